// Copyright (c) 2024, Jay Shah, Ganesh Bikshandi, Ying Zhang, Vijay Thakkar, Pradeep Ramani, Tri Dao.
// Splitting the different template instantiations to different files to speed up compilation.
// This file is auto-generated. See "generate_kernels.py"

#include "flash_bwd_hdim96_fp16_sm90.cu"
#include "flash_bwd_hdim96_fp16_softcap_sm90.cu"

// ===== COMPILED SASS (sm_90a) =====

	.target	sm_90a

	.elftype	@"ET_EXEC"


//--------------------- .note.nv.tkinfo           --------------------------
	.section	.note.nv.tkinfo,"",@"SHT_NOTE"
	.sectionflags	@"SHF_NOTE_NV_TKINFO"
	.tkinfo
        /*0018*/ 	.word	0x00000002
        /*0030*/ 	.string	""
        /*0030*/ 	.string	"ptxas"
        /*0030*/ 	.string	"Cuda compilation tools, release 13.0, V13.0.88"
        /*0030*/ 	.string	"Build cuda_13.0.r13.0/compiler.36424714_0"
        /*0030*/ 	.string	"-arch sm_90a -m 64 "



//--------------------- .note.nv.cuinfo           --------------------------
	.section	.note.nv.cuinfo,"",@"SHT_NOTE"
	.sectionflags	@"SHF_NOTE_NV_CUINFO"
        /*0018*/ 	.short	0x0002
        /*001a*/ 	.short	0x005a
        /*001c*/ 	.short	0x0082
	.zero		2


//--------------------- .nv.info                  --------------------------
	.section	.nv.info,"",@"SHT_CUDA_INFO"
	.align	4


	//----- nvinfo : EIATTR_REGCOUNT
	.align		4
        /*0000*/ 	.byte	0x04, 0x2f
        /*0002*/ 	.short	(.L_19 - .L_18)
	.align		4
.L_18:
        /*0004*/ 	.word	index@(_ZN7cutlass13device_kernelIN5flash22FlashAttnBwdPreprocessIN4cute5tupleIJNS3_1CILi64EEENS5_ILi96EEEEEENS_6half_tEfNS_4arch4Sm90ELb1ELb1EEEEEvNT_6ParamsE)
        /*0008*/ 	.word	0x00000030


	//----- nvinfo : EIATTR_FRAME_SIZE
	.align		4
.L_19:
        /*000c*/ 	.byte	0x04, 0x11
        /*000e*/ 	.short	(.L_21 - .L_20)
	.align		4
.L_20:
        /*0010*/ 	.word	index@(_ZN7cutlass13device_kernelIN5flash22FlashAttnBwdPreprocessIN4cute5tupleIJNS3_1CILi64EEENS5_ILi96EEEEEENS_6half_tEfNS_4arch4Sm90ELb1ELb1EEEEEvNT_6ParamsE)
        /*0014*/ 	.word	0x00000000


	//----- nvinfo : EIATTR_REGCOUNT
	.align		4
.L_21:
        /*0018*/ 	.byte	0x04, 0x2f
        /*001a*/ 	.short	(.L_23 - .L_22)
	.align		4
.L_22:
        /*001c*/ 	.word	index@(_ZN7cutlass13device_kernelIN5flash11enable_sm90INS1_16FlashAttnBwdSm90INS1_25CollectiveMainloopBwdSm90ILi2ELi2ELi2EN4cute5tupleIJNS5_1CILi1EEES8_S8_EEENS6_IJNS7_ILi64EEENS7_ILi128EEENS7_ILi96EEEEEENS_6half_tEfNS_4arch4Sm90ELb1ELb0ELb0ELb1ELb1ELb1ELb0ELb0ELi2ELi1ELi2ELi1ELb1EEENS1_24CollectiveEpilogueBwdGQAISD_fSG_Li256ELb1ELb1EEENS1_25SingleTileBwdLPTSchedulerILb1ELi128ELb1EEEEEEEEEvNT_6ParamsE)
        /*0020*/ 	.word	0x000000a8


	//----- nvinfo : EIATTR_FRAME_SIZE
	.align		4
.L_23:
        /*0024*/ 	.byte	0x04, 0x11
        /*0026*/ 	.short	(.L_25 - .L_24)
	.align		4
.L_24:
        /*0028*/ 	.word	index@(_ZN7cutlass13device_kernelIN5flash11enable_sm90INS1_16FlashAttnBwdSm90INS1_25CollectiveMainloopBwdSm90ILi2ELi2ELi2EN4cute5tupleIJNS5_1CILi1EEES8_S8_EEENS6_IJNS7_ILi64EEENS7_ILi128EEENS7_ILi96EEEEEENS_6half_tEfNS_4arch4Sm90ELb1ELb0ELb0ELb1ELb1ELb1ELb0ELb0ELi2ELi1ELi2ELi1ELb1EEENS1_24CollectiveEpilogueBwdGQAISD_fSG_Li256ELb1ELb1EEENS1_25SingleTileBwdLPTSchedulerILb1ELi128ELb1EEEEEEEEEvNT_6ParamsE)
        /*002c*/ 	.word	0x00000008


	//----- nvinfo : EIATTR_REGCOUNT
	.align		4
.L_25:
        /*0030*/ 	.byte	0x04, 0x2f
        /*0032*/ 	.short	(.L_27 - .L_26)
	.align		4
.L_26:
        /*0034*/ 	.word	index@(_ZN7cutlass13device_kernelIN5flash32FlashAttnBwdPostprocessConvertdQIN4cute5tupleIJNS3_1CILi64EEENS5_ILi96EEEEEENS_6half_tEfNS_4arch4Sm90ELi256ENS3_8TiledMMAINS3_8MMA_AtomIJNS3_4SM904GMMA25MMA_64x16x16_F32F16F16_SSILNSF_5MajorE0ELSH_1ELNSF_7ScaleInE1ELSI_1EEEEEENS3_6LayoutINS4_IJNS5_ILi1EEENS5_ILi2EEESM_EEENS4_IJNS5_ILi0EEESM_SP_EEEEENS4_IJNS3_10UnderscoreESS_SS_EEEEELb0EEEEEvNT_6ParamsE)
        /*0038*/ 	.word	0x0000002f


	//----- nvinfo : EIATTR_FRAME_SIZE
	.align		4
.L_27:
        /*003c*/ 	.byte	0x04, 0x11
        /*003e*/ 	.short	(.L_29 - .L_28)
	.align		4
.L_28:
        /*0040*/ 	.word	index@(_ZN7cutlass13device_kernelIN5flash32FlashAttnBwdPostprocessConvertdQIN4cute5tupleIJNS3_1CILi64EEENS5_ILi96EEEEEENS_6half_tEfNS_4arch4Sm90ELi256ENS3_8TiledMMAINS3_8MMA_AtomIJNS3_4SM904GMMA25MMA_64x16x16_F32F16F16_SSILNSF_5MajorE0ELSH_1ELNSF_7ScaleInE1ELSI_1EEEEEENS3_6LayoutINS4_IJNS5_ILi1EEENS5_ILi2EEESM_EEENS4_IJNS5_ILi0EEESM_SP_EEEEENS4_IJNS3_10UnderscoreESS_SS_EEEEELb0EEEEEvNT_6ParamsE)
        /*0044*/ 	.word	0x00000000


	//----- nvinfo : EIATTR_REGCOUNT
	.align		4
.L_29:
        /*0048*/ 	.byte	0x04, 0x2f
        /*004a*/ 	.short	(.L_31 - .L_30)
	.align		4
.L_30:
        /*004c*/ 	.word	index@(_ZN7cutlass13device_kernelIN5flash32FlashAttnBwdPostprocessConvertdQIN4cute5tupleIJNS3_1CILi128EEENS5_ILi96EEEEEENS_6half_tEfNS_4arch4Sm90ELi256ENS3_8TiledMMAINS3_8MMA_AtomIJNS3_4SM904GMMA25MMA_64x96x16_F32F16F16_RSILNSF_5MajorE0ELSH_1ELNSF_7ScaleInE1ELSI_1EEEEEENS3_6LayoutINS4_IJNS5_ILi2EEENS5_ILi1EEESN_EEENS4_IJSN_NS5_ILi0EEESP_EEEEENS4_IJNS3_10UnderscoreESS_SS_EEEEELb0EEEEEvNT_6ParamsE)
        /*0050*/ 	.word	0x00000048


	//----- nvinfo : EIATTR_FRAME_SIZE
	.align		4
.L_31:
        /*0054*/ 	.byte	0x04, 0x11
        /*0056*/ 	.short	(.L_33 - .L_32)
	.align		4
.L_32:
        /*0058*/ 	.word	index@(_ZN7cutlass13device_kernelIN5flash32FlashAttnBwdPostprocessConvertdQIN4cute5tupleIJNS3_1CILi128EEENS5_ILi96EEEEEENS_6half_tEfNS_4arch4Sm90ELi256ENS3_8TiledMMAINS3_8MMA_AtomIJNS3_4SM904GMMA25MMA_64x96x16_F32F16F16_RSILNSF_5MajorE0ELSH_1ELNSF_7ScaleInE1ELSI_1EEEEEENS3_6LayoutINS4_IJNS5_ILi2EEENS5_ILi1EEESN_EEENS4_IJSN_NS5_ILi0EEESP_EEEEENS4_IJNS3_10UnderscoreESS_SS_EEEEELb0EEEEEvNT_6ParamsE)
        /*005c*/ 	.word	0x00000000


	//----- nvinfo : EIATTR_REGCOUNT
	.align		4
.L_33:
        /*0060*/ 	.byte	0x04, 0x2f
        /*0062*/ 	.short	(.L_35 - .L_34)
	.align		4
.L_34:
        /*0064*/ 	.word	index@(_ZN7cutlass13device_kernelIN5flash11enable_sm90INS1_16FlashAttnBwdSm90INS1_25CollectiveMainloopBwdSm90ILi2ELi2ELi2EN4cute5tupleIJNS5_1CILi1EEES8_S8_EEENS6_IJNS7_ILi64EEENS7_ILi128EEENS7_ILi96EEEEEENS_6half_tEfNS_4arch4Sm90ELb1ELb0ELb0ELb1ELb0ELb1ELb0ELb0ELi2ELi1ELi2ELi1ELb1EEENS1_24CollectiveEpilogueBwdGQAISD_fSG_Li256ELb1ELb0EEENS1_25SingleTileBwdLPTSchedulerILb1ELi128ELb0EEEEEEEEEvNT_6ParamsE)
        /*0068*/ 	.word	0x000000a8


	//----- nvinfo : EIATTR_FRAME_SIZE
	.align		4
.L_35:
        /*006c*/ 	.byte	0x04, 0x11
        /*006e*/ 	.short	(.L_37 - .L_36)
	.align		4
.L_36:
        /*0070*/ 	.word	index@(_ZN7cutlass13device_kernelIN5flash11enable_sm90INS1_16FlashAttnBwdSm90INS1_25CollectiveMainloopBwdSm90ILi2ELi2ELi2EN4cute5tupleIJNS5_1CILi1EEES8_S8_EEENS6_IJNS7_ILi64EEENS7_ILi128EEENS7_ILi96EEEEEENS_6half_tEfNS_4arch4Sm90ELb1ELb0ELb0ELb1ELb0ELb1ELb0ELb0ELi2ELi1ELi2ELi1ELb1EEENS1_24CollectiveEpilogueBwdGQAISD_fSG_Li256ELb1ELb0EEENS1_25SingleTileBwdLPTSchedulerILb1ELi128ELb0EEEEEEEEEvNT_6ParamsE)
        /*0074*/ 	.word	0x00000008


	//----- nvinfo : EIATTR_REGCOUNT
	.align		4
.L_37:
        /*0078*/ 	.byte	0x04, 0x2f
        /*007a*/ 	.short	(.L_39 - .L_38)
	.align		4
.L_38:
        /*007c*/ 	.word	index@(_ZN7cutlass13device_kernelIN5flash11enable_sm90INS1_16FlashAttnBwdSm90INS1_25CollectiveMainloopBwdSm90ILi2ELi2ELi2EN4cute5tupleIJNS5_1CILi1EEES8_S8_EEENS6_IJNS7_ILi64EEENS7_ILi128EEENS7_ILi96EEEEEENS_6half_tEfNS_4arch4Sm90ELb1ELb0ELb0ELb1ELb1ELb1ELb0ELb0ELi2ELi1ELi2ELi1ELb1EEENS1_21CollectiveEpilogueBwdISD_SE_SG_Li256ELb1ELb0ELi1EEENS1_25SingleTileBwdLPTSchedulerILb1ELi128ELb1EEEEEEEEEvNT_6ParamsE)
        /*0080*/ 	.word	0x000000a8


	//----- nvinfo : EIATTR_FRAME_SIZE
	.align		4
.L_39:
        /*0084*/ 	.byte	0x04, 0x11
        /*0086*/ 	.short	(.L_41 - .L_40)
	.align		4
.L_40:
        /*0088*/ 	.word	index@(_ZN7cutlass13device_kernelIN5flash11enable_sm90INS1_16FlashAttnBwdSm90INS1_25CollectiveMainloopBwdSm90ILi2ELi2ELi2EN4cute5tupleIJNS5_1CILi1EEES8_S8_EEENS6_IJNS7_ILi64EEENS7_ILi128EEENS7_ILi96EEEEEENS_6half_tEfNS_4arch4Sm90ELb1ELb0ELb0ELb1ELb1ELb1ELb0ELb0ELi2ELi1ELi2ELi1ELb1EEENS1_21CollectiveEpilogueBwdISD_SE_SG_Li256ELb1ELb0ELi1EEENS1_25SingleTileBwdLPTSchedulerILb1ELi128ELb1EEEEEEEEEvNT_6ParamsE)
        /*008c*/ 	.word	0x00000008


	//----- nvinfo : EIATTR_REGCOUNT
	.align		4
.L_41:
        /*0090*/ 	.byte	0x04, 0x2f
        /*0092*/ 	.short	(.L_43 - .L_42)
	.align		4
.L_42:
        /*0094*/ 	.word	index@(_ZN7cutlass13device_kernelIN5flash11enable_sm90INS1_16FlashAttnBwdSm90INS1_25CollectiveMainloopBwdSm90ILi2ELi2ELi2EN4cute5tupleIJNS5_1CILi1EEES8_S8_EEENS6_IJNS7_ILi64EEENS7_ILi128EEENS7_ILi96EEEEEENS_6half_tEfNS_4arch4Sm90ELb1ELb0ELb0ELb1ELb0ELb1ELb0ELb0ELi2ELi1ELi2ELi1ELb1EEENS1_21CollectiveEpilogueBwdISD_SE_SG_Li256ELb1ELb0ELi1EEENS1_25SingleTileBwdLPTSchedulerILb1ELi128ELb0EEEEEEEEEvNT_6ParamsE)
        /*0098*/ 	.word	0x000000a8


	//----- nvinfo : EIATTR_FRAME_SIZE
	.align		4
.L_43:
        /*009c*/ 	.byte	0x04, 0x11
        /*009e*/ 	.short	(.L_45 - .L_44)
	.align		4
.L_44:
        /*00a0*/ 	.word	index@(_ZN7cutlass13device_kernelIN5flash11enable_sm90INS1_16FlashAttnBwdSm90INS1_25CollectiveMainloopBwdSm90ILi2ELi2ELi2EN4cute5tupleIJNS5_1CILi1EEES8_S8_EEENS6_IJNS7_ILi64EEENS7_ILi128EEENS7_ILi96EEEEEENS_6half_tEfNS_4arch4Sm90ELb1ELb0ELb0ELb1ELb0ELb1ELb0ELb0ELi2ELi1ELi2ELi1ELb1EEENS1_21CollectiveEpilogueBwdISD_SE_SG_Li256ELb1ELb0ELi1EEENS1_25SingleTileBwdLPTSchedulerILb1ELi128ELb0EEEEEEEEEvNT_6ParamsE)
        /*00a4*/ 	.word	0x00000008


	//----- nvinfo : EIATTR_REGCOUNT
	.align		4
.L_45:
        /*00a8*/ 	.byte	0x04, 0x2f
        /*00aa*/ 	.short	(.L_47 - .L_46)
	.align		4
.L_46:
        /*00ac*/ 	.word	index@(_ZN7cutlass13device_kernelIN5flash22FlashAttnBwdPreprocessIN4cute5tupleIJNS3_1CILi64EEENS5_ILi96EEEEEENS_6half_tEfNS_4arch4Sm90ELb1ELb0EEEEEvNT_6ParamsE)
        /*00b0*/ 	.word	0x0000002d


	//----- nvinfo : EIATTR_FRAME_SIZE
	.align		4
.L_47:
        /*00b4*/ 	.byte	0x04, 0x11
        /*00b6*/ 	.short	(.L_49 - .L_48)
	.align		4
.L_48:
        /*00b8*/ 	.word	index@(_ZN7cutlass13device_kernelIN5flash22FlashAttnBwdPreprocessIN4cute5tupleIJNS3_1CILi64EEENS5_ILi96EEEEEENS_6half_tEfNS_4arch4Sm90ELb1ELb0EEEEEvNT_6ParamsE)
        /*00bc*/ 	.word	0x00000000


	//----- nvinfo : EIATTR_REGCOUNT
	.align		4
.L_49:
        /*00c0*/ 	.byte	0x04, 0x2f
        /*00c2*/ 	.short	(.L_51 - .L_50)
	.align		4
.L_50:
        /*00c4*/ 	.word	index@(_ZN7cutlass13device_kernelIN5flash11enable_sm90INS1_16FlashAttnBwdSm90INS1_25CollectiveMainloopBwdSm90ILi2ELi2ELi2EN4cute5tupleIJNS5_1CILi1EEES8_S8_EEENS6_IJNS7_ILi64EEENS7_ILi128EEENS7_ILi96EEEEEENS_6half_tEfNS_4arch4Sm90ELb1ELb0ELb0ELb0ELb1ELb1ELb0ELb0ELi2ELi1ELi2ELi1ELb1EEENS1_24CollectiveEpilogueBwdGQAISD_fSG_Li256ELb0ELb1EEENS1_25SingleTileBwdLPTSchedulerILb0ELi128ELb1EEEEEEEEEvNT_6ParamsE)
        /*00c8*/ 	.word	0x000000a8


	//----- nvinfo : EIATTR_FRAME_SIZE
	.align		4
.L_51:
        /*00cc*/ 	.byte	0x04, 0x11
        /*00ce*/ 	.short	(.L_53 - .L_52)
	.align		4
.L_52:
        /*00d0*/ 	.word	index@(_ZN7cutlass13device_kernelIN5flash11enable_sm90INS1_16FlashAttnBwdSm90INS1_25CollectiveMainloopBwdSm90ILi2ELi2ELi2EN4cute5tupleIJNS5_1CILi1EEES8_S8_EEENS6_IJNS7_ILi64EEENS7_ILi128EEENS7_ILi96EEEEEENS_6half_tEfNS_4arch4Sm90ELb1ELb0ELb0ELb0ELb1ELb1ELb0ELb0ELi2ELi1ELi2ELi1ELb1EEENS1_24CollectiveEpilogueBwdGQAISD_fSG_Li256ELb0ELb1EEENS1_25SingleTileBwdLPTSchedulerILb0ELi128ELb1EEEEEEEEEvNT_6ParamsE)
        /*00d4*/ 	.word	0x00000008


	//----- nvinfo : EIATTR_REGCOUNT
	.align		4
.L_53:
        /*00d8*/ 	.byte	0x04, 0x2f
        /*00da*/ 	.short	(.L_55 - .L_54)
	.align		4
.L_54:
        /*00dc*/ 	.word	index@(_ZN7cutlass13device_kernelIN5flash11enable_sm90INS1_16FlashAttnBwdSm90INS1_25CollectiveMainloopBwdSm90ILi2ELi2ELi2EN4cute5tupleIJNS5_1CILi1EEES8_S8_EEENS6_IJNS7_ILi64EEENS7_ILi128EEENS7_ILi96EEEEEENS_6half_tEfNS_4arch4Sm90ELb1ELb0ELb0ELb0ELb0ELb1ELb0ELb0ELi2ELi1ELi2ELi1ELb1EEENS1_24CollectiveEpilogueBwdGQAISD_fSG_Li256ELb0ELb0EEENS1_25SingleTileBwdLPTSchedulerILb0ELi128ELb0EEEEEEEEEvNT_6ParamsE)
        /*00e0*/ 	.word	0x000000a8


	//----- nvinfo : EIATTR_FRAME_SIZE
	.align		4
.L_55:
        /*00e4*/ 	.byte	0x04, 0x11
        /*00e6*/ 	.short	(.L_57 - .L_56)
	.align		4
.L_56:
        /*00e8*/ 	.word	index@(_ZN7cutlass13device_kernelIN5flash11enable_sm90INS1_16FlashAttnBwdSm90INS1_25CollectiveMainloopBwdSm90ILi2ELi2ELi2EN4cute5tupleIJNS5_1CILi1EEES8_S8_EEENS6_IJNS7_ILi64EEENS7_ILi128EEENS7_ILi96EEEEEENS_6half_tEfNS_4arch4Sm90ELb1ELb0ELb0ELb0ELb0ELb1ELb0ELb0ELi2ELi1ELi2ELi1ELb1EEENS1_24CollectiveEpilogueBwdGQAISD_fSG_Li256ELb0ELb0EEENS1_25SingleTileBwdLPTSchedulerILb0ELi128ELb0EEEEEEEEEvNT_6ParamsE)
        /*00ec*/ 	.word	0x00000008


	//----- nvinfo : EIATTR_REGCOUNT
	.align		4
.L_57:
        /*00f0*/ 	.byte	0x04, 0x2f
        /*00f2*/ 	.short	(.L_59 - .L_58)
	.align		4
.L_58:
        /*00f4*/ 	.word	index@(_ZN7cutlass13device_kernelIN5flash11enable_sm90INS1_16FlashAttnBwdSm90INS1_25CollectiveMainloopBwdSm90ILi2ELi2ELi2EN4cute5tupleIJNS5_1CILi1EEES8_S8_EEENS6_IJNS7_ILi64EEENS7_ILi128EEENS7_ILi96EEEEEENS_6half_tEfNS_4arch4Sm90ELb1ELb0ELb0ELb0ELb1ELb1ELb0ELb0ELi2ELi1ELi2ELi1ELb1EEENS1_21CollectiveEpilogueBwdISD_SE_SG_Li256ELb0ELb0ELi1EEENS1_25SingleTileBwdLPTSchedulerILb0ELi128ELb1EEEEEEEEEvNT_6ParamsE)
        /*00f8*/ 	.word	0x000000a8


	//----- nvinfo : EIATTR_FRAME_SIZE
	.align		4
.L_59:
        /*00fc*/ 	.byte	0x04, 0x11
        /*00fe*/ 	.short	(.L_61 - .L_60)
	.align		4
.L_60:
        /*0100*/ 	.word	index@(_ZN7cutlass13device_kernelIN5flash11enable_sm90INS1_16FlashAttnBwdSm90INS1_25CollectiveMainloopBwdSm90ILi2ELi2ELi2EN4cute5tupleIJNS5_1CILi1EEES8_S8_EEENS6_IJNS7_ILi64EEENS7_ILi128EEENS7_ILi96EEEEEENS_6half_tEfNS_4arch4Sm90ELb1ELb0ELb0ELb0ELb1ELb1ELb0ELb0ELi2ELi1ELi2ELi1ELb1EEENS1_21CollectiveEpilogueBwdISD_SE_SG_Li256ELb0ELb0ELi1EEENS1_25SingleTileBwdLPTSchedulerILb0ELi128ELb1EEEEEEEEEvNT_6ParamsE)
        /*0104*/ 	.word	0x00000008


	//----- nvinfo : EIATTR_REGCOUNT
	.align		4
.L_61:
        /*0108*/ 	.byte	0x04, 0x2f
        /*010a*/ 	.short	(.L_63 - .L_62)
	.align		4
.L_62:
        /*010c*/ 	.word	index@(_ZN7cutlass13device_kernelIN5flash11enable_sm90INS1_16FlashAttnBwdSm90INS1_25CollectiveMainloopBwdSm90ILi2ELi2ELi2EN4cute5tupleIJNS5_1CILi1EEES8_S8_EEENS6_IJNS7_ILi64EEENS7_ILi128EEENS7_ILi96EEEEEENS_6half_tEfNS_4arch4Sm90ELb1ELb0ELb0ELb0ELb0ELb1ELb0ELb0ELi2ELi1ELi2ELi1ELb1EEENS1_21CollectiveEpilogueBwdISD_SE_SG_Li256ELb0ELb0ELi1EEENS1_25SingleTileBwdLPTSchedulerILb0ELi128ELb0EEEEEEEEEvNT_6ParamsE)
        /*0110*/ 	.word	0x000000a8


	//----- nvinfo : EIATTR_FRAME_SIZE
	.align		4
.L_63:
        /*0114*/ 	.byte	0x04, 0x11
        /*0116*/ 	.short	(.L_65 - .L_64)
	.align		4
.L_64:
        /*0118*/ 	.word	index@(_ZN7cutlass13device_kernelIN5flash11enable_sm90INS1_16FlashAttnBwdSm90INS1_25CollectiveMainloopBwdSm90ILi2ELi2ELi2EN4cute5tupleIJNS5_1CILi1EEES8_S8_EEENS6_IJNS7_ILi64EEENS7_ILi128EEENS7_ILi96EEEEEENS_6half_tEfNS_4arch4Sm90ELb1ELb0ELb0ELb0ELb0ELb1ELb0ELb0ELi2ELi1ELi2ELi1ELb1EEENS1_21CollectiveEpilogueBwdISD_SE_SG_Li256ELb0ELb0ELi1EEENS1_25SingleTileBwdLPTSchedulerILb0ELi128ELb0EEEEEEEEEvNT_6ParamsE)
        /*011c*/ 	.word	0x00000008


	//----- nvinfo : EIATTR_REGCOUNT
	.align		4
.L_65:
        /*0120*/ 	.byte	0x04, 0x2f
        /*0122*/ 	.short	(.L_67 - .L_66)
	.align		4
.L_66:
        /*0124*/ 	.word	index@(_ZN7cutlass13device_kernelIN5flash11enable_sm90INS1_16FlashAttnBwdSm90INS1_25CollectiveMainloopBwdSm90ILi2ELi2ELi2EN4cute5tupleIJNS5_1CILi1EEES8_S8_EEENS6_IJNS7_ILi64EEENS7_ILi128EEENS7_ILi96EEEEEENS_6half_tEfNS_4arch4Sm90ELb0ELb1ELb0ELb1ELb1ELb1ELb0ELb0ELi2ELi1ELi2ELi1ELb1EEENS1_24CollectiveEpilogueBwdGQAISD_fSG_Li256ELb1ELb1EEENS1_19SingleTileSchedulerILb1ELb0ELb0ELi128EEEEEEEEEvNT_6ParamsE)
        /*0128*/ 	.word	0x000000a8


	//----- nvinfo : EIATTR_FRAME_SIZE
	.align		4
.L_67:
        /*012c*/ 	.byte	0x04, 0x11
        /*012e*/ 	.short	(.L_69 - .L_68)
	.align		4
.L_68:
        /*0130*/ 	.word	index@(_ZN7cutlass13device_kernelIN5flash11enable_sm90INS1_16FlashAttnBwdSm90INS1_25CollectiveMainloopBwdSm90ILi2ELi2ELi2EN4cute5tupleIJNS5_1CILi1EEES8_S8_EEENS6_IJNS7_ILi64EEENS7_ILi128EEENS7_ILi96EEEEEENS_6half_tEfNS_4arch4Sm90ELb0ELb1ELb0ELb1ELb1ELb1ELb0ELb0ELi2ELi1ELi2ELi1ELb1EEENS1_24CollectiveEpilogueBwdGQAISD_fSG_Li256ELb1ELb1EEENS1_19SingleTileSchedulerILb1ELb0ELb0ELi128EEEEEEEEEvNT_6ParamsE)
        /*0134*/ 	.word	0x00000008


	//----- nvinfo : EIATTR_REGCOUNT
	.align		4
.L_69:
        /*0138*/ 	.byte	0x04, 0x2f
        /*013a*/ 	.short	(.L_71 - .L_70)
	.align		4
.L_70:
        /*013c*/ 	.word	index@(_ZN7cutlass13device_kernelIN5flash11enable_sm90INS1_16FlashAttnBwdSm90INS1_25CollectiveMainloopBwdSm90ILi2ELi2ELi2EN4cute5tupleIJNS5_1CILi1EEES8_S8_EEENS6_IJNS7_ILi64EEENS7_ILi128EEENS7_ILi96EEEEEENS_6half_tEfNS_4arch4Sm90ELb0ELb1ELb0ELb1ELb0ELb1ELb0ELb0ELi2ELi1ELi2ELi1ELb1EEENS1_24CollectiveEpilogueBwdGQAISD_fSG_Li256ELb1ELb0EEENS1_19SingleTileSchedulerILb1ELb0ELb0ELi128EEEEEEEEEvNT_6ParamsE)
        /*0140*/ 	.word	0x000000a8


	//----- nvinfo : EIATTR_FRAME_SIZE
	.align		4
.L_71:
        /*0144*/ 	.byte	0x04, 0x11
        /*0146*/ 	.short	(.L_73 - .L_72)
	.align		4
.L_72:
        /*0148*/ 	.word	index@(_ZN7cutlass13device_kernelIN5flash11enable_sm90INS1_16FlashAttnBwdSm90INS1_25CollectiveMainloopBwdSm90ILi2ELi2ELi2EN4cute5tupleIJNS5_1CILi1EEES8_S8_EEENS6_IJNS7_ILi64EEENS7_ILi128EEENS7_ILi96EEEEEENS_6half_tEfNS_4arch4Sm90ELb0ELb1ELb0ELb1ELb0ELb1ELb0ELb0ELi2ELi1ELi2ELi1ELb1EEENS1_24CollectiveEpilogueBwdGQAISD_fSG_Li256ELb1ELb0EEENS1_19SingleTileSchedulerILb1ELb0ELb0ELi128EEEEEEEEEvNT_6ParamsE)
        /*014c*/ 	.word	0x00000008


	//----- nvinfo : EIATTR_REGCOUNT
	.align		4
.L_73:
        /*0150*/ 	.byte	0x04, 0x2f
        /*0152*/ 	.short	(.L_75 - .L_74)
	.align		4
.L_74:
        /*0154*/ 	.word	index@(_ZN7cutlass13device_kernelIN5flash11enable_sm90INS1_16FlashAttnBwdSm90INS1_25CollectiveMainloopBwdSm90ILi2ELi2ELi2EN4cute5tupleIJNS5_1CILi1EEES8_S8_EEENS6_IJNS7_ILi64EEENS7_ILi128EEENS7_ILi96EEEEEENS_6half_tEfNS_4arch4Sm90ELb0ELb1ELb0ELb1ELb1ELb1ELb0ELb0ELi2ELi1ELi2ELi1ELb1EEENS1_21CollectiveEpilogueBwdISD_SE_SG_Li256ELb1ELb0ELi1EEENS1_19SingleTileSchedulerILb1ELb0ELb0ELi128EEEEEEEEEvNT_6ParamsE)
        /*0158*/ 	.word	0x000000a8


	//----- nvinfo : EIATTR_FRAME_SIZE
	.align		4
.L_75:
        /*015c*/ 	.byte	0x04, 0x11
        /*015e*/ 	.short	(.L_77 - .L_76)
	.align		4
.L_76:
        /*0160*/ 	.word	index@(_ZN7cutlass13device_kernelIN5flash11enable_sm90INS1_16FlashAttnBwdSm90INS1_25CollectiveMainloopBwdSm90ILi2ELi2ELi2EN4cute5tupleIJNS5_1CILi1EEES8_S8_EEENS6_IJNS7_ILi64EEENS7_ILi128EEENS7_ILi96EEEEEENS_6half_tEfNS_4arch4Sm90ELb0ELb1ELb0ELb1ELb1ELb1ELb0ELb0ELi2ELi1ELi2ELi1ELb1EEENS1_21CollectiveEpilogueBwdISD_SE_SG_Li256ELb1ELb0ELi1EEENS1_19SingleTileSchedulerILb1ELb0ELb0ELi128EEEEEEEEEvNT_6ParamsE)
        /*0164*/ 	.word	0x00000008


	//----- nvinfo : EIATTR_REGCOUNT
	.align		4
.L_77:
        /*0168*/ 	.byte	0x04, 0x2f
        /*016a*/ 	.short	(.L_79 - .L_78)
	.align		4
.L_78:
        /*016c*/ 	.word	index@(_ZN7cutlass13device_kernelIN5flash11enable_sm90INS1_16FlashAttnBwdSm90INS1_25CollectiveMainloopBwdSm90ILi2ELi2ELi2EN4cute5tupleIJNS5_1CILi1EEES8_S8_EEENS6_IJNS7_ILi64EEENS7_ILi128EEENS7_ILi96EEEEEENS_6half_tEfNS_4arch4Sm90ELb0ELb1ELb0ELb1ELb0ELb1ELb0ELb0ELi2ELi1ELi2ELi1ELb1EEENS1_21CollectiveEpilogueBwdISD_SE_SG_Li256ELb1ELb0ELi1EEENS1_19SingleTileSchedulerILb1ELb0ELb0ELi128EEEEEEEEEvNT_6ParamsE)
        /*0170*/ 	.word	0x000000a8


	//----- nvinfo : EIATTR_FRAME_SIZE
	.align		4
.L_79:
        /*0174*/ 	.byte	0x04, 0x11
        /*0176*/ 	.short	(.L_81 - .L_80)
	.align		4
.L_80:
        /*0178*/ 	.word	index@(_ZN7cutlass13device_kernelIN5flash11enable_sm90INS1_16FlashAttnBwdSm90INS1_25CollectiveMainloopBwdSm90ILi2ELi2ELi2EN4cute5tupleIJNS5_1CILi1EEES8_S8_EEENS6_IJNS7_ILi64EEENS7_ILi128EEENS7_ILi96EEEEEENS_6half_tEfNS_4arch4Sm90ELb0ELb1ELb0ELb1ELb0ELb1ELb0ELb0ELi2ELi1ELi2ELi1ELb1EEENS1_21CollectiveEpilogueBwdISD_SE_SG_Li256ELb1ELb0ELi1EEENS1_19SingleTileSchedulerILb1ELb0ELb0ELi128EEEEEEEEEvNT_6ParamsE)
        /*017c*/ 	.word	0x00000008


	//----- nvinfo : EIATTR_REGCOUNT
	.align		4
.L_81:
        /*0180*/ 	.byte	0x04, 0x2f
        /*0182*/ 	.short	(.L_83 - .L_82)
	.align		4
.L_82:
        /*0184*/ 	.word	index@(_ZN7cutlass13device_kernelIN5flash11enable_sm90INS1_16FlashAttnBwdSm90INS1_25CollectiveMainloopBwdSm90ILi2ELi2ELi2EN4cute5tupleIJNS5_1CILi1EEES8_S8_EEENS6_IJNS7_ILi64EEENS7_ILi128EEENS7_ILi96EEEEEENS_6half_tEfNS_4arch4Sm90ELb0ELb1ELb0ELb0ELb1ELb1ELb0ELb0ELi2ELi1ELi2ELi1ELb1EEENS1_24CollectiveEpilogueBwdGQAISD_fSG_Li256ELb0ELb1EEENS1_19SingleTileSchedulerILb0ELb0ELb0ELi128EEEEEEEEEvNT_6ParamsE)
        /*0188*/ 	.word	0x000000a8


	//----- nvinfo : EIATTR_FRAME_SIZE
	.align		4
.L_83:
        /*018c*/ 	.byte	0x04, 0x11
        /*018e*/ 	.short	(.L_85 - .L_84)
	.align		4
.L_84:
        /*0190*/ 	.word	index@(_ZN7cutlass13device_kernelIN5flash11enable_sm90INS1_16FlashAttnBwdSm90INS1_25CollectiveMainloopBwdSm90ILi2ELi2ELi2EN4cute5tupleIJNS5_1CILi1EEES8_S8_EEENS6_IJNS7_ILi64EEENS7_ILi128EEENS7_ILi96EEEEEENS_6half_tEfNS_4arch4Sm90ELb0ELb1ELb0ELb0ELb1ELb1ELb0ELb0ELi2ELi1ELi2ELi1ELb1EEENS1_24CollectiveEpilogueBwdGQAISD_fSG_Li256ELb0ELb1EEENS1_19SingleTileSchedulerILb0ELb0ELb0ELi128EEEEEEEEEvNT_6ParamsE)
        /*0194*/ 	.word	0x00000008


	//----- nvinfo : EIATTR_REGCOUNT
	.align		4
.L_85:
        /*0198*/ 	.byte	0x04, 0x2f
        /*019a*/ 	.short	(.L_87 - .L_86)
	.align		4
.L_86:
        /*019c*/ 	.word	index@(_ZN7cutlass13device_kernelIN5flash11enable_sm90INS1_16FlashAttnBwdSm90INS1_25CollectiveMainloopBwdSm90ILi2ELi2ELi2EN4cute5tupleIJNS5_1CILi1EEES8_S8_EEENS6_IJNS7_ILi64EEENS7_ILi128EEENS7_ILi96EEEEEENS_6half_tEfNS_4arch4Sm90ELb0ELb1ELb0ELb0ELb0ELb1ELb0ELb0ELi2ELi1ELi2ELi1ELb1EEENS1_24CollectiveEpilogueBwdGQAISD_fSG_Li256ELb0ELb0EEENS1_19SingleTileSchedulerILb0ELb0ELb0ELi128EEEEEEEEEvNT_6ParamsE)
        /*01a0*/ 	.word	0x000000a8


	//----- nvinfo : EIATTR_FRAME_SIZE
	.align		4
.L_87:
        /*01a4*/ 	.byte	0x04, 0x11
        /*01a6*/ 	.short	(.L_89 - .L_88)
	.align		4
.L_88:
        /*01a8*/ 	.word	index@(_ZN7cutlass13device_kernelIN5flash11enable_sm90INS1_16FlashAttnBwdSm90INS1_25CollectiveMainloopBwdSm90ILi2ELi2ELi2EN4cute5tupleIJNS5_1CILi1EEES8_S8_EEENS6_IJNS7_ILi64EEENS7_ILi128EEENS7_ILi96EEEEEENS_6half_tEfNS_4arch4Sm90ELb0ELb1ELb0ELb0ELb0ELb1ELb0ELb0ELi2ELi1ELi2ELi1ELb1EEENS1_24CollectiveEpilogueBwdGQAISD_fSG_Li256ELb0ELb0EEENS1_19SingleTileSchedulerILb0ELb0ELb0ELi128EEEEEEEEEvNT_6ParamsE)
        /*01ac*/ 	.word	0x00000008


	//----- nvinfo : EIATTR_REGCOUNT
	.align		4
.L_89:
        /*01b0*/ 	.byte	0x04, 0x2f
        /*01b2*/ 	.short	(.L_91 - .L_90)
	.align		4
.L_90:
        /*01b4*/ 	.word	index@(_ZN7cutlass13device_kernelIN5flash11enable_sm90INS1_16FlashAttnBwdSm90INS1_25CollectiveMainloopBwdSm90ILi2ELi2ELi2EN4cute5tupleIJNS5_1CILi1EEES8_S8_EEENS6_IJNS7_ILi64EEENS7_ILi128EEENS7_ILi96EEEEEENS_6half_tEfNS_4arch4Sm90ELb0ELb1ELb0ELb0ELb1ELb1ELb0ELb0ELi2ELi1ELi2ELi1ELb1EEENS1_21CollectiveEpilogueBwdISD_SE_SG_Li256ELb0ELb0ELi1EEENS1_19SingleTileSchedulerILb0ELb0ELb0ELi128EEEEEEEEEvNT_6ParamsE)
        /*01b8*/ 	.word	0x000000a8


	//----- nvinfo : EIATTR_FRAME_SIZE
	.align		4
.L_91:
        /*01bc*/ 	.byte	0x04, 0x11
        /*01be*/ 	.short	(.L_93 - .L_92)
	.align		4
.L_92:
        /*01c0*/ 	.word	index@(_ZN7cutlass13device_kernelIN5flash11enable_sm90INS1_16FlashAttnBwdSm90INS1_25CollectiveMainloopBwdSm90ILi2ELi2ELi2EN4cute5tupleIJNS5_1CILi1EEES8_S8_EEENS6_IJNS7_ILi64EEENS7_ILi128EEENS7_ILi96EEEEEENS_6half_tEfNS_4arch4Sm90ELb0ELb1ELb0ELb0ELb1ELb1ELb0ELb0ELi2ELi1ELi2ELi1ELb1EEENS1_21CollectiveEpilogueBwdISD_SE_SG_Li256ELb0ELb0ELi1EEENS1_19SingleTileSchedulerILb0ELb0ELb0ELi128EEEEEEEEEvNT_6ParamsE)
        /*01c4*/ 	.word	0x00000008


	//----- nvinfo : EIATTR_REGCOUNT
	.align		4
.L_93:
        /*01c8*/ 	.byte	0x04, 0x2f
        /*01ca*/ 	.short	(.L_95 - .L_94)
	.align		4
.L_94:
        /*01cc*/ 	.word	index@(_ZN7cutlass13device_kernelIN5flash11enable_sm90INS1_16FlashAttnBwdSm90INS1_25CollectiveMainloopBwdSm90ILi2ELi2ELi2EN4cute5tupleIJNS5_1CILi1EEES8_S8_EEENS6_IJNS7_ILi64EEENS7_ILi128EEENS7_ILi96EEEEEENS_6half_tEfNS_4arch4Sm90ELb0ELb1ELb0ELb0ELb0ELb1ELb0ELb0ELi2ELi1ELi2ELi1ELb1EEENS1_21CollectiveEpilogueBwdISD_SE_SG_Li256ELb0ELb0ELi1EEENS1_19SingleTileSchedulerILb0ELb0ELb0ELi128EEEEEEEEEvNT_6ParamsE)
        /*01d0*/ 	.word	0x000000a8


	//----- nvinfo : EIATTR_FRAME_SIZE
	.align		4
.L_95:
        /*01d4*/ 	.byte	0x04, 0x11
        /*01d6*/ 	.short	(.L_97 - .L_96)
	.align		4
.L_96:
        /*01d8*/ 	.word	index@(_ZN7cutlass13device_kernelIN5flash11enable_sm90INS1_16FlashAttnBwdSm90INS1_25CollectiveMainloopBwdSm90ILi2ELi2ELi2EN4cute5tupleIJNS5_1CILi1EEES8_S8_EEENS6_IJNS7_ILi64EEENS7_ILi128EEENS7_ILi96EEEEEENS_6half_tEfNS_4arch4Sm90ELb0ELb1ELb0ELb0ELb0ELb1ELb0ELb0ELi2ELi1ELi2ELi1ELb1EEENS1_21CollectiveEpilogueBwdISD_SE_SG_Li256ELb0ELb0ELi1EEENS1_19SingleTileSchedulerILb0ELb0ELb0ELi128EEEEEEEEEvNT_6ParamsE)
        /*01dc*/ 	.word	0x00000008


	//----- nvinfo : EIATTR_REGCOUNT
	.align		4
.L_97:
        /*01e0*/ 	.byte	0x04, 0x2f
        /*01e2*/ 	.short	(.L_99 - .L_98)
	.align		4
.L_98:
        /*01e4*/ 	.word	index@(_ZN7cutlass13device_kernelIN5flash11enable_sm90INS1_16FlashAttnBwdSm90INS1_25CollectiveMainloopBwdSm90ILi2ELi2ELi2EN4cute5tupleIJNS5_1CILi1EEES8_S8_EEENS6_IJNS7_ILi64EEENS7_ILi128EEENS7_ILi96EEEEEENS_6half_tEfNS_4arch4Sm90ELb0ELb0ELb0ELb1ELb1ELb1ELb0ELb0ELi2ELi1ELi2ELi1ELb1EEENS1_24CollectiveEpilogueBwdGQAISD_fSG_Li256ELb1ELb1EEENS1_19SingleTileSchedulerILb1ELb0ELb0ELi128EEEEEEEEEvNT_6ParamsE)
        /*01e8*/ 	.word	0x000000a8


	//----- nvinfo : EIATTR_FRAME_SIZE
	.align		4
.L_99:
        /*01ec*/ 	.byte	0x04, 0x11
        /*01ee*/ 	.short	(.L_101 - .L_100)
	.align		4
.L_100:
        /*01f0*/ 	.word	index@(_ZN7cutlass13device_kernelIN5flash11enable_sm90INS1_16FlashAttnBwdSm90INS1_25CollectiveMainloopBwdSm90ILi2ELi2ELi2EN4cute5tupleIJNS5_1CILi1EEES8_S8_EEENS6_IJNS7_ILi64EEENS7_ILi128EEENS7_ILi96EEEEEENS_6half_tEfNS_4arch4Sm90ELb0ELb0ELb0ELb1ELb1ELb1ELb0ELb0ELi2ELi1ELi2ELi1ELb1EEENS1_24CollectiveEpilogueBwdGQAISD_fSG_Li256ELb1ELb1EEENS1_19SingleTileSchedulerILb1ELb0ELb0ELi128EEEEEEEEEvNT_6ParamsE)
        /*01f4*/ 	.word	0x00000000


	//----- nvinfo : EIATTR_REGCOUNT
	.align		4
.L_101:
        /*01f8*/ 	.byte	0x04, 0x2f
        /*01fa*/ 	.short	(.L_103 - .L_102)
	.align		4
.L_102:
        /*01fc*/ 	.word	index@(_ZN7cutlass13device_kernelIN5flash11enable_sm90INS1_16FlashAttnBwdSm90INS1_25CollectiveMainloopBwdSm90ILi2ELi2ELi2EN4cute5tupleIJNS5_1CILi1EEES8_S8_EEENS6_IJNS7_ILi64EEENS7_ILi128EEENS7_ILi96EEEEEENS_6half_tEfNS_4arch4Sm90ELb0ELb0ELb0ELb1ELb0ELb1ELb0ELb0ELi2ELi1ELi2ELi1ELb1EEENS1_24CollectiveEpilogueBwdGQAISD_fSG_Li256ELb1ELb0EEENS1_19SingleTileSchedulerILb1ELb0ELb0ELi128EEEEEEEEEvNT_6ParamsE)
        /*0200*/ 	.word	0x000000a8


	//----- nvinfo : EIATTR_FRAME_SIZE
	.align		4
.L_103:
        /*0204*/ 	.byte	0x04, 0x11
        /*0206*/ 	.short	(.L_105 - .L_104)
	.align		4
.L_104:
        /*0208*/ 	.word	index@(_ZN7cutlass13device_kernelIN5flash11enable_sm90INS1_16FlashAttnBwdSm90INS1_25CollectiveMainloopBwdSm90ILi2ELi2ELi2EN4cute5tupleIJNS5_1CILi1EEES8_S8_EEENS6_IJNS7_ILi64EEENS7_ILi128EEENS7_ILi96EEEEEENS_6half_tEfNS_4arch4Sm90ELb0ELb0ELb0ELb1ELb0ELb1ELb0ELb0ELi2ELi1ELi2ELi1ELb1EEENS1_24CollectiveEpilogueBwdGQAISD_fSG_Li256ELb1ELb0EEENS1_19SingleTileSchedulerILb1ELb0ELb0ELi128EEEEEEEEEvNT_6ParamsE)
        /*020c*/ 	.word	0x00000000


	//----- nvinfo : EIATTR_REGCOUNT
	.align		4
.L_105:
        /*0210*/ 	.byte	0x04, 0x2f
        /*0212*/ 	.short	(.L_107 - .L_106)
	.align		4
.L_106:
        /*0214*/ 	.word	index@(_ZN7cutlass13device_kernelIN5flash11enable_sm90INS1_16FlashAttnBwdSm90INS1_25CollectiveMainloopBwdSm90ILi2ELi2ELi2EN4cute5tupleIJNS5_1CILi1EEES8_S8_EEENS6_IJNS7_ILi64EEENS7_ILi128EEENS7_ILi96EEEEEENS_6half_tEfNS_4arch4Sm90ELb0ELb0ELb0ELb1ELb1ELb1ELb0ELb0ELi2ELi1ELi2ELi1ELb1EEENS1_21CollectiveEpilogueBwdISD_SE_SG_Li256ELb1ELb0ELi1EEENS1_19SingleTileSchedulerILb1ELb0ELb0ELi128EEEEEEEEEvNT_6ParamsE)
        /*0218*/ 	.word	0x000000a8


	//----- nvinfo : EIATTR_FRAME_SIZE
	.align		4
.L_107:
        /*021c*/ 	.byte	0x04, 0x11
        /*021e*/ 	.short	(.L_109 - .L_108)
	.align		4
.L_108:
        /*0220*/ 	.word	index@(_ZN7cutlass13device_kernelIN5flash11enable_sm90INS1_16FlashAttnBwdSm90INS1_25CollectiveMainloopBwdSm90ILi2ELi2ELi2EN4cute5tupleIJNS5_1CILi1EEES8_S8_EEENS6_IJNS7_ILi64EEENS7_ILi128EEENS7_ILi96EEEEEENS_6half_tEfNS_4arch4Sm90ELb0ELb0ELb0ELb1ELb1ELb1ELb0ELb0ELi2ELi1ELi2ELi1ELb1EEENS1_21CollectiveEpilogueBwdISD_SE_SG_Li256ELb1ELb0ELi1EEENS1_19SingleTileSchedulerILb1ELb0ELb0ELi128EEEEEEEEEvNT_6ParamsE)
        /*0224*/ 	.word	0x00000000


	//----- nvinfo : EIATTR_REGCOUNT
	.align		4
.L_109:
        /*0228*/ 	.byte	0x04, 0x2f
        /*022a*/ 	.short	(.L_111 - .L_110)
	.align		4
.L_110:
        /*022c*/ 	.word	index@(_ZN7cutlass13device_kernelIN5flash11enable_sm90INS1_16FlashAttnBwdSm90INS1_25CollectiveMainloopBwdSm90ILi2ELi2ELi2EN4cute5tupleIJNS5_1CILi1EEES8_S8_EEENS6_IJNS7_ILi64EEENS7_ILi128EEENS7_ILi96EEEEEENS_6half_tEfNS_4arch4Sm90ELb0ELb0ELb0ELb1ELb0ELb1ELb0ELb0ELi2ELi1ELi2ELi1ELb1EEENS1_21CollectiveEpilogueBwdISD_SE_SG_Li256ELb1ELb0ELi1EEENS1_19SingleTileSchedulerILb1ELb0ELb0ELi128EEEEEEEEEvNT_6ParamsE)
        /*0230*/ 	.word	0x000000a8


	//----- nvinfo : EIATTR_FRAME_SIZE
	.align		4
.L_111:
        /*0234*/ 	.byte	0x04, 0x11
        /*0236*/ 	.short	(.L_113 - .L_112)
	.align		4
.L_112:
        /*0238*/ 	.word	index@(_ZN7cutlass13device_kernelIN5flash11enable_sm90INS1_16FlashAttnBwdSm90INS1_25CollectiveMainloopBwdSm90ILi2ELi2ELi2EN4cute5tupleIJNS5_1CILi1EEES8_S8_EEENS6_IJNS7_ILi64EEENS7_ILi128EEENS7_ILi96EEEEEENS_6half_tEfNS_4arch4Sm90ELb0ELb0ELb0ELb1ELb0ELb1ELb0ELb0ELi2ELi1ELi2ELi1ELb1EEENS1_21CollectiveEpilogueBwdISD_SE_SG_Li256ELb1ELb0ELi1EEENS1_19SingleTileSchedulerILb1ELb0ELb0ELi128EEEEEEEEEvNT_6ParamsE)
        /*023c*/ 	.word	0x00000000


	//----- nvinfo : EIATTR_REGCOUNT
	.align		4
.L_113:
        /*0240*/ 	.byte	0x04, 0x2f
        /*0242*/ 	.short	(.L_115 - .L_114)
	.align		4
.L_114:
        /*0244*/ 	.word	index@(_ZN7cutlass13device_kernelIN5flash11enable_sm90INS1_16FlashAttnBwdSm90INS1_25CollectiveMainloopBwdSm90ILi2ELi2ELi2EN4cute5tupleIJNS5_1CILi1EEES8_S8_EEENS6_IJNS7_ILi64EEENS7_ILi128EEENS7_ILi96EEEEEENS_6half_tEfNS_4arch4Sm90ELb0ELb0ELb0ELb0ELb1ELb1ELb0ELb0ELi2ELi1ELi2ELi1ELb1EEENS1_24CollectiveEpilogueBwdGQAISD_fSG_Li256ELb0ELb1EEENS1_19SingleTileSchedulerILb0ELb0ELb0ELi128EEEEEEEEEvNT_6ParamsE)
        /*0248*/ 	.word	0x000000a8


	//----- nvinfo : EIATTR_FRAME_SIZE
	.align		4
.L_115:
        /*024c*/ 	.byte	0x04, 0x11
        /*024e*/ 	.short	(.L_117 - .L_116)
	.align		4
.L_116:
        /*0250*/ 	.word	index@(_ZN7cutlass13device_kernelIN5flash11enable_sm90INS1_16FlashAttnBwdSm90INS1_25CollectiveMainloopBwdSm90ILi2ELi2ELi2EN4cute5tupleIJNS5_1CILi1EEES8_S8_EEENS6_IJNS7_ILi64EEENS7_ILi128EEENS7_ILi96EEEEEENS_6half_tEfNS_4arch4Sm90ELb0ELb0ELb0ELb0ELb1ELb1ELb0ELb0ELi2ELi1ELi2ELi1ELb1EEENS1_24CollectiveEpilogueBwdGQAISD_fSG_Li256ELb0ELb1EEENS1_19SingleTileSchedulerILb0ELb0ELb0ELi128EEEEEEEEEvNT_6ParamsE)
        /*0254*/ 	.word	0x00000000


	//----- nvinfo : EIATTR_REGCOUNT
	.align		4
.L_117:
        /*0258*/ 	.byte	0x04, 0x2f
        /*025a*/ 	.short	(.L_119 - .L_118)
	.align		4
.L_118:
        /*025c*/ 	.word	index@(_ZN7cutlass13device_kernelIN5flash11enable_sm90INS1_16FlashAttnBwdSm90INS1_25CollectiveMainloopBwdSm90ILi2ELi2ELi2EN4cute5tupleIJNS5_1CILi1EEES8_S8_EEENS6_IJNS7_ILi64EEENS7_ILi128EEENS7_ILi96EEEEEENS_6half_tEfNS_4arch4Sm90ELb0ELb0ELb0ELb0ELb0ELb1ELb0ELb0ELi2ELi1ELi2ELi1ELb1EEENS1_24CollectiveEpilogueBwdGQAISD_fSG_Li256ELb0ELb0EEENS1_19SingleTileSchedulerILb0ELb0ELb0ELi128EEEEEEEEEvNT_6ParamsE)
        /*0260*/ 	.word	0x000000a8


	//----- nvinfo : EIATTR_FRAME_SIZE
	.align		4
.L_119:
        /*0264*/ 	.byte	0x04, 0x11
        /*0266*/ 	.short	(.L_121 - .L_120)
	.align		4
.L_120:
        /*0268*/ 	.word	index@(_ZN7cutlass13device_kernelIN5flash11enable_sm90INS1_16FlashAttnBwdSm90INS1_25CollectiveMainloopBwdSm90ILi2ELi2ELi2EN4cute5tupleIJNS5_1CILi1EEES8_S8_EEENS6_IJNS7_ILi64EEENS7_ILi128EEENS7_ILi96EEEEEENS_6half_tEfNS_4arch4Sm90ELb0ELb0ELb0ELb0ELb0ELb1ELb0ELb0ELi2ELi1ELi2ELi1ELb1EEENS1_24CollectiveEpilogueBwdGQAISD_fSG_Li256ELb0ELb0EEENS1_19SingleTileSchedulerILb0ELb0ELb0ELi128EEEEEEEEEvNT_6ParamsE)
        /*026c*/ 	.word	0x00000000


	//----- nvinfo : EIATTR_REGCOUNT
	.align		4
.L_121:
        /*0270*/ 	.byte	0x04, 0x2f
        /*0272*/ 	.short	(.L_123 - .L_122)
	.align		4
.L_122:
        /*0274*/ 	.word	index@(_ZN7cutlass13device_kernelIN5flash11enable_sm90INS1_16FlashAttnBwdSm90INS1_25CollectiveMainloopBwdSm90ILi2ELi2ELi2EN4cute5tupleIJNS5_1CILi1EEES8_S8_EEENS6_IJNS7_ILi64EEENS7_ILi128EEENS7_ILi96EEEEEENS_6half_tEfNS_4arch4Sm90ELb0ELb0ELb0ELb0ELb1ELb1ELb0ELb0ELi2ELi1ELi2ELi1ELb1EEENS1_21CollectiveEpilogueBwdISD_SE_SG_Li256ELb0ELb0ELi1EEENS1_19SingleTileSchedulerILb0ELb0ELb0ELi128EEEEEEEEEvNT_6ParamsE)
        /*0278*/ 	.word	0x000000a8


	//----- nvinfo : EIATTR_FRAME_SIZE
	.align		4
.L_123:
        /*027c*/ 	.byte	0x04, 0x11
        /*027e*/ 	.short	(.L_125 - .L_124)
	.align		4
.L_124:
        /*0280*/ 	.word	index@(_ZN7cutlass13device_kernelIN5flash11enable_sm90INS1_16FlashAttnBwdSm90INS1_25CollectiveMainloopBwdSm90ILi2ELi2ELi2EN4cute5tupleIJNS5_1CILi1EEES8_S8_EEENS6_IJNS7_ILi64EEENS7_ILi128EEENS7_ILi96EEEEEENS_6half_tEfNS_4arch4Sm90ELb0ELb0ELb0ELb0ELb1ELb1ELb0ELb0ELi2ELi1ELi2ELi1ELb1EEENS1_21CollectiveEpilogueBwdISD_SE_SG_Li256ELb0ELb0ELi1EEENS1_19SingleTileSchedulerILb0ELb0ELb0ELi128EEEEEEEEEvNT_6ParamsE)
        /*0284*/ 	.word	0x00000000


	//----- nvinfo : EIATTR_REGCOUNT
	.align		4
.L_125:
        /*0288*/ 	.byte	0x04, 0x2f
        /*028a*/ 	.short	(.L_127 - .L_126)
	.align		4
.L_126:
        /*028c*/ 	.word	index@(_ZN7cutlass13device_kernelIN5flash11enable_sm90INS1_16FlashAttnBwdSm90INS1_25CollectiveMainloopBwdSm90ILi2ELi2ELi2EN4cute5tupleIJNS5_1CILi1EEES8_S8_EEENS6_IJNS7_ILi64EEENS7_ILi128EEENS7_ILi96EEEEEENS_6half_tEfNS_4arch4Sm90ELb0ELb0ELb0ELb0ELb0ELb1ELb0ELb0ELi2ELi1ELi2ELi1ELb1EEENS1_21CollectiveEpilogueBwdISD_SE_SG_Li256ELb0ELb0ELi1EEENS1_19SingleTileSchedulerILb0ELb0ELb0ELi128EEEEEEEEEvNT_6ParamsE)
        /*0290*/ 	.word	0x000000a8


	//----- nvinfo : EIATTR_FRAME_SIZE
	.align		4
.L_127:
        /*0294*/ 	.byte	0x04, 0x11
        /*0296*/ 	.short	(.L_129 - .L_128)
	.align		4
.L_128:
        /*0298*/ 	.word	index@(_ZN7cutlass13device_kernelIN5flash11enable_sm90INS1_16FlashAttnBwdSm90INS1_25CollectiveMainloopBwdSm90ILi2ELi2ELi2EN4cute5tupleIJNS5_1CILi1EEES8_S8_EEENS6_IJNS7_ILi64EEENS7_ILi128EEENS7_ILi96EEEEEENS_6half_tEfNS_4arch4Sm90ELb0ELb0ELb0ELb0ELb0ELb1ELb0ELb0ELi2ELi1ELi2ELi1ELb1EEENS1_21CollectiveEpilogueBwdISD_SE_SG_Li256ELb0ELb0ELi1EEENS1_19SingleTileSchedulerILb0ELb0ELb0ELi128EEEEEEEEEvNT_6ParamsE)
        /*029c*/ 	.word	0x00000000


	//----- nvinfo : EIATTR_REGCOUNT
	.align		4
.L_129:
        /*02a0*/ 	.byte	0x04, 0x2f
        /*02a2*/ 	.short	(.L_131 - .L_130)
	.align		4
.L_130:
        /*02a4*/ 	.word	index@(_ZN7cutlass13device_kernelIN5flash11enable_sm90INS1_16FlashAttnBwdSm90INS1_25CollectiveMainloopBwdSm90ILi2ELi2ELi2EN4cute5tupleIJNS5_1CILi1EEES8_S8_EEENS6_IJNS7_ILi64EEENS7_ILi128EEENS7_ILi96EEEEEENS_6half_tEfNS_4arch4Sm90ELb1ELb0ELb1ELb1ELb1ELb1ELb0ELb0ELi2ELi1ELi2ELi1ELb1EEENS1_24CollectiveEpilogueBwdGQAISD_fSG_Li256ELb1ELb1EEENS1_25SingleTileBwdLPTSchedulerILb1ELi128ELb1EEEEEEEEEvNT_6ParamsE)
        /*02a8*/ 	.word	0x000000a8


	//----- nvinfo : EIATTR_FRAME_SIZE
	.align		4
.L_131:
        /*02ac*/ 	.byte	0x04, 0x11
        /*02ae*/ 	.short	(.L_133 - .L_132)
	.align		4
.L_132:
        /*02b0*/ 	.word	index@(_ZN7cutlass13device_kernelIN5flash11enable_sm90INS1_16FlashAttnBwdSm90INS1_25CollectiveMainloopBwdSm90ILi2ELi2ELi2EN4cute5tupleIJNS5_1CILi1EEES8_S8_EEENS6_IJNS7_ILi64EEENS7_ILi128EEENS7_ILi96EEEEEENS_6half_tEfNS_4arch4Sm90ELb1ELb0ELb1ELb1ELb1ELb1ELb0ELb0ELi2ELi1ELi2ELi1ELb1EEENS1_24CollectiveEpilogueBwdGQAISD_fSG_Li256ELb1ELb1EEENS1_25SingleTileBwdLPTSchedulerILb1ELi128ELb1EEEEEEEEEvNT_6ParamsE)
        /*02b4*/ 	.word	0x00000008


	//----- nvinfo : EIATTR_REGCOUNT
	.align		4
.L_133:
        /*02b8*/ 	.byte	0x04, 0x2f
        /*02ba*/ 	.short	(.L_135 - .L_134)
	.align		4
.L_134:
        /*02bc*/ 	.word	index@(_ZN7cutlass13device_kernelIN5flash11enable_sm90INS1_16FlashAttnBwdSm90INS1_25CollectiveMainloopBwdSm90ILi2ELi2ELi2EN4cute5tupleIJNS5_1CILi1EEES8_S8_EEENS6_IJNS7_ILi64EEENS7_ILi128EEENS7_ILi96EEEEEENS_6half_tEfNS_4arch4Sm90ELb1ELb0ELb1ELb1ELb0ELb1ELb0ELb0ELi2ELi1ELi2ELi1ELb1EEENS1_24CollectiveEpilogueBwdGQAISD_fSG_Li256ELb1ELb0EEENS1_25SingleTileBwdLPTSchedulerILb1ELi128ELb0EEEEEEEEEvNT_6ParamsE)
        /*02c0*/ 	.word	0x000000a8


	//----- nvinfo : EIATTR_FRAME_SIZE
	.align		4
.L_135:
        /*02c4*/ 	.byte	0x04, 0x11
        /*02c6*/ 	.short	(.L_137 - .L_136)
	.align		4
.L_136:
        /*02c8*/ 	.word	index@(_ZN7cutlass13device_kernelIN5flash11enable_sm90INS1_16FlashAttnBwdSm90INS1_25CollectiveMainloopBwdSm90ILi2ELi2ELi2EN4cute5tupleIJNS5_1CILi1EEES8_S8_EEENS6_IJNS7_ILi64EEENS7_ILi128EEENS7_ILi96EEEEEENS_6half_tEfNS_4arch4Sm90ELb1ELb0ELb1ELb1ELb0ELb1ELb0ELb0ELi2ELi1ELi2ELi1ELb1EEENS1_24CollectiveEpilogueBwdGQAISD_fSG_Li256ELb1ELb0EEENS1_25SingleTileBwdLPTSchedulerILb1ELi128ELb0EEEEEEEEEvNT_6ParamsE)
        /*02cc*/ 	.word	0x00000008


	//----- nvinfo : EIATTR_REGCOUNT
	.align		4
.L_137:
        /*02d0*/ 	.byte	0x04, 0x2f
        /*02d2*/ 	.short	(.L_139 - .L_138)
	.align		4
.L_138:
        /*02d4*/ 	.word	index@(_ZN7cutlass13device_kernelIN5flash11enable_sm90INS1_16FlashAttnBwdSm90INS1_25CollectiveMainloopBwdSm90ILi2ELi2ELi2EN4cute5tupleIJNS5_1CILi1EEES8_S8_EEENS6_IJNS7_ILi64EEENS7_ILi128EEENS7_ILi96EEEEEENS_6half_tEfNS_4arch4Sm90ELb1ELb0ELb1ELb1ELb1ELb1ELb0ELb0ELi2ELi1ELi2ELi1ELb1EEENS1_21CollectiveEpilogueBwdISD_SE_SG_Li256ELb1ELb0ELi1EEENS1_25SingleTileBwdLPTSchedulerILb1ELi128ELb1EEEEEEEEEvNT_6ParamsE)
        /*02d8*/ 	.word	0x000000a8


	//----- nvinfo : EIATTR_FRAME_SIZE
	.align		4
.L_139:
        /*02dc*/ 	.byte	0x04, 0x11
        /*02de*/ 	.short	(.L_141 - .L_140)
	.align		4
.L_140:
        /*02e0*/ 	.word	index@(_ZN7cutlass13device_kernelIN5flash11enable_sm90INS1_16FlashAttnBwdSm90INS1_25CollectiveMainloopBwdSm90ILi2ELi2ELi2EN4cute5tupleIJNS5_1CILi1EEES8_S8_EEENS6_IJNS7_ILi64EEENS7_ILi128EEENS7_ILi96EEEEEENS_6half_tEfNS_4arch4Sm90ELb1ELb0ELb1ELb1ELb1ELb1ELb0ELb0ELi2ELi1ELi2ELi1ELb1EEENS1_21CollectiveEpilogueBwdISD_SE_SG_Li256ELb1ELb0ELi1EEENS1_25SingleTileBwdLPTSchedulerILb1ELi128ELb1EEEEEEEEEvNT_6ParamsE)
        /*02e4*/ 	.word	0x00000008


	//----- nvinfo : EIATTR_REGCOUNT
	.align		4
.L_141:
        /*02e8*/ 	.byte	0x04, 0x2f
        /*02ea*/ 	.short	(.L_143 - .L_142)
	.align		4
.L_142:
        /*02ec*/ 	.word	index@(_ZN7cutlass13device_kernelIN5flash11enable_sm90INS1_16FlashAttnBwdSm90INS1_25CollectiveMainloopBwdSm90ILi2ELi2ELi2EN4cute5tupleIJNS5_1CILi1EEES8_S8_EEENS6_IJNS7_ILi64EEENS7_ILi128EEENS7_ILi96EEEEEENS_6half_tEfNS_4arch4Sm90ELb1ELb0ELb1ELb1ELb0ELb1ELb0ELb0ELi2ELi1ELi2ELi1ELb1EEENS1_21CollectiveEpilogueBwdISD_SE_SG_Li256ELb1ELb0ELi1EEENS1_25SingleTileBwdLPTSchedulerILb1ELi128ELb0EEEEEEEEEvNT_6ParamsE)
        /*02f0*/ 	.word	0x000000a8


	//----- nvinfo : EIATTR_FRAME_SIZE
	.align		4
.L_143:
        /*02f4*/ 	.byte	0x04, 0x11
        /*02f6*/ 	.short	(.L_145 - .L_144)
	.align		4
.L_144:
        /*02f8*/ 	.word	index@(_ZN7cutlass13device_kernelIN5flash11enable_sm90INS1_16FlashAttnBwdSm90INS1_25CollectiveMainloopBwdSm90ILi2ELi2ELi2EN4cute5tupleIJNS5_1CILi1EEES8_S8_EEENS6_IJNS7_ILi64EEENS7_ILi128EEENS7_ILi96EEEEEENS_6half_tEfNS_4arch4Sm90ELb1ELb0ELb1ELb1ELb0ELb1ELb0ELb0ELi2ELi1ELi2ELi1ELb1EEENS1_21CollectiveEpilogueBwdISD_SE_SG_Li256ELb1ELb0ELi1EEENS1_25SingleTileBwdLPTSchedulerILb1ELi128ELb0EEEEEEEEEvNT_6ParamsE)
        /*02fc*/ 	.word	0x00000008


	//----- nvinfo : EIATTR_REGCOUNT
	.align		4
.L_145:
        /*0300*/ 	.byte	0x04, 0x2f
        /*0302*/ 	.short	(.L_147 - .L_146)
	.align		4
.L_146:
        /*0304*/ 	.word	index@(_ZN7cutlass13device_kernelIN5flash11enable_sm90INS1_16FlashAttnBwdSm90INS1_25CollectiveMainloopBwdSm90ILi2ELi2ELi2EN4cute5tupleIJNS5_1CILi1EEES8_S8_EEENS6_IJNS7_ILi64EEENS7_ILi128EEENS7_ILi96EEEEEENS_6half_tEfNS_4arch4Sm90ELb1ELb0ELb1ELb0ELb1ELb1ELb0ELb0ELi2ELi1ELi2ELi1ELb1EEENS1_24CollectiveEpilogueBwdGQAISD_fSG_Li256ELb0ELb1EEENS1_25SingleTileBwdLPTSchedulerILb0ELi128ELb1EEEEEEEEEvNT_6ParamsE)
        /*0308*/ 	.word	0x000000a8


	//----- nvinfo : EIATTR_FRAME_SIZE
	.align		4
.L_147:
        /*030c*/ 	.byte	0x04, 0x11
        /*030e*/ 	.short	(.L_149 - .L_148)
	.align		4
.L_148:
        /*0310*/ 	.word	index@(_ZN7cutlass13device_kernelIN5flash11enable_sm90INS1_16FlashAttnBwdSm90INS1_25CollectiveMainloopBwdSm90ILi2ELi2ELi2EN4cute5tupleIJNS5_1CILi1EEES8_S8_EEENS6_IJNS7_ILi64EEENS7_ILi128EEENS7_ILi96EEEEEENS_6half_tEfNS_4arch4Sm90ELb1ELb0ELb1ELb0ELb1ELb1ELb0ELb0ELi2ELi1ELi2ELi1ELb1EEENS1_24CollectiveEpilogueBwdGQAISD_fSG_Li256ELb0ELb1EEENS1_25SingleTileBwdLPTSchedulerILb0ELi128ELb1EEEEEEEEEvNT_6ParamsE)
        /*0314*/ 	.word	0x00000008


	//----- nvinfo : EIATTR_REGCOUNT
	.align		4
.L_149:
        /*0318*/ 	.byte	0x04, 0x2f
        /*031a*/ 	.short	(.L_151 - .L_150)
	.align		4
.L_150:
        /*031c*/ 	.word	index@(_ZN7cutlass13device_kernelIN5flash11enable_sm90INS1_16FlashAttnBwdSm90INS1_25CollectiveMainloopBwdSm90ILi2ELi2ELi2EN4cute5tupleIJNS5_1CILi1EEES8_S8_EEENS6_IJNS7_ILi64EEENS7_ILi128EEENS7_ILi96EEEEEENS_6half_tEfNS_4arch4Sm90ELb1ELb0ELb1ELb0ELb0ELb1ELb0ELb0ELi2ELi1ELi2ELi1ELb1EEENS1_24CollectiveEpilogueBwdGQAISD_fSG_Li256ELb0ELb0EEENS1_25SingleTileBwdLPTSchedulerILb0ELi128ELb0EEEEEEEEEvNT_6ParamsE)
        /*0320*/ 	.word	0x000000a8


	//----- nvinfo : EIATTR_FRAME_SIZE
	.align		4
.L_151:
        /*0324*/ 	.byte	0x04, 0x11
        /*0326*/ 	.short	(.L_153 - .L_152)
	.align		4
.L_152:
        /*0328*/ 	.word	index@(_ZN7cutlass13device_kernelIN5flash11enable_sm90INS1_16FlashAttnBwdSm90INS1_25CollectiveMainloopBwdSm90ILi2ELi2ELi2EN4cute5tupleIJNS5_1CILi1EEES8_S8_EEENS6_IJNS7_ILi64EEENS7_ILi128EEENS7_ILi96EEEEEENS_6half_tEfNS_4arch4Sm90ELb1ELb0ELb1ELb0ELb0ELb1ELb0ELb0ELi2ELi1ELi2ELi1ELb1EEENS1_24CollectiveEpilogueBwdGQAISD_fSG_Li256ELb0ELb0EEENS1_25SingleTileBwdLPTSchedulerILb0ELi128ELb0EEEEEEEEEvNT_6ParamsE)
        /*032c*/ 	.word	0x00000008


	//----- nvinfo : EIATTR_REGCOUNT
	.align		4
.L_153:
        /*0330*/ 	.byte	0x04, 0x2f
        /*0332*/ 	.short	(.L_155 - .L_154)
	.align		4
.L_154:
        /*0334*/ 	.word	index@(_ZN7cutlass13device_kernelIN5flash11enable_sm90INS1_16FlashAttnBwdSm90INS1_25CollectiveMainloopBwdSm90ILi2ELi2ELi2EN4cute5tupleIJNS5_1CILi1EEES8_S8_EEENS6_IJNS7_ILi64EEENS7_ILi128EEENS7_ILi96EEEEEENS_6half_tEfNS_4arch4Sm90ELb1ELb0ELb1ELb0ELb1ELb1ELb0ELb0ELi2ELi1ELi2ELi1ELb1EEENS1_21CollectiveEpilogueBwdISD_SE_SG_Li256ELb0ELb0ELi1EEENS1_25SingleTileBwdLPTSchedulerILb0ELi128ELb1EEEEEEEEEvNT_6ParamsE)
        /*0338*/ 	.word	0x000000a8


	//----- nvinfo : EIATTR_FRAME_SIZE
	.align		4
.L_155:
        /*033c*/ 	.byte	0x04, 0x11
        /*033e*/ 	.short	(.L_157 - .L_156)
	.align		4
.L_156:
        /*0340*/ 	.word	index@(_ZN7cutlass13device_kernelIN5flash11enable_sm90INS1_16FlashAttnBwdSm90INS1_25CollectiveMainloopBwdSm90ILi2ELi2ELi2EN4cute5tupleIJNS5_1CILi1EEES8_S8_EEENS6_IJNS7_ILi64EEENS7_ILi128EEENS7_ILi96EEEEEENS_6half_tEfNS_4arch4Sm90ELb1ELb0ELb1ELb0ELb1ELb1ELb0ELb0ELi2ELi1ELi2ELi1ELb1EEENS1_21CollectiveEpilogueBwdISD_SE_SG_Li256ELb0ELb0ELi1EEENS1_25SingleTileBwdLPTSchedulerILb0ELi128ELb1EEEEEEEEEvNT_6ParamsE)
        /*0344*/ 	.word	0x00000008


	//----- nvinfo : EIATTR_REGCOUNT
	.align		4
.L_157:
        /*0348*/ 	.byte	0x04, 0x2f
        /*034a*/ 	.short	(.L_159 - .L_158)
	.align		4
.L_158:
        /*034c*/ 	.word	index@(_ZN7cutlass13device_kernelIN5flash11enable_sm90INS1_16FlashAttnBwdSm90INS1_25CollectiveMainloopBwdSm90ILi2ELi2ELi2EN4cute5tupleIJNS5_1CILi1EEES8_S8_EEENS6_IJNS7_ILi64EEENS7_ILi128EEENS7_ILi96EEEEEENS_6half_tEfNS_4arch4Sm90ELb1ELb0ELb1ELb0ELb0ELb1ELb0ELb0ELi2ELi1ELi2ELi1ELb1EEENS1_21CollectiveEpilogueBwdISD_SE_SG_Li256ELb0ELb0ELi1EEENS1_25SingleTileBwdLPTSchedulerILb0ELi128ELb0EEEEEEEEEvNT_6ParamsE)
        /*0350*/ 	.word	0x000000a8


	//----- nvinfo : EIATTR_FRAME_SIZE
	.align		4
.L_159:
        /*0354*/ 	.byte	0x04, 0x11
        /*0356*/ 	.short	(.L_161 - .L_160)
	.align		4
.L_160:
        /*0358*/ 	.word	index@(_ZN7cutlass13device_kernelIN5flash11enable_sm90INS1_16FlashAttnBwdSm90INS1_25CollectiveMainloopBwdSm90ILi2ELi2ELi2EN4cute5tupleIJNS5_1CILi1EEES8_S8_EEENS6_IJNS7_ILi64EEENS7_ILi128EEENS7_ILi96EEEEEENS_6half_tEfNS_4arch4Sm90ELb1ELb0ELb1ELb0ELb0ELb1ELb0ELb0ELi2ELi1ELi2ELi1ELb1EEENS1_21CollectiveEpilogueBwdISD_SE_SG_Li256ELb0ELb0ELi1EEENS1_25SingleTileBwdLPTSchedulerILb0ELi128ELb0EEEEEEEEEvNT_6ParamsE)
        /*035c*/ 	.word	0x00000008


	//----- nvinfo : EIATTR_REGCOUNT
	.align		4
.L_161:
        /*0360*/ 	.byte	0x04, 0x2f
        /*0362*/ 	.short	(.L_163 - .L_162)
	.align		4
.L_162:
        /*0364*/ 	.word	index@(_ZN7cutlass13device_kernelIN5flash11enable_sm90INS1_16FlashAttnBwdSm90INS1_25CollectiveMainloopBwdSm90ILi2ELi2ELi2EN4cute5tupleIJNS5_1CILi1EEES8_S8_EEENS6_IJNS7_ILi64EEENS7_ILi128EEENS7_ILi96EEEEEENS_6half_tEfNS_4arch4Sm90ELb0ELb1ELb1ELb1ELb1ELb1ELb0ELb0ELi2ELi1ELi2ELi1ELb1EEENS1_24CollectiveEpilogueBwdGQAISD_fSG_Li256ELb1ELb1EEENS1_19SingleTileSchedulerILb1ELb0ELb0ELi128EEEEEEEEEvNT_6ParamsE)
        /*0368*/ 	.word	0x000000a8


	//----- nvinfo : EIATTR_FRAME_SIZE
	.align		4
.L_163:
        /*036c*/ 	.byte	0x04, 0x11
        /*036e*/ 	.short	(.L_165 - .L_164)
	.align		4
.L_164:
        /*0370*/ 	.word	index@(_ZN7cutlass13device_kernelIN5flash11enable_sm90INS1_16FlashAttnBwdSm90INS1_25CollectiveMainloopBwdSm90ILi2ELi2ELi2EN4cute5tupleIJNS5_1CILi1EEES8_S8_EEENS6_IJNS7_ILi64EEENS7_ILi128EEENS7_ILi96EEEEEENS_6half_tEfNS_4arch4Sm90ELb0ELb1ELb1ELb1ELb1ELb1ELb0ELb0ELi2ELi1ELi2ELi1ELb1EEENS1_24CollectiveEpilogueBwdGQAISD_fSG_Li256ELb1ELb1EEENS1_19SingleTileSchedulerILb1ELb0ELb0ELi128EEEEEEEEEvNT_6ParamsE)
        /*0374*/ 	.word	0x00000010


	//----- nvinfo : EIATTR_REGCOUNT
	.align		4
.L_165:
        /*0378*/ 	.byte	0x04, 0x2f
        /*037a*/ 	.short	(.L_167 - .L_166)
	.align		4
.L_166:
        /*037c*/ 	.word	index@(_ZN7cutlass13device_kernelIN5flash11enable_sm90INS1_16FlashAttnBwdSm90INS1_25CollectiveMainloopBwdSm90ILi2ELi2ELi2EN4cute5tupleIJNS5_1CILi1EEES8_S8_EEENS6_IJNS7_ILi64EEENS7_ILi128EEENS7_ILi96EEEEEENS_6half_tEfNS_4arch4Sm90ELb0ELb1ELb1ELb1ELb0ELb1ELb0ELb0ELi2ELi1ELi2ELi1ELb1EEENS1_24CollectiveEpilogueBwdGQAISD_fSG_Li256ELb1ELb0EEENS1_19SingleTileSchedulerILb1ELb0ELb0ELi128EEEEEEEEEvNT_6ParamsE)
        /*0380*/ 	.word	0x000000a8


	//----- nvinfo : EIATTR_FRAME_SIZE
	.align		4
.L_167:
        /*0384*/ 	.byte	0x04, 0x11
        /*0386*/ 	.short	(.L_169 - .L_168)
	.align		4
.L_168:
        /*0388*/ 	.word	index@(_ZN7cutlass13device_kernelIN5flash11enable_sm90INS1_16FlashAttnBwdSm90INS1_25CollectiveMainloopBwdSm90ILi2ELi2ELi2EN4cute5tupleIJNS5_1CILi1EEES8_S8_EEENS6_IJNS7_ILi64EEENS7_ILi128EEENS7_ILi96EEEEEENS_6half_tEfNS_4arch4Sm90ELb0ELb1ELb1ELb1ELb0ELb1ELb0ELb0ELi2ELi1ELi2ELi1ELb1EEENS1_24CollectiveEpilogueBwdGQAISD_fSG_Li256ELb1ELb0EEENS1_19SingleTileSchedulerILb1ELb0ELb0ELi128EEEEEEEEEvNT_6ParamsE)
        /*038c*/ 	.word	0x00000010


	//----- nvinfo : EIATTR_REGCOUNT
	.align		4
.L_169:
        /*0390*/ 	.byte	0x04, 0x2f
        /*0392*/ 	.short	(.L_171 - .L_170)
	.align		4
.L_170:
        /*0394*/ 	.word	index@(_ZN7cutlass13device_kernelIN5flash11enable_sm90INS1_16FlashAttnBwdSm90INS1_25CollectiveMainloopBwdSm90ILi2ELi2ELi2EN4cute5tupleIJNS5_1CILi1EEES8_S8_EEENS6_IJNS7_ILi64EEENS7_ILi128EEENS7_ILi96EEEEEENS_6half_tEfNS_4arch4Sm90ELb0ELb1ELb1ELb1ELb1ELb1ELb0ELb0ELi2ELi1ELi2ELi1ELb1EEENS1_21CollectiveEpilogueBwdISD_SE_SG_Li256ELb1ELb0ELi1EEENS1_19SingleTileSchedulerILb1ELb0ELb0ELi128EEEEEEEEEvNT_6ParamsE)
        /*0398*/ 	.word	0x000000a8


	//----- nvinfo : EIATTR_FRAME_SIZE
	.align		4
.L_171:
        /*039c*/ 	.byte	0x04, 0x11
        /*039e*/ 	.short	(.L_173 - .L_172)
	.align		4
.L_172:
        /*03a0*/ 	.word	index@(_ZN7cutlass13device_kernelIN5flash11enable_sm90INS1_16FlashAttnBwdSm90INS1_25CollectiveMainloopBwdSm90ILi2ELi2ELi2EN4cute5tupleIJNS5_1CILi1EEES8_S8_EEENS6_IJNS7_ILi64EEENS7_ILi128EEENS7_ILi96EEEEEENS_6half_tEfNS_4arch4Sm90ELb0ELb1ELb1ELb1ELb1ELb1ELb0ELb0ELi2ELi1ELi2ELi1ELb1EEENS1_21CollectiveEpilogueBwdISD_SE_SG_Li256ELb1ELb0ELi1EEENS1_19SingleTileSchedulerILb1ELb0ELb0ELi128EEEEEEEEEvNT_6ParamsE)
        /*03a4*/ 	.word	0x00000010


	//----- nvinfo : EIATTR_REGCOUNT
	.align		4
.L_173:
        /*03a8*/ 	.byte	0x04, 0x2f
        /*03aa*/ 	.short	(.L_175 - .L_174)
	.align		4
.L_174:
        /*03ac*/ 	.word	index@(_ZN7cutlass13device_kernelIN5flash11enable_sm90INS1_16FlashAttnBwdSm90INS1_25CollectiveMainloopBwdSm90ILi2ELi2ELi2EN4cute5tupleIJNS5_1CILi1EEES8_S8_EEENS6_IJNS7_ILi64EEENS7_ILi128EEENS7_ILi96EEEEEENS_6half_tEfNS_4arch4Sm90ELb0ELb1ELb1ELb1ELb0ELb1ELb0ELb0ELi2ELi1ELi2ELi1ELb1EEENS1_21CollectiveEpilogueBwdISD_SE_SG_Li256ELb1ELb0ELi1EEENS1_19SingleTileSchedulerILb1ELb0ELb0ELi128EEEEEEEEEvNT_6ParamsE)
        /*03b0*/ 	.word	0x000000a8


	//----- nvinfo : EIATTR_FRAME_SIZE
	.align		4
.L_175:
        /*03b4*/ 	.byte	0x04, 0x11
        /*03b6*/ 	.short	(.L_177 - .L_176)
	.align		4
.L_176:
        /*03b8*/ 	.word	index@(_ZN7cutlass13device_kernelIN5flash11enable_sm90INS1_16FlashAttnBwdSm90INS1_25CollectiveMainloopBwdSm90ILi2ELi2ELi2EN4cute5tupleIJNS5_1CILi1EEES8_S8_EEENS6_IJNS7_ILi64EEENS7_ILi128EEENS7_ILi96EEEEEENS_6half_tEfNS_4arch4Sm90ELb0ELb1ELb1ELb1ELb0ELb1ELb0ELb0ELi2ELi1ELi2ELi1ELb1EEENS1_21CollectiveEpilogueBwdISD_SE_SG_Li256ELb1ELb0ELi1EEENS1_19SingleTileSchedulerILb1ELb0ELb0ELi128EEEEEEEEEvNT_6ParamsE)
        /*03bc*/ 	.word	0x00000010


	//----- nvinfo : EIATTR_REGCOUNT
	.align		4
.L_177:
        /*03c0*/ 	.byte	0x04, 0x2f
        /*03c2*/ 	.short	(.L_179 - .L_178)
	.align		4
.L_178:
        /*03c4*/ 	.word	index@(_ZN7cutlass13device_kernelIN5flash11enable_sm90INS1_16FlashAttnBwdSm90INS1_25CollectiveMainloopBwdSm90ILi2ELi2ELi2EN4cute5tupleIJNS5_1CILi1EEES8_S8_EEENS6_IJNS7_ILi64EEENS7_ILi128EEENS7_ILi96EEEEEENS_6half_tEfNS_4arch4Sm90ELb0ELb1ELb1ELb0ELb1ELb1ELb0ELb0ELi2ELi1ELi2ELi1ELb1EEENS1_24CollectiveEpilogueBwdGQAISD_fSG_Li256ELb0ELb1EEENS1_19SingleTileSchedulerILb0ELb0ELb0ELi128EEEEEEEEEvNT_6ParamsE)
        /*03c8*/ 	.word	0x000000a8


	//----- nvinfo : EIATTR_FRAME_SIZE
	.align		4
.L_179:
        /*03cc*/ 	.byte	0x04, 0x11
        /*03ce*/ 	.short	(.L_181 - .L_180)
	.align		4
.L_180:
        /*03d0*/ 	.word	index@(_ZN7cutlass13device_kernelIN5flash11enable_sm90INS1_16FlashAttnBwdSm90INS1_25CollectiveMainloopBwdSm90ILi2ELi2ELi2EN4cute5tupleIJNS5_1CILi1EEES8_S8_EEENS6_IJNS7_ILi64EEENS7_ILi128EEENS7_ILi96EEEEEENS_6half_tEfNS_4arch4Sm90ELb0ELb1ELb1ELb0ELb1ELb1ELb0ELb0ELi2ELi1ELi2ELi1ELb1EEENS1_24CollectiveEpilogueBwdGQAISD_fSG_Li256ELb0ELb1EEENS1_19SingleTileSchedulerILb0ELb0ELb0ELi128EEEEEEEEEvNT_6ParamsE)
        /*03d4*/ 	.word	0x00000008


	//----- nvinfo : EIATTR_REGCOUNT
	.align		4
.L_181:
        /*03d8*/ 	.byte	0x04, 0x2f
        /*03da*/ 	.short	(.L_183 - .L_182)
	.align		4
.L_182:
        /*03dc*/ 	.word	index@(_ZN7cutlass13device_kernelIN5flash11enable_sm90INS1_16FlashAttnBwdSm90INS1_25CollectiveMainloopBwdSm90ILi2ELi2ELi2EN4cute5tupleIJNS5_1CILi1EEES8_S8_EEENS6_IJNS7_ILi64EEENS7_ILi128EEENS7_ILi96EEEEEENS_6half_tEfNS_4arch4Sm90ELb0ELb1ELb1ELb0ELb0ELb1ELb0ELb0ELi2ELi1ELi2ELi1ELb1EEENS1_24CollectiveEpilogueBwdGQAISD_fSG_Li256ELb0ELb0EEENS1_19SingleTileSchedulerILb0ELb0ELb0ELi128EEEEEEEEEvNT_6ParamsE)
        /*03e0*/ 	.word	0x000000a8


	//----- nvinfo : EIATTR_FRAME_SIZE
	.align		4
.L_183:
        /*03e4*/ 	.byte	0x04, 0x11
        /*03e6*/ 	.short	(.L_185 - .L_184)
	.align		4
.L_184:
        /*03e8*/ 	.word	index@(_ZN7cutlass13device_kernelIN5flash11enable_sm90INS1_16FlashAttnBwdSm90INS1_25CollectiveMainloopBwdSm90ILi2ELi2ELi2EN4cute5tupleIJNS5_1CILi1EEES8_S8_EEENS6_IJNS7_ILi64EEENS7_ILi128EEENS7_ILi96EEEEEENS_6half_tEfNS_4arch4Sm90ELb0ELb1ELb1ELb0ELb0ELb1ELb0ELb0ELi2ELi1ELi2ELi1ELb1EEENS1_24CollectiveEpilogueBwdGQAISD_fSG_Li256ELb0ELb0EEENS1_19SingleTileSchedulerILb0ELb0ELb0ELi128EEEEEEEEEvNT_6ParamsE)
        /*03ec*/ 	.word	0x00000008


	//----- nvinfo : EIATTR_REGCOUNT
	.align		4
.L_185:
        /*03f0*/ 	.byte	0x04, 0x2f
        /*03f2*/ 	.short	(.L_187 - .L_186)
	.align		4
.L_186:
        /*03f4*/ 	.word	index@(_ZN7cutlass13device_kernelIN5flash11enable_sm90INS1_16FlashAttnBwdSm90INS1_25CollectiveMainloopBwdSm90ILi2ELi2ELi2EN4cute5tupleIJNS5_1CILi1EEES8_S8_EEENS6_IJNS7_ILi64EEENS7_ILi128EEENS7_ILi96EEEEEENS_6half_tEfNS_4arch4Sm90ELb0ELb1ELb1ELb0ELb1ELb1ELb0ELb0ELi2ELi1ELi2ELi1ELb1EEENS1_21CollectiveEpilogueBwdISD_SE_SG_Li256ELb0ELb0ELi1EEENS1_19SingleTileSchedulerILb0ELb0ELb0ELi128EEEEEEEEEvNT_6ParamsE)
        /*03f8*/ 	.word	0x000000a8


	//----- nvinfo : EIATTR_FRAME_SIZE
	.align		4
.L_187:
        /*03fc*/ 	.byte	0x04, 0x11
        /*03fe*/ 	.short	(.L_189 - .L_188)
	.align		4
.L_188:
        /*0400*/ 	.word	index@(_ZN7cutlass13device_kernelIN5flash11enable_sm90INS1_16FlashAttnBwdSm90INS1_25CollectiveMainloopBwdSm90ILi2ELi2ELi2EN4cute5tupleIJNS5_1CILi1EEES8_S8_EEENS6_IJNS7_ILi64EEENS7_ILi128EEENS7_ILi96EEEEEENS_6half_tEfNS_4arch4Sm90ELb0ELb1ELb1ELb0ELb1ELb1ELb0ELb0ELi2ELi1ELi2ELi1ELb1EEENS1_21CollectiveEpilogueBwdISD_SE_SG_Li256ELb0ELb0ELi1EEENS1_19SingleTileSchedulerILb0ELb0ELb0ELi128EEEEEEEEEvNT_6ParamsE)
        /*0404*/ 	.word	0x00000008


	//----- nvinfo : EIATTR_REGCOUNT
	.align		4
.L_189:
        /*0408*/ 	.byte	0x04, 0x2f
        /*040a*/ 	.short	(.L_191 - .L_190)
	.align		4
.L_190:
        /*040c*/ 	.word	index@(_ZN7cutlass13device_kernelIN5flash11enable_sm90INS1_16FlashAttnBwdSm90INS1_25CollectiveMainloopBwdSm90ILi2ELi2ELi2EN4cute5tupleIJNS5_1CILi1EEES8_S8_EEENS6_IJNS7_ILi64EEENS7_ILi128EEENS7_ILi96EEEEEENS_6half_tEfNS_4arch4Sm90ELb0ELb1ELb1ELb0ELb0ELb1ELb0ELb0ELi2ELi1ELi2ELi1ELb1EEENS1_21CollectiveEpilogueBwdISD_SE_SG_Li256ELb0ELb0ELi1EEENS1_19SingleTileSchedulerILb0ELb0ELb0ELi128EEEEEEEEEvNT_6ParamsE)
        /*0410*/ 	.word	0x000000a8


	//----- nvinfo : EIATTR_FRAME_SIZE
	.align		4
.L_191:
        /*0414*/ 	.byte	0x04, 0x11
        /*0416*/ 	.short	(.L_193 - .L_192)
	.align		4
.L_192:
        /*0418*/ 	.word	index@(_ZN7cutlass13device_kernelIN5flash11enable_sm90INS1_16FlashAttnBwdSm90INS1_25CollectiveMainloopBwdSm90ILi2ELi2ELi2EN4cute5tupleIJNS5_1CILi1EEES8_S8_EEENS6_IJNS7_ILi64EEENS7_ILi128EEENS7_ILi96EEEEEENS_6half_tEfNS_4arch4Sm90ELb0ELb1ELb1ELb0ELb0ELb1ELb0ELb0ELi2ELi1ELi2ELi1ELb1EEENS1_21CollectiveEpilogueBwdISD_SE_SG_Li256ELb0ELb0ELi1EEENS1_19SingleTileSchedulerILb0ELb0ELb0ELi128EEEEEEEEEvNT_6ParamsE)
        /*041c*/ 	.word	0x00000008


	//----- nvinfo : EIATTR_REGCOUNT
	.align		4
.L_193:
        /*0420*/ 	.byte	0x04, 0x2f
        /*0422*/ 	.short	(.L_195 - .L_194)
	.align		4
.L_194:
        /*0424*/ 	.word	index@(_ZN7cutlass13device_kernelIN5flash11enable_sm90INS1_16FlashAttnBwdSm90INS1_25CollectiveMainloopBwdSm90ILi2ELi2ELi2EN4cute5tupleIJNS5_1CILi1EEES8_S8_EEENS6_IJNS7_ILi64EEENS7_ILi128EEENS7_ILi96EEEEEENS_6half_tEfNS_4arch4Sm90ELb0ELb0ELb1ELb1ELb1ELb1ELb0ELb0ELi2ELi1ELi2ELi1ELb1EEENS1_24CollectiveEpilogueBwdGQAISD_fSG_Li256ELb1ELb1EEENS1_19SingleTileSchedulerILb1ELb0ELb0ELi128EEEEEEEEEvNT_6ParamsE)
        /*0428*/ 	.word	0x000000a8


	//----- nvinfo : EIATTR_FRAME_SIZE
	.align		4
.L_195:
        /*042c*/ 	.byte	0x04, 0x11
        /*042e*/ 	.short	(.L_197 - .L_196)
	.align		4
.L_196:
        /*0430*/ 	.word	index@(_ZN7cutlass13device_kernelIN5flash11enable_sm90INS1_16FlashAttnBwdSm90INS1_25CollectiveMainloopBwdSm90ILi2ELi2ELi2EN4cute5tupleIJNS5_1CILi1EEES8_S8_EEENS6_IJNS7_ILi64EEENS7_ILi128EEENS7_ILi96EEEEEENS_6half_tEfNS_4arch4Sm90ELb0ELb0ELb1ELb1ELb1ELb1ELb0ELb0ELi2ELi1ELi2ELi1ELb1EEENS1_24CollectiveEpilogueBwdGQAISD_fSG_Li256ELb1ELb1EEENS1_19SingleTileSchedulerILb1ELb0ELb0ELi128EEEEEEEEEvNT_6ParamsE)
        /*0434*/ 	.word	0x00000000


	//----- nvinfo : EIATTR_REGCOUNT
	.align		4
.L_197:
        /*0438*/ 	.byte	0x04, 0x2f
        /*043a*/ 	.short	(.L_199 - .L_198)
	.align		4
.L_198:
        /*043c*/ 	.word	index@(_ZN7cutlass13device_kernelIN5flash11enable_sm90INS1_16FlashAttnBwdSm90INS1_25CollectiveMainloopBwdSm90ILi2ELi2ELi2EN4cute5tupleIJNS5_1CILi1EEES8_S8_EEENS6_IJNS7_ILi64EEENS7_ILi128EEENS7_ILi96EEEEEENS_6half_tEfNS_4arch4Sm90ELb0ELb0ELb1ELb1ELb0ELb1ELb0ELb0ELi2ELi1ELi2ELi1ELb1EEENS1_24CollectiveEpilogueBwdGQAISD_fSG_Li256ELb1ELb0EEENS1_19SingleTileSchedulerILb1ELb0ELb0ELi128EEEEEEEEEvNT_6ParamsE)
        /*0440*/ 	.word	0x000000a8


	//----- nvinfo : EIATTR_FRAME_SIZE
	.align		4
.L_199:
        /*0444*/ 	.byte	0x04, 0x11
        /*0446*/ 	.short	(.L_201 - .L_200)
	.align		4
.L_200:
        /*0448*/ 	.word	index@(_ZN7cutlass13device_kernelIN5flash11enable_sm90INS1_16FlashAttnBwdSm90INS1_25CollectiveMainloopBwdSm90ILi2ELi2ELi2EN4cute5tupleIJNS5_1CILi1EEES8_S8_EEENS6_IJNS7_ILi64EEENS7_ILi128EEENS7_ILi96EEEEEENS_6half_tEfNS_4arch4Sm90ELb0ELb0ELb1ELb1ELb0ELb1ELb0ELb0ELi2ELi1ELi2ELi1ELb1EEENS1_24CollectiveEpilogueBwdGQAISD_fSG_Li256ELb1ELb0EEENS1_19SingleTileSchedulerILb1ELb0ELb0ELi128EEEEEEEEEvNT_6ParamsE)
        /*044c*/ 	.word	0x00000000


	//----- nvinfo : EIATTR_REGCOUNT
	.align		4
.L_201:
        /*0450*/ 	.byte	0x04, 0x2f
        /*0452*/ 	.short	(.L_203 - .L_202)
	.align		4
.L_202:
        /*0454*/ 	.word	index@(_ZN7cutlass13device_kernelIN5flash11enable_sm90INS1_16FlashAttnBwdSm90INS1_25CollectiveMainloopBwdSm90ILi2ELi2ELi2EN4cute5tupleIJNS5_1CILi1EEES8_S8_EEENS6_IJNS7_ILi64EEENS7_ILi128EEENS7_ILi96EEEEEENS_6half_tEfNS_4arch4Sm90ELb0ELb0ELb1ELb1ELb1ELb1ELb0ELb0ELi2ELi1ELi2ELi1ELb1EEENS1_21CollectiveEpilogueBwdISD_SE_SG_Li256ELb1ELb0ELi1EEENS1_19SingleTileSchedulerILb1ELb0ELb0ELi128EEEEEEEEEvNT_6ParamsE)
        /*0458*/ 	.word	0x000000a8


	//----- nvinfo : EIATTR_FRAME_SIZE
	.align		4
.L_203:
        /*045c*/ 	.byte	0x04, 0x11
        /*045e*/ 	.short	(.L_205 - .L_204)
	.align		4
.L_204:
        /*0460*/ 	.word	index@(_ZN7cutlass13device_kernelIN5flash11enable_sm90INS1_16FlashAttnBwdSm90INS1_25CollectiveMainloopBwdSm90ILi2ELi2ELi2EN4cute5tupleIJNS5_1CILi1EEES8_S8_EEENS6_IJNS7_ILi64EEENS7_ILi128EEENS7_ILi96EEEEEENS_6half_tEfNS_4arch4Sm90ELb0ELb0ELb1ELb1ELb1ELb1ELb0ELb0ELi2ELi1ELi2ELi1ELb1EEENS1_21CollectiveEpilogueBwdISD_SE_SG_Li256ELb1ELb0ELi1EEENS1_19SingleTileSchedulerILb1ELb0ELb0ELi128EEEEEEEEEvNT_6ParamsE)
        /*0464*/ 	.word	0x00000000


	//----- nvinfo : EIATTR_REGCOUNT
	.align		4
.L_205:
        /*0468*/ 	.byte	0x04, 0x2f
        /*046a*/ 	.short	(.L_207 - .L_206)
	.align		4
.L_206:
        /*046c*/ 	.word	index@(_ZN7cutlass13device_kernelIN5flash11enable_sm90INS1_16FlashAttnBwdSm90INS1_25CollectiveMainloopBwdSm90ILi2ELi2ELi2EN4cute5tupleIJNS5_1CILi1EEES8_S8_EEENS6_IJNS7_ILi64EEENS7_ILi128EEENS7_ILi96EEEEEENS_6half_tEfNS_4arch4Sm90ELb0ELb0ELb1ELb1ELb0ELb1ELb0ELb0ELi2ELi1ELi2ELi1ELb1EEENS1_21CollectiveEpilogueBwdISD_SE_SG_Li256ELb1ELb0ELi1EEENS1_19SingleTileSchedulerILb1ELb0ELb0ELi128EEEEEEEEEvNT_6ParamsE)
        /*0470*/ 	.word	0x000000a8


	//----- nvinfo : EIATTR_FRAME_SIZE
	.align		4
.L_207:
        /*0474*/ 	.byte	0x04, 0x11
        /*0476*/ 	.short	(.L_209 - .L_208)
	.align		4
.L_208:
        /*0478*/ 	.word	index@(_ZN7cutlass13device_kernelIN5flash11enable_sm90INS1_16FlashAttnBwdSm90INS1_25CollectiveMainloopBwdSm90ILi2ELi2ELi2EN4cute5tupleIJNS5_1CILi1EEES8_S8_EEENS6_IJNS7_ILi64EEENS7_ILi128EEENS7_ILi96EEEEEENS_6half_tEfNS_4arch4Sm90ELb0ELb0ELb1ELb1ELb0ELb1ELb0ELb0ELi2ELi1ELi2ELi1ELb1EEENS1_21CollectiveEpilogueBwdISD_SE_SG_Li256ELb1ELb0ELi1EEENS1_19SingleTileSchedulerILb1ELb0ELb0ELi128EEEEEEEEEvNT_6ParamsE)
        /*047c*/ 	.word	0x00000000


	//----- nvinfo : EIATTR_REGCOUNT
	.align		4
.L_209:
        /*0480*/ 	.byte	0x04, 0x2f
        /*0482*/ 	.short	(.L_211 - .L_210)
	.align		4
.L_210:
        /*0484*/ 	.word	index@(_ZN7cutlass13device_kernelIN5flash11enable_sm90INS1_16FlashAttnBwdSm90INS1_25CollectiveMainloopBwdSm90ILi2ELi2ELi2EN4cute5tupleIJNS5_1CILi1EEES8_S8_EEENS6_IJNS7_ILi64EEENS7_ILi128EEENS7_ILi96EEEEEENS_6half_tEfNS_4arch4Sm90ELb0ELb0ELb1ELb0ELb1ELb1ELb0ELb0ELi2ELi1ELi2ELi1ELb1EEENS1_24CollectiveEpilogueBwdGQAISD_fSG_Li256ELb0ELb1EEENS1_19SingleTileSchedulerILb0ELb0ELb0ELi128EEEEEEEEEvNT_6ParamsE)
        /*0488*/ 	.word	0x000000a8


	//----- nvinfo : EIATTR_FRAME_SIZE
	.align		4
.L_211:
        /*048c*/ 	.byte	0x04, 0x11
        /*048e*/ 	.short	(.L_213 - .L_212)
	.align		4
.L_212:
        /*0490*/ 	.word	index@(_ZN7cutlass13device_kernelIN5flash11enable_sm90INS1_16FlashAttnBwdSm90INS1_25CollectiveMainloopBwdSm90ILi2ELi2ELi2EN4cute5tupleIJNS5_1CILi1EEES8_S8_EEENS6_IJNS7_ILi64EEENS7_ILi128EEENS7_ILi96EEEEEENS_6half_tEfNS_4arch4Sm90ELb0ELb0ELb1ELb0ELb1ELb1ELb0ELb0ELi2ELi1ELi2ELi1ELb1EEENS1_24CollectiveEpilogueBwdGQAISD_fSG_Li256ELb0ELb1EEENS1_19SingleTileSchedulerILb0ELb0ELb0ELi128EEEEEEEEEvNT_6ParamsE)
        /*0494*/ 	.word	0x00000000


	//----- nvinfo : EIATTR_REGCOUNT
	.align		4
.L_213:
        /*0498*/ 	.byte	0x04, 0x2f
        /*049a*/ 	.short	(.L_215 - .L_214)
	.align		4
.L_214:
        /*049c*/ 	.word	index@(_ZN7cutlass13device_kernelIN5flash11enable_sm90INS1_16FlashAttnBwdSm90INS1_25CollectiveMainloopBwdSm90ILi2ELi2ELi2EN4cute5tupleIJNS5_1CILi1EEES8_S8_EEENS6_IJNS7_ILi64EEENS7_ILi128EEENS7_ILi96EEEEEENS_6half_tEfNS_4arch4Sm90ELb0ELb0ELb1ELb0ELb0ELb1ELb0ELb0ELi2ELi1ELi2ELi1ELb1EEENS1_24CollectiveEpilogueBwdGQAISD_fSG_Li256ELb0ELb0EEENS1_19SingleTileSchedulerILb0ELb0ELb0ELi128EEEEEEEEEvNT_6ParamsE)
        /*04a0*/ 	.word	0x000000a8


	//----- nvinfo : EIATTR_FRAME_SIZE
	.align		4
.L_215:
        /*04a4*/ 	.byte	0x04, 0x11
        /*04a6*/ 	.short	(.L_217 - .L_216)
	.align		4
.L_216:
        /*04a8*/ 	.word	index@(_ZN7cutlass13device_kernelIN5flash11enable_sm90INS1_16FlashAttnBwdSm90INS1_25CollectiveMainloopBwdSm90ILi2ELi2ELi2EN4cute5tupleIJNS5_1CILi1EEES8_S8_EEENS6_IJNS7_ILi64EEENS7_ILi128EEENS7_ILi96EEEEEENS_6half_tEfNS_4arch4Sm90ELb0ELb0ELb1ELb0ELb0ELb1ELb0ELb0ELi2ELi1ELi2ELi1ELb1EEENS1_24CollectiveEpilogueBwdGQAISD_fSG_Li256ELb0ELb0EEENS1_19SingleTileSchedulerILb0ELb0ELb0ELi128EEEEEEEEEvNT_6ParamsE)
        /*04ac*/ 	.word	0x00000000


	//----- nvinfo : EIATTR_REGCOUNT
	.align		4
.L_217:
        /*04b0*/ 	.byte	0x04, 0x2f
        /*04b2*/ 	.short	(.L_219 - .L_218)
	.align		4
.L_218:
        /*04b4*/ 	.word	index@(_ZN7cutlass13device_kernelIN5flash11enable_sm90INS1_16FlashAttnBwdSm90INS1_25CollectiveMainloopBwdSm90ILi2ELi2ELi2EN4cute5tupleIJNS5_1CILi1EEES8_S8_EEENS6_IJNS7_ILi64EEENS7_ILi128EEENS7_ILi96EEEEEENS_6half_tEfNS_4arch4Sm90ELb0ELb0ELb1ELb0ELb1ELb1ELb0ELb0ELi2ELi1ELi2ELi1ELb1EEENS1_21CollectiveEpilogueBwdISD_SE_SG_Li256ELb0ELb0ELi1EEENS1_19SingleTileSchedulerILb0ELb0ELb0ELi128EEEEEEEEEvNT_6ParamsE)
        /*04b8*/ 	.word	0x000000a8


	//----- nvinfo : EIATTR_FRAME_SIZE
	.align		4
.L_219:
        /*04bc*/ 	.byte	0x04, 0x11
        /*04be*/ 	.short	(.L_221 - .L_220)
	.align		4
.L_220:
        /*04c0*/ 	.word	index@(_ZN7cutlass13device_kernelIN5flash11enable_sm90INS1_16FlashAttnBwdSm90INS1_25CollectiveMainloopBwdSm90ILi2ELi2ELi2EN4cute5tupleIJNS5_1CILi1EEES8_S8_EEENS6_IJNS7_ILi64EEENS7_ILi128EEENS7_ILi96EEEEEENS_6half_tEfNS_4arch4Sm90ELb0ELb0ELb1ELb0ELb1ELb1ELb0ELb0ELi2ELi1ELi2ELi1ELb1EEENS1_21CollectiveEpilogueBwdISD_SE_SG_Li256ELb0ELb0ELi1EEENS1_19SingleTileSchedulerILb0ELb0ELb0ELi128EEEEEEEEEvNT_6ParamsE)
        /*04c4*/ 	.word	0x00000000


	//----- nvinfo : EIATTR_REGCOUNT
	.align		4
.L_221:
        /*04c8*/ 	.byte	0x04, 0x2f
        /*04ca*/ 	.short	(.L_223 - .L_222)
	.align		4
.L_222:
        /*04cc*/ 	.word	index@(_ZN7cutlass13device_kernelIN5flash11enable_sm90INS1_16FlashAttnBwdSm90INS1_25CollectiveMainloopBwdSm90ILi2ELi2ELi2EN4cute5tupleIJNS5_1CILi1EEES8_S8_EEENS6_IJNS7_ILi64EEENS7_ILi128EEENS7_ILi96EEEEEENS_6half_tEfNS_4arch4Sm90ELb0ELb0ELb1ELb0ELb0ELb1ELb0ELb0ELi2ELi1ELi2ELi1ELb1EEENS1_21CollectiveEpilogueBwdISD_SE_SG_Li256ELb0ELb0ELi1EEENS1_19SingleTileSchedulerILb0ELb0ELb0ELi128EEEEEEEEEvNT_6ParamsE)
        /*04d0*/ 	.word	0x000000a8


	//----- nvinfo : EIATTR_FRAME_SIZE
	.align		4
.L_223:
        /*04d4*/ 	.byte	0x04, 0x11
        /*04d6*/ 	.short	(.L_225 - .L_224)
	.align		4
.L_224:
        /*04d8*/ 	.word	index@(_ZN7cutlass13device_kernelIN5flash11enable_sm90INS1_16FlashAttnBwdSm90INS1_25CollectiveMainloopBwdSm90ILi2ELi2ELi2EN4cute5tupleIJNS5_1CILi1EEES8_S8_EEENS6_IJNS7_ILi64EEENS7_ILi128EEENS7_ILi96EEEEEENS_6half_tEfNS_4arch4Sm90ELb0ELb0ELb1ELb0ELb0ELb1ELb0ELb0ELi2ELi1ELi2ELi1ELb1EEENS1_21CollectiveEpilogueBwdISD_SE_SG_Li256ELb0ELb0ELi1EEENS1_19SingleTileSchedulerILb0ELb0ELb0ELi128EEEEEEEEEvNT_6ParamsE)
        /*04dc*/ 	.word	0x00000000


	//----- nvinfo : EIATTR_MIN_STACK_SIZE
	.align		4
.L_225:
        /*04e0*/ 	.byte	0x04, 0x12
        /*04e2*/ 	.short	(.L_227 - .L_226)
	.align		4
.L_226:
        /*04e4*/ 	.word	index@(_ZN7cutlass13device_kernelIN5flash11enable_sm90INS1_16FlashAttnBwdSm90INS1_25CollectiveMainloopBwdSm90ILi2ELi2ELi2EN4cute5tupleIJNS5_1CILi1EEES8_S8_EEENS6_IJNS7_ILi64EEENS7_ILi128EEENS7_ILi96EEEEEENS_6half_tEfNS_4arch4Sm90ELb0ELb0ELb1ELb0ELb0ELb1ELb0ELb0ELi2ELi1ELi2ELi1ELb1EEENS1_21CollectiveEpilogueBwdISD_SE_SG_Li256ELb0ELb0ELi1EEENS1_19SingleTileSchedulerILb0ELb0ELb0ELi128EEEEEEEEEvNT_6ParamsE)
        /*04e8*/ 	.word	0x00000000


	//----- nvinfo : EIATTR_MIN_STACK_SIZE
	.align		4
.L_227:
        /*04ec*/ 	.byte	0x04, 0x12
        /*04ee*/ 	.short	(.L_229 - .L_228)
	.align		4
.L_228:
        /*04f0*/ 	.word	index@(_ZN7cutlass13device_kernelIN5flash11enable_sm90INS1_16FlashAttnBwdSm90INS1_25CollectiveMainloopBwdSm90ILi2ELi2ELi2EN4cute5tupleIJNS5_1CILi1EEES8_S8_EEENS6_IJNS7_ILi64EEENS7_ILi128EEENS7_ILi96EEEEEENS_6half_tEfNS_4arch4Sm90ELb0ELb0ELb1ELb0ELb1ELb1ELb0ELb0ELi2ELi1ELi2ELi1ELb1EEENS1_21CollectiveEpilogueBwdISD_SE_SG_Li256ELb0ELb0ELi1EEENS1_19SingleTileSchedulerILb0ELb0ELb0ELi128EEEEEEEEEvNT_6ParamsE)
        /*04f4*/ 	.word	0x00000000


	//----- nvinfo : EIATTR_MIN_STACK_SIZE
	.align		4
.L_229:
        /*04f8*/ 	.byte	0x04, 0x12
        /*04fa*/ 	.short	(.L_231 - .L_230)
	.align		4
.L_230:
        /*04fc*/ 	.word	index@(_ZN7cutlass13device_kernelIN5flash11enable_sm90INS1_16FlashAttnBwdSm90INS1_25CollectiveMainloopBwdSm90ILi2ELi2ELi2EN4cute5tupleIJNS5_1CILi1EEES8_S8_EEENS6_IJNS7_ILi64EEENS7_ILi128EEENS7_ILi96EEEEEENS_6half_tEfNS_4arch4Sm90ELb0ELb0ELb1ELb0ELb0ELb1ELb0ELb0ELi2ELi1ELi2ELi1ELb1EEENS1_24CollectiveEpilogueBwdGQAISD_fSG_Li256ELb0ELb0EEENS1_19SingleTileSchedulerILb0ELb0ELb0ELi128EEEEEEEEEvNT_6ParamsE)
        /*0500*/ 	.word	0x00000000


	//----- nvinfo : EIATTR_MIN_STACK_SIZE
	.align		4
.L_231:
        /*0504*/ 	.byte	0x04, 0x12
        /*0506*/ 	.short	(.L_233 - .L_232)
	.align		4
.L_232:
        /*0508*/ 	.word	index@(_ZN7cutlass13device_kernelIN5flash11enable_sm90INS1_16FlashAttnBwdSm90INS1_25CollectiveMainloopBwdSm90ILi2ELi2ELi2EN4cute5tupleIJNS5_1CILi1EEES8_S8_EEENS6_IJNS7_ILi64EEENS7_ILi128EEENS7_ILi96EEEEEENS_6half_tEfNS_4arch4Sm90ELb0ELb0ELb1ELb0ELb1ELb1ELb0ELb0ELi2ELi1ELi2ELi1ELb1EEENS1_24CollectiveEpilogueBwdGQAISD_fSG_Li256ELb0ELb1EEENS1_19SingleTileSchedulerILb0ELb0ELb0ELi128EEEEEEEEEvNT_6ParamsE)
        /*050c*/ 	.word	0x00000000


	//----- nvinfo : EIATTR_MIN_STACK_SIZE
	.align		4
.L_233:
        /*0510*/ 	.byte	0x04, 0x12
        /*0512*/ 	.short	(.L_235 - .L_234)
	.align		4
.L_234:
        /*0514*/ 	.word	index@(_ZN7cutlass13device_kernelIN5flash11enable_sm90INS1_16FlashAttnBwdSm90INS1_25CollectiveMainloopBwdSm90ILi2ELi2ELi2EN4cute5tupleIJNS5_1CILi1EEES8_S8_EEENS6_IJNS7_ILi64EEENS7_ILi128EEENS7_ILi96EEEEEENS_6half_tEfNS_4arch4Sm90ELb0ELb0ELb1ELb1ELb0ELb1ELb0ELb0ELi2ELi1ELi2ELi1ELb1EEENS1_21CollectiveEpilogueBwdISD_SE_SG_Li256ELb1ELb0ELi1EEENS1_19SingleTileSchedulerILb1ELb0ELb0ELi128EEEEEEEEEvNT_6ParamsE)
        /*0518*/ 	.word	0x00000000


	//----- nvinfo : EIATTR_MIN_STACK_SIZE
	.align		4
.L_235:
        /*051c*/ 	.byte	0x04, 0x12
        /*051e*/ 	.short	(.L_237 - .L_236)
	.align		4
.L_236:
        /*0520*/ 	.word	index@(_ZN7cutlass13device_kernelIN5flash11enable_sm90INS1_16FlashAttnBwdSm90INS1_25CollectiveMainloopBwdSm90ILi2ELi2ELi2EN4cute5tupleIJNS5_1CILi1EEES8_S8_EEENS6_IJNS7_ILi64EEENS7_ILi128EEENS7_ILi96EEEEEENS_6half_tEfNS_4arch4Sm90ELb0ELb0ELb1ELb1ELb1ELb1ELb0ELb0ELi2ELi1ELi2ELi1ELb1EEENS1_21CollectiveEpilogueBwdISD_SE_SG_Li256ELb1ELb0ELi1EEENS1_19SingleTileSchedulerILb1ELb0ELb0ELi128EEEEEEEEEvNT_6ParamsE)
        /*0524*/ 	.word	0x00000000


	//----- nvinfo : EIATTR_MIN_STACK_SIZE
	.align		4
.L_237:
        /*0528*/ 	.byte	0x04, 0x12
        /*052a*/ 	.short	(.L_239 - .L_238)
	.align		4
.L_238:
        /*052c*/ 	.word	index@(_ZN7cutlass13device_kernelIN5flash11enable_sm90INS1_16FlashAttnBwdSm90INS1_25CollectiveMainloopBwdSm90ILi2ELi2ELi2EN4cute5tupleIJNS5_1CILi1EEES8_S8_EEENS6_IJNS7_ILi64EEENS7_ILi128EEENS7_ILi96EEEEEENS_6half_tEfNS_4arch4Sm90ELb0ELb0ELb1ELb1ELb0ELb1ELb0ELb0ELi2ELi1ELi2ELi1ELb1EEENS1_24CollectiveEpilogueBwdGQAISD_fSG_Li256ELb1ELb0EEENS1_19SingleTileSchedulerILb1ELb0ELb0ELi128EEEEEEEEEvNT_6ParamsE)
        /*0530*/ 	.word	0x00000000


	//----- nvinfo : EIATTR_MIN_STACK_SIZE
	.align		4
.L_239:
        /*0534*/ 	.byte	0x04, 0x12
        /*0536*/ 	.short	(.L_241 - .L_240)
	.align		4
.L_240:
        /*0538*/ 	.word	index@(_ZN7cutlass13device_kernelIN5flash11enable_sm90INS1_16FlashAttnBwdSm90INS1_25CollectiveMainloopBwdSm90ILi2ELi2ELi2EN4cute5tupleIJNS5_1CILi1EEES8_S8_EEENS6_IJNS7_ILi64EEENS7_ILi128EEENS7_ILi96EEEEEENS_6half_tEfNS_4arch4Sm90ELb0ELb0ELb1ELb1ELb1ELb1ELb0ELb0ELi2ELi1ELi2ELi1ELb1EEENS1_24CollectiveEpilogueBwdGQAISD_fSG_Li256ELb1ELb1EEENS1_19SingleTileSchedulerILb1ELb0ELb0ELi128EEEEEEEEEvNT_6ParamsE)
        /*053c*/ 	.word	0x00000000


	//----- nvinfo : EIATTR_MIN_STACK_SIZE
	.align		4
.L_241:
        /*0540*/ 	.byte	0x04, 0x12
        /*0542*/ 	.short	(.L_243 - .L_242)
	.align		4
.L_242:
        /*0544*/ 	.word	index@(_ZN7cutlass13device_kernelIN5flash11enable_sm90INS1_16FlashAttnBwdSm90INS1_25CollectiveMainloopBwdSm90ILi2ELi2ELi2EN4cute5tupleIJNS5_1CILi1EEES8_S8_EEENS6_IJNS7_ILi64EEENS7_ILi128EEENS7_ILi96EEEEEENS_6half_tEfNS_4arch4Sm90ELb0ELb1ELb1ELb0ELb0ELb1ELb0ELb0ELi2ELi1ELi2ELi1ELb1EEENS1_21CollectiveEpilogueBwdISD_SE_SG_Li256ELb0ELb0ELi1EEENS1_19SingleTileSchedulerILb0ELb0ELb0ELi128EEEEEEEEEvNT_6ParamsE)
        /*0548*/ 	.word	0x00000008


	//----- nvinfo : EIATTR_MIN_STACK_SIZE
	.align		4
.L_243:
        /*054c*/ 	.byte	0x04, 0x12
        /*054e*/ 	.short	(.L_245 - .L_244)
	.align		4
.L_244:
        /*0550*/ 	.word	index@(_ZN7cutlass13device_kernelIN5flash11enable_sm90INS1_16FlashAttnBwdSm90INS1_25CollectiveMainloopBwdSm90ILi2ELi2ELi2EN4cute5tupleIJNS5_1CILi1EEES8_S8_EEENS6_IJNS7_ILi64EEENS7_ILi128EEENS7_ILi96EEEEEENS_6half_tEfNS_4arch4Sm90ELb0ELb1ELb1ELb0ELb1ELb1ELb0ELb0ELi2ELi1ELi2ELi1ELb1EEENS1_21CollectiveEpilogueBwdISD_SE_SG_Li256ELb0ELb0ELi1EEENS1_19SingleTileSchedulerILb0ELb0ELb0ELi128EEEEEEEEEvNT_6ParamsE)
        /*0554*/ 	.word	0x00000008


	//----- nvinfo : EIATTR_MIN_STACK_SIZE
	.align		4
.L_245:
        /*0558*/ 	.byte	0x04, 0x12
        /*055a*/ 	.short	(.L_247 - .L_246)
	.align		4
.L_246:
        /*055c*/ 	.word	index@(_ZN7cutlass13device_kernelIN5flash11enable_sm90INS1_16FlashAttnBwdSm90INS1_25CollectiveMainloopBwdSm90ILi2ELi2ELi2EN4cute5tupleIJNS5_1CILi1EEES8_S8_EEENS6_IJNS7_ILi64EEENS7_ILi128EEENS7_ILi96EEEEEENS_6half_tEfNS_4arch4Sm90ELb0ELb1ELb1ELb0ELb0ELb1ELb0ELb0ELi2ELi1ELi2ELi1ELb1EEENS1_24CollectiveEpilogueBwdGQAISD_fSG_Li256ELb0ELb0EEENS1_19SingleTileSchedulerILb0ELb0ELb0ELi128EEEEEEEEEvNT_6ParamsE)
        /*0560*/ 	.word	0x00000008


	//----- nvinfo : EIATTR_MIN_STACK_SIZE
	.align		4
.L_247:
        /*0564*/ 	.byte	0x04, 0x12
        /*0566*/ 	.short	(.L_249 - .L_248)
	.align		4
.L_248:
        /*0568*/ 	.word	index@(_ZN7cutlass13device_kernelIN5flash11enable_sm90INS1_16FlashAttnBwdSm90INS1_25CollectiveMainloopBwdSm90ILi2ELi2ELi2EN4cute5tupleIJNS5_1CILi1EEES8_S8_EEENS6_IJNS7_ILi64EEENS7_ILi128EEENS7_ILi96EEEEEENS_6half_tEfNS_4arch4Sm90ELb0ELb1ELb1ELb0ELb1ELb1ELb0ELb0ELi2ELi1ELi2ELi1ELb1EEENS1_24CollectiveEpilogueBwdGQAISD_fSG_Li256ELb0ELb1EEENS1_19SingleTileSchedulerILb0ELb0ELb0ELi128EEEEEEEEEvNT_6ParamsE)
        /*056c*/ 	.word	0x00000008


	//----- nvinfo : EIATTR_MIN_STACK_SIZE
	.align		4
.L_249:
        /*0570*/ 	.byte	0x04, 0x12
        /*0572*/ 	.short	(.L_251 - .L_250)
	.align		4
.L_250:
        /*0574*/ 	.word	index@(_ZN7cutlass13device_kernelIN5flash11enable_sm90INS1_16FlashAttnBwdSm90INS1_25CollectiveMainloopBwdSm90ILi2ELi2ELi2EN4cute5tupleIJNS5_1CILi1EEES8_S8_EEENS6_IJNS7_ILi64EEENS7_ILi128EEENS7_ILi96EEEEEENS_6half_tEfNS_4arch4Sm90ELb0ELb1ELb1ELb1ELb0ELb1ELb0ELb0ELi2ELi1ELi2ELi1ELb1EEENS1_21CollectiveEpilogueBwdISD_SE_SG_Li256ELb1ELb0ELi1EEENS1_19SingleTileSchedulerILb1ELb0ELb0ELi128EEEEEEEEEvNT_6ParamsE)
        /*0578*/ 	.word	0x00000010


	//----- nvinfo : EIATTR_MIN_STACK_SIZE
	.align		4
.L_251:
        /*057c*/ 	.byte	0x04, 0x12
        /*057e*/ 	.short	(.L_253 - .L_252)
	.align		4
.L_252:
        /*0580*/ 	.word	index@(_ZN7cutlass13device_kernelIN5flash11enable_sm90INS1_16FlashAttnBwdSm90INS1_25CollectiveMainloopBwdSm90ILi2ELi2ELi2EN4cute5tupleIJNS5_1CILi1EEES8_S8_EEENS6_IJNS7_ILi64EEENS7_ILi128EEENS7_ILi96EEEEEENS_6half_tEfNS_4arch4Sm90ELb0ELb1ELb1ELb1ELb1ELb1ELb0ELb0ELi2ELi1ELi2ELi1ELb1EEENS1_21CollectiveEpilogueBwdISD_SE_SG_Li256ELb1ELb0ELi1EEENS1_19SingleTileSchedulerILb1ELb0ELb0ELi128EEEEEEEEEvNT_6ParamsE)
        /*0584*/ 	.word	0x00000010


	//----- nvinfo : EIATTR_MIN_STACK_SIZE
	.align		4
.L_253:
        /*0588*/ 	.byte	0x04, 0x12
        /*058a*/ 	.short	(.L_255 - .L_254)
	.align		4
.L_254:
        /*058c*/ 	.word	index@(_ZN7cutlass13device_kernelIN5flash11enable_sm90INS1_16FlashAttnBwdSm90INS1_25CollectiveMainloopBwdSm90ILi2ELi2ELi2EN4cute5tupleIJNS5_1CILi1EEES8_S8_EEENS6_IJNS7_ILi64EEENS7_ILi128EEENS7_ILi96EEEEEENS_6half_tEfNS_4arch4Sm90ELb0ELb1ELb1ELb1ELb0ELb1ELb0ELb0ELi2ELi1ELi2ELi1ELb1EEENS1_24CollectiveEpilogueBwdGQAISD_fSG_Li256ELb1ELb0EEENS1_19SingleTileSchedulerILb1ELb0ELb0ELi128EEEEEEEEEvNT_6ParamsE)
        /*0590*/ 	.word	0x00000010


	//----- nvinfo : EIATTR_MIN_STACK_SIZE
	.align		4
.L_255:
        /*0594*/ 	.byte	0x04, 0x12
        /*0596*/ 	.short	(.L_257 - .L_256)
	.align		4
.L_256:
        /*0598*/ 	.word	index@(_ZN7cutlass13device_kernelIN5flash11enable_sm90INS1_16FlashAttnBwdSm90INS1_25CollectiveMainloopBwdSm90ILi2ELi2ELi2EN4cute5tupleIJNS5_1CILi1EEES8_S8_EEENS6_IJNS7_ILi64EEENS7_ILi128EEENS7_ILi96EEEEEENS_6half_tEfNS_4arch4Sm90ELb0ELb1ELb1ELb1ELb1ELb1ELb0ELb0ELi2ELi1ELi2ELi1ELb1EEENS1_24CollectiveEpilogueBwdGQAISD_fSG_Li256ELb1ELb1EEENS1_19SingleTileSchedulerILb1ELb0ELb0ELi128EEEEEEEEEvNT_6ParamsE)
        /*059c*/ 	.word	0x00000010


	//----- nvinfo : EIATTR_MIN_STACK_SIZE
	.align		4
.L_257:
        /*05a0*/ 	.byte	0x04, 0x12
        /*05a2*/ 	.short	(.L_259 - .L_258)
	.align		4
.L_258:
        /*05a4*/ 	.word	index@(_ZN7cutlass13device_kernelIN5flash11enable_sm90INS1_16FlashAttnBwdSm90INS1_25CollectiveMainloopBwdSm90ILi2ELi2ELi2EN4cute5tupleIJNS5_1CILi1EEES8_S8_EEENS6_IJNS7_ILi64EEENS7_ILi128EEENS7_ILi96EEEEEENS_6half_tEfNS_4arch4Sm90ELb1ELb0ELb1ELb0ELb0ELb1ELb0ELb0ELi2ELi1ELi2ELi1ELb1EEENS1_21CollectiveEpilogueBwdISD_SE_SG_Li256ELb0ELb0ELi1EEENS1_25SingleTileBwdLPTSchedulerILb0ELi128ELb0EEEEEEEEEvNT_6ParamsE)
        /*05a8*/ 	.word	0x00000008


	//----- nvinfo : EIATTR_MIN_STACK_SIZE
	.align		4
.L_259:
        /*05ac*/ 	.byte	0x04, 0x12
        /*05ae*/ 	.short	(.L_261 - .L_260)
	.align		4
.L_260:
        /*05b0*/ 	.word	index@(_ZN7cutlass13device_kernelIN5flash11enable_sm90INS1_16FlashAttnBwdSm90INS1_25CollectiveMainloopBwdSm90ILi2ELi2ELi2EN4cute5tupleIJNS5_1CILi1EEES8_S8_EEENS6_IJNS7_ILi64EEENS7_ILi128EEENS7_ILi96EEEEEENS_6half_tEfNS_4arch4Sm90ELb1ELb0ELb1ELb0ELb1ELb1ELb0ELb0ELi2ELi1ELi2ELi1ELb1EEENS1_21CollectiveEpilogueBwdISD_SE_SG_Li256ELb0ELb0ELi1EEENS1_25SingleTileBwdLPTSchedulerILb0ELi128ELb1EEEEEEEEEvNT_6ParamsE)
        /*05b4*/ 	.word	0x00000008


	//----- nvinfo : EIATTR_MIN_STACK_SIZE
	.align		4
.L_261:
        /*05b8*/ 	.byte	0x04, 0x12
        /*05ba*/ 	.short	(.L_263 - .L_262)
	.align		4
.L_262:
        /*05bc*/ 	.word	index@(_ZN7cutlass13device_kernelIN5flash11enable_sm90INS1_16FlashAttnBwdSm90INS1_25CollectiveMainloopBwdSm90ILi2ELi2ELi2EN4cute5tupleIJNS5_1CILi1EEES8_S8_EEENS6_IJNS7_ILi64EEENS7_ILi128EEENS7_ILi96EEEEEENS_6half_tEfNS_4arch4Sm90ELb1ELb0ELb1ELb0ELb0ELb1ELb0ELb0ELi2ELi1ELi2ELi1ELb1EEENS1_24CollectiveEpilogueBwdGQAISD_fSG_Li256ELb0ELb0EEENS1_25SingleTileBwdLPTSchedulerILb0ELi128ELb0EEEEEEEEEvNT_6ParamsE)
        /*05c0*/ 	.word	0x00000008


	//----- nvinfo : EIATTR_MIN_STACK_SIZE
	.align		4
.L_263:
        /*05c4*/ 	.byte	0x04, 0x12
        /*05c6*/ 	.short	(.L_265 - .L_264)
	.align		4
.L_264:
        /*05c8*/ 	.word	index@(_ZN7cutlass13device_kernelIN5flash11enable_sm90INS1_16FlashAttnBwdSm90INS1_25CollectiveMainloopBwdSm90ILi2ELi2ELi2EN4cute5tupleIJNS5_1CILi1EEES8_S8_EEENS6_IJNS7_ILi64EEENS7_ILi128EEENS7_ILi96EEEEEENS_6half_tEfNS_4arch4Sm90ELb1ELb0ELb1ELb0ELb1ELb1ELb0ELb0ELi2ELi1ELi2ELi1ELb1EEENS1_24CollectiveEpilogueBwdGQAISD_fSG_Li256ELb0ELb1EEENS1_25SingleTileBwdLPTSchedulerILb0ELi128ELb1EEEEEEEEEvNT_6ParamsE)
        /*05cc*/ 	.word	0x00000008


	//----- nvinfo : EIATTR_MIN_STACK_SIZE
	.align		4
.L_265:
        /*05d0*/ 	.byte	0x04, 0x12
        /*05d2*/ 	.short	(.L_267 - .L_266)
	.align		4
.L_266:
        /*05d4*/ 	.word	index@(_ZN7cutlass13device_kernelIN5flash11enable_sm90INS1_16FlashAttnBwdSm90INS1_25CollectiveMainloopBwdSm90ILi2ELi2ELi2EN4cute5tupleIJNS5_1CILi1EEES8_S8_EEENS6_IJNS7_ILi64EEENS7_ILi128EEENS7_ILi96EEEEEENS_6half_tEfNS_4arch4Sm90ELb1ELb0ELb1ELb1ELb0ELb1ELb0ELb0ELi2ELi1ELi2ELi1ELb1EEENS1_21CollectiveEpilogueBwdISD_SE_SG_Li256ELb1ELb0ELi1EEENS1_25SingleTileBwdLPTSchedulerILb1ELi128ELb0EEEEEEEEEvNT_6ParamsE)
        /*05d8*/ 	.word	0x00000008


	//----- nvinfo : EIATTR_MIN_STACK_SIZE
	.align		4
.L_267:
        /*05dc*/ 	.byte	0x04, 0x12
        /*05de*/ 	.short	(.L_269 - .L_268)
	.align		4
.L_268:
        /*05e0*/ 	.word	index@(_ZN7cutlass13device_kernelIN5flash11enable_sm90INS1_16FlashAttnBwdSm90INS1_25CollectiveMainloopBwdSm90ILi2ELi2ELi2EN4cute5tupleIJNS5_1CILi1EEES8_S8_EEENS6_IJNS7_ILi64EEENS7_ILi128EEENS7_ILi96EEEEEENS_6half_tEfNS_4arch4Sm90ELb1ELb0ELb1ELb1ELb1ELb1ELb0ELb0ELi2ELi1ELi2ELi1ELb1EEENS1_21CollectiveEpilogueBwdISD_SE_SG_Li256ELb1ELb0ELi1EEENS1_25SingleTileBwdLPTSchedulerILb1ELi128ELb1EEEEEEEEEvNT_6ParamsE)
        /*05e4*/ 	.word	0x00000008


	//----- nvinfo : EIATTR_MIN_STACK_SIZE
	.align		4
.L_269:
        /*05e8*/ 	.byte	0x04, 0x12
        /*05ea*/ 	.short	(.L_271 - .L_270)
	.align		4
.L_270:
        /*05ec*/ 	.word	index@(_ZN7cutlass13device_kernelIN5flash11enable_sm90INS1_16FlashAttnBwdSm90INS1_25CollectiveMainloopBwdSm90ILi2ELi2ELi2EN4cute5tupleIJNS5_1CILi1EEES8_S8_EEENS6_IJNS7_ILi64EEENS7_ILi128EEENS7_ILi96EEEEEENS_6half_tEfNS_4arch4Sm90ELb1ELb0ELb1ELb1ELb0ELb1ELb0ELb0ELi2ELi1ELi2ELi1ELb1EEENS1_24CollectiveEpilogueBwdGQAISD_fSG_Li256ELb1ELb0EEENS1_25SingleTileBwdLPTSchedulerILb1ELi128ELb0EEEEEEEEEvNT_6ParamsE)
        /*05f0*/ 	.word	0x00000008


	//----- nvinfo : EIATTR_MIN_STACK_SIZE
	.align		4
.L_271:
        /*05f4*/ 	.byte	0x04, 0x12
        /*05f6*/ 	.short	(.L_273 - .L_272)
	.align		4
.L_272:
        /*05f8*/ 	.word	index@(_ZN7cutlass13device_kernelIN5flash11enable_sm90INS1_16FlashAttnBwdSm90INS1_25CollectiveMainloopBwdSm90ILi2ELi2ELi2EN4cute5tupleIJNS5_1CILi1EEES8_S8_EEENS6_IJNS7_ILi64EEENS7_ILi128EEENS7_ILi96EEEEEENS_6half_tEfNS_4arch4Sm90ELb1ELb0ELb1ELb1ELb1ELb1ELb0ELb0ELi2ELi1ELi2ELi1ELb1EEENS1_24CollectiveEpilogueBwdGQAISD_fSG_Li256ELb1ELb1EEENS1_25SingleTileBwdLPTSchedulerILb1ELi128ELb1EEEEEEEEEvNT_6ParamsE)
        /*05fc*/ 	.word	0x00000008


	//----- nvinfo : EIATTR_MIN_STACK_SIZE
	.align		4
.L_273:
        /*0600*/ 	.byte	0x04, 0x12
        /*0602*/ 	.short	(.L_275 - .L_274)
	.align		4
.L_274:
        /*0604*/ 	.word	index@(_ZN7cutlass13device_kernelIN5flash11enable_sm90INS1_16FlashAttnBwdSm90INS1_25CollectiveMainloopBwdSm90ILi2ELi2ELi2EN4cute5tupleIJNS5_1CILi1EEES8_S8_EEENS6_IJNS7_ILi64EEENS7_ILi128EEENS7_ILi96EEEEEENS_6half_tEfNS_4arch4Sm90ELb0ELb0ELb0ELb0ELb0ELb1ELb0ELb0ELi2ELi1ELi2ELi1ELb1EEENS1_21CollectiveEpilogueBwdISD_SE_SG_Li256ELb0ELb0ELi1EEENS1_19SingleTileSchedulerILb0ELb0ELb0ELi128EEEEEEEEEvNT_6ParamsE)
        /*0608*/ 	.word	0x00000000


	//----- nvinfo : EIATTR_MIN_STACK_SIZE
	.align		4
.L_275:
        /*060c*/ 	.byte	0x04, 0x12
        /*060e*/ 	.short	(.L_277 - .L_276)
	.align		4
.L_276:
        /*0610*/ 	.word	index@(_ZN7cutlass13device_kernelIN5flash11enable_sm90INS1_16FlashAttnBwdSm90INS1_25CollectiveMainloopBwdSm90ILi2ELi2ELi2EN4cute5tupleIJNS5_1CILi1EEES8_S8_EEENS6_IJNS7_ILi64EEENS7_ILi128EEENS7_ILi96EEEEEENS_6half_tEfNS_4arch4Sm90ELb0ELb0ELb0ELb0ELb1ELb1ELb0ELb0ELi2ELi1ELi2ELi1ELb1EEENS1_21CollectiveEpilogueBwdISD_SE_SG_Li256ELb0ELb0ELi1EEENS1_19SingleTileSchedulerILb0ELb0ELb0ELi128EEEEEEEEEvNT_6ParamsE)
        /*0614*/ 	.word	0x00000000


	//----- nvinfo : EIATTR_MIN_STACK_SIZE
	.align		4
.L_277:
        /*0618*/ 	.byte	0x04, 0x12
        /*061a*/ 	.short	(.L_279 - .L_278)
	.align		4
.L_278:
        /*061c*/ 	.word	index@(_ZN7cutlass13device_kernelIN5flash11enable_sm90INS1_16FlashAttnBwdSm90INS1_25CollectiveMainloopBwdSm90ILi2ELi2ELi2EN4cute5tupleIJNS5_1CILi1EEES8_S8_EEENS6_IJNS7_ILi64EEENS7_ILi128EEENS7_ILi96EEEEEENS_6half_tEfNS_4arch4Sm90ELb0ELb0ELb0ELb0ELb0ELb1ELb0ELb0ELi2ELi1ELi2ELi1ELb1EEENS1_24CollectiveEpilogueBwdGQAISD_fSG_Li256ELb0ELb0EEENS1_19SingleTileSchedulerILb0ELb0ELb0ELi128EEEEEEEEEvNT_6ParamsE)
        /*0620*/ 	.word	0x00000000


	//----- nvinfo : EIATTR_MIN_STACK_SIZE
	.align		4
.L_279:
        /*0624*/ 	.byte	0x04, 0x12
        /*0626*/ 	.short	(.L_281 - .L_280)
	.align		4
.L_280:
        /*0628*/ 	.word	index@(_ZN7cutlass13device_kernelIN5flash11enable_sm90INS1_16FlashAttnBwdSm90INS1_25CollectiveMainloopBwdSm90ILi2ELi2ELi2EN4cute5tupleIJNS5_1CILi1EEES8_S8_EEENS6_IJNS7_ILi64EEENS7_ILi128EEENS7_ILi96EEEEEENS_6half_tEfNS_4arch4Sm90ELb0ELb0ELb0ELb0ELb1ELb1ELb0ELb0ELi2ELi1ELi2ELi1ELb1EEENS1_24CollectiveEpilogueBwdGQAISD_fSG_Li256ELb0ELb1EEENS1_19SingleTileSchedulerILb0ELb0ELb0ELi128EEEEEEEEEvNT_6ParamsE)
        /*062c*/ 	.word	0x00000000


	//----- nvinfo : EIATTR_MIN_STACK_SIZE
	.align		4
.L_281:
        /*0630*/ 	.byte	0x04, 0x12
        /*0632*/ 	.short	(.L_283 - .L_282)
	.align		4
.L_282:
        /*0634*/ 	.word	index@(_ZN7cutlass13device_kernelIN5flash11enable_sm90INS1_16FlashAttnBwdSm90INS1_25CollectiveMainloopBwdSm90ILi2ELi2ELi2EN4cute5tupleIJNS5_1CILi1EEES8_S8_EEENS6_IJNS7_ILi64EEENS7_ILi128EEENS7_ILi96EEEEEENS_6half_tEfNS_4arch4Sm90ELb0ELb0ELb0ELb1ELb0ELb1ELb0ELb0ELi2ELi1ELi2ELi1ELb1EEENS1_21CollectiveEpilogueBwdISD_SE_SG_Li256ELb1ELb0ELi1EEENS1_19SingleTileSchedulerILb1ELb0ELb0ELi128EEEEEEEEEvNT_6ParamsE)
        /*0638*/ 	.word	0x00000000


	//----- nvinfo : EIATTR_MIN_STACK_SIZE
	.align		4
.L_283:
        /*063c*/ 	.byte	0x04, 0x12
        /*063e*/ 	.short	(.L_285 - .L_284)
	.align		4
.L_284:
        /*0640*/ 	.word	index@(_ZN7cutlass13device_kernelIN5flash11enable_sm90INS1_16FlashAttnBwdSm90INS1_25CollectiveMainloopBwdSm90ILi2ELi2ELi2EN4cute5tupleIJNS5_1CILi1EEES8_S8_EEENS6_IJNS7_ILi64EEENS7_ILi128EEENS7_ILi96EEEEEENS_6half_tEfNS_4arch4Sm90ELb0ELb0ELb0ELb1ELb1ELb1ELb0ELb0ELi2ELi1ELi2ELi1ELb1EEENS1_21CollectiveEpilogueBwdISD_SE_SG_Li256ELb1ELb0ELi1EEENS1_19SingleTileSchedulerILb1ELb0ELb0ELi128EEEEEEEEEvNT_6ParamsE)
        /*0644*/ 	.word	0x00000000


	//----- nvinfo : EIATTR_MIN_STACK_SIZE
	.align		4
.L_285:
        /*0648*/ 	.byte	0x04, 0x12
        /*064a*/ 	.short	(.L_287 - .L_286)
	.align		4
.L_286:
        /*064c*/ 	.word	index@(_ZN7cutlass13device_kernelIN5flash11enable_sm90INS1_16FlashAttnBwdSm90INS1_25CollectiveMainloopBwdSm90ILi2ELi2ELi2EN4cute5tupleIJNS5_1CILi1EEES8_S8_EEENS6_IJNS7_ILi64EEENS7_ILi128EEENS7_ILi96EEEEEENS_6half_tEfNS_4arch4Sm90ELb0ELb0ELb0ELb1ELb0ELb1ELb0ELb0ELi2ELi1ELi2ELi1ELb1EEENS1_24CollectiveEpilogueBwdGQAISD_fSG_Li256ELb1ELb0EEENS1_19SingleTileSchedulerILb1ELb0ELb0ELi128EEEEEEEEEvNT_6ParamsE)
        /*0650*/ 	.word	0x00000000


	//----- nvinfo : EIATTR_MIN_STACK_SIZE
	.align		4
.L_287:
        /*0654*/ 	.byte	0x04, 0x12
        /*0656*/ 	.short	(.L_289 - .L_288)
	.align		4
.L_288:
        /*0658*/ 	.word	index@(_ZN7cutlass13device_kernelIN5flash11enable_sm90INS1_16FlashAttnBwdSm90INS1_25CollectiveMainloopBwdSm90ILi2ELi2ELi2EN4cute5tupleIJNS5_1CILi1EEES8_S8_EEENS6_IJNS7_ILi64EEENS7_ILi128EEENS7_ILi96EEEEEENS_6half_tEfNS_4arch4Sm90ELb0ELb0ELb0ELb1ELb1ELb1ELb0ELb0ELi2ELi1ELi2ELi1ELb1EEENS1_24CollectiveEpilogueBwdGQAISD_fSG_Li256ELb1ELb1EEENS1_19SingleTileSchedulerILb1ELb0ELb0ELi128EEEEEEEEEvNT_6ParamsE)
        /*065c*/ 	.word	0x00000000


	//----- nvinfo : EIATTR_MIN_STACK_SIZE
	.align		4
.L_289:
        /*0660*/ 	.byte	0x04, 0x12
        /*0662*/ 	.short	(.L_291 - .L_290)
	.align		4
.L_290:
        /*0664*/ 	.word	index@(_ZN7cutlass13device_kernelIN5flash11enable_sm90INS1_16FlashAttnBwdSm90INS1_25CollectiveMainloopBwdSm90ILi2ELi2ELi2EN4cute5tupleIJNS5_1CILi1EEES8_S8_EEENS6_IJNS7_ILi64EEENS7_ILi128EEENS7_ILi96EEEEEENS_6half_tEfNS_4arch4Sm90ELb0ELb1ELb0ELb0ELb0ELb1ELb0ELb0ELi2ELi1ELi2ELi1ELb1EEENS1_21CollectiveEpilogueBwdISD_SE_SG_Li256ELb0ELb0ELi1EEENS1_19SingleTileSchedulerILb0ELb0ELb0ELi128EEEEEEEEEvNT_6ParamsE)
        /*0668*/ 	.word	0x00000008


	//----- nvinfo : EIATTR_MIN_STACK_SIZE
	.align		4
.L_291:
        /*066c*/ 	.byte	0x04, 0x12
        /*066e*/ 	.short	(.L_293 - .L_292)
	.align		4
.L_292:
        /*0670*/ 	.word	index@(_ZN7cutlass13device_kernelIN5flash11enable_sm90INS1_16FlashAttnBwdSm90INS1_25CollectiveMainloopBwdSm90ILi2ELi2ELi2EN4cute5tupleIJNS5_1CILi1EEES8_S8_EEENS6_IJNS7_ILi64EEENS7_ILi128EEENS7_ILi96EEEEEENS_6half_tEfNS_4arch4Sm90ELb0ELb1ELb0ELb0ELb1ELb1ELb0ELb0ELi2ELi1ELi2ELi1ELb1EEENS1_21CollectiveEpilogueBwdISD_SE_SG_Li256ELb0ELb0ELi1EEENS1_19SingleTileSchedulerILb0ELb0ELb0ELi128EEEEEEEEEvNT_6ParamsE)
        /*0674*/ 	.word	0x00000008


	//----- nvinfo : EIATTR_MIN_STACK_SIZE
	.align		4
.L_293:
        /*0678*/ 	.byte	0x04, 0x12
        /*067a*/ 	.short	(.L_295 - .L_294)
	.align		4
.L_294:
        /*067c*/ 	.word	index@(_ZN7cutlass13device_kernelIN5flash11enable_sm90INS1_16FlashAttnBwdSm90INS1_25CollectiveMainloopBwdSm90ILi2ELi2ELi2EN4cute5tupleIJNS5_1CILi1EEES8_S8_EEENS6_IJNS7_ILi64EEENS7_ILi128EEENS7_ILi96EEEEEENS_6half_tEfNS_4arch4Sm90ELb0ELb1ELb0ELb0ELb0ELb1ELb0ELb0ELi2ELi1ELi2ELi1ELb1EEENS1_24CollectiveEpilogueBwdGQAISD_fSG_Li256ELb0ELb0EEENS1_19SingleTileSchedulerILb0ELb0ELb0ELi128EEEEEEEEEvNT_6ParamsE)
        /*0680*/ 	.word	0x00000008


	//----- nvinfo : EIATTR_MIN_STACK_SIZE
	.align		4
.L_295:
        /*0684*/ 	.byte	0x04, 0x12
        /*0686*/ 	.short	(.L_297 - .L_296)
	.align		4
.L_296:
        /*0688*/ 	.word	index@(_ZN7cutlass13device_kernelIN5flash11enable_sm90INS1_16FlashAttnBwdSm90INS1_25CollectiveMainloopBwdSm90ILi2ELi2ELi2EN4cute5tupleIJNS5_1CILi1EEES8_S8_EEENS6_IJNS7_ILi64EEENS7_ILi128EEENS7_ILi96EEEEEENS_6half_tEfNS_4arch4Sm90ELb0ELb1ELb0ELb0ELb1ELb1ELb0ELb0ELi2ELi1ELi2ELi1ELb1EEENS1_24CollectiveEpilogueBwdGQAISD_fSG_Li256ELb0ELb1EEENS1_19SingleTileSchedulerILb0ELb0ELb0ELi128EEEEEEEEEvNT_6ParamsE)
        /*068c*/ 	.word	0x00000008


	//----- nvinfo : EIATTR_MIN_STACK_SIZE
	.align		4
.L_297:
        /*0690*/ 	.byte	0x04, 0x12
        /*0692*/ 	.short	(.L_299 - .L_298)
	.align		4
.L_298:
        /*0694*/ 	.word	index@(_ZN7cutlass13device_kernelIN5flash11enable_sm90INS1_16FlashAttnBwdSm90INS1_25CollectiveMainloopBwdSm90ILi2ELi2ELi2EN4cute5tupleIJNS5_1CILi1EEES8_S8_EEENS6_IJNS7_ILi64EEENS7_ILi128EEENS7_ILi96EEEEEENS_6half_tEfNS_4arch4Sm90ELb0ELb1ELb0ELb1ELb0ELb1ELb0ELb0ELi2ELi1ELi2ELi1ELb1EEENS1_21CollectiveEpilogueBwdISD_SE_SG_Li256ELb1ELb0ELi1EEENS1_19SingleTileSchedulerILb1ELb0ELb0ELi128EEEEEEEEEvNT_6ParamsE)
        /*0698*/ 	.word	0x00000008


	//----- nvinfo : EIATTR_MIN_STACK_SIZE
	.align		4
.L_299:
        /*069c*/ 	.byte	0x04, 0x12
        /*069e*/ 	.short	(.L_301 - .L_300)
	.align		4
.L_300:
        /*06a0*/ 	.word	index@(_ZN7cutlass13device_kernelIN5flash11enable_sm90INS1_16FlashAttnBwdSm90INS1_25CollectiveMainloopBwdSm90ILi2ELi2ELi2EN4cute5tupleIJNS5_1CILi1EEES8_S8_EEENS6_IJNS7_ILi64EEENS7_ILi128EEENS7_ILi96EEEEEENS_6half_tEfNS_4arch4Sm90ELb0ELb1ELb0ELb1ELb1ELb1ELb0ELb0ELi2ELi1ELi2ELi1ELb1EEENS1_21CollectiveEpilogueBwdISD_SE_SG_Li256ELb1ELb0ELi1EEENS1_19SingleTileSchedulerILb1ELb0ELb0ELi128EEEEEEEEEvNT_6ParamsE)
        /*06a4*/ 	.word	0x00000008


	//----- nvinfo : EIATTR_MIN_STACK_SIZE
	.align		4
.L_301:
        /*06a8*/ 	.byte	0x04, 0x12
        /*06aa*/ 	.short	(.L_303 - .L_302)
	.align		4
.L_302:
        /*06ac*/ 	.word	index@(_ZN7cutlass13device_kernelIN5flash11enable_sm90INS1_16FlashAttnBwdSm90INS1_25CollectiveMainloopBwdSm90ILi2ELi2ELi2EN4cute5tupleIJNS5_1CILi1EEES8_S8_EEENS6_IJNS7_ILi64EEENS7_ILi128EEENS7_ILi96EEEEEENS_6half_tEfNS_4arch4Sm90ELb0ELb1ELb0ELb1ELb0ELb1ELb0ELb0ELi2ELi1ELi2ELi1ELb1EEENS1_24CollectiveEpilogueBwdGQAISD_fSG_Li256ELb1ELb0EEENS1_19SingleTileSchedulerILb1ELb0ELb0ELi128EEEEEEEEEvNT_6ParamsE)
        /*06b0*/ 	.word	0x00000008


	//----- nvinfo : EIATTR_MIN_STACK_SIZE
	.align		4
.L_303:
        /*06b4*/ 	.byte	0x04, 0x12
        /*06b6*/ 	.short	(.L_305 - .L_304)
	.align		4
.L_304:
        /*06b8*/ 	.word	index@(_ZN7cutlass13device_kernelIN5flash11enable_sm90INS1_16FlashAttnBwdSm90INS1_25CollectiveMainloopBwdSm90ILi2ELi2ELi2EN4cute5tupleIJNS5_1CILi1EEES8_S8_EEENS6_IJNS7_ILi64EEENS7_ILi128EEENS7_ILi96EEEEEENS_6half_tEfNS_4arch4Sm90ELb0ELb1ELb0ELb1ELb1ELb1ELb0ELb0ELi2ELi1ELi2ELi1ELb1EEENS1_24CollectiveEpilogueBwdGQAISD_fSG_Li256ELb1ELb1EEENS1_19SingleTileSchedulerILb1ELb0ELb0ELi128EEEEEEEEEvNT_6ParamsE)
        /*06bc*/ 	.word	0x00000008


	//----- nvinfo : EIATTR_MIN_STACK_SIZE
	.align		4
.L_305:
        /*06c0*/ 	.byte	0x04, 0x12
        /*06c2*/ 	.short	(.L_307 - .L_306)
	.align		4
.L_306:
        /*06c4*/ 	.word	index@(_ZN7cutlass13device_kernelIN5flash11enable_sm90INS1_16FlashAttnBwdSm90INS1_25CollectiveMainloopBwdSm90ILi2ELi2ELi2EN4cute5tupleIJNS5_1CILi1EEES8_S8_EEENS6_IJNS7_ILi64EEENS7_ILi128EEENS7_ILi96EEEEEENS_6half_tEfNS_4arch4Sm90ELb1ELb0ELb0ELb0ELb0ELb1ELb0ELb0ELi2ELi1ELi2ELi1ELb1EEENS1_21CollectiveEpilogueBwdISD_SE_SG_Li256ELb0ELb0ELi1EEENS1_25SingleTileBwdLPTSchedulerILb0ELi128ELb0EEEEEEEEEvNT_6ParamsE)
        /*06c8*/ 	.word	0x00000008


	//----- nvinfo : EIATTR_MIN_STACK_SIZE
	.align		4
.L_307:
        /*06cc*/ 	.byte	0x04, 0x12
        /*06ce*/ 	.short	(.L_309 - .L_308)
	.align		4
.L_308:
        /*06d0*/ 	.word	index@(_ZN7cutlass13device_kernelIN5flash11enable_sm90INS1_16FlashAttnBwdSm90INS1_25CollectiveMainloopBwdSm90ILi2ELi2ELi2EN4cute5tupleIJNS5_1CILi1EEES8_S8_EEENS6_IJNS7_ILi64EEENS7_ILi128EEENS7_ILi96EEEEEENS_6half_tEfNS_4arch4Sm90ELb1ELb0ELb0ELb0ELb1ELb1ELb0ELb0ELi2ELi1ELi2ELi1ELb1EEENS1_21CollectiveEpilogueBwdISD_SE_SG_Li256ELb0ELb0ELi1EEENS1_25SingleTileBwdLPTSchedulerILb0ELi128ELb1EEEEEEEEEvNT_6ParamsE)
        /*06d4*/ 	.word	0x00000008


	//----- nvinfo : EIATTR_MIN_STACK_SIZE
	.align		4
.L_309:
        /*06d8*/ 	.byte	0x04, 0x12
        /*06da*/ 	.short	(.L_311 - .L_310)
	.align		4
.L_310:
        /*06dc*/ 	.word	index@(_ZN7cutlass13device_kernelIN5flash11enable_sm90INS1_16FlashAttnBwdSm90INS1_25CollectiveMainloopBwdSm90ILi2ELi2ELi2EN4cute5tupleIJNS5_1CILi1EEES8_S8_EEENS6_IJNS7_ILi64EEENS7_ILi128EEENS7_ILi96EEEEEENS_6half_tEfNS_4arch4Sm90ELb1ELb0ELb0ELb0ELb0ELb1ELb0ELb0ELi2ELi1ELi2ELi1ELb1EEENS1_24CollectiveEpilogueBwdGQAISD_fSG_Li256ELb0ELb0EEENS1_25SingleTileBwdLPTSchedulerILb0ELi128ELb0EEEEEEEEEvNT_6ParamsE)
        /*06e0*/ 	.word	0x00000008


	//----- nvinfo : EIATTR_MIN_STACK_SIZE
	.align		4
.L_311:
        /*06e4*/ 	.byte	0x04, 0x12
        /*06e6*/ 	.short	(.L_313 - .L_312)
	.align		4
.L_312:
        /*06e8*/ 	.word	index@(_ZN7cutlass13device_kernelIN5flash11enable_sm90INS1_16FlashAttnBwdSm90INS1_25CollectiveMainloopBwdSm90ILi2ELi2ELi2EN4cute5tupleIJNS5_1CILi1EEES8_S8_EEENS6_IJNS7_ILi64EEENS7_ILi128EEENS7_ILi96EEEEEENS_6half_tEfNS_4arch4Sm90ELb1ELb0ELb0ELb0ELb1ELb1ELb0ELb0ELi2ELi1ELi2ELi1ELb1EEENS1_24CollectiveEpilogueBwdGQAISD_fSG_Li256ELb0ELb1EEENS1_25SingleTileBwdLPTSchedulerILb0ELi128ELb1EEEEEEEEEvNT_6ParamsE)
        /*06ec*/ 	.word	0x00000008


	//----- nvinfo : EIATTR_MIN_STACK_SIZE
	.align		4
.L_313:
        /*06f0*/ 	.byte	0x04, 0x12
        /*06f2*/ 	.short	(.L_315 - .L_314)
	.align		4
.L_314:
        /*06f4*/ 	.word	index@(_ZN7cutlass13device_kernelIN5flash22FlashAttnBwdPreprocessIN4cute5tupleIJNS3_1CILi64EEENS5_ILi96EEEEEENS_6half_tEfNS_4arch4Sm90ELb1ELb0EEEEEvNT_6ParamsE)
        /*06f8*/ 	.word	0x00000000


	//----- nvinfo : EIATTR_MIN_STACK_SIZE
	.align		4
.L_315:
        /*06fc*/ 	.byte	0x04, 0x12
        /*06fe*/ 	.short	(.L_317 - .L_316)
	.align		4
.L_316:
        /*0700*/ 	.word	index@(_ZN7cutlass13device_kernelIN5flash11enable_sm90INS1_16FlashAttnBwdSm90INS1_25CollectiveMainloopBwdSm90ILi2ELi2ELi2EN4cute5tupleIJNS5_1CILi1EEES8_S8_EEENS6_IJNS7_ILi64EEENS7_ILi128EEENS7_ILi96EEEEEENS_6half_tEfNS_4arch4Sm90ELb1ELb0ELb0ELb1ELb0ELb1ELb0ELb0ELi2ELi1ELi2ELi1ELb1EEENS1_21CollectiveEpilogueBwdISD_SE_SG_Li256ELb1ELb0ELi1EEENS1_25SingleTileBwdLPTSchedulerILb1ELi128ELb0EEEEEEEEEvNT_6ParamsE)
        /*0704*/ 	.word	0x00000008


	//----- nvinfo : EIATTR_MIN_STACK_SIZE
	.align		4
.L_317:
        /*0708*/ 	.byte	0x04, 0x12
        /*070a*/ 	.short	(.L_319 - .L_318)
	.align		4
.L_318:
        /*070c*/ 	.word	index@(_ZN7cutlass13device_kernelIN5flash11enable_sm90INS1_16FlashAttnBwdSm90INS1_25CollectiveMainloopBwdSm90ILi2ELi2ELi2EN4cute5tupleIJNS5_1CILi1EEES8_S8_EEENS6_IJNS7_ILi64EEENS7_ILi128EEENS7_ILi96EEEEEENS_6half_tEfNS_4arch4Sm90ELb1ELb0ELb0ELb1ELb1ELb1ELb0ELb0ELi2ELi1ELi2ELi1ELb1EEENS1_21CollectiveEpilogueBwdISD_SE_SG_Li256ELb1ELb0ELi1EEENS1_25SingleTileBwdLPTSchedulerILb1ELi128ELb1EEEEEEEEEvNT_6ParamsE)
        /*0710*/ 	.word	0x00000008


	//----- nvinfo : EIATTR_MIN_STACK_SIZE
	.align		4
.L_319:
        /*0714*/ 	.byte	0x04, 0x12
        /*0716*/ 	.short	(.L_321 - .L_320)
	.align		4
.L_320:
        /*0718*/ 	.word	index@(_ZN7cutlass13device_kernelIN5flash11enable_sm90INS1_16FlashAttnBwdSm90INS1_25CollectiveMainloopBwdSm90ILi2ELi2ELi2EN4cute5tupleIJNS5_1CILi1EEES8_S8_EEENS6_IJNS7_ILi64EEENS7_ILi128EEENS7_ILi96EEEEEENS_6half_tEfNS_4arch4Sm90ELb1ELb0ELb0ELb1ELb0ELb1ELb0ELb0ELi2ELi1ELi2ELi1ELb1EEENS1_24CollectiveEpilogueBwdGQAISD_fSG_Li256ELb1ELb0EEENS1_25SingleTileBwdLPTSchedulerILb1ELi128ELb0EEEEEEEEEvNT_6ParamsE)
        /*071c*/ 	.word	0x00000008


	//----- nvinfo : EIATTR_MIN_STACK_SIZE
	.align		4
.L_321:
        /*0720*/ 	.byte	0x04, 0x12
        /*0722*/ 	.short	(.L_323 - .L_322)
	.align		4
.L_322:
        /*0724*/ 	.word	index@(_ZN7cutlass13device_kernelIN5flash32FlashAttnBwdPostprocessConvertdQIN4cute5tupleIJNS3_1CILi128EEENS5_ILi96EEEEEENS_6half_tEfNS_4arch4Sm90ELi256ENS3_8TiledMMAINS3_8MMA_AtomIJNS3_4SM904GMMA25MMA_64x96x16_F32F16F16_RSILNSF_5MajorE0ELSH_1ELNSF_7ScaleInE1ELSI_1EEEEEENS3_6LayoutINS4_IJNS5_ILi2EEENS5_ILi1EEESN_EEENS4_IJSN_NS5_ILi0EEESP_EEEEENS4_IJNS3_10UnderscoreESS_SS_EEEEELb0EEEEEvNT_6ParamsE)
        /*0728*/ 	.word	0x00000000


	//----- nvinfo : EIATTR_MIN_STACK_SIZE
	.align		4
.L_323:
        /*072c*/ 	.byte	0x04, 0x12
        /*072e*/ 	.short	(.L_325 - .L_324)
	.align		4
.L_324:
        /*0730*/ 	.word	index@(_ZN7cutlass13device_kernelIN5flash32FlashAttnBwdPostprocessConvertdQIN4cute5tupleIJNS3_1CILi64EEENS5_ILi96EEEEEENS_6half_tEfNS_4arch4Sm90ELi256ENS3_8TiledMMAINS3_8MMA_AtomIJNS3_4SM904GMMA25MMA_64x16x16_F32F16F16_SSILNSF_5MajorE0ELSH_1ELNSF_7ScaleInE1ELSI_1EEEEEENS3_6LayoutINS4_IJNS5_ILi1EEENS5_ILi2EEESM_EEENS4_IJNS5_ILi0EEESM_SP_EEEEENS4_IJNS3_10UnderscoreESS_SS_EEEEELb0EEEEEvNT_6ParamsE)
        /*0734*/ 	.word	0x00000000


	//----- nvinfo : EIATTR_MIN_STACK_SIZE
	.align		4
.L_325:
        /*0738*/ 	.byte	0x04, 0x12
        /*073a*/ 	.short	(.L_327 - .L_326)
	.align		4
.L_326:
        /*073c*/ 	.word	index@(_ZN7cutlass13device_kernelIN5flash11enable_sm90INS1_16FlashAttnBwdSm90INS1_25CollectiveMainloopBwdSm90ILi2ELi2ELi2EN4cute5tupleIJNS5_1CILi1EEES8_S8_EEENS6_IJNS7_ILi64EEENS7_ILi128EEENS7_ILi96EEEEEENS_6half_tEfNS_4arch4Sm90ELb1ELb0ELb0ELb1ELb1ELb1ELb0ELb0ELi2ELi1ELi2ELi1ELb1EEENS1_24CollectiveEpilogueBwdGQAISD_fSG_Li256ELb1ELb1EEENS1_25SingleTileBwdLPTSchedulerILb1ELi128ELb1EEEEEEEEEvNT_6ParamsE)
        /*0740*/ 	.word	0x00000008


	//----- nvinfo : EIATTR_MIN_STACK_SIZE
	.align		4
.L_327:
        /*0744*/ 	.byte	0x04, 0x12
        /*0746*/ 	.short	(.L_329 - .L_328)
	.align		4
.L_328:
        /*0748*/ 	.word	index@(_ZN7cutlass13device_kernelIN5flash22FlashAttnBwdPreprocessIN4cute5tupleIJNS3_1CILi64EEENS5_ILi96EEEEEENS_6half_tEfNS_4arch4Sm90ELb1ELb1EEEEEvNT_6ParamsE)
        /*074c*/ 	.word	0x00000000
.L_329:


//--------------------- .nv.compat                --------------------------
	.section	.nv.compat,"",@"SHT_CUDA_COMPAT_INFO"
	.align	4
        /*0000*/ 	.byte	0x02, 0x09, 0x01, 0x00, 0x02, 0x02, 0x04, 0x00, 0x02, 0x05, 0x05, 0x00, 0x03, 0x07, 0x01, 0x01
        /*0010*/ 	.byte	0x02, 0x03, 0x01, 0x00, 0x02, 0x06, 0x01, 0x00, 0x04, 0x0b, 0x08, 0x00, 0x00, 0x00, 0x00, 0x00
        /*0020*/ 	.byte	0x00, 0x00, 0x00, 0x00


//--------------------- .nv.info._ZN7cutlass13device_kernelIN5flash11enable_sm90INS1_16FlashAttnBwdSm90INS1_25CollectiveMainloopBwdSm90ILi2ELi2ELi2EN4cute5tupleIJNS5_1CILi1EEES8_S8_EEENS6_IJNS7_ILi64EEENS7_ILi128EEENS7_ILi96EEEEEENS_6half_tEfNS_4arch4Sm90ELb0ELb0ELb1ELb0ELb0ELb1ELb0ELb0ELi2ELi1ELi2ELi1ELb1EEENS1_21CollectiveEpilogueBwdISD_SE_SG_Li256ELb0ELb0ELi1EEENS1_19SingleTileSchedulerILb0ELb0ELb0ELi128EEEEEEEEEvNT_6ParamsE --------------------------
	.section	.nv.info._ZN7cutlass13device_kernelIN5flash11enable_sm90INS1_16FlashAttnBwdSm90INS1_25CollectiveMainloopBwdSm90ILi2ELi2ELi2EN4cute5tupleIJNS5_1CILi1EEES8_S8_EEENS6_IJNS7_ILi64EEENS7_ILi128EEENS7_ILi96EEEEEENS_6half_tEfNS_4arch4Sm90ELb0ELb0ELb1ELb0ELb0ELb1ELb0ELb0ELi2ELi1ELi2ELi1ELb1EEENS1_21CollectiveEpilogueBwdISD_SE_SG_Li256ELb0ELb0ELi1EEENS1_19SingleTileSchedulerILb0ELb0ELb0ELi128EEEEEEEEEvNT_6ParamsE,"",@"SHT_CUDA_INFO"
	.sectionflags	@""
	.align	4


	//----- nvinfo : EIATTR_CUDA_API_VERSION
	.align		4
        /*0000*/ 	.byte	0x04, 0x37
        /*0002*/ 	.short	(.L_331 - .L_330)
.L_330:
        /*0004*/ 	.word	0x00000082


	//----- nvinfo : EIATTR_KPARAM_INFO
	.align		4
.L_331:
        /*0008*/ 	.byte	0x04, 0x17
        /*000a*/ 	.short	(.L_333 - .L_332)
.L_332:
        /*000c*/ 	.word	0x00000000
        /*0010*/ 	.short	0x0000
        /*0012*/ 	.short	0x0070
        /*0014*/ 	.byte	0x00, 0xf0, 0x01, 0x24


	//----- nvinfo : EIATTR_SPARSE_MMA_MASK
	.align		4
.L_333:
        /*0018*/ 	.byte	0x03, 0x50
        /*001a*/ 	.short	0x0000


	//----- nvinfo : EIATTR_MAXREG_COUNT
	.align		4
        /*001c*/ 	.byte	0x03, 0x1b
        /*001e*/ 	.short	0x00a8


	//----- nvinfo : EIATTR_NUM_BARRIERS
	.align		4
        /*0020*/ 	.byte	0x02, 0x4c
        /*0022*/ 	.byte	0x10
	.zero		1


	//----- nvinfo : EIATTR_EXTERNS
	.align		4
        /*0024*/ 	.byte	0x04, 0x0f
        /*0026*/ 	.short	(.L_335 - .L_334)


	//   ....[0]....
	.align		4
.L_334:
        /*0028*/ 	.word	index@(__assertfail)


	//----- nvinfo : EIATTR_MERCURY_ISA_VERSION
	.align		4
.L_335:
        /*002c*/ 	.byte	0x03, 0x5f
        /*002e*/ 	.short	0x0101


	//----- nvinfo : EIATTR_INT_WARP_WIDE_INSTR_OFFSETS
	.align		4
        /*0030*/ 	.byte	0x04, 0x31
        /*0032*/ 	.short	(.L_337 - .L_336)


	//   ....[0]....
.L_336:
        /*0034*/ 	.word	0x000001e0


	//   ....[1]....
        /*0038*/ 	.word	0x00000210


	//----- nvinfo : EIATTR_COOP_GROUP_MASK_REGIDS
	.align		4
.L_337:
        /*003c*/ 	.byte	0x04, 0x29
        /*003e*/ 	.short	(.L_339 - .L_338)


	//   ....[0]....
.L_338:
        /*0040*/ 	.word	0xffffffff


	//   ....[1]....
        /*0044*/ 	.word	0xffffffff


	//   ....[2]....
        /*0048*/ 	.word	0xffffffff


	//   ....[3]....
        /*004c*/ 	.word	0xffffffff


	//   ....[4]....
        /*0050*/ 	.word	0xffffffff


	//   ....[5]....
        /*0054*/ 	.word	0xffffffff


	//   ....[6]....
        /*0058*/ 	.word	0xffffffff


	//   ....[7]....
        /*005c*/ 	.word	0xffffffff


	//   ....[8]....
        /*0060*/ 	.word	0x0500000f


	//----- nvinfo : EIATTR_COOP_GROUP_INSTR_OFFSETS
	.align		4
.L_339:
        /*0064*/ 	.byte	0x04, 0x28
        /*0066*/ 	.short	(.L_341 - .L_340)


	//   ....[0]....
.L_340:
        /*0068*/ 	.word	0x00000050


	//   ....[1]....
        /*006c*/ 	.word	0x000001f0


	//   ....[2]....
        /*0070*/ 	.word	0x00000240


	//   ....[3]....
        /*0074*/ 	.word	0x00000430


	//   ....[4]....
        /*0078*/ 	.word	0x00000630


	//   ....[5]....
        /*007c*/ 	.word	0x00000b70


	//   ....[6]....
        /*0080*/ 	.word	0x00004c50


	//   ....[7]....
        /*0084*/ 	.word	0x00005250


	//   ....[8]....
        /*0088*/ 	.word	0x00008080


	//----- nvinfo : EIATTR_REG_RECONFIG
	.align		4
.L_341:
        /*008c*/ 	.byte	0x01, 0x54
	.zero		2


	//----- nvinfo : EIATTR_SYSCALL_OFFSETS
	.align		4
        /*0090*/ 	.byte	0x04, 0x46
        /*0092*/ 	.short	(.L_343 - .L_342)


	//   ....[0]....
.L_342:
        /*0094*/ 	.word	0x000007d0


	//   ....[1]....
        /*0098*/ 	.word	0x000008c0


	//   ....[2]....
        /*009c*/ 	.word	0x00000a20


	//   ....[3]....
        /*00a0*/ 	.word	0x00000b10


	//   ....[4]....
        /*00a4*/ 	.word	0x00000e00


	//   ....[5]....
        /*00a8*/ 	.word	0x000046f0


	//   ....[6]....
        /*00ac*/ 	.word	0x00004810


	//   ....[7]....
        /*00b0*/ 	.word	0x00004930


	//   ....[8]....
        /*00b4*/ 	.word	0x00004a50


	//----- nvinfo : EIATTR_MBARRIER_INSTR_OFFSETS
	.align		4
.L_343:
        /*00b8*/ 	.byte	0x04, 0x39
        /*00ba*/ 	.short	(.L_345 - .L_344)


	//   ....[0]....
.L_344:
        /*00bc*/ 	.word	0x000002e0
        /*00c0*/ 	.word	0x000000ff
        /*00c4*/ 	.word	0x00026800
        /*00c8*/ 	.short	0x0100
        /*00ca*/ 	.byte	0x06
	.zero		1


	//   ....[1]....
        /*00cc*/ 	.word	0x000003e0
        /*00d0*/ 	.word	0x000000ff
        /*00d4*/ 	.word	0x00026810
        /*00d8*/ 	.short	0x0100
        /*00da*/ 	.byte	0x08
	.zero		1


	//   ....[2]....
        /*00dc*/ 	.word	0x000003f0
        /*00e0*/ 	.word	0x000000ff
        /*00e4*/ 	.word	0x00026820
        /*00e8*/ 	.short	0x0100
        /*00ea*/ 	.byte	0x08
	.zero		1


	//   ....[3]....
        /*00ec*/ 	.word	0x00000400
        /*00f0*/ 	.word	0x000000ff
        /*00f4*/ 	.word	0x00026818
        /*00f8*/ 	.short	0x0100
        /*00fa*/ 	.byte	0x08
	.zero		1


	//   ....[4]....
        /*00fc*/ 	.word	0x00000410
        /*0100*/ 	.word	0x000000ff
        /*0104*/ 	.word	0x00026828
        /*0108*/ 	.short	0x0100
        /*010a*/ 	.byte	0x08
	.zero		1


	//   ....[5]....
        /*010c*/ 	.word	0x00000540
        /*0110*/ 	.word	0x000000ff
        /*0114*/ 	.word	0x00026830
        /*0118*/ 	.short	0x0100
        /*011a*/ 	.byte	0x08
	.zero		1


	//   ....[6]....
        /*011c*/ 	.word	0x00000550
        /*0120*/ 	.word	0x000000ff
        /*0124*/ 	.word	0x00026840
        /*0128*/ 	.short	0x0100
        /*012a*/ 	.byte	0x08
	.zero		1


	//   ....[7]....
        /*012c*/ 	.word	0x00000560
        /*0130*/ 	.word	0x000000ff
        /*0134*/ 	.word	0x00026838
        /*0138*/ 	.short	0x0100
        /*013a*/ 	.byte	0x08
	.zero		1


	//   ....[8]....
        /*013c*/ 	.word	0x00000570
        /*0140*/ 	.word	0x000000ff
        /*0144*/ 	.word	0x00026848
        /*0148*/ 	.short	0x0100
        /*014a*/ 	.byte	0x08
	.zero		1


	//   ....[9]....
        /*014c*/ 	.word	0x00000bb0
        /*0150*/ 	.word	0x00000010
        /*0154*/ 	.word	0x00026800
        /*0158*/ 	.short	0x010a
        /*015a*/ 	.byte	0x3f
	.zero		1


	//   ....[10]....
        /*015c*/ 	.word	0x00000cb0
        /*0160*/ 	.word	0x00000010
        /*0164*/ 	.word	0x00026800
        /*0168*/ 	.short	0x010a
        /*016a*/ 	.byte	0x3f
	.zero		1


	//   ....[11]....
        /*016c*/ 	.word	0x00001670
        /*0170*/ 	.word	0x000000ff
        /*0174*/ 	.word	0x00026810
        /*0178*/ 	.short	0x010a
        /*017a*/ 	.byte	0x08
	.zero		1


	//   ....[12]....
        /*017c*/ 	.word	0x000016b0
        /*0180*/ 	.word	0x000000ff
        /*0184*/ 	.word	0x00026810
        /*0188*/ 	.short	0x010a
        /*018a*/ 	.byte	0x08
	.zero		1


	//   ....[13]....
        /*018c*/ 	.word	0x00001b00
        /*0190*/ 	.word	0x000000ff
        /*0194*/ 	.word	0x00026830
        /*0198*/ 	.short	0x010a
        /*019a*/ 	.byte	0x08
	.zero		1


	//   ....[14]....
        /*019c*/ 	.word	0x00001b40
        /*01a0*/ 	.word	0x000000ff
        /*01a4*/ 	.word	0x00026830
        /*01a8*/ 	.short	0x010a
        /*01aa*/ 	.byte	0x08
	.zero		1


	//   ....[15]....
        /*01ac*/ 	.word	0x00003fa0
        /*01b0*/ 	.word	0x000000ff
        /*01b4*/ 	.word	0x00000000
        /*01b8*/ 	.short	0x0101
        /*01ba*/ 	.byte	0x0a
	.zero		1


	//   ....[16]....
        /*01bc*/ 	.word	0x00004280
        /*01c0*/ 	.word	0x000000ff
        /*01c4*/ 	.word	0x00000000
        /*01c8*/ 	.short	0x0101
        /*01ca*/ 	.byte	0x08
	.zero		1


	//   ....[17]....
        /*01cc*/ 	.word	0x00006020
        /*01d0*/ 	.word	0x00000000
        /*01d4*/ 	.word	0x00026820
        /*01d8*/ 	.short	0x010a
        /*01da*/ 	.byte	0x3f
	.zero		1


	//   ....[18]....
        /*01dc*/ 	.word	0x00006920
        /*01e0*/ 	.word	0x00000000
        /*01e4*/ 	.word	0x00026840
        /*01e8*/ 	.short	0x010a
        /*01ea*/ 	.byte	0x3f
	.zero		1


	//   ....[19]....
        /*01ec*/ 	.word	0x00006c20
        /*01f0*/ 	.word	0x00000000
        /*01f4*/ 	.word	0x00026828
        /*01f8*/ 	.short	0x010a
        /*01fa*/ 	.byte	0x3f
	.zero		1


	//   ....[20]....
        /*01fc*/ 	.word	0x00006ea0
        /*0200*/ 	.word	0x00000000
        /*0204*/ 	.word	0x00026848
        /*0208*/ 	.short	0x010a
        /*020a*/ 	.byte	0x3f
	.zero		1


	//   ....[21]....
        /*020c*/ 	.word	0x00007170
        /*0210*/ 	.word	0x00000000
        /*0214*/ 	.word	0x00026820
        /*0218*/ 	.short	0x010a
        /*021a*/ 	.byte	0x3f
	.zero		1


	//   ....[22]....
        /*021c*/ 	.word	0x00007460
        /*0220*/ 	.word	0x00000000
        /*0224*/ 	.word	0x00026840
        /*0228*/ 	.short	0x010a
        /*022a*/ 	.byte	0x3f
	.zero		1


	//   ....[23]....
        /*022c*/ 	.word	0x00007740
        /*0230*/ 	.word	0x00000000
        /*0234*/ 	.word	0x00026828
        /*0238*/ 	.short	0x010a
        /*023a*/ 	.byte	0x3f
	.zero		1


	//   ....[24]....
        /*023c*/ 	.word	0x00007a20
        /*0240*/ 	.word	0x00000003
        /*0244*/ 	.word	0x00026840
        /*0248*/ 	.short	0x010a
        /*024a*/ 	.byte	0x3f
	.zero		1


	//   ....[25]....
        /*024c*/ 	.word	0x00007ee0
        /*0250*/ 	.word	0x00000006
        /*0254*/ 	.word	0x00000000
        /*0258*/ 	.short	0x010a
        /*025a*/ 	.byte	0x3f
	.zero		1


	//   ....[26]....
        /*025c*/ 	.word	0x00007f40
        /*0260*/ 	.word	0x00000003
        /*0264*/ 	.word	0x00000000
        /*0268*/ 	.short	0x010a
        /*026a*/ 	.byte	0x3f
	.zero		1


	//   ....[27]....
        /*026c*/ 	.word	0x00007fa0
        /*0270*/ 	.word	0x00000000
        /*0274*/ 	.word	0x00000000
        /*0278*/ 	.short	0x010a
        /*027a*/ 	.byte	0x3f
	.zero		1


	//   ....[28]....
        /*027c*/ 	.word	0x00007fd0
        /*0280*/ 	.word	0x00000003
        /*0284*/ 	.word	0x00000000
        /*0288*/ 	.short	0x010a
        /*028a*/ 	.byte	0x3f
	.zero		1


	//   ....[29]....
        /*028c*/ 	.word	0x000080b0
        /*0290*/ 	.word	0x00000010
        /*0294*/ 	.word	0x00026800
        /*0298*/ 	.short	0x010a
        /*029a*/ 	.byte	0x3f
	.zero		1


	//   ....[30]....
        /*029c*/ 	.word	0x00008110
        /*02a0*/ 	.word	0x00000005
        /*02a4*/ 	.word	0x00026810
        /*02a8*/ 	.short	0x010a
        /*02aa*/ 	.byte	0x3f
	.zero		1


	//   ....[31]....
        /*02ac*/ 	.word	0x00008170
        /*02b0*/ 	.word	0x00000007
        /*02b4*/ 	.word	0x00026830
        /*02b8*/ 	.short	0x010a
        /*02ba*/ 	.byte	0x3f
	.zero		1


	//   ....[32]....
        /*02bc*/ 	.word	0x000081c0
        /*02c0*/ 	.word	0x00000000
        /*02c4*/ 	.word	0x00026820
        /*02c8*/ 	.short	0x010a
        /*02ca*/ 	.byte	0x3f
	.zero		1


	//   ....[33]....
        /*02cc*/ 	.word	0x00008210
        /*02d0*/ 	.word	0x00000000
        /*02d4*/ 	.word	0x00026840
        /*02d8*/ 	.short	0x010a
        /*02da*/ 	.byte	0x3f
	.zero		1


	//   ....[34]....
        /*02dc*/ 	.word	0x00008260
        /*02e0*/ 	.word	0x00000000
        /*02e4*/ 	.word	0x00026828
        /*02e8*/ 	.short	0x010a
        /*02ea*/ 	.byte	0x3f
	.zero		1


	//   ....[35]....
        /*02ec*/ 	.word	0x000082b0
        /*02f0*/ 	.word	0x00000000
        /*02f4*/ 	.word	0x00026848
        /*02f8*/ 	.short	0x010a
        /*02fa*/ 	.byte	0x3f
	.zero		1


	//   ....[36]....
        /*02fc*/ 	.word	0x00008310
        /*0300*/ 	.word	0x00000000
        /*0304*/ 	.word	0x00026820
        /*0308*/ 	.short	0x010a
        /*030a*/ 	.byte	0x3f
	.zero		1


	//   ....[37]....
        /*030c*/ 	.word	0x00008360
        /*0310*/ 	.word	0x00000000
        /*0314*/ 	.word	0x00026840
        /*0318*/ 	.short	0x010a
        /*031a*/ 	.byte	0x3f
	.zero		1


	//   ....[38]....
        /*031c*/ 	.word	0x000083b0
        /*0320*/ 	.word	0x00000000
        /*0324*/ 	.word	0x00026828
        /*0328*/ 	.short	0x010a
        /*032a*/ 	.byte	0x3f
	.zero		1


	//   ....[39]....
        /*032c*/ 	.word	0x00008400
        /*0330*/ 	.word	0x00000003
        /*0334*/ 	.word	0x00026840
        /*0338*/ 	.short	0x010a
        /*033a*/ 	.byte	0x3f
	.zero		1


	//   ....[40]....
        /*033c*/ 	.word	0x000084e0
        /*0340*/ 	.word	0x00000006
        /*0344*/ 	.word	0x00000000
        /*0348*/ 	.short	0x010a
        /*034a*/ 	.byte	0x3f
	.zero		1


	//   ....[41]....
        /*034c*/ 	.word	0x00008530
        /*0350*/ 	.word	0x00000003
        /*0354*/ 	.word	0x00000000
        /*0358*/ 	.short	0x010a
        /*035a*/ 	.byte	0x3f
	.zero		1


	//   ....[42]....
        /*035c*/ 	.word	0x00008580
        /*0360*/ 	.word	0x00000000
        /*0364*/ 	.word	0x00000000
        /*0368*/ 	.short	0x010a
        /*036a*/ 	.byte	0x3f
	.zero		1


	//----- nvinfo : EIATTR_NUM_MBARRIERS
	.align		4
.L_345:
        /*036c*/ 	.byte	0x03, 0x38
        /*036e*/ 	.short	0x0009


	//----- nvinfo : EIATTR_EXIT_INSTR_OFFSETS
	.align		4
        /*0370*/ 	.byte	0x04, 0x1c
        /*0372*/ 	.short	(.L_347 - .L_346)


	//   ....[0]....
.L_346:
        /*0374*/ 	.word	0x00000680


	//   ....[1]....
        /*0378*/ 	.word	0x00005200


	//   ....[2]....
        /*037c*/ 	.word	0x00005290


	//   ....[3]....
        /*0380*/ 	.word	0x000052c0


	//   ....[4]....
        /*0384*/ 	.word	0x000053c0


	//   ....[5]....
        /*0388*/ 	.word	0x00005a60


	//   ....[6]....
        /*038c*/ 	.word	0x00005d30


	//   ....[7]....
        /*0390*/ 	.word	0x00008020


	//----- nvinfo : EIATTR_MAX_THREADS
	.align		4
.L_347:
        /*0394*/ 	.byte	0x04, 0x05
        /*0396*/ 	.short	(.L_349 - .L_348)
.L_348:
        /*0398*/ 	.word	0x00000180
        /*039c*/ 	.word	0x00000001
        /*03a0*/ 	.word	0x00000001


	//----- nvinfo : EIATTR_CRS_STACK_SIZE
	.align		4
.L_349:
        /*03a4*/ 	.byte	0x04, 0x1e
        /*03a6*/ 	.short	(.L_351 - .L_350)
.L_350:
        /*03a8*/ 	.word	0x00000000


	//----- nvinfo : EIATTR_CBANK_PARAM_SIZE
	.align		4
.L_351:
        /*03ac*/ 	.byte	0x03, 0x19
        /*03ae*/ 	.short	0x0970


	//----- nvinfo : EIATTR_PARAM_CBANK
	.align		4
        /*03b0*/ 	.byte	0x04, 0x0a
        /*03b2*/ 	.short	(.L_353 - .L_352)
	.align		4
.L_352:
        /*03b4*/ 	.word	index@(.nv.constant0._ZN7cutlass13device_kernelIN5flash11enable_sm90INS1_16FlashAttnBwdSm90INS1_25CollectiveMainloopBwdSm90ILi2ELi2ELi2EN4cute5tupleIJNS5_1CILi1EEES8_S8_EEENS6_IJNS7_ILi64EEENS7_ILi128EEENS7_ILi96EEEEEENS_6half_tEfNS_4arch4Sm90ELb0ELb0ELb1ELb0ELb0ELb1ELb0ELb0ELi2ELi1ELi2ELi1ELb1EEENS1_21CollectiveEpilogueBwdISD_SE_SG_Li256ELb0ELb0ELi1EEENS1_19SingleTileSchedulerILb0ELb0ELb0ELi128EEEEEEEEEvNT_6ParamsE)
        /*03b8*/ 	.short	0x0210
        /*03ba*/ 	.short	0x0970


	//----- nvinfo : EIATTR_SW_WAR
	.align		4
.L_353:
        /*03bc*/ 	.byte	0x04, 0x36
        /*03be*/ 	.short	(.L_355 - .L_354)
.L_354:
        /*03c0*/ 	.word	0x00000008
.L_355:


//--------------------- .nv.info._ZN7cutlass13device_kernelIN5flash11enable_sm90INS1_16FlashAttnBwdSm90INS1_25CollectiveMainloopBwdSm90ILi2ELi2ELi2EN4cute5tupleIJNS5_1CILi1EEES8_S8_EEENS6_IJNS7_ILi64EEENS7_ILi128EEENS7_ILi96EEEEEENS_6half_tEfNS_4arch4Sm90ELb0ELb0ELb1ELb0ELb1ELb1ELb0ELb0ELi2ELi1ELi2ELi1ELb1EEENS1_21CollectiveEpilogueBwdISD_SE_SG_Li256ELb0ELb0ELi1EEENS1_19SingleTileSchedulerILb0ELb0ELb0ELi128EEEEEEEEEvNT_6ParamsE --------------------------
	.section	.nv.info._ZN7cutlass13device_kernelIN5flash11enable_sm90INS1_16FlashAttnBwdSm90INS1_25CollectiveMainloopBwdSm90ILi2ELi2ELi2EN4cute5tupleIJNS5_1CILi1EEES8_S8_EEENS6_IJNS7_ILi64EEENS7_ILi128EEENS7_ILi96EEEEEENS_6half_tEfNS_4arch4Sm90ELb0ELb0ELb1ELb0ELb1ELb1ELb0ELb0ELi2ELi1ELi2ELi1ELb1EEENS1_21CollectiveEpilogueBwdISD_SE_SG_Li256ELb0ELb0ELi1EEENS1_19SingleTileSchedulerILb0ELb0ELb0ELi128EEEEEEEEEvNT_6ParamsE,"",@"SHT_CUDA_INFO"
	.sectionflags	@""
	.align	4


	//----- nvinfo : EIATTR_CUDA_API_VERSION
	.align		4
        /*0000*/ 	.byte	0x04, 0x37
        /*0002*/ 	.short	(.L_357 - .L_356)
.L_356:
        /*0004*/ 	.word	0x00000082


	//----- nvinfo : EIATTR_KPARAM_INFO
	.align		4
.L_357:
        /*0008*/ 	.byte	0x04, 0x17
        /*000a*/ 	.short	(.L_359 - .L_358)
.L_358:
        /*000c*/ 	.word	0x00000000
        /*0010*/ 	.short	0x0000
        /*0012*/ 	.short	0x0070
        /*0014*/ 	.byte	0x00, 0xf0, 0x01, 0x24


	//----- nvinfo : EIATTR_SPARSE_MMA_MASK
	.align		4
.L_359:
        /*0018*/ 	.byte	0x03, 0x50
        /*001a*/ 	.short	0x0000


	//----- nvinfo : EIATTR_MAXREG_COUNT
	.align		4
        /*001c*/ 	.byte	0x03, 0x1b
        /*001e*/ 	.short	0x00a8


	//----- nvinfo : EIATTR_NUM_BARRIERS
	.align		4
        /*0020*/ 	.byte	0x02, 0x4c
        /*0022*/ 	.byte	0x10
	.zero		1


	//----- nvinfo : EIATTR_EXTERNS
	.align		4
        /*0024*/ 	.byte	0x04, 0x0f
        /*0026*/ 	.short	(.L_361 - .L_360)


	//   ....[0]....
	.align		4
.L_360:
        /*0028*/ 	.word	index@(__assertfail)


	//----- nvinfo : EIATTR_MERCURY_ISA_VERSION
	.align		4
.L_361:
        /*002c*/ 	.byte	0x03, 0x5f
        /*002e*/ 	.short	0x0101


	//----- nvinfo : EIATTR_INT_WARP_WIDE_INSTR_OFFSETS
	.align		4
        /*0030*/ 	.byte	0x04, 0x31
        /*0032*/ 	.short	(.L_363 - .L_362)


	//   ....[0]....
.L_362:
        /*0034*/ 	.word	0x000001e0


	//   ....[1]....
        /*0038*/ 	.word	0x00000210


	//   ....[2]....
        /*003c*/ 	.word	0x00005af0


	//   ....[3]....
        /*0040*/ 	.word	0x00005f60


	//   ....[4]....
        /*0044*/ 	.word	0x00006540


	//----- nvinfo : EIATTR_COOP_GROUP_MASK_REGIDS
	.align		4
.L_363:
        /*0048*/ 	.byte	0x04, 0x29
        /*004a*/ 	.short	(.L_365 - .L_364)


	//   ....[0]....
.L_364:
        /*004c*/ 	.word	0xffffffff


	//   ....[1]....
        /*0050*/ 	.word	0xffffffff


	//   ....[2]....
        /*0054*/ 	.word	0xffffffff


	//   ....[3]....
        /*0058*/ 	.word	0xffffffff


	//   ....[4]....
        /*005c*/ 	.word	0xffffffff


	//   ....[5]....
        /*0060*/ 	.word	0xffffffff


	//   ....[6]....
        /*0064*/ 	.word	0xffffffff


	//   ....[7]....
        /*0068*/ 	.word	0xffffffff


	//   ....[8]....
        /*006c*/ 	.word	0xffffffff


	//   ....[9]....
        /*0070*/ 	.word	0xffffffff


	//   ....[10]....
        /*0074*/ 	.word	0xffffffff


	//   ....[11]....
        /*0078*/ 	.word	0xffffffff


	//   ....[12]....
        /*007c*/ 	.word	0xffffffff


	//   ....[13]....
        /*0080*/ 	.word	0xffffffff


	//   ....[14]....
        /*0084*/ 	.word	0x0500000f


	//   ....[15]....
        /*0088*/ 	.word	0x0500000f


	//   ....[16]....
        /*008c*/ 	.word	0x0500000f


	//   ....[17]....
        /*0090*/ 	.word	0x0500000f


	//----- nvinfo : EIATTR_COOP_GROUP_INSTR_OFFSETS
	.align		4
.L_365:
        /*0094*/ 	.byte	0x04, 0x28
        /*0096*/ 	.short	(.L_367 - .L_366)


	//   ....[0]....
.L_366:
        /*0098*/ 	.word	0x00000050


	//   ....[1]....
        /*009c*/ 	.word	0x000001f0


	//   ....[2]....
        /*00a0*/ 	.word	0x00000240


	//   ....[3]....
        /*00a4*/ 	.word	0x00000430


	//   ....[4]....
        /*00a8*/ 	.word	0x00000630


	//   ....[5]....
        /*00ac*/ 	.word	0x00000b70


	//   ....[6]....
        /*00b0*/ 	.word	0x00004c50


	//   ....[7]....
        /*00b4*/ 	.word	0x00005250


	//   ....[8]....
        /*00b8*/ 	.word	0x00005790


	//   ....[9]....
        /*00bc*/ 	.word	0x00005a20


	//   ....[10]....
        /*00c0*/ 	.word	0x00005c60


	//   ....[11]....
        /*00c4*/ 	.word	0x00005e90


	//   ....[12]....
        /*00c8*/ 	.word	0x00006140


	//   ....[13]....
        /*00cc*/ 	.word	0x00006470


	//   ....[14]....
        /*00d0*/ 	.word	0x000088f0


	//   ....[15]....
        /*00d4*/ 	.word	0x00008a60


	//   ....[16]....
        /*00d8*/ 	.word	0x00008ad0


	//   ....[17]....
        /*00dc*/ 	.word	0x00008b40


	//----- nvinfo : EIATTR_REG_RECONFIG
	.align		4
.L_367:
        /*00e0*/ 	.byte	0x01, 0x54
	.zero		2


	//----- nvinfo : EIATTR_SYSCALL_OFFSETS
	.align		4
        /*00e4*/ 	.byte	0x04, 0x46
        /*00e6*/ 	.short	(.L_369 - .L_368)


	//   ....[0]....
.L_368:
        /*00e8*/ 	.word	0x000007d0


	//   ....[1]....
        /*00ec*/ 	.word	0x000008c0


	//   ....[2]....
        /*00f0*/ 	.word	0x00000a20


	//   ....[3]....
        /*00f4*/ 	.word	0x00000b10


	//   ....[4]....
        /*00f8*/ 	.word	0x00000e00


	//   ....[5]....
        /*00fc*/ 	.word	0x000046f0


	//   ....[6]....
        /*0100*/ 	.word	0x00004810


	//   ....[7]....
        /*0104*/ 	.word	0x00004930


	//   ....[8]....
        /*0108*/ 	.word	0x00004a50


	//----- nvinfo : EIATTR_MBARRIER_INSTR_OFFSETS
	.align		4
.L_369:
        /*010c*/ 	.byte	0x04, 0x39
        /*010e*/ 	.short	(.L_371 - .L_370)


	//   ....[0]....
.L_370:
        /*0110*/ 	.word	0x000002e0
        /*0114*/ 	.word	0x000000ff
        /*0118*/ 	.word	0x00026800
        /*011c*/ 	.short	0x0100
        /*011e*/ 	.byte	0x06
	.zero		1


	//   ....[1]....
        /*0120*/ 	.word	0x000003e0
        /*0124*/ 	.word	0x000000ff
        /*0128*/ 	.word	0x00026810
        /*012c*/ 	.short	0x0100
        /*012e*/ 	.byte	0x08
	.zero		1


	//   ....[2]....
        /*0130*/ 	.word	0x000003f0
        /*0134*/ 	.word	0x000000ff
        /*0138*/ 	.word	0x00026820
        /*013c*/ 	.short	0x0100
        /*013e*/ 	.byte	0x08
	.zero		1


	//   ....[3]....
        /*0140*/ 	.word	0x00000400
        /*0144*/ 	.word	0x000000ff
        /*0148*/ 	.word	0x00026818
        /*014c*/ 	.short	0x0100
        /*014e*/ 	.byte	0x08
	.zero		1


	//   ....[4]....
        /*0150*/ 	.word	0x00000410
        /*0154*/ 	.word	0x000000ff
        /*0158*/ 	.word	0x00026828
        /*015c*/ 	.short	0x0100
        /*015e*/ 	.byte	0x08
	.zero		1


	//   ....[5]....
        /*0160*/ 	.word	0x00000540
        /*0164*/ 	.word	0x000000ff
        /*0168*/ 	.word	0x00026830
        /*016c*/ 	.short	0x0100
        /*016e*/ 	.byte	0x08
	.zero		1


	//   ....[6]....
        /*0170*/ 	.word	0x00000550
        /*0174*/ 	.word	0x000000ff
        /*0178*/ 	.word	0x00026840
        /*017c*/ 	.short	0x0100
        /*017e*/ 	.byte	0x08
	.zero		1


	//   ....[7]....
        /*0180*/ 	.word	0x00000560
        /*0184*/ 	.word	0x000000ff
        /*0188*/ 	.word	0x00026838
        /*018c*/ 	.short	0x0100
        /*018e*/ 	.byte	0x08
	.zero		1


	//   ....[8]....
        /*0190*/ 	.word	0x00000570
        /*0194*/ 	.word	0x000000ff
        /*0198*/ 	.word	0x00026848
        /*019c*/ 	.short	0x0100
        /*019e*/ 	.byte	0x08
	.zero		1


	//   ....[9]....
        /*01a0*/ 	.word	0x00000ba0
        /*01a4*/ 	.word	0x00000010
        /*01a8*/ 	.word	0x00026800
        /*01ac*/ 	.short	0x010a
        /*01ae*/ 	.byte	0x3f
	.zero		1


	//   ....[10]....
        /*01b0*/ 	.word	0x00000cb0
        /*01b4*/ 	.word	0x00000010
        /*01b8*/ 	.word	0x00026800
        /*01bc*/ 	.short	0x010a
        /*01be*/ 	.byte	0x3f
	.zero		1


	//   ....[11]....
        /*01c0*/ 	.word	0x00001670
        /*01c4*/ 	.word	0x000000ff
        /*01c8*/ 	.word	0x00026810
        /*01cc*/ 	.short	0x010a
        /*01ce*/ 	.byte	0x08
	.zero		1


	//   ....[12]....
        /*01d0*/ 	.word	0x000016b0
        /*01d4*/ 	.word	0x000000ff
        /*01d8*/ 	.word	0x00026810
        /*01dc*/ 	.short	0x010a
        /*01de*/ 	.byte	0x08
	.zero		1


	//   ....[13]....
        /*01e0*/ 	.word	0x00001b00
        /*01e4*/ 	.word	0x000000ff
        /*01e8*/ 	.word	0x00026830
        /*01ec*/ 	.short	0x010a
        /*01ee*/ 	.byte	0x08
	.zero		1


	//   ....[14]....
        /*01f0*/ 	.word	0x00001b40
        /*01f4*/ 	.word	0x000000ff
        /*01f8*/ 	.word	0x00026830
        /*01fc*/ 	.short	0x010a
        /*01fe*/ 	.byte	0x08
	.zero		1


	//   ....[15]....
        /*0200*/ 	.word	0x00003fa0
        /*0204*/ 	.word	0x000000ff
        /*0208*/ 	.word	0x00000000
        /*020c*/ 	.short	0x0101
        /*020e*/ 	.byte	0x0a
	.zero		1


	//   ....[16]....
        /*0210*/ 	.word	0x00004280
        /*0214*/ 	.word	0x000000ff
        /*0218*/ 	.word	0x00000000
        /*021c*/ 	.short	0x0101
        /*021e*/ 	.byte	0x08
	.zero		1


	//   ....[17]....
        /*0220*/ 	.word	0x00006890
        /*0224*/ 	.word	0x00000000
        /*0228*/ 	.word	0x00026820
        /*022c*/ 	.short	0x010a
        /*022e*/ 	.byte	0x3f
	.zero		1


	//   ....[18]....
        /*0230*/ 	.word	0x00007190
        /*0234*/ 	.word	0x00000000
        /*0238*/ 	.word	0x00026840
        /*023c*/ 	.short	0x010a
        /*023e*/ 	.byte	0x3f
	.zero		1


	//   ....[19]....
        /*0240*/ 	.word	0x00007490
        /*0244*/ 	.word	0x00000000
        /*0248*/ 	.word	0x00026828
        /*024c*/ 	.short	0x010a
        /*024e*/ 	.byte	0x3f
	.zero		1


	//   ....[20]....
        /*0250*/ 	.word	0x00007710
        /*0254*/ 	.word	0x00000000
        /*0258*/ 	.word	0x00026848
        /*025c*/ 	.short	0x010a
        /*025e*/ 	.byte	0x3f
	.zero		1


	//   ....[21]....
        /*0260*/ 	.word	0x000079e0
        /*0264*/ 	.word	0x00000000
        /*0268*/ 	.word	0x00026820
        /*026c*/ 	.short	0x010a
        /*026e*/ 	.byte	0x3f
	.zero		1


	//   ....[22]....
        /*0270*/ 	.word	0x00007cd0
        /*0274*/ 	.word	0x00000000
        /*0278*/ 	.word	0x00026840
        /*027c*/ 	.short	0x010a
        /*027e*/ 	.byte	0x3f
	.zero		1


	//   ....[23]....
        /*0280*/ 	.word	0x00007fb0
        /*0284*/ 	.word	0x00000000
        /*0288*/ 	.word	0x00026828
        /*028c*/ 	.short	0x010a
        /*028e*/ 	.byte	0x3f
	.zero		1


	//   ....[24]....
        /*0290*/ 	.word	0x00008290
        /*0294*/ 	.word	0x00000003
        /*0298*/ 	.word	0x00026840
        /*029c*/ 	.short	0x010a
        /*029e*/ 	.byte	0x3f
	.zero		1


	//   ....[25]....
        /*02a0*/ 	.word	0x00008750
        /*02a4*/ 	.word	0x00000006
        /*02a8*/ 	.word	0x00000000
        /*02ac*/ 	.short	0x010a
        /*02ae*/ 	.byte	0x3f
	.zero		1


	//   ....[26]....
        /*02b0*/ 	.word	0x000087b0
        /*02b4*/ 	.word	0x00000003
        /*02b8*/ 	.word	0x00000000
        /*02bc*/ 	.short	0x010a
        /*02be*/ 	.byte	0x3f
	.zero		1


	//   ....[27]....
        /*02c0*/ 	.word	0x00008810
        /*02c4*/ 	.word	0x00000000
        /*02c8*/ 	.word	0x00000000
        /*02cc*/ 	.short	0x010a
        /*02ce*/ 	.byte	0x3f
	.zero		1


	//   ....[28]....
        /*02d0*/ 	.word	0x00008840
        /*02d4*/ 	.word	0x00000003
        /*02d8*/ 	.word	0x00000000
        /*02dc*/ 	.short	0x010a
        /*02de*/ 	.byte	0x3f
	.zero		1


	//   ....[29]....
        /*02e0*/ 	.word	0x00008920
        /*02e4*/ 	.word	0x00000010
        /*02e8*/ 	.word	0x00026800
        /*02ec*/ 	.short	0x010a
        /*02ee*/ 	.byte	0x3f
	.zero		1


	//   ....[30]....
        /*02f0*/ 	.word	0x00008980
        /*02f4*/ 	.word	0x00000005
        /*02f8*/ 	.word	0x00026810
        /*02fc*/ 	.short	0x010a
        /*02fe*/ 	.byte	0x3f
	.zero		1


	//   ....[31]....
        /*0300*/ 	.word	0x000089e0
        /*0304*/ 	.word	0x00000007
        /*0308*/ 	.word	0x00026830
        /*030c*/ 	.short	0x010a
        /*030e*/ 	.byte	0x3f
	.zero		1


	//   ....[32]....
        /*0310*/ 	.word	0x00008b80
        /*0314*/ 	.word	0x00000000
        /*0318*/ 	.word	0x00026820
        /*031c*/ 	.short	0x010a
        /*031e*/ 	.byte	0x3f
	.zero		1


	//   ....[33]....
        /*0320*/ 	.word	0x00008bd0
        /*0324*/ 	.word	0x00000000
        /*0328*/ 	.word	0x00026840
        /*032c*/ 	.short	0x010a
        /*032e*/ 	.byte	0x3f
	.zero		1


	//   ....[34]....
        /*0330*/ 	.word	0x00008c20
        /*0334*/ 	.word	0x00000000
        /*0338*/ 	.word	0x00026828
        /*033c*/ 	.short	0x010a
        /*033e*/ 	.byte	0x3f
	.zero		1


	//   ....[35]....
        /*0340*/ 	.word	0x00008c70
        /*0344*/ 	.word	0x00000000
        /*0348*/ 	.word	0x00026848
        /*034c*/ 	.short	0x010a
        /*034e*/ 	.byte	0x3f
	.zero		1


	//   ....[36]....
        /*0350*/ 	.word	0x00008cd0
        /*0354*/ 	.word	0x00000000
        /*0358*/ 	.word	0x00026820
        /*035c*/ 	.short	0x010a
        /*035e*/ 	.byte	0x3f
	.zero		1


	//   ....[37]....
        /*0360*/ 	.word	0x00008d20
        /*0364*/ 	.word	0x00000000
        /*0368*/ 	.word	0x00026840
        /*036c*/ 	.short	0x010a
        /*036e*/ 	.byte	0x3f
	.zero		1


	//   ....[38]....
        /*0370*/ 	.word	0x00008d70
        /*0374*/ 	.word	0x00000000
        /*0378*/ 	.word	0x00026828
        /*037c*/ 	.short	0x010a
        /*037e*/ 	.byte	0x3f
	.zero		1


	//   ....[39]....
        /*0380*/ 	.word	0x00008dc0
        /*0384*/ 	.word	0x00000003
        /*0388*/ 	.word	0x00026840
        /*038c*/ 	.short	0x010a
        /*038e*/ 	.byte	0x3f
	.zero		1


	//   ....[40]....
        /*0390*/ 	.word	0x00008ea0
        /*0394*/ 	.word	0x00000006
        /*0398*/ 	.word	0x00000000
        /*039c*/ 	.short	0x010a
        /*039e*/ 	.byte	0x3f
	.zero		1


	//   ....[41]....
        /*03a0*/ 	.word	0x00008ef0
        /*03a4*/ 	.word	0x00000003
        /*03a8*/ 	.word	0x00000000
        /*03ac*/ 	.short	0x010a
        /*03ae*/ 	.byte	0x3f
	.zero		1


	//   ....[42]....
        /*03b0*/ 	.word	0x00008f40
        /*03b4*/ 	.word	0x00000000
        /*03b8*/ 	.word	0x00000000
        /*03bc*/ 	.short	0x010a
        /*03be*/ 	.byte	0x3f
	.zero		1


	//----- nvinfo : EIATTR_NUM_MBARRIERS
	.align		4
.L_371:
        /*03c0*/ 	.byte	0x03, 0x38
        /*03c2*/ 	.short	0x0009


	//----- nvinfo : EIATTR_EXIT_INSTR_OFFSETS
	.align		4
        /*03c4*/ 	.byte	0x04, 0x1c
        /*03c6*/ 	.short	(.L_373 - .L_372)


	//   ....[0]....
.L_372:
        /*03c8*/ 	.word	0x00000680


	//   ....[1]....
        /*03cc*/ 	.word	0x00005200


	//   ....[2]....
        /*03d0*/ 	.word	0x00005290


	//   ....[3]....
        /*03d4*/ 	.word	0x000052c0


	//   ....[4]....
        /*03d8*/ 	.word	0x00005410


	//   ....[5]....
        /*03dc*/ 	.word	0x00006000


	//   ....[6]....
        /*03e0*/ 	.word	0x000065a0


	//   ....[7]....
        /*03e4*/ 	.word	0x00008890


	//----- nvinfo : EIATTR_MAX_THREADS
	.align		4
.L_373:
        /*03e8*/ 	.byte	0x04, 0x05
        /*03ea*/ 	.short	(.L_375 - .L_374)
.L_374:
        /*03ec*/ 	.word	0x00000180
        /*03f0*/ 	.word	0x00000001
        /*03f4*/ 	.word	0x00000001


	//----- nvinfo : EIATTR_CRS_STACK_SIZE
	.align		4
.L_375:
        /*03f8*/ 	.byte	0x04, 0x1e
        /*03fa*/ 	.short	(.L_377 - .L_376)
.L_376:
        /*03fc*/ 	.word	0x00000000


	//----- nvinfo : EIATTR_CBANK_PARAM_SIZE
	.align		4
.L_377:
        /*0400*/ 	.byte	0x03, 0x19
        /*0402*/ 	.short	0x0970


	//----- nvinfo : EIATTR_PARAM_CBANK
	.align		4
        /*0404*/ 	.byte	0x04, 0x0a
        /*0406*/ 	.short	(.L_379 - .L_378)
	.align		4
.L_378:
        /*0408*/ 	.word	index@(.nv.constant0._ZN7cutlass13device_kernelIN5flash11enable_sm90INS1_16FlashAttnBwdSm90INS1_25CollectiveMainloopBwdSm90ILi2ELi2ELi2EN4cute5tupleIJNS5_1CILi1EEES8_S8_EEENS6_IJNS7_ILi64EEENS7_ILi128EEENS7_ILi96EEEEEENS_6half_tEfNS_4arch4Sm90ELb0ELb0ELb1ELb0ELb1ELb1ELb0ELb0ELi2ELi1ELi2ELi1ELb1EEENS1_21CollectiveEpilogueBwdISD_SE_SG_Li256ELb0ELb0ELi1EEENS1_19SingleTileSchedulerILb0ELb0ELb0ELi128EEEEEEEEEvNT_6ParamsE)
        /*040c*/ 	.short	0x0210
        /*040e*/ 	.short	0x0970


	//----- nvinfo : EIATTR_SW_WAR
	.align		4
.L_379:
        /*0410*/ 	.byte	0x04, 0x36
        /*0412*/ 	.short	(.L_381 - .L_380)
.L_380:
        /*0414*/ 	.word	0x00000008
.L_381:


//--------------------- .nv.info._ZN7cutlass13device_kernelIN5flash11enable_sm90INS1_16FlashAttnBwdSm90INS1_25CollectiveMainloopBwdSm90ILi2ELi2ELi2EN4cute5tupleIJNS5_1CILi1EEES8_S8_EEENS6_IJNS7_ILi64EEENS7_ILi128EEENS7_ILi96EEEEEENS_6half_tEfNS_4arch4Sm90ELb0ELb0ELb1ELb0ELb0ELb1ELb0ELb0ELi2ELi1ELi2ELi1ELb1EEENS1_24CollectiveEpilogueBwdGQAISD_fSG_Li256ELb0ELb0EEENS1_19SingleTileSchedulerILb0ELb0ELb0ELi128EEEEEEEEEvNT_6ParamsE --------------------------
	.section	.nv.info._ZN7cutlass13device_kernelIN5flash11enable_sm90INS1_16FlashAttnBwdSm90INS1_25CollectiveMainloopBwdSm90ILi2ELi2ELi2EN4cute5tupleIJNS5_1CILi1EEES8_S8_EEENS6_IJNS7_ILi64EEENS7_ILi128EEENS7_ILi96EEEEEENS_6half_tEfNS_4arch4Sm90ELb0ELb0ELb1ELb0ELb0ELb1ELb0ELb0ELi2ELi1ELi2ELi1ELb1EEENS1_24CollectiveEpilogueBwdGQAISD_fSG_Li256ELb0ELb0EEENS1_19SingleTileSchedulerILb0ELb0ELb0ELi128EEEEEEEEEvNT_6ParamsE,"",@"SHT_CUDA_INFO"
	.sectionflags	@""
	.align	4


	//----- nvinfo : EIATTR_CUDA_API_VERSION
	.align		4
        /*0000*/ 	.byte	0x04, 0x37
        /*0002*/ 	.short	(.L_383 - .L_382)
.L_382:
        /*0004*/ 	.word	0x00000082


	//----- nvinfo : EIATTR_KPARAM_INFO
	.align		4
.L_383:
        /*0008*/ 	.byte	0x04, 0x17
        /*000a*/ 	.short	(.L_385 - .L_384)
.L_384:
        /*000c*/ 	.word	0x00000000
        /*0010*/ 	.short	0x0000
        /*0012*/ 	.short	0x0070
        /*0014*/ 	.byte	0x00, 0xf0, 0x01, 0x1a


	//----- nvinfo : EIATTR_SPARSE_MMA_MASK
	.align		4
.L_385:
        /*0018*/ 	.byte	0x03, 0x50
        /*001a*/ 	.short	0x0000


	//----- nvinfo : EIATTR_MAXREG_COUNT
	.align		4
        /*001c*/ 	.byte	0x03, 0x1b
        /*001e*/ 	.short	0x00a8


	//----- nvinfo : EIATTR_NUM_BARRIERS
	.align		4
        /*0020*/ 	.byte	0x02, 0x4c
        /*0022*/ 	.byte	0x10
	.zero		1


	//----- nvinfo : EIATTR_EXTERNS
	.align		4
        /*0024*/ 	.byte	0x04, 0x0f
        /*0026*/ 	.short	(.L_387 - .L_386)


	//   ....[0]....
	.align		4
.L_386:
        /*0028*/ 	.word	index@(__assertfail)


	//----- nvinfo : EIATTR_MERCURY_ISA_VERSION
	.align		4
.L_387:
        /*002c*/ 	.byte	0x03, 0x5f
        /*002e*/ 	.short	0x0101


	//----- nvinfo : EIATTR_INT_WARP_WIDE_INSTR_OFFSETS
	.align		4
        /*0030*/ 	.byte	0x04, 0x31
        /*0032*/ 	.short	(.L_389 - .L_388)


	//   ....[0]....
.L_388:
        /*0034*/ 	.word	0x00000180


	//   ....[1]....
        /*0038*/ 	.word	0x000001b0


	//----- nvinfo : EIATTR_COOP_GROUP_MASK_REGIDS
	.align		4
.L_389:
        /*003c*/ 	.byte	0x04, 0x29
        /*003e*/ 	.short	(.L_391 - .L_390)


	//   ....[0]....
.L_390:
        /*0040*/ 	.word	0xffffffff


	//   ....[1]....
        /*0044*/ 	.word	0xffffffff


	//   ....[2]....
        /*0048*/ 	.word	0xffffffff


	//   ....[3]....
        /*004c*/ 	.word	0xffffffff


	//   ....[4]....
        /*0050*/ 	.word	0xffffffff


	//   ....[5]....
        /*0054*/ 	.word	0xffffffff


	//   ....[6]....
        /*0058*/ 	.word	0xffffffff


	//   ....[7]....
        /*005c*/ 	.word	0x0500000f


	//----- nvinfo : EIATTR_COOP_GROUP_INSTR_OFFSETS
	.align		4
.L_391:
        /*0060*/ 	.byte	0x04, 0x28
        /*0062*/ 	.short	(.L_393 - .L_392)


	//   ....[0]....
.L_392:
        /*0064*/ 	.word	0x00000050


	//   ....[1]....
        /*0068*/ 	.word	0x00000190


	//   ....[2]....
        /*006c*/ 	.word	0x000001e0


	//   ....[3]....
        /*0070*/ 	.word	0x000003d0


	//   ....[4]....
        /*0074*/ 	.word	0x000005e0


	//   ....[5]....
        /*0078*/ 	.word	0x00000b20


	//   ....[6]....
        /*007c*/ 	.word	0x00005020


	//   ....[7]....
        /*0080*/ 	.word	0x00007e90


	//----- nvinfo : EIATTR_REG_RECONFIG
	.align		4
.L_393:
        /*0084*/ 	.byte	0x01, 0x54
	.zero		2


	//----- nvinfo : EIATTR_SYSCALL_OFFSETS
	.align		4
        /*0088*/ 	.byte	0x04, 0x46
        /*008a*/ 	.short	(.L_395 - .L_394)


	//   ....[0]....
.L_394:
        /*008c*/ 	.word	0x00000780


	//   ....[1]....
        /*0090*/ 	.word	0x00000870


	//   ....[2]....
        /*0094*/ 	.word	0x000009d0


	//   ....[3]....
        /*0098*/ 	.word	0x00000ac0


	//   ....[4]....
        /*009c*/ 	.word	0x00000d40


	//----- nvinfo : EIATTR_MBARRIER_INSTR_OFFSETS
	.align		4
.L_395:
        /*00a0*/ 	.byte	0x04, 0x39
        /*00a2*/ 	.short	(.L_397 - .L_396)


	//   ....[0]....
.L_396:
        /*00a4*/ 	.word	0x00000280
        /*00a8*/ 	.word	0x000000ff
        /*00ac*/ 	.word	0x00026800
        /*00b0*/ 	.short	0x0100
        /*00b2*/ 	.byte	0x06
	.zero		1


	//   ....[1]....
        /*00b4*/ 	.word	0x00000380
        /*00b8*/ 	.word	0x000000ff
        /*00bc*/ 	.word	0x00026810
        /*00c0*/ 	.short	0x0100
        /*00c2*/ 	.byte	0x08
	.zero		1


	//   ....[2]....
        /*00c4*/ 	.word	0x00000390
        /*00c8*/ 	.word	0x000000ff
        /*00cc*/ 	.word	0x00026820
        /*00d0*/ 	.short	0x0100
        /*00d2*/ 	.byte	0x08
	.zero		1


	//   ....[3]....
        /*00d4*/ 	.word	0x000003a0
        /*00d8*/ 	.word	0x000000ff
        /*00dc*/ 	.word	0x00026818
        /*00e0*/ 	.short	0x0100
        /*00e2*/ 	.byte	0x08
	.zero		1


	//   ....[4]....
        /*00e4*/ 	.word	0x000003b0
        /*00e8*/ 	.word	0x000000ff
        /*00ec*/ 	.word	0x00026828
        /*00f0*/ 	.short	0x0100
        /*00f2*/ 	.byte	0x08
	.zero		1


	//   ....[5]....
        /*00f4*/ 	.word	0x000004e0
        /*00f8*/ 	.word	0x000000ff
        /*00fc*/ 	.word	0x00026830
        /*0100*/ 	.short	0x0100
        /*0102*/ 	.byte	0x08
	.zero		1


	//   ....[6]....
        /*0104*/ 	.word	0x000004f0
        /*0108*/ 	.word	0x000000ff
        /*010c*/ 	.word	0x00026840
        /*0110*/ 	.short	0x0100
        /*0112*/ 	.byte	0x08
	.zero		1


	//   ....[7]....
        /*0114*/ 	.word	0x00000500
        /*0118*/ 	.word	0x000000ff
        /*011c*/ 	.word	0x00026838
        /*0120*/ 	.short	0x0100
        /*0122*/ 	.byte	0x08
	.zero		1


	//   ....[8]....
        /*0124*/ 	.word	0x00000510
        /*0128*/ 	.word	0x000000ff
        /*012c*/ 	.word	0x00026848
        /*0130*/ 	.short	0x0100
        /*0132*/ 	.byte	0x08
	.zero		1


	//   ....[9]....
        /*0134*/ 	.word	0x00000b50
        /*0138*/ 	.word	0x00000012
        /*013c*/ 	.word	0x00026800
        /*0140*/ 	.short	0x010a
        /*0142*/ 	.byte	0x3f
	.zero		1


	//   ....[10]....
        /*0144*/ 	.word	0x00000c00
        /*0148*/ 	.word	0x00000012
        /*014c*/ 	.word	0x00026800
        /*0150*/ 	.short	0x010a
        /*0152*/ 	.byte	0x3f
	.zero		1


	//   ....[11]....
        /*0154*/ 	.word	0x000018e0
        /*0158*/ 	.word	0x000000ff
        /*015c*/ 	.word	0x00026810
        /*0160*/ 	.short	0x010a
        /*0162*/ 	.byte	0x08
	.zero		1


	//   ....[12]....
        /*0164*/ 	.word	0x00001920
        /*0168*/ 	.word	0x000000ff
        /*016c*/ 	.word	0x00026810
        /*0170*/ 	.short	0x010a
        /*0172*/ 	.byte	0x08
	.zero		1


	//   ....[13]....
        /*0174*/ 	.word	0x00001d70
        /*0178*/ 	.word	0x000000ff
        /*017c*/ 	.word	0x00026830
        /*0180*/ 	.short	0x010a
        /*0182*/ 	.byte	0x08
	.zero		1


	//   ....[14]....
        /*0184*/ 	.word	0x00001db0
        /*0188*/ 	.word	0x000000ff
        /*018c*/ 	.word	0x00026830
        /*0190*/ 	.short	0x010a
        /*0192*/ 	.byte	0x08
	.zero		1


	//   ....[15]....
        /*0194*/ 	.word	0x00004230
        /*0198*/ 	.word	0x000000ff
        /*019c*/ 	.word	0x00000000
        /*01a0*/ 	.short	0x0101
        /*01a2*/ 	.byte	0x0a
	.zero		1


	//   ....[16]....
        /*01a4*/ 	.word	0x00004510
        /*01a8*/ 	.word	0x000000ff
        /*01ac*/ 	.word	0x00000000
        /*01b0*/ 	.short	0x0101
        /*01b2*/ 	.byte	0x08
	.zero		1


	//   ....[17]....
        /*01b4*/ 	.word	0x00005df0
        /*01b8*/ 	.word	0x00000000
        /*01bc*/ 	.word	0x00026820
        /*01c0*/ 	.short	0x010a
        /*01c2*/ 	.byte	0x3f
	.zero		1


	//   ....[18]....
        /*01c4*/ 	.word	0x00006740
        /*01c8*/ 	.word	0x00000000
        /*01cc*/ 	.word	0x00026840
        /*01d0*/ 	.short	0x010a
        /*01d2*/ 	.byte	0x3f
	.zero		1


	//   ....[19]....
        /*01d4*/ 	.word	0x00006a40
        /*01d8*/ 	.word	0x00000000
        /*01dc*/ 	.word	0x00026828
        /*01e0*/ 	.short	0x010a
        /*01e2*/ 	.byte	0x3f
	.zero		1


	//   ....[20]....
        /*01e4*/ 	.word	0x00006cc0
        /*01e8*/ 	.word	0x00000000
        /*01ec*/ 	.word	0x00026848
        /*01f0*/ 	.short	0x010a
        /*01f2*/ 	.byte	0x3f
	.zero		1


	//   ....[21]....
        /*01f4*/ 	.word	0x00006f90
        /*01f8*/ 	.word	0x00000000
        /*01fc*/ 	.word	0x00026820
        /*0200*/ 	.short	0x010a
        /*0202*/ 	.byte	0x3f
	.zero		1


	//   ....[22]....
        /*0204*/ 	.word	0x00007280
        /*0208*/ 	.word	0x00000000
        /*020c*/ 	.word	0x00026840
        /*0210*/ 	.short	0x010a
        /*0212*/ 	.byte	0x3f
	.zero		1


	//   ....[23]....
        /*0214*/ 	.word	0x00007560
        /*0218*/ 	.word	0x00000000
        /*021c*/ 	.word	0x00026828
        /*0220*/ 	.short	0x010a
        /*0222*/ 	.byte	0x3f
	.zero		1


	//   ....[24]....
        /*0224*/ 	.word	0x00007840
        /*0228*/ 	.word	0x00000003
        /*022c*/ 	.word	0x00026840
        /*0230*/ 	.short	0x010a
        /*0232*/ 	.byte	0x3f
	.zero		1


	//   ....[25]....
        /*0234*/ 	.word	0x00007cf0
        /*0238*/ 	.word	0x00000006
        /*023c*/ 	.word	0x00000000
        /*0240*/ 	.short	0x010a
        /*0242*/ 	.byte	0x3f
	.zero		1


	//   ....[26]....
        /*0244*/ 	.word	0x00007d50
        /*0248*/ 	.word	0x00000003
        /*024c*/ 	.word	0x00000000
        /*0250*/ 	.short	0x010a
        /*0252*/ 	.byte	0x3f
	.zero		1


	//   ....[27]....
        /*0254*/ 	.word	0x00007db0
        /*0258*/ 	.word	0x00000000
        /*025c*/ 	.word	0x00000000
        /*0260*/ 	.short	0x010a
        /*0262*/ 	.byte	0x3f
	.zero		1


	//   ....[28]....
        /*0264*/ 	.word	0x00007de0
        /*0268*/ 	.word	0x00000003
        /*026c*/ 	.word	0x00000000
        /*0270*/ 	.short	0x010a
        /*0272*/ 	.byte	0x3f
	.zero		1


	//   ....[29]....
        /*0274*/ 	.word	0x00007ec0
        /*0278*/ 	.word	0x00000012
        /*027c*/ 	.word	0x00026800
        /*0280*/ 	.short	0x010a
        /*0282*/ 	.byte	0x3f
	.zero		1


	//   ....[30]....
        /*0284*/ 	.word	0x00007f20
        /*0288*/ 	.word	0x00000005
        /*028c*/ 	.word	0x00026810
        /*0290*/ 	.short	0x010a
        /*0292*/ 	.byte	0x3f
	.zero		1


	//   ....[31]....
        /*0294*/ 	.word	0x00007f80
        /*0298*/ 	.word	0x00000079
        /*029c*/ 	.word	0x00026830
        /*02a0*/ 	.short	0x010a
        /*02a2*/ 	.byte	0x3f
	.zero		1


	//   ....[32]....
        /*02a4*/ 	.word	0x00007fd0
        /*02a8*/ 	.word	0x00000000
        /*02ac*/ 	.word	0x00026820
        /*02b0*/ 	.short	0x010a
        /*02b2*/ 	.byte	0x3f
	.zero		1


	//   ....[33]....
        /*02b4*/ 	.word	0x00008020
        /*02b8*/ 	.word	0x00000000
        /*02bc*/ 	.word	0x00026840
        /*02c0*/ 	.short	0x010a
        /*02c2*/ 	.byte	0x3f
	.zero		1


	//   ....[34]....
        /*02c4*/ 	.word	0x00008070
        /*02c8*/ 	.word	0x00000000
        /*02cc*/ 	.word	0x00026828
        /*02d0*/ 	.short	0x010a
        /*02d2*/ 	.byte	0x3f
	.zero		1


	//   ....[35]....
        /*02d4*/ 	.word	0x000080c0
        /*02d8*/ 	.word	0x00000000
        /*02dc*/ 	.word	0x00026848
        /*02e0*/ 	.short	0x010a
        /*02e2*/ 	.byte	0x3f
	.zero		1


	//   ....[36]....
        /*02e4*/ 	.word	0x00008120
        /*02e8*/ 	.word	0x00000000
        /*02ec*/ 	.word	0x00026820
        /*02f0*/ 	.short	0x010a
        /*02f2*/ 	.byte	0x3f
	.zero		1


	//   ....[37]....
        /*02f4*/ 	.word	0x00008170
        /*02f8*/ 	.word	0x00000000
        /*02fc*/ 	.word	0x00026840
        /*0300*/ 	.short	0x010a
        /*0302*/ 	.byte	0x3f
	.zero		1


	//   ....[38]....
        /*0304*/ 	.word	0x000081c0
        /*0308*/ 	.word	0x00000000
        /*030c*/ 	.word	0x00026828
        /*0310*/ 	.short	0x010a
        /*0312*/ 	.byte	0x3f
	.zero		1


	//   ....[39]....
        /*0314*/ 	.word	0x00008210
        /*0318*/ 	.word	0x00000003
        /*031c*/ 	.word	0x00026840
        /*0320*/ 	.short	0x010a
        /*0322*/ 	.byte	0x3f
	.zero		1


	//   ....[40]....
        /*0324*/ 	.word	0x000082f0
        /*0328*/ 	.word	0x00000006
        /*032c*/ 	.word	0x00000000
        /*0330*/ 	.short	0x010a
        /*0332*/ 	.byte	0x3f
	.zero		1


	//   ....[41]....
        /*0334*/ 	.word	0x00008340
        /*0338*/ 	.word	0x00000003
        /*033c*/ 	.word	0x00000000
        /*0340*/ 	.short	0x010a
        /*0342*/ 	.byte	0x3f
	.zero		1


	//   ....[42]....
        /*0344*/ 	.word	0x00008390
        /*0348*/ 	.word	0x00000000
        /*034c*/ 	.word	0x00000000
        /*0350*/ 	.short	0x010a
        /*0352*/ 	.byte	0x3f
	.zero		1


	//----- nvinfo : EIATTR_NUM_MBARRIERS
	.align		4
.L_397:
        /*0354*/ 	.byte	0x03, 0x38
        /*0356*/ 	.short	0x0009


	//----- nvinfo : EIATTR_EXIT_INSTR_OFFSETS
	.align		4
        /*0358*/ 	.byte	0x04, 0x1c
        /*035a*/ 	.short	(.L_399 - .L_398)


	//   ....[0]....
.L_398:
        /*035c*/ 	.word	0x00007e30


	//----- nvinfo : EIATTR_MAX_THREADS
	.align		4
.L_399:
        /*0360*/ 	.byte	0x04, 0x05
        /*0362*/ 	.short	(.L_401 - .L_400)
.L_400:
        /*0364*/ 	.word	0x00000180
        /*0368*/ 	.word	0x00000001
        /*036c*/ 	.word	0x00000001


	//----- nvinfo : EIATTR_CRS_STACK_SIZE
	.align		4
.L_401:
        /*0370*/ 	.byte	0x04, 0x1e
        /*0372*/ 	.short	(.L_403 - .L_402)
.L_402:
        /*0374*/ 	.word	0x00000000


	//----- nvinfo : EIATTR_CBANK_PARAM_SIZE
	.align		4
.L_403:
        /*0378*/ 	.byte	0x03, 0x19
        /*037a*/ 	.short	0x06f0


	//----- nvinfo : EIATTR_PARAM_CBANK
	.align		4
        /*037c*/ 	.byte	0x04, 0x0a
        /*037e*/ 	.short	(.L_405 - .L_404)
	.align		4
.L_404:
        /*0380*/ 	.word	index@(.nv.constant0._ZN7cutlass13device_kernelIN5flash11enable_sm90INS1_16FlashAttnBwdSm90INS1_25CollectiveMainloopBwdSm90ILi2ELi2ELi2EN4cute5tupleIJNS5_1CILi1EEES8_S8_EEENS6_IJNS7_ILi64EEENS7_ILi128EEENS7_ILi96EEEEEENS_6half_tEfNS_4arch4Sm90ELb0ELb0ELb1ELb0ELb0ELb1ELb0ELb0ELi2ELi1ELi2ELi1ELb1EEENS1_24CollectiveEpilogueBwdGQAISD_fSG_Li256ELb0ELb0EEENS1_19SingleTileSchedulerILb0ELb0ELb0ELi128EEEEEEEEEvNT_6ParamsE)
        /*0384*/ 	.short	0x0210
        /*0386*/ 	.short	0x06f0


	//----- nvinfo : EIATTR_SW_WAR
	.align		4
.L_405:
        /*0388*/ 	.byte	0x04, 0x36
        /*038a*/ 	.short	(.L_407 - .L_406)
.L_406:
        /*038c*/ 	.word	0x00000008
.L_407:


//--------------------- .nv.info._ZN7cutlass13device_kernelIN5flash11enable_sm90INS1_16FlashAttnBwdSm90INS1_25CollectiveMainloopBwdSm90ILi2ELi2ELi2EN4cute5tupleIJNS5_1CILi1EEES8_S8_EEENS6_IJNS7_ILi64EEENS7_ILi128EEENS7_ILi96EEEEEENS_6half_tEfNS_4arch4Sm90ELb0ELb0ELb1ELb0ELb1ELb1ELb0ELb0ELi2ELi1ELi2ELi1ELb1EEENS1_24CollectiveEpilogueBwdGQAISD_fSG_Li256ELb0ELb1EEENS1_19SingleTileSchedulerILb0ELb0ELb0ELi128EEEEEEEEEvNT_6ParamsE --------------------------
	.section	.nv.info._ZN7cutlass13device_kernelIN5flash11enable_sm90INS1_16FlashAttnBwdSm90INS1_25CollectiveMainloopBwdSm90ILi2ELi2ELi2EN4cute5tupleIJNS5_1CILi1EEES8_S8_EEENS6_IJNS7_ILi64EEENS7_ILi128EEENS7_ILi96EEEEEENS_6half_tEfNS_4arch4Sm90ELb0ELb0ELb1ELb0ELb1ELb1ELb0ELb0ELi2ELi1ELi2ELi1ELb1EEENS1_24CollectiveEpilogueBwdGQAISD_fSG_Li256ELb0ELb1EEENS1_19SingleTileSchedulerILb0ELb0ELb0ELi128EEEEEEEEEvNT_6ParamsE,"",@"SHT_CUDA_INFO"
	.sectionflags	@""
	.align	4


	//----- nvinfo : EIATTR_CUDA_API_VERSION
	.align		4
        /*0000*/ 	.byte	0x04, 0x37
        /*0002*/ 	.short	(.L_409 - .L_408)
.L_408:
        /*0004*/ 	.word	0x00000082


	//----- nvinfo : EIATTR_KPARAM_INFO
	.align		4
.L_409:
        /*0008*/ 	.byte	0x04, 0x17
        /*000a*/ 	.short	(.L_411 - .L_410)
.L_410:
        /*000c*/ 	.word	0x00000000
        /*0010*/ 	.short	0x0000
        /*0012*/ 	.short	0x0070
        /*0014*/ 	.byte	0x00, 0xf0, 0x01, 0x1a


	//----- nvinfo : EIATTR_SPARSE_MMA_MASK
	.align		4
.L_411:
        /*0018*/ 	.byte	0x03, 0x50
        /*001a*/ 	.short	0x0000


	//----- nvinfo : EIATTR_MAXREG_COUNT
	.align		4
        /*001c*/ 	.byte	0x03, 0x1b
        /*001e*/ 	.short	0x00a8


	//----- nvinfo : EIATTR_NUM_BARRIERS
	.align		4
        /*0020*/ 	.byte	0x02, 0x4c
        /*0022*/ 	.byte	0x10
	.zero		1


	//----- nvinfo : EIATTR_EXTERNS
	.align		4
        /*0024*/ 	.byte	0x04, 0x0f
        /*0026*/ 	.short	(.L_413 - .L_412)


	//   ....[0]....
	.align		4
.L_412:
        /*0028*/ 	.word	index@(__assertfail)


	//----- nvinfo : EIATTR_MERCURY_ISA_VERSION
	.align		4
.L_413:
        /*002c*/ 	.byte	0x03, 0x5f
        /*002e*/ 	.short	0x0101


	//----- nvinfo : EIATTR_INT_WARP_WIDE_INSTR_OFFSETS
	.align		4
        /*0030*/ 	.byte	0x04, 0x31
        /*0032*/ 	.short	(.L_415 - .L_414)


	//   ....[0]....
.L_414:
        /*0034*/ 	.word	0x00000180


	//   ....[1]....
        /*0038*/ 	.word	0x000001b0


	//   ....[2]....
        /*003c*/ 	.word	0x00005da0


	//   ....[3]....
        /*0040*/ 	.word	0x00006210


	//   ....[4]....
        /*0044*/ 	.word	0x000067e0


	//----- nvinfo : EIATTR_COOP_GROUP_MASK_REGIDS
	.align		4
.L_415:
        /*0048*/ 	.byte	0x04, 0x29
        /*004a*/ 	.short	(.L_417 - .L_416)


	//   ....[0]....
.L_416:
        /*004c*/ 	.word	0xffffffff


	//   ....[1]....
        /*0050*/ 	.word	0xffffffff


	//   ....[2]....
        /*0054*/ 	.word	0xffffffff


	//   ....[3]....
        /*0058*/ 	.word	0xffffffff


	//   ....[4]....
        /*005c*/ 	.word	0xffffffff


	//   ....[5]....
        /*0060*/ 	.word	0xffffffff


	//   ....[6]....
        /*0064*/ 	.word	0xffffffff


	//   ....[7]....
        /*0068*/ 	.word	0xffffffff


	//   ....[8]....
        /*006c*/ 	.word	0xffffffff


	//   ....[9]....
        /*0070*/ 	.word	0xffffffff


	//   ....[10]....
        /*0074*/ 	.word	0xffffffff


	//   ....[11]....
        /*0078*/ 	.word	0xffffffff


	//   ....[12]....
        /*007c*/ 	.word	0xffffffff


	//   ....[13]....
        /*0080*/ 	.word	0xffffffff


	//   ....[14]....
        /*0084*/ 	.word	0xffffffff


	//   ....[15]....
        /*0088*/ 	.word	0xffffffff


	//   ....[16]....
        /*008c*/ 	.word	0xffffffff


	//   ....[17]....
        /*0090*/ 	.word	0x0500000f


	//   ....[18]....
        /*0094*/ 	.word	0x0500000f


	//   ....[19]....
        /*0098*/ 	.word	0x0500000f


	//   ....[20]....
        /*009c*/ 	.word	0x0500000f


	//   ....[21]....
        /*00a0*/ 	.word	0x0500000f


	//   ....[22]....
        /*00a4*/ 	.word	0x0500000f


	//----- nvinfo : EIATTR_COOP_GROUP_INSTR_OFFSETS
	.align		4
.L_417:
        /*00a8*/ 	.byte	0x04, 0x28
        /*00aa*/ 	.short	(.L_419 - .L_418)


	//   ....[0]....
.L_418:
        /*00ac*/ 	.word	0x00000050


	//   ....[1]....
        /*00b0*/ 	.word	0x00000190


	//   ....[2]....
        /*00b4*/ 	.word	0x000001e0


	//   ....[3]....
        /*00b8*/ 	.word	0x000003d0


	//   ....[4]....
        /*00bc*/ 	.word	0x000005f0


	//   ....[5]....
        /*00c0*/ 	.word	0x00000b30


	//   ....[6]....
        /*00c4*/ 	.word	0x00004e10


	//   ....[7]....
        /*00c8*/ 	.word	0x00004fa0


	//   ....[8]....
        /*00cc*/ 	.word	0x00005250


	//   ....[9]....
        /*00d0*/ 	.word	0x000053f0


	//   ....[10]....
        /*00d4*/ 	.word	0x00005510


	//   ....[11]....
        /*00d8*/ 	.word	0x00005a40


	//   ....[12]....
        /*00dc*/ 	.word	0x00005cd0


	//   ....[13]....
        /*00e0*/ 	.word	0x00005f10


	//   ....[14]....
        /*00e4*/ 	.word	0x00006140


	//   ....[15]....
        /*00e8*/ 	.word	0x000063f0


	//   ....[16]....
        /*00ec*/ 	.word	0x00006720


	//   ....[17]....
        /*00f0*/ 	.word	0x00008c00


	//   ....[18]....
        /*00f4*/ 	.word	0x00008d70


	//   ....[19]....
        /*00f8*/ 	.word	0x00008de0


	//   ....[20]....
        /*00fc*/ 	.word	0x00008e50


	//   ....[21]....
        /*0100*/ 	.word	0x00008ec0


	//   ....[22]....
        /*0104*/ 	.word	0x00008f30


	//----- nvinfo : EIATTR_REG_RECONFIG
	.align		4
.L_419:
        /*0108*/ 	.byte	0x01, 0x54
	.zero		2


	//----- nvinfo : EIATTR_SYSCALL_OFFSETS
	.align		4
        /*010c*/ 	.byte	0x04, 0x46
        /*010e*/ 	.short	(.L_421 - .L_420)


	//   ....[0]....
.L_420:
        /*0110*/ 	.word	0x00000790


	//   ....[1]....
        /*0114*/ 	.word	0x00000880


	//   ....[2]....
        /*0118*/ 	.word	0x000009e0


	//   ....[3]....
        /*011c*/ 	.word	0x00000ad0


	//   ....[4]....
        /*0120*/ 	.word	0x00000d50


	//----- nvinfo : EIATTR_MBARRIER_INSTR_OFFSETS
	.align		4
.L_421:
        /*0124*/ 	.byte	0x04, 0x39
        /*0126*/ 	.short	(.L_423 - .L_422)


	//   ....[0]....
.L_422:
        /*0128*/ 	.word	0x00000280
        /*012c*/ 	.word	0x000000ff
        /*0130*/ 	.word	0x00026800
        /*0134*/ 	.short	0x0100
        /*0136*/ 	.byte	0x06
	.zero		1


	//   ....[1]....
        /*0138*/ 	.word	0x00000380
        /*013c*/ 	.word	0x000000ff
        /*0140*/ 	.word	0x00026810
        /*0144*/ 	.short	0x0100
        /*0146*/ 	.byte	0x08
	.zero		1


	//   ....[2]....
        /*0148*/ 	.word	0x00000390
        /*014c*/ 	.word	0x000000ff
        /*0150*/ 	.word	0x00026820
        /*0154*/ 	.short	0x0100
        /*0156*/ 	.byte	0x08
	.zero		1


	//   ....[3]....
        /*0158*/ 	.word	0x000003a0
        /*015c*/ 	.word	0x000000ff
        /*0160*/ 	.word	0x00026818
        /*0164*/ 	.short	0x0100
        /*0166*/ 	.byte	0x08
	.zero		1


	//   ....[4]....
        /*0168*/ 	.word	0x000003b0
        /*016c*/ 	.word	0x000000ff
        /*0170*/ 	.word	0x00026828
        /*0174*/ 	.short	0x0100
        /*0176*/ 	.byte	0x08
	.zero		1


	//   ....[5]....
        /*0178*/ 	.word	0x000004e0
        /*017c*/ 	.word	0x000000ff
        /*0180*/ 	.word	0x00026830
        /*0184*/ 	.short	0x0100
        /*0186*/ 	.byte	0x08
	.zero		1


	//   ....[6]....
        /*0188*/ 	.word	0x000004f0
        /*018c*/ 	.word	0x000000ff
        /*0190*/ 	.word	0x00026840
        /*0194*/ 	.short	0x0100
        /*0196*/ 	.byte	0x08
	.zero		1


	//   ....[7]....
        /*0198*/ 	.word	0x00000500
        /*019c*/ 	.word	0x000000ff
        /*01a0*/ 	.word	0x00026838
        /*01a4*/ 	.short	0x0100
        /*01a6*/ 	.byte	0x08
	.zero		1


	//   ....[8]....
        /*01a8*/ 	.word	0x00000510
        /*01ac*/ 	.word	0x000000ff
        /*01b0*/ 	.word	0x00026848
        /*01b4*/ 	.short	0x0100
        /*01b6*/ 	.byte	0x08
	.zero		1


	//   ....[9]....
        /*01b8*/ 	.word	0x00000b60
        /*01bc*/ 	.word	0x00000012
        /*01c0*/ 	.word	0x00026800
        /*01c4*/ 	.short	0x010a
        /*01c6*/ 	.byte	0x3f
	.zero		1


	//   ....[10]....
        /*01c8*/ 	.word	0x00000c10
        /*01cc*/ 	.word	0x00000012
        /*01d0*/ 	.word	0x00026800
        /*01d4*/ 	.short	0x010a
        /*01d6*/ 	.byte	0x3f
	.zero		1


	//   ....[11]....
        /*01d8*/ 	.word	0x000018f0
        /*01dc*/ 	.word	0x000000ff
        /*01e0*/ 	.word	0x00026810
        /*01e4*/ 	.short	0x010a
        /*01e6*/ 	.byte	0x08
	.zero		1


	//   ....[12]....
        /*01e8*/ 	.word	0x00001930
        /*01ec*/ 	.word	0x000000ff
        /*01f0*/ 	.word	0x00026810
        /*01f4*/ 	.short	0x010a
        /*01f6*/ 	.byte	0x08
	.zero		1


	//   ....[13]....
        /*01f8*/ 	.word	0x00001d80
        /*01fc*/ 	.word	0x000000ff
        /*0200*/ 	.word	0x00026830
        /*0204*/ 	.short	0x010a
        /*0206*/ 	.byte	0x08
	.zero		1


	//   ....[14]....
        /*0208*/ 	.word	0x00001dc0
        /*020c*/ 	.word	0x000000ff
        /*0210*/ 	.word	0x00026830
        /*0214*/ 	.short	0x010a
        /*0216*/ 	.byte	0x08
	.zero		1


	//   ....[15]....
        /*0218*/ 	.word	0x00004240
        /*021c*/ 	.word	0x000000ff
        /*0220*/ 	.word	0x00000000
        /*0224*/ 	.short	0x0101
        /*0226*/ 	.byte	0x0a
	.zero		1


	//   ....[16]....
        /*0228*/ 	.word	0x00004520
        /*022c*/ 	.word	0x000000ff
        /*0230*/ 	.word	0x00000000
        /*0234*/ 	.short	0x0101
        /*0236*/ 	.byte	0x08
	.zero		1


	//   ....[17]....
        /*0238*/ 	.word	0x00006b20
        /*023c*/ 	.word	0x00000000
        /*0240*/ 	.word	0x00026820
        /*0244*/ 	.short	0x010a
        /*0246*/ 	.byte	0x3f
	.zero		1


	//   ....[18]....
        /*0248*/ 	.word	0x000074b0
        /*024c*/ 	.word	0x00000000
        /*0250*/ 	.word	0x00026840
        /*0254*/ 	.short	0x010a
        /*0256*/ 	.byte	0x3f
	.zero		1


	//   ....[19]....
        /*0258*/ 	.word	0x000077b0
        /*025c*/ 	.word	0x00000000
        /*0260*/ 	.word	0x00026828
        /*0264*/ 	.short	0x010a
        /*0266*/ 	.byte	0x3f
	.zero		1


	//   ....[20]....
        /*0268*/ 	.word	0x00007a30
        /*026c*/ 	.word	0x00000000
        /*0270*/ 	.word	0x00026848
        /*0274*/ 	.short	0x010a
        /*0276*/ 	.byte	0x3f
	.zero		1


	//   ....[21]....
        /*0278*/ 	.word	0x00007d00
        /*027c*/ 	.word	0x00000000
        /*0280*/ 	.word	0x00026820
        /*0284*/ 	.short	0x010a
        /*0286*/ 	.byte	0x3f
	.zero		1


	//   ....[22]....
        /*0288*/ 	.word	0x00007ff0
        /*028c*/ 	.word	0x00000000
        /*0290*/ 	.word	0x00026840
        /*0294*/ 	.short	0x010a
        /*0296*/ 	.byte	0x3f
	.zero		1


	//   ....[23]....
        /*0298*/ 	.word	0x000082d0
        /*029c*/ 	.word	0x00000000
        /*02a0*/ 	.word	0x00026828
        /*02a4*/ 	.short	0x010a
        /*02a6*/ 	.byte	0x3f
	.zero		1


	//   ....[24]....
        /*02a8*/ 	.word	0x000085b0
        /*02ac*/ 	.word	0x00000003
        /*02b0*/ 	.word	0x00026840
        /*02b4*/ 	.short	0x010a
        /*02b6*/ 	.byte	0x3f
	.zero		1


	//   ....[25]....
        /*02b8*/ 	.word	0x00008a60
        /*02bc*/ 	.word	0x00000006
        /*02c0*/ 	.word	0x00000000
        /*02c4*/ 	.short	0x010a
        /*02c6*/ 	.byte	0x3f
	.zero		1


	//   ....[26]....
        /*02c8*/ 	.word	0x00008ac0
        /*02cc*/ 	.word	0x00000003
        /*02d0*/ 	.word	0x00000000
        /*02d4*/ 	.short	0x010a
        /*02d6*/ 	.byte	0x3f
	.zero		1


	//   ....[27]....
        /*02d8*/ 	.word	0x00008b20
        /*02dc*/ 	.word	0x00000000
        /*02e0*/ 	.word	0x00000000
        /*02e4*/ 	.short	0x010a
        /*02e6*/ 	.byte	0x3f
	.zero		1


	//   ....[28]....
        /*02e8*/ 	.word	0x00008b50
        /*02ec*/ 	.word	0x00000003
        /*02f0*/ 	.word	0x00000000
        /*02f4*/ 	.short	0x010a
        /*02f6*/ 	.byte	0x3f
	.zero		1


	//   ....[29]....
        /*02f8*/ 	.word	0x00008c30
        /*02fc*/ 	.word	0x00000012
        /*0300*/ 	.word	0x00026800
        /*0304*/ 	.short	0x010a
        /*0306*/ 	.byte	0x3f
	.zero		1


	//   ....[30]....
        /*0308*/ 	.word	0x00008c90
        /*030c*/ 	.word	0x00000005
        /*0310*/ 	.word	0x00026810
        /*0314*/ 	.short	0x010a
        /*0316*/ 	.byte	0x3f
	.zero		1


	//   ....[31]....
        /*0318*/ 	.word	0x00008cf0
        /*031c*/ 	.word	0x00000079
        /*0320*/ 	.word	0x00026830
        /*0324*/ 	.short	0x010a
        /*0326*/ 	.byte	0x3f
	.zero		1


	//   ....[32]....
        /*0328*/ 	.word	0x00008f70
        /*032c*/ 	.word	0x00000000
        /*0330*/ 	.word	0x00026820
        /*0334*/ 	.short	0x010a
        /*0336*/ 	.byte	0x3f
	.zero		1


	//   ....[33]....
        /*0338*/ 	.word	0x00008fc0
        /*033c*/ 	.word	0x00000000
        /*0340*/ 	.word	0x00026840
        /*0344*/ 	.short	0x010a
        /*0346*/ 	.byte	0x3f
	.zero		1


	//   ....[34]....
        /*0348*/ 	.word	0x00009010
        /*034c*/ 	.word	0x00000000
        /*0350*/ 	.word	0x00026828
        /*0354*/ 	.short	0x010a
        /*0356*/ 	.byte	0x3f
	.zero		1


	//   ....[35]....
        /*0358*/ 	.word	0x00009060
        /*035c*/ 	.word	0x00000000
        /*0360*/ 	.word	0x00026848
        /*0364*/ 	.short	0x010a
        /*0366*/ 	.byte	0x3f
	.zero		1


	//   ....[36]....
        /*0368*/ 	.word	0x000090c0
        /*036c*/ 	.word	0x00000000
        /*0370*/ 	.word	0x00026820
        /*0374*/ 	.short	0x010a
        /*0376*/ 	.byte	0x3f
	.zero		1


	//   ....[37]....
        /*0378*/ 	.word	0x00009110
        /*037c*/ 	.word	0x00000000
        /*0380*/ 	.word	0x00026840
        /*0384*/ 	.short	0x010a
        /*0386*/ 	.byte	0x3f
	.zero		1


	//   ....[38]....
        /*0388*/ 	.word	0x00009160
        /*038c*/ 	.word	0x00000000
        /*0390*/ 	.word	0x00026828
        /*0394*/ 	.short	0x010a
        /*0396*/ 	.byte	0x3f
	.zero		1


	//   ....[39]....
        /*0398*/ 	.word	0x000091b0
        /*039c*/ 	.word	0x00000003
        /*03a0*/ 	.word	0x00026840
        /*03a4*/ 	.short	0x010a
        /*03a6*/ 	.byte	0x3f
	.zero		1


	//   ....[40]....
        /*03a8*/ 	.word	0x00009290
        /*03ac*/ 	.word	0x00000006
        /*03b0*/ 	.word	0x00000000
        /*03b4*/ 	.short	0x010a
        /*03b6*/ 	.byte	0x3f
	.zero		1


	//   ....[41]....
        /*03b8*/ 	.word	0x000092e0
        /*03bc*/ 	.word	0x00000003
        /*03c0*/ 	.word	0x00000000
        /*03c4*/ 	.short	0x010a
        /*03c6*/ 	.byte	0x3f
	.zero		1


	//   ....[42]....
        /*03c8*/ 	.word	0x00009330
        /*03cc*/ 	.word	0x00000000
        /*03d0*/ 	.word	0x00000000
        /*03d4*/ 	.short	0x010a
        /*03d6*/ 	.byte	0x3f
	.zero		1


	//----- nvinfo : EIATTR_NUM_MBARRIERS
	.align		4
.L_423:
        /*03d8*/ 	.byte	0x03, 0x38
        /*03da*/ 	.short	0x0009


	//----- nvinfo : EIATTR_EXIT_INSTR_OFFSETS
	.align		4
        /*03dc*/ 	.byte	0x04, 0x1c
        /*03de*/ 	.short	(.L_425 - .L_424)


	//   ....[0]....
.L_424:
        /*03e0*/ 	.word	0x00008ba0


	//----- nvinfo : EIATTR_MAX_THREADS
	.align		4
.L_425:
        /*03e4*/ 	.byte	0x04, 0x05
        /*03e6*/ 	.short	(.L_427 - .L_426)
.L_426:
        /*03e8*/ 	.word	0x00000180
        /*03ec*/ 	.word	0x00000001
        /*03f0*/ 	.word	0x00000001


	//----- nvinfo : EIATTR_CRS_STACK_SIZE
	.align		4
.L_427:
        /*03f4*/ 	.byte	0x04, 0x1e
        /*03f6*/ 	.short	(.L_429 - .L_428)
.L_428:
        /*03f8*/ 	.word	0x00000000


	//----- nvinfo : EIATTR_CBANK_PARAM_SIZE
	.align		4
.L_429:
        /*03fc*/ 	.byte	0x03, 0x19
        /*03fe*/ 	.short	0x06f0


	//----- nvinfo : EIATTR_PARAM_CBANK
	.align		4
        /*0400*/ 	.byte	0x04, 0x0a
        /*0402*/ 	.short	(.L_431 - .L_430)
	.align		4
.L_430:
        /*0404*/ 	.word	index@(.nv.constant0._ZN7cutlass13device_kernelIN5flash11enable_sm90INS1_16FlashAttnBwdSm90INS1_25CollectiveMainloopBwdSm90ILi2ELi2ELi2EN4cute5tupleIJNS5_1CILi1EEES8_S8_EEENS6_IJNS7_ILi64EEENS7_ILi128EEENS7_ILi96EEEEEENS_6half_tEfNS_4arch4Sm90ELb0ELb0ELb1ELb0ELb1ELb1ELb0ELb0ELi2ELi1ELi2ELi1ELb1EEENS1_24CollectiveEpilogueBwdGQAISD_fSG_Li256ELb0ELb1EEENS1_19SingleTileSchedulerILb0ELb0ELb0ELi128EEEEEEEEEvNT_6ParamsE)
        /*0408*/ 	.short	0x0210
        /*040a*/ 	.short	0x06f0


	//----- nvinfo : EIATTR_SW_WAR
	.align		4
.L_431:
        /*040c*/ 	.byte	0x04, 0x36
        /*040e*/ 	.short	(.L_433 - .L_432)
.L_432:
        /*0410*/ 	.word	0x00000008
.L_433:


//--------------------- .nv.info._ZN7cutlass13device_kernelIN5flash11enable_sm90INS1_16FlashAttnBwdSm90INS1_25CollectiveMainloopBwdSm90ILi2ELi2ELi2EN4cute5tupleIJNS5_1CILi1EEES8_S8_EEENS6_IJNS7_ILi64EEENS7_ILi128EEENS7_ILi96EEEEEENS_6half_tEfNS_4arch4Sm90ELb0ELb0ELb1ELb1ELb0ELb1ELb0ELb0ELi2ELi1ELi2ELi1ELb1EEENS1_21CollectiveEpilogueBwdISD_SE_SG_Li256ELb1ELb0ELi1EEENS1_19SingleTileSchedulerILb1ELb0ELb0ELi128EEEEEEEEEvNT_6ParamsE --------------------------
	.section	.nv.info._ZN7cutlass13device_kernelIN5flash11enable_sm90INS1_16FlashAttnBwdSm90INS1_25CollectiveMainloopBwdSm90ILi2ELi2ELi2EN4cute5tupleIJNS5_1CILi1EEES8_S8_EEENS6_IJNS7_ILi64EEENS7_ILi128EEENS7_ILi96EEEEEENS_6half_tEfNS_4arch4Sm90ELb0ELb0ELb1ELb1ELb0ELb1ELb0ELb0ELi2ELi1ELi2ELi1ELb1EEENS1_21CollectiveEpilogueBwdISD_SE_SG_Li256ELb1ELb0ELi1EEENS1_19SingleTileSchedulerILb1ELb0ELb0ELi128EEEEEEEEEvNT_6ParamsE,"",@"SHT_CUDA_INFO"
	.sectionflags	@""
	.align	4


	//----- nvinfo : EIATTR_CUDA_API_VERSION
	.align		4
        /*0000*/ 	.byte	0x04, 0x37
        /*0002*/ 	.short	(.L_435 - .L_434)
.L_434:
        /*0004*/ 	.word	0x00000082


	//----- nvinfo : EIATTR_KPARAM_INFO
	.align		4
.L_435:
        /*0008*/ 	.byte	0x04, 0x17
        /*000a*/ 	.short	(.L_437 - .L_436)
.L_436:
        /*000c*/ 	.word	0x00000000
        /*0010*/ 	.short	0x0000
        /*0012*/ 	.short	0x0070
        /*0014*/ 	.byte	0x00, 0xf0, 0x01, 0x1a


	//----- nvinfo : EIATTR_SPARSE_MMA_MASK
	.align		4
.L_437:
        /*0018*/ 	.byte	0x03, 0x50
        /*001a*/ 	.short	0x0000


	//----- nvinfo : EIATTR_MAXREG_COUNT
	.align		4
        /*001c*/ 	.byte	0x03, 0x1b
        /*001e*/ 	.short	0x00a8


	//----- nvinfo : EIATTR_NUM_BARRIERS
	.align		4
        /*0020*/ 	.byte	0x02, 0x4c
        /*0022*/ 	.byte	0x10
	.zero		1


	//----- nvinfo : EIATTR_EXTERNS
	.align		4
        /*0024*/ 	.byte	0x04, 0x0f
        /*0026*/ 	.short	(.L_439 - .L_438)


	//   ....[0]....
	.align		4
.L_438:
        /*0028*/ 	.word	index@(__assertfail)


	//----- nvinfo : EIATTR_MERCURY_ISA_VERSION
	.align		4
.L_439:
        /*002c*/ 	.byte	0x03, 0x5f
        /*002e*/ 	.short	0x0101


	//----- nvinfo : EIATTR_INT_WARP_WIDE_INSTR_OFFSETS
	.align		4
        /*0030*/ 	.byte	0x04, 0x31
        /*0032*/ 	.short	(.L_441 - .L_440)


	//   ....[0]....
.L_440:
        /*0034*/ 	.word	0x00000180


	//   ....[1]....
        /*0038*/ 	.word	0x000001b0


	//----- nvinfo : EIATTR_COOP_GROUP_MASK_REGIDS
	.align		4
.L_441:
        /*003c*/ 	.byte	0x04, 0x29
        /*003e*/ 	.short	(.L_443 - .L_442)


	//   ....[0]....
.L_442:
        /*0040*/ 	.word	0xffffffff


	//   ....[1]....
        /*0044*/ 	.word	0xffffffff


	//   ....[2]....
        /*0048*/ 	.word	0xffffffff


	//   ....[3]....
        /*004c*/ 	.word	0xffffffff


	//   ....[4]....
        /*0050*/ 	.word	0xffffffff


	//   ....[5]....
        /*0054*/ 	.word	0xffffffff


	//   ....[6]....
        /*0058*/ 	.word	0xffffffff


	//   ....[7]....
        /*005c*/ 	.word	0x0500000f


	//----- nvinfo : EIATTR_COOP_GROUP_INSTR_OFFSETS
	.align		4
.L_443:
        /*0060*/ 	.byte	0x04, 0x28
        /*0062*/ 	.short	(.L_445 - .L_444)


	//   ....[0]....
.L_444:
        /*0064*/ 	.word	0x00000050


	//   ....[1]....
        /*0068*/ 	.word	0x00000190


	//   ....[2]....
        /*006c*/ 	.word	0x000001e0


	//   ....[3]....
        /*0070*/ 	.word	0x000003d0


	//   ....[4]....
        /*0074*/ 	.word	0x00000600


	//   ....[5]....
        /*0078*/ 	.word	0x00001360


	//   ....[6]....
        /*007c*/ 	.word	0x000068a0


	//   ....[7]....
        /*0080*/ 	.word	0x0000a1e0


	//----- nvinfo : EIATTR_REG_RECONFIG
	.align		4
.L_445:
        /*0084*/ 	.byte	0x01, 0x54
	.zero		2


	//----- nvinfo : EIATTR_SYSCALL_OFFSETS
	.align		4
        /*0088*/ 	.byte	0x04, 0x46
        /*008a*/ 	.short	(.L_447 - .L_446)


	//   ....[0]....
.L_446:
        /*008c*/ 	.word	0x00000fc0


	//   ....[1]....
        /*0090*/ 	.word	0x000010b0


	//   ....[2]....
        /*0094*/ 	.word	0x00001210


	//   ....[3]....
        /*0098*/ 	.word	0x00001300


	//   ....[4]....
        /*009c*/ 	.word	0x00001570


	//----- nvinfo : EIATTR_MBARRIER_INSTR_OFFSETS
	.align		4
.L_447:
        /*00a0*/ 	.byte	0x04, 0x39
        /*00a2*/ 	.short	(.L_449 - .L_448)


	//   ....[0]....
.L_448:
        /*00a4*/ 	.word	0x00000280
        /*00a8*/ 	.word	0x000000ff
        /*00ac*/ 	.word	0x00026800
        /*00b0*/ 	.short	0x0100
        /*00b2*/ 	.byte	0x06
	.zero		1


	//   ....[1]....
        /*00b4*/ 	.word	0x00000380
        /*00b8*/ 	.word	0x000000ff
        /*00bc*/ 	.word	0x00026810
        /*00c0*/ 	.short	0x0100
        /*00c2*/ 	.byte	0x08
	.zero		1


	//   ....[2]....
        /*00c4*/ 	.word	0x00000390
        /*00c8*/ 	.word	0x000000ff
        /*00cc*/ 	.word	0x00026820
        /*00d0*/ 	.short	0x0100
        /*00d2*/ 	.byte	0x08
	.zero		1


	//   ....[3]....
        /*00d4*/ 	.word	0x000003a0
        /*00d8*/ 	.word	0x000000ff
        /*00dc*/ 	.word	0x00026818
        /*00e0*/ 	.short	0x0100
        /*00e2*/ 	.byte	0x08
	.zero		1


	//   ....[4]....
        /*00e4*/ 	.word	0x000003b0
        /*00e8*/ 	.word	0x000000ff
        /*00ec*/ 	.word	0x00026828
        /*00f0*/ 	.short	0x0100
        /*00f2*/ 	.byte	0x08
	.zero		1


	//   ....[5]....
        /*00f4*/ 	.word	0x000004e0
        /*00f8*/ 	.word	0x000000ff
        /*00fc*/ 	.word	0x00026830
        /*0100*/ 	.short	0x0100
        /*0102*/ 	.byte	0x08
	.zero		1


	//   ....[6]....
        /*0104*/ 	.word	0x000004f0
        /*0108*/ 	.word	0x000000ff
        /*010c*/ 	.word	0x00026840
        /*0110*/ 	.short	0x0100
        /*0112*/ 	.byte	0x08
	.zero		1


	//   ....[7]....
        /*0114*/ 	.word	0x00000500
        /*0118*/ 	.word	0x000000ff
        /*011c*/ 	.word	0x00026838
        /*0120*/ 	.short	0x0100
        /*0122*/ 	.byte	0x08
	.zero		1


	//   ....[8]....
        /*0124*/ 	.word	0x00000510
        /*0128*/ 	.word	0x000000ff
        /*012c*/ 	.word	0x00026848
        /*0130*/ 	.short	0x0100
        /*0132*/ 	.byte	0x08
	.zero		1


	//   ....[9]....
        /*0134*/ 	.word	0x000013a0
        /*0138*/ 	.word	0x00000012
        /*013c*/ 	.word	0x00026800
        /*0140*/ 	.short	0x010a
        /*0142*/ 	.byte	0x3f
	.zero		1


	//   ....[10]....
        /*0144*/ 	.word	0x00001430
        /*0148*/ 	.word	0x00000012
        /*014c*/ 	.word	0x00026800
        /*0150*/ 	.short	0x010a
        /*0152*/ 	.byte	0x3f
	.zero		1


	//   ....[11]....
        /*0154*/ 	.word	0x00001de0
        /*0158*/ 	.word	0x000000ff
        /*015c*/ 	.word	0x00026810
        /*0160*/ 	.short	0x010a
        /*0162*/ 	.byte	0x0a
	.zero		1


	//   ....[12]....
        /*0164*/ 	.word	0x00001e20
        /*0168*/ 	.word	0x000000ff
        /*016c*/ 	.word	0x00026810
        /*0170*/ 	.short	0x010a
        /*0172*/ 	.byte	0x0a
	.zero		1


	//   ....[13]....
        /*0174*/ 	.word	0x00002270
        /*0178*/ 	.word	0x000000ff
        /*017c*/ 	.word	0x00026830
        /*0180*/ 	.short	0x010a
        /*0182*/ 	.byte	0x0a
	.zero		1


	//   ....[14]....
        /*0184*/ 	.word	0x000022b0
        /*0188*/ 	.word	0x000000ff
        /*018c*/ 	.word	0x00026830
        /*0190*/ 	.short	0x010a
        /*0192*/ 	.byte	0x0a
	.zero		1


	//   ....[15]....
        /*0194*/ 	.word	0x000046a0
        /*0198*/ 	.word	0x000000ff
        /*019c*/ 	.word	0x00000000
        /*01a0*/ 	.short	0x0101
        /*01a2*/ 	.byte	0x0c
	.zero		1


	//   ....[16]....
        /*01a4*/ 	.word	0x00004950
        /*01a8*/ 	.word	0x000000ff
        /*01ac*/ 	.word	0x00000000
        /*01b0*/ 	.short	0x0101
        /*01b2*/ 	.byte	0x0a
	.zero		1


	//   ....[17]....
        /*01b4*/ 	.word	0x00008130
        /*01b8*/ 	.word	0x00000000
        /*01bc*/ 	.word	0x00026820
        /*01c0*/ 	.short	0x010a
        /*01c2*/ 	.byte	0x3f
	.zero		1


	//   ....[18]....
        /*01c4*/ 	.word	0x00008a00
        /*01c8*/ 	.word	0x00000000
        /*01cc*/ 	.word	0x00026840
        /*01d0*/ 	.short	0x010a
        /*01d2*/ 	.byte	0x3f
	.zero		1


	//   ....[19]....
        /*01d4*/ 	.word	0x00008d10
        /*01d8*/ 	.word	0x00000000
        /*01dc*/ 	.word	0x00026828
        /*01e0*/ 	.short	0x010a
        /*01e2*/ 	.byte	0x3f
	.zero		1


	//   ....[20]....
        /*01e4*/ 	.word	0x00008fb0
        /*01e8*/ 	.word	0x00000000
        /*01ec*/ 	.word	0x00026848
        /*01f0*/ 	.short	0x010a
        /*01f2*/ 	.byte	0x3f
	.zero		1


	//   ....[21]....
        /*01f4*/ 	.word	0x000092a0
        /*01f8*/ 	.word	0x00000000
        /*01fc*/ 	.word	0x00026820
        /*0200*/ 	.short	0x010a
        /*0202*/ 	.byte	0x3f
	.zero		1


	//   ....[22]....
        /*0204*/ 	.word	0x000095a0
        /*0208*/ 	.word	0x00000000
        /*020c*/ 	.word	0x00026840
        /*0210*/ 	.short	0x010a
        /*0212*/ 	.byte	0x3f
	.zero		1


	//   ....[23]....
        /*0214*/ 	.word	0x00009890
        /*0218*/ 	.word	0x00000000
        /*021c*/ 	.word	0x00026828
        /*0220*/ 	.short	0x010a
        /*0222*/ 	.byte	0x3f
	.zero		1


	//   ....[24]....
        /*0224*/ 	.word	0x00009b80
        /*0228*/ 	.word	0x00000003
        /*022c*/ 	.word	0x00026840
        /*0230*/ 	.short	0x010a
        /*0232*/ 	.byte	0x3f
	.zero		1


	//   ....[25]....
        /*0234*/ 	.word	0x0000a040
        /*0238*/ 	.word	0x00000006
        /*023c*/ 	.word	0x00000000
        /*0240*/ 	.short	0x010a
        /*0242*/ 	.byte	0x3f
	.zero		1


	//   ....[26]....
        /*0244*/ 	.word	0x0000a0a0
        /*0248*/ 	.word	0x00000003
        /*024c*/ 	.word	0x00000000
        /*0250*/ 	.short	0x010a
        /*0252*/ 	.byte	0x3f
	.zero		1


	//   ....[27]....
        /*0254*/ 	.word	0x0000a100
        /*0258*/ 	.word	0x00000000
        /*025c*/ 	.word	0x00000000
        /*0260*/ 	.short	0x010a
        /*0262*/ 	.byte	0x3f
	.zero		1


	//   ....[28]....
        /*0264*/ 	.word	0x0000a130
        /*0268*/ 	.word	0x00000003
        /*026c*/ 	.word	0x00000000
        /*0270*/ 	.short	0x010a
        /*0272*/ 	.byte	0x3f
	.zero		1


	//   ....[29]....
        /*0274*/ 	.word	0x0000a210
        /*0278*/ 	.word	0x00000012
        /*027c*/ 	.word	0x00026800
        /*0280*/ 	.short	0x010a
        /*0282*/ 	.byte	0x3f
	.zero		1


	//   ....[30]....
        /*0284*/ 	.word	0x0000a270
        /*0288*/ 	.word	0x00000005
        /*028c*/ 	.word	0x00026810
        /*0290*/ 	.short	0x010a
        /*0292*/ 	.byte	0x3f
	.zero		1


	//   ....[31]....
        /*0294*/ 	.word	0x0000a2d0
        /*0298*/ 	.word	0x00000079
        /*029c*/ 	.word	0x00026830
        /*02a0*/ 	.short	0x010a
        /*02a2*/ 	.byte	0x3f
	.zero		1


	//   ....[32]....
        /*02a4*/ 	.word	0x0000a320
        /*02a8*/ 	.word	0x00000000
        /*02ac*/ 	.word	0x00026820
        /*02b0*/ 	.short	0x010a
        /*02b2*/ 	.byte	0x3f
	.zero		1


	//   ....[33]....
        /*02b4*/ 	.word	0x0000a370
        /*02b8*/ 	.word	0x00000000
        /*02bc*/ 	.word	0x00026840
        /*02c0*/ 	.short	0x010a
        /*02c2*/ 	.byte	0x3f
	.zero		1


	//   ....[34]....
        /*02c4*/ 	.word	0x0000a3c0
        /*02c8*/ 	.word	0x00000000
        /*02cc*/ 	.word	0x00026828
        /*02d0*/ 	.short	0x010a
        /*02d2*/ 	.byte	0x3f
	.zero		1


	//   ....[35]....
        /*02d4*/ 	.word	0x0000a410
        /*02d8*/ 	.word	0x00000000
        /*02dc*/ 	.word	0x00026848
        /*02e0*/ 	.short	0x010a
        /*02e2*/ 	.byte	0x3f
	.zero		1


	//   ....[36]....
        /*02e4*/ 	.word	0x0000a470
        /*02e8*/ 	.word	0x00000000
        /*02ec*/ 	.word	0x00026820
        /*02f0*/ 	.short	0x010a
        /*02f2*/ 	.byte	0x3f
	.zero		1


	//   ....[37]....
        /*02f4*/ 	.word	0x0000a4c0
        /*02f8*/ 	.word	0x00000000
        /*02fc*/ 	.word	0x00026840
        /*0300*/ 	.short	0x010a
        /*0302*/ 	.byte	0x3f
	.zero		1


	//   ....[38]....
        /*0304*/ 	.word	0x0000a510
        /*0308*/ 	.word	0x00000000
        /*030c*/ 	.word	0x00026828
        /*0310*/ 	.short	0x010a
        /*0312*/ 	.byte	0x3f
	.zero		1


	//   ....[39]....
        /*0314*/ 	.word	0x0000a560
        /*0318*/ 	.word	0x00000003
        /*031c*/ 	.word	0x00026840
        /*0320*/ 	.short	0x010a
        /*0322*/ 	.byte	0x3f
	.zero		1


	//   ....[40]....
        /*0324*/ 	.word	0x0000a640
        /*0328*/ 	.word	0x00000006
        /*032c*/ 	.word	0x00000000
        /*0330*/ 	.short	0x010a
        /*0332*/ 	.byte	0x3f
	.zero		1


	//   ....[41]....
        /*0334*/ 	.word	0x0000a690
        /*0338*/ 	.word	0x00000003
        /*033c*/ 	.word	0x00000000
        /*0340*/ 	.short	0x010a
        /*0342*/ 	.byte	0x3f
	.zero		1


	//   ....[42]....
        /*0344*/ 	.word	0x0000a6e0
        /*0348*/ 	.word	0x00000000
        /*034c*/ 	.word	0x00000000
        /*0350*/ 	.short	0x010a
        /*0352*/ 	.byte	0x3f
	.zero		1


	//----- nvinfo : EIATTR_NUM_MBARRIERS
	.align		4
.L_449:
        /*0354*/ 	.byte	0x03, 0x38
        /*0356*/ 	.short	0x0009


	//----- nvinfo : EIATTR_EXIT_INSTR_OFFSETS
	.align		4
        /*0358*/ 	.byte	0x04, 0x1c
        /*035a*/ 	.short	(.L_451 - .L_450)


	//   ....[0]....
.L_450:
        /*035c*/ 	.word	0x0000a180


	//----- nvinfo : EIATTR_MAX_THREADS
	.align		4
.L_451:
        /*0360*/ 	.byte	0x04, 0x05
        /*0362*/ 	.short	(.L_453 - .L_452)
.L_452:
        /*0364*/ 	.word	0x00000180
        /*0368*/ 	.word	0x00000001
        /*036c*/ 	.word	0x00000001


	//----- nvinfo : EIATTR_CRS_STACK_SIZE
	.align		4
.L_453:
        /*0370*/ 	.byte	0x04, 0x1e
        /*0372*/ 	.short	(.L_455 - .L_454)
.L_454:
        /*0374*/ 	.word	0x00000000


	//----- nvinfo : EIATTR_CBANK_PARAM_SIZE
	.align		4
.L_455:
        /*0378*/ 	.byte	0x03, 0x19
        /*037a*/ 	.short	0x06f0


	//----- nvinfo : EIATTR_PARAM_CBANK
	.align		4
        /*037c*/ 	.byte	0x04, 0x0a
        /*037e*/ 	.short	(.L_457 - .L_456)
	.align		4
.L_456:
        /*0380*/ 	.word	index@(.nv.constant0._ZN7cutlass13device_kernelIN5flash11enable_sm90INS1_16FlashAttnBwdSm90INS1_25CollectiveMainloopBwdSm90ILi2ELi2ELi2EN4cute5tupleIJNS5_1CILi1EEES8_S8_EEENS6_IJNS7_ILi64EEENS7_ILi128EEENS7_ILi96EEEEEENS_6half_tEfNS_4arch4Sm90ELb0ELb0ELb1ELb1ELb0ELb1ELb0ELb0ELi2ELi1ELi2ELi1ELb1EEENS1_21CollectiveEpilogueBwdISD_SE_SG_Li256ELb1ELb0ELi1EEENS1_19SingleTileSchedulerILb1ELb0ELb0ELi128EEEEEEEEEvNT_6ParamsE)
        /*0384*/ 	.short	0x0210
        /*0386*/ 	.short	0x06f0


	//----- nvinfo : EIATTR_SW_WAR
	.align		4
.L_457:
        /*0388*/ 	.byte	0x04, 0x36
        /*038a*/ 	.short	(.L_459 - .L_458)
.L_458:
        /*038c*/ 	.word	0x00000008
.L_459:


//--------------------- .nv.info._ZN7cutlass13device_kernelIN5flash11enable_sm90INS1_16FlashAttnBwdSm90INS1_25CollectiveMainloopBwdSm90ILi2ELi2ELi2EN4cute5tupleIJNS5_1CILi1EEES8_S8_EEENS6_IJNS7_ILi64EEENS7_ILi128EEENS7_ILi96EEEEEENS_6half_tEfNS_4arch4Sm90ELb0ELb0ELb1ELb1ELb1ELb1ELb0ELb0ELi2ELi1ELi2ELi1ELb1EEENS1_21CollectiveEpilogueBwdISD_SE_SG_Li256ELb1ELb0ELi1EEENS1_19SingleTileSchedulerILb1ELb0ELb0ELi128EEEEEEEEEvNT_6ParamsE --------------------------
	.section	.nv.info._ZN7cutlass13device_kernelIN5flash11enable_sm90INS1_16FlashAttnBwdSm90INS1_25CollectiveMainloopBwdSm90ILi2ELi2ELi2EN4cute5tupleIJNS5_1CILi1EEES8_S8_EEENS6_IJNS7_ILi64EEENS7_ILi128EEENS7_ILi96EEEEEENS_6half_tEfNS_4arch4Sm90ELb0ELb0ELb1ELb1ELb1ELb1ELb0ELb0ELi2ELi1ELi2ELi1ELb1EEENS1_21CollectiveEpilogueBwdISD_SE_SG_Li256ELb1ELb0ELi1EEENS1_19SingleTileSchedulerILb1ELb0ELb0ELi128EEEEEEEEEvNT_6ParamsE,"",@"SHT_CUDA_INFO"
	.sectionflags	@""
	.align	4


	//----- nvinfo : EIATTR_CUDA_API_VERSION
	.align		4
        /*0000*/ 	.byte	0x04, 0x37
        /*0002*/ 	.short	(.L_461 - .L_460)
.L_460:
        /*0004*/ 	.word	0x00000082


	//----- nvinfo : EIATTR_KPARAM_INFO
	.align		4
.L_461:
        /*0008*/ 	.byte	0x04, 0x17
        /*000a*/ 	.short	(.L_463 - .L_462)
.L_462:
        /*000c*/ 	.word	0x00000000
        /*0010*/ 	.short	0x0000
        /*0012*/ 	.short	0x0070
        /*0014*/ 	.byte	0x00, 0xf0, 0x01, 0x1a


	//----- nvinfo : EIATTR_SPARSE_MMA_MASK
	.align		4
.L_463:
        /*0018*/ 	.byte	0x03, 0x50
        /*001a*/ 	.short	0x0000


	//----- nvinfo : EIATTR_MAXREG_COUNT
	.align		4
        /*001c*/ 	.byte	0x03, 0x1b
        /*001e*/ 	.short	0x00a8


	//----- nvinfo : EIATTR_NUM_BARRIERS
	.align		4
        /*0020*/ 	.byte	0x02, 0x4c
        /*0022*/ 	.byte	0x10
	.zero		1


	//----- nvinfo : EIATTR_EXTERNS
	.align		4
        /*0024*/ 	.byte	0x04, 0x0f
        /*0026*/ 	.short	(.L_465 - .L_464)


	//   ....[0]....
	.align		4
.L_464:
        /*0028*/ 	.word	index@(__assertfail)


	//----- nvinfo : EIATTR_MERCURY_ISA_VERSION
	.align		4
.L_465:
        /*002c*/ 	.byte	0x03, 0x5f
        /*002e*/ 	.short	0x0101


	//----- nvinfo : EIATTR_INT_WARP_WIDE_INSTR_OFFSETS
	.align		4
        /*0030*/ 	.byte	0x04, 0x31
        /*0032*/ 	.short	(.L_467 - .L_466)


	//   ....[0]....
.L_466:
        /*0034*/ 	.word	0x00000180


	//   ....[1]....
        /*0038*/ 	.word	0x000001b0


	//   ....[2]....
        /*003c*/ 	.word	0x000075d0


	//   ....[3]....
        /*0040*/ 	.word	0x00007a40


	//   ....[4]....
        /*0044*/ 	.word	0x00008010


	//----- nvinfo : EIATTR_COOP_GROUP_MASK_REGIDS
	.align		4
.L_467:
        /*0048*/ 	.byte	0x04, 0x29
        /*004a*/ 	.short	(.L_469 - .L_468)


	//   ....[0]....
.L_468:
        /*004c*/ 	.word	0xffffffff


	//   ....[1]....
        /*0050*/ 	.word	0xffffffff


	//   ....[2]....
        /*0054*/ 	.word	0xffffffff


	//   ....[3]....
        /*0058*/ 	.word	0xffffffff


	//   ....[4]....
        /*005c*/ 	.word	0xffffffff


	//   ....[5]....
        /*0060*/ 	.word	0xffffffff


	//   ....[6]....
        /*0064*/ 	.word	0xffffffff


	//   ....[7]....
        /*0068*/ 	.word	0xffffffff


	//   ....[8]....
        /*006c*/ 	.word	0xffffffff


	//   ....[9]....
        /*0070*/ 	.word	0xffffffff


	//   ....[10]....
        /*0074*/ 	.word	0xffffffff


	//   ....[11]....
        /*0078*/ 	.word	0xffffffff


	//   ....[12]....
        /*007c*/ 	.word	0xffffffff


	//   ....[13]....
        /*0080*/ 	.word	0x0500000f


	//   ....[14]....
        /*0084*/ 	.word	0x0500000f


	//   ....[15]....
        /*0088*/ 	.word	0x0500000f


	//   ....[16]....
        /*008c*/ 	.word	0x0500000f


	//----- nvinfo : EIATTR_COOP_GROUP_INSTR_OFFSETS
	.align		4
.L_469:
        /*0090*/ 	.byte	0x04, 0x28
        /*0092*/ 	.short	(.L_471 - .L_470)


	//   ....[0]....
.L_470:
        /*0094*/ 	.word	0x00000050


	//   ....[1]....
        /*0098*/ 	.word	0x00000190


	//   ....[2]....
        /*009c*/ 	.word	0x000001e0


	//   ....[3]....
        /*00a0*/ 	.word	0x000003d0


	//   ....[4]....
        /*00a4*/ 	.word	0x00000600


	//   ....[5]....
        /*00a8*/ 	.word	0x00001360


	//   ....[6]....
        /*00ac*/ 	.word	0x000068a0


	//   ....[7]....
        /*00b0*/ 	.word	0x00007270


	//   ....[8]....
        /*00b4*/ 	.word	0x00007500


	//   ....[9]....
        /*00b8*/ 	.word	0x00007740


	//   ....[10]....
        /*00bc*/ 	.word	0x00007970


	//   ....[11]....
        /*00c0*/ 	.word	0x00007c20


	//   ....[12]....
        /*00c4*/ 	.word	0x00007f50


	//   ....[13]....
        /*00c8*/ 	.word	0x0000aa30


	//   ....[14]....
        /*00cc*/ 	.word	0x0000aba0


	//   ....[15]....
        /*00d0*/ 	.word	0x0000ac10


	//   ....[16]....
        /*00d4*/ 	.word	0x0000ac80


	//----- nvinfo : EIATTR_REG_RECONFIG
	.align		4
.L_471:
        /*00d8*/ 	.byte	0x01, 0x54
	.zero		2


	//----- nvinfo : EIATTR_SYSCALL_OFFSETS
	.align		4
        /*00dc*/ 	.byte	0x04, 0x46
        /*00de*/ 	.short	(.L_473 - .L_472)


	//   ....[0]....
.L_472:
        /*00e0*/ 	.word	0x00000fc0


	//   ....[1]....
        /*00e4*/ 	.word	0x000010b0


	//   ....[2]....
        /*00e8*/ 	.word	0x00001210


	//   ....[3]....
        /*00ec*/ 	.word	0x00001300


	//   ....[4]....
        /*00f0*/ 	.word	0x00001570


	//----- nvinfo : EIATTR_MBARRIER_INSTR_OFFSETS
	.align		4
.L_473:
        /*00f4*/ 	.byte	0x04, 0x39
        /*00f6*/ 	.short	(.L_475 - .L_474)


	//   ....[0]....
.L_474:
        /*00f8*/ 	.word	0x00000280
        /*00fc*/ 	.word	0x000000ff
        /*0100*/ 	.word	0x00026800
        /*0104*/ 	.short	0x0100
        /*0106*/ 	.byte	0x06
	.zero		1


	//   ....[1]....
        /*0108*/ 	.word	0x00000380
        /*010c*/ 	.word	0x000000ff
        /*0110*/ 	.word	0x00026810
        /*0114*/ 	.short	0x0100
        /*0116*/ 	.byte	0x08
	.zero		1


	//   ....[2]....
        /*0118*/ 	.word	0x00000390
        /*011c*/ 	.word	0x000000ff
        /*0120*/ 	.word	0x00026820
        /*0124*/ 	.short	0x0100
        /*0126*/ 	.byte	0x08
	.zero		1


	//   ....[3]....
        /*0128*/ 	.word	0x000003a0
        /*012c*/ 	.word	0x000000ff
        /*0130*/ 	.word	0x00026818
        /*0134*/ 	.short	0x0100
        /*0136*/ 	.byte	0x08
	.zero		1


	//   ....[4]....
        /*0138*/ 	.word	0x000003b0
        /*013c*/ 	.word	0x000000ff
        /*0140*/ 	.word	0x00026828
        /*0144*/ 	.short	0x0100
        /*0146*/ 	.byte	0x08
	.zero		1


	//   ....[5]....
        /*0148*/ 	.word	0x000004e0
        /*014c*/ 	.word	0x000000ff
        /*0150*/ 	.word	0x00026830
        /*0154*/ 	.short	0x0100
        /*0156*/ 	.byte	0x08
	.zero		1


	//   ....[6]....
        /*0158*/ 	.word	0x000004f0
        /*015c*/ 	.word	0x000000ff
        /*0160*/ 	.word	0x00026840
        /*0164*/ 	.short	0x0100
        /*0166*/ 	.byte	0x08
	.zero		1


	//   ....[7]....
        /*0168*/ 	.word	0x00000500
        /*016c*/ 	.word	0x000000ff
        /*0170*/ 	.word	0x00026838
        /*0174*/ 	.short	0x0100
        /*0176*/ 	.byte	0x08
	.zero		1


	//   ....[8]....
        /*0178*/ 	.word	0x00000510
        /*017c*/ 	.word	0x000000ff
        /*0180*/ 	.word	0x00026848
        /*0184*/ 	.short	0x0100
        /*0186*/ 	.byte	0x08
	.zero		1


	//   ....[9]....
        /*0188*/ 	.word	0x000013a0
        /*018c*/ 	.word	0x00000012
        /*0190*/ 	.word	0x00026800
        /*0194*/ 	.short	0x010a
        /*0196*/ 	.byte	0x3f
	.zero		1


	//   ....[10]....
        /*0198*/ 	.word	0x00001430
        /*019c*/ 	.word	0x00000012
        /*01a0*/ 	.word	0x00026800
        /*01a4*/ 	.short	0x010a
        /*01a6*/ 	.byte	0x3f
	.zero		1


	//   ....[11]....
        /*01a8*/ 	.word	0x00001de0
        /*01ac*/ 	.word	0x000000ff
        /*01b0*/ 	.word	0x00026810
        /*01b4*/ 	.short	0x010a
        /*01b6*/ 	.byte	0x0a
	.zero		1


	//   ....[12]....
        /*01b8*/ 	.word	0x00001e20
        /*01bc*/ 	.word	0x000000ff
        /*01c0*/ 	.word	0x00026810
        /*01c4*/ 	.short	0x010a
        /*01c6*/ 	.byte	0x0a
	.zero		1


	//   ....[13]....
        /*01c8*/ 	.word	0x00002270
        /*01cc*/ 	.word	0x000000ff
        /*01d0*/ 	.word	0x00026830
        /*01d4*/ 	.short	0x010a
        /*01d6*/ 	.byte	0x0a
	.zero		1


	//   ....[14]....
        /*01d8*/ 	.word	0x000022b0
        /*01dc*/ 	.word	0x000000ff
        /*01e0*/ 	.word	0x00026830
        /*01e4*/ 	.short	0x010a
        /*01e6*/ 	.byte	0x0a
	.zero		1


	//   ....[15]....
        /*01e8*/ 	.word	0x000046a0
        /*01ec*/ 	.word	0x000000ff
        /*01f0*/ 	.word	0x00000000
        /*01f4*/ 	.short	0x0101
        /*01f6*/ 	.byte	0x0c
	.zero		1


	//   ....[16]....
        /*01f8*/ 	.word	0x00004950
        /*01fc*/ 	.word	0x000000ff
        /*0200*/ 	.word	0x00000000
        /*0204*/ 	.short	0x0101
        /*0206*/ 	.byte	0x0a
	.zero		1


	//   ....[17]....
        /*0208*/ 	.word	0x00008980
        /*020c*/ 	.word	0x00000000
        /*0210*/ 	.word	0x00026820
        /*0214*/ 	.short	0x010a
        /*0216*/ 	.byte	0x3f
	.zero		1


	//   ....[18]....
        /*0218*/ 	.word	0x00009250
        /*021c*/ 	.word	0x00000000
        /*0220*/ 	.word	0x00026840
        /*0224*/ 	.short	0x010a
        /*0226*/ 	.byte	0x3f
	.zero		1


	//   ....[19]....
        /*0228*/ 	.word	0x00009560
        /*022c*/ 	.word	0x00000000
        /*0230*/ 	.word	0x00026828
        /*0234*/ 	.short	0x010a
        /*0236*/ 	.byte	0x3f
	.zero		1


	//   ....[20]....
        /*0238*/ 	.word	0x00009800
        /*023c*/ 	.word	0x00000000
        /*0240*/ 	.word	0x00026848
        /*0244*/ 	.short	0x010a
        /*0246*/ 	.byte	0x3f
	.zero		1


	//   ....[21]....
        /*0248*/ 	.word	0x00009af0
        /*024c*/ 	.word	0x00000000
        /*0250*/ 	.word	0x00026820
        /*0254*/ 	.short	0x010a
        /*0256*/ 	.byte	0x3f
	.zero		1


	//   ....[22]....
        /*0258*/ 	.word	0x00009df0
        /*025c*/ 	.word	0x00000000
        /*0260*/ 	.word	0x00026840
        /*0264*/ 	.short	0x010a
        /*0266*/ 	.byte	0x3f
	.zero		1


	//   ....[23]....
        /*0268*/ 	.word	0x0000a0e0
        /*026c*/ 	.word	0x00000000
        /*0270*/ 	.word	0x00026828
        /*0274*/ 	.short	0x010a
        /*0276*/ 	.byte	0x3f
	.zero		1


	//   ....[24]....
        /*0278*/ 	.word	0x0000a3d0
        /*027c*/ 	.word	0x00000003
        /*0280*/ 	.word	0x00026840
        /*0284*/ 	.short	0x010a
        /*0286*/ 	.byte	0x3f
	.zero		1


	//   ....[25]....
        /*0288*/ 	.word	0x0000a890
        /*028c*/ 	.word	0x00000006
        /*0290*/ 	.word	0x00000000
        /*0294*/ 	.short	0x010a
        /*0296*/ 	.byte	0x3f
	.zero		1


	//   ....[26]....
        /*0298*/ 	.word	0x0000a8f0
        /*029c*/ 	.word	0x00000003
        /*02a0*/ 	.word	0x00000000
        /*02a4*/ 	.short	0x010a
        /*02a6*/ 	.byte	0x3f
	.zero		1


	//   ....[27]....
        /*02a8*/ 	.word	0x0000a950
        /*02ac*/ 	.word	0x00000000
        /*02b0*/ 	.word	0x00000000
        /*02b4*/ 	.short	0x010a
        /*02b6*/ 	.byte	0x3f
	.zero		1


	//   ....[28]....
        /*02b8*/ 	.word	0x0000a980
        /*02bc*/ 	.word	0x00000003
        /*02c0*/ 	.word	0x00000000
        /*02c4*/ 	.short	0x010a
        /*02c6*/ 	.byte	0x3f
	.zero		1


	//   ....[29]....
        /*02c8*/ 	.word	0x0000aa60
        /*02cc*/ 	.word	0x00000012
        /*02d0*/ 	.word	0x00026800
        /*02d4*/ 	.short	0x010a
        /*02d6*/ 	.byte	0x3f
	.zero		1


	//   ....[30]....
        /*02d8*/ 	.word	0x0000aac0
        /*02dc*/ 	.word	0x00000005
        /*02e0*/ 	.word	0x00026810
        /*02e4*/ 	.short	0x010a
        /*02e6*/ 	.byte	0x3f
	.zero		1


	//   ....[31]....
        /*02e8*/ 	.word	0x0000ab20
        /*02ec*/ 	.word	0x00000079
        /*02f0*/ 	.word	0x00026830
        /*02f4*/ 	.short	0x010a
        /*02f6*/ 	.byte	0x3f
	.zero		1


	//   ....[32]....
        /*02f8*/ 	.word	0x0000acc0
        /*02fc*/ 	.word	0x00000000
        /*0300*/ 	.word	0x00026820
        /*0304*/ 	.short	0x010a
        /*0306*/ 	.byte	0x3f
	.zero		1


	//   ....[33]....
        /*0308*/ 	.word	0x0000ad10
        /*030c*/ 	.word	0x00000000
        /*0310*/ 	.word	0x00026840
        /*0314*/ 	.short	0x010a
        /*0316*/ 	.byte	0x3f
	.zero		1


	//   ....[34]....
        /*0318*/ 	.word	0x0000ad60
        /*031c*/ 	.word	0x00000000
        /*0320*/ 	.word	0x00026828
        /*0324*/ 	.short	0x010a
        /*0326*/ 	.byte	0x3f
	.zero		1


	//   ....[35]....
        /*0328*/ 	.word	0x0000adb0
        /*032c*/ 	.word	0x00000000
        /*0330*/ 	.word	0x00026848
        /*0334*/ 	.short	0x010a
        /*0336*/ 	.byte	0x3f
	.zero		1


	//   ....[36]....
        /*0338*/ 	.word	0x0000ae10
        /*033c*/ 	.word	0x00000000
        /*0340*/ 	.word	0x00026820
        /*0344*/ 	.short	0x010a
        /*0346*/ 	.byte	0x3f
	.zero		1


	//   ....[37]....
        /*0348*/ 	.word	0x0000ae60
        /*034c*/ 	.word	0x00000000
        /*0350*/ 	.word	0x00026840
        /*0354*/ 	.short	0x010a
        /*0356*/ 	.byte	0x3f
	.zero		1


	//   ....[38]....
        /*0358*/ 	.word	0x0000aeb0
        /*035c*/ 	.word	0x00000000
        /*0360*/ 	.word	0x00026828
        /*0364*/ 	.short	0x010a
        /*0366*/ 	.byte	0x3f
	.zero		1


	//   ....[39]....
        /*0368*/ 	.word	0x0000af00
        /*036c*/ 	.word	0x00000003
        /*0370*/ 	.word	0x00026840
        /*0374*/ 	.short	0x010a
        /*0376*/ 	.byte	0x3f
	.zero		1


	//   ....[40]....
        /*0378*/ 	.word	0x0000afe0
        /*037c*/ 	.word	0x00000006
        /*0380*/ 	.word	0x00000000
        /*0384*/ 	.short	0x010a
        /*0386*/ 	.byte	0x3f
	.zero		1


	//   ....[41]....
        /*0388*/ 	.word	0x0000b030
        /*038c*/ 	.word	0x00000003
        /*0390*/ 	.word	0x00000000
        /*0394*/ 	.short	0x010a
        /*0396*/ 	.byte	0x3f
	.zero		1


	//   ....[42]....
        /*0398*/ 	.word	0x0000b080
        /*039c*/ 	.word	0x00000000
        /*03a0*/ 	.word	0x00000000
        /*03a4*/ 	.short	0x010a
        /*03a6*/ 	.byte	0x3f
	.zero		1


	//----- nvinfo : EIATTR_NUM_MBARRIERS
	.align		4
.L_475:
        /*03a8*/ 	.byte	0x03, 0x38
        /*03aa*/ 	.short	0x0009


	//----- nvinfo : EIATTR_EXIT_INSTR_OFFSETS
	.align		4
        /*03ac*/ 	.byte	0x04, 0x1c
        /*03ae*/ 	.short	(.L_477 - .L_476)


	//   ....[0]....
.L_476:
        /*03b0*/ 	.word	0x0000a9d0


	//----- nvinfo : EIATTR_MAX_THREADS
	.align		4
.L_477:
        /*03b4*/ 	.byte	0x04, 0x05
        /*03b6*/ 	.short	(.L_479 - .L_478)
.L_478:
        /*03b8*/ 	.word	0x00000180
        /*03bc*/ 	.word	0x00000001
        /*03c0*/ 	.word	0x00000001


	//----- nvinfo : EIATTR_CRS_STACK_SIZE
	.align		4
.L_479:
        /*03c4*/ 	.byte	0x04, 0x1e
        /*03c6*/ 	.short	(.L_481 - .L_480)
.L_480:
        /*03c8*/ 	.word	0x00000000


	//----- nvinfo : EIATTR_CBANK_PARAM_SIZE
	.align		4
.L_481:
        /*03cc*/ 	.byte	0x03, 0x19
        /*03ce*/ 	.short	0x06f0


	//----- nvinfo : EIATTR_PARAM_CBANK
	.align		4
        /*03d0*/ 	.byte	0x04, 0x0a
        /*03d2*/ 	.short	(.L_483 - .L_482)
	.align		4
.L_482:
        /*03d4*/ 	.word	index@(.nv.constant0._ZN7cutlass13device_kernelIN5flash11enable_sm90INS1_16FlashAttnBwdSm90INS1_25CollectiveMainloopBwdSm90ILi2ELi2ELi2EN4cute5tupleIJNS5_1CILi1EEES8_S8_EEENS6_IJNS7_ILi64EEENS7_ILi128EEENS7_ILi96EEEEEENS_6half_tEfNS_4arch4Sm90ELb0ELb0ELb1ELb1ELb1ELb1ELb0ELb0ELi2ELi1ELi2ELi1ELb1EEENS1_21CollectiveEpilogueBwdISD_SE_SG_Li256ELb1ELb0ELi1EEENS1_19SingleTileSchedulerILb1ELb0ELb0ELi128EEEEEEEEEvNT_6ParamsE)
        /*03d8*/ 	.short	0x0210
        /*03da*/ 	.short	0x06f0


	//----- nvinfo : EIATTR_SW_WAR
	.align		4
.L_483:
        /*03dc*/ 	.byte	0x04, 0x36
        /*03de*/ 	.short	(.L_485 - .L_484)
.L_484:
        /*03e0*/ 	.word	0x00000008
.L_485:


//--------------------- .nv.info._ZN7cutlass13device_kernelIN5flash11enable_sm90INS1_16FlashAttnBwdSm90INS1_25CollectiveMainloopBwdSm90ILi2ELi2ELi2EN4cute5tupleIJNS5_1CILi1EEES8_S8_EEENS6_IJNS7_ILi64EEENS7_ILi128EEENS7_ILi96EEEEEENS_6half_tEfNS_4arch4Sm90ELb0ELb0ELb1ELb1ELb0ELb1ELb0ELb0ELi2ELi1ELi2ELi1ELb1EEENS1_24CollectiveEpilogueBwdGQAISD_fSG_Li256ELb1ELb0EEENS1_19SingleTileSchedulerILb1ELb0ELb0ELi128EEEEEEEEEvNT_6ParamsE --------------------------
	.section	.nv.info._ZN7cutlass13device_kernelIN5flash11enable_sm90INS1_16FlashAttnBwdSm90INS1_25CollectiveMainloopBwdSm90ILi2ELi2ELi2EN4cute5tupleIJNS5_1CILi1EEES8_S8_EEENS6_IJNS7_ILi64EEENS7_ILi128EEENS7_ILi96EEEEEENS_6half_tEfNS_4arch4Sm90ELb0ELb0ELb1ELb1ELb0ELb1ELb0ELb0ELi2ELi1ELi2ELi1ELb1EEENS1_24CollectiveEpilogueBwdGQAISD_fSG_Li256ELb1ELb0EEENS1_19SingleTileSchedulerILb1ELb0ELb0ELi128EEEEEEEEEvNT_6ParamsE,"",@"SHT_CUDA_INFO"
	.sectionflags	@""
	.align	4


	//----- nvinfo : EIATTR_CUDA_API_VERSION
	.align		4
        /*0000*/ 	.byte	0x04, 0x37
        /*0002*/ 	.short	(.L_487 - .L_486)
.L_486:
        /*0004*/ 	.word	0x00000082


	//----- nvinfo : EIATTR_KPARAM_INFO
	.align		4
.L_487:
        /*0008*/ 	.byte	0x04, 0x17
        /*000a*/ 	.short	(.L_489 - .L_488)
.L_488:
        /*000c*/ 	.word	0x00000000
        /*0010*/ 	.short	0x0000
        /*0012*/ 	.short	0x0070
        /*0014*/ 	.byte	0x00, 0xf0, 0x01, 0x1a


	//----- nvinfo : EIATTR_SPARSE_MMA_MASK
	.align		4
.L_489:
        /*0018*/ 	.byte	0x03, 0x50
        /*001a*/ 	.short	0x0000


	//----- nvinfo : EIATTR_MAXREG_COUNT
	.align		4
        /*001c*/ 	.byte	0x03, 0x1b
        /*001e*/ 	.short	0x00a8


	//----- nvinfo : EIATTR_NUM_BARRIERS
	.align		4
        /*0020*/ 	.byte	0x02, 0x4c
        /*0022*/ 	.byte	0x10
	.zero		1


	//----- nvinfo : EIATTR_EXTERNS
	.align		4
        /*0024*/ 	.byte	0x04, 0x0f
        /*0026*/ 	.short	(.L_491 - .L_490)


	//   ....[0]....
	.align		4
.L_490:
        /*0028*/ 	.word	index@(__assertfail)


	//----- nvinfo : EIATTR_MERCURY_ISA_VERSION
	.align		4
.L_491:
        /*002c*/ 	.byte	0x03, 0x5f
        /*002e*/ 	.short	0x0101


	//----- nvinfo : EIATTR_INT_WARP_WIDE_INSTR_OFFSETS
	.align		4
        /*0030*/ 	.byte	0x04, 0x31
        /*0032*/ 	.short	(.L_493 - .L_492)


	//   ....[0]....
.L_492:
        /*0034*/ 	.word	0x00000180


	//   ....[1]....
        /*0038*/ 	.word	0x000001b0


	//----- nvinfo : EIATTR_COOP_GROUP_MASK_REGIDS
	.align		4
.L_493:
        /*003c*/ 	.byte	0x04, 0x29
        /*003e*/ 	.short	(.L_495 - .L_494)


	//   ....[0]....
.L_494:
        /*0040*/ 	.word	0xffffffff


	//   ....[1]....
        /*0044*/ 	.word	0xffffffff


	//   ....[2]....
        /*0048*/ 	.word	0xffffffff


	//   ....[3]....
        /*004c*/ 	.word	0xffffffff


	//   ....[4]....
        /*0050*/ 	.word	0xffffffff


	//   ....[5]....
        /*0054*/ 	.word	0xffffffff


	//   ....[6]....
        /*0058*/ 	.word	0xffffffff


	//   ....[7]....
        /*005c*/ 	.word	0x0500000f


	//----- nvinfo : EIATTR_COOP_GROUP_INSTR_OFFSETS
	.align		4
.L_495:
        /*0060*/ 	.byte	0x04, 0x28
        /*0062*/ 	.short	(.L_497 - .L_496)


	//   ....[0]....
.L_496:
        /*0064*/ 	.word	0x00000050


	//   ....[1]....
        /*0068*/ 	.word	0x00000190


	//   ....[2]....
        /*006c*/ 	.word	0x000001e0


	//   ....[3]....
        /*0070*/ 	.word	0x000003d0


	//   ....[4]....
        /*0074*/ 	.word	0x00000600


	//   ....[5]....
        /*0078*/ 	.word	0x00001350


	//   ....[6]....
        /*007c*/ 	.word	0x00005630


	//   ....[7]....
        /*0080*/ 	.word	0x00008f70


	//----- nvinfo : EIATTR_REG_RECONFIG
	.align		4
.L_497:
        /*0084*/ 	.byte	0x01, 0x54
	.zero		2


	//----- nvinfo : EIATTR_SYSCALL_OFFSETS
	.align		4
        /*0088*/ 	.byte	0x04, 0x46
        /*008a*/ 	.short	(.L_499 - .L_498)


	//   ....[0]....
.L_498:
        /*008c*/ 	.word	0x00000fb0


	//   ....[1]....
        /*0090*/ 	.word	0x000010a0


	//   ....[2]....
        /*0094*/ 	.word	0x00001200


	//   ....[3]....
        /*0098*/ 	.word	0x000012f0


	//   ....[4]....
        /*009c*/ 	.word	0x00001560


	//----- nvinfo : EIATTR_MBARRIER_INSTR_OFFSETS
	.align		4
.L_499:
        /*00a0*/ 	.byte	0x04, 0x39
        /*00a2*/ 	.short	(.L_501 - .L_500)


	//   ....[0]....
.L_500:
        /*00a4*/ 	.word	0x00000280
        /*00a8*/ 	.word	0x000000ff
        /*00ac*/ 	.word	0x00026800
        /*00b0*/ 	.short	0x0100
        /*00b2*/ 	.byte	0x06
	.zero		1


	//   ....[1]....
        /*00b4*/ 	.word	0x00000380
        /*00b8*/ 	.word	0x000000ff
        /*00bc*/ 	.word	0x00026810
        /*00c0*/ 	.short	0x0100
        /*00c2*/ 	.byte	0x08
	.zero		1


	//   ....[2]....
        /*00c4*/ 	.word	0x00000390
        /*00c8*/ 	.word	0x000000ff
        /*00cc*/ 	.word	0x00026820
        /*00d0*/ 	.short	0x0100
        /*00d2*/ 	.byte	0x08
	.zero		1


	//   ....[3]....
        /*00d4*/ 	.word	0x000003a0
        /*00d8*/ 	.word	0x000000ff
        /*00dc*/ 	.word	0x00026818
        /*00e0*/ 	.short	0x0100
        /*00e2*/ 	.byte	0x08
	.zero		1


	//   ....[4]....
        /*00e4*/ 	.word	0x000003b0
        /*00e8*/ 	.word	0x000000ff
        /*00ec*/ 	.word	0x00026828
        /*00f0*/ 	.short	0x0100
        /*00f2*/ 	.byte	0x08
	.zero		1


	//   ....[5]....
        /*00f4*/ 	.word	0x000004e0
        /*00f8*/ 	.word	0x000000ff
        /*00fc*/ 	.word	0x00026830
        /*0100*/ 	.short	0x0100
        /*0102*/ 	.byte	0x08
	.zero		1


	//   ....[6]....
        /*0104*/ 	.word	0x000004f0
        /*0108*/ 	.word	0x000000ff
        /*010c*/ 	.word	0x00026840
        /*0110*/ 	.short	0x0100
        /*0112*/ 	.byte	0x08
	.zero		1


	//   ....[7]....
        /*0114*/ 	.word	0x00000500
        /*0118*/ 	.word	0x000000ff
        /*011c*/ 	.word	0x00026838
        /*0120*/ 	.short	0x0100
        /*0122*/ 	.byte	0x08
	.zero		1


	//   ....[8]....
        /*0124*/ 	.word	0x00000510
        /*0128*/ 	.word	0x000000ff
        /*012c*/ 	.word	0x00026848
        /*0130*/ 	.short	0x0100
        /*0132*/ 	.byte	0x08
	.zero		1


	//   ....[9]....
        /*0134*/ 	.word	0x00001390
        /*0138*/ 	.word	0x00000012
        /*013c*/ 	.word	0x00026800
        /*0140*/ 	.short	0x010a
        /*0142*/ 	.byte	0x3f
	.zero		1


	//   ....[10]....
        /*0144*/ 	.word	0x00001420
        /*0148*/ 	.word	0x00000012
        /*014c*/ 	.word	0x00026800
        /*0150*/ 	.short	0x010a
        /*0152*/ 	.byte	0x3f
	.zero		1


	//   ....[11]....
        /*0154*/ 	.word	0x00001dd0
        /*0158*/ 	.word	0x000000ff
        /*015c*/ 	.word	0x00026810
        /*0160*/ 	.short	0x010a
        /*0162*/ 	.byte	0x0a
	.zero		1


	//   ....[12]....
        /*0164*/ 	.word	0x00001e10
        /*0168*/ 	.word	0x000000ff
        /*016c*/ 	.word	0x00026810
        /*0170*/ 	.short	0x010a
        /*0172*/ 	.byte	0x0a
	.zero		1


	//   ....[13]....
        /*0174*/ 	.word	0x00002260
        /*0178*/ 	.word	0x000000ff
        /*017c*/ 	.word	0x00026830
        /*0180*/ 	.short	0x010a
        /*0182*/ 	.byte	0x0a
	.zero		1


	//   ....[14]....
        /*0184*/ 	.word	0x000022a0
        /*0188*/ 	.word	0x000000ff
        /*018c*/ 	.word	0x00026830
        /*0190*/ 	.short	0x010a
        /*0192*/ 	.byte	0x0a
	.zero		1


	//   ....[15]....
        /*0194*/ 	.word	0x00004690
        /*0198*/ 	.word	0x000000ff
        /*019c*/ 	.word	0x00000000
        /*01a0*/ 	.short	0x0101
        /*01a2*/ 	.byte	0x0c
	.zero		1


	//   ....[16]....
        /*01a4*/ 	.word	0x00004940
        /*01a8*/ 	.word	0x000000ff
        /*01ac*/ 	.word	0x00000000
        /*01b0*/ 	.short	0x0101
        /*01b2*/ 	.byte	0x0a
	.zero		1


	//   ....[17]....
        /*01b4*/ 	.word	0x00006ec0
        /*01b8*/ 	.word	0x00000000
        /*01bc*/ 	.word	0x00026820
        /*01c0*/ 	.short	0x010a
        /*01c2*/ 	.byte	0x3f
	.zero		1


	//   ....[18]....
        /*01c4*/ 	.word	0x00007790
        /*01c8*/ 	.word	0x00000000
        /*01cc*/ 	.word	0x00026840
        /*01d0*/ 	.short	0x010a
        /*01d2*/ 	.byte	0x3f
	.zero		1


	//   ....[19]....
        /*01d4*/ 	.word	0x00007aa0
        /*01d8*/ 	.word	0x00000000
        /*01dc*/ 	.word	0x00026828
        /*01e0*/ 	.short	0x010a
        /*01e2*/ 	.byte	0x3f
	.zero		1


	//   ....[20]....
        /*01e4*/ 	.word	0x00007d40
        /*01e8*/ 	.word	0x00000000
        /*01ec*/ 	.word	0x00026848
        /*01f0*/ 	.short	0x010a
        /*01f2*/ 	.byte	0x3f
	.zero		1


	//   ....[21]....
        /*01f4*/ 	.word	0x00008030
        /*01f8*/ 	.word	0x00000000
        /*01fc*/ 	.word	0x00026820
        /*0200*/ 	.short	0x010a
        /*0202*/ 	.byte	0x3f
	.zero		1


	//   ....[22]....
        /*0204*/ 	.word	0x00008330
        /*0208*/ 	.word	0x00000000
        /*020c*/ 	.word	0x00026840
        /*0210*/ 	.short	0x010a
        /*0212*/ 	.byte	0x3f
	.zero		1


	//   ....[23]....
        /*0214*/ 	.word	0x00008620
        /*0218*/ 	.word	0x00000000
        /*021c*/ 	.word	0x00026828
        /*0220*/ 	.short	0x010a
        /*0222*/ 	.byte	0x3f
	.zero		1


	//   ....[24]....
        /*0224*/ 	.word	0x00008910
        /*0228*/ 	.word	0x00000003
        /*022c*/ 	.word	0x00026840
        /*0230*/ 	.short	0x010a
        /*0232*/ 	.byte	0x3f
	.zero		1


	//   ....[25]....
        /*0234*/ 	.word	0x00008dd0
        /*0238*/ 	.word	0x00000006
        /*023c*/ 	.word	0x00000000
        /*0240*/ 	.short	0x010a
        /*0242*/ 	.byte	0x3f
	.zero		1


	//   ....[26]....
        /*0244*/ 	.word	0x00008e30
        /*0248*/ 	.word	0x00000003
        /*024c*/ 	.word	0x00000000
        /*0250*/ 	.short	0x010a
        /*0252*/ 	.byte	0x3f
	.zero		1


	//   ....[27]....
        /*0254*/ 	.word	0x00008e90
        /*0258*/ 	.word	0x00000000
        /*025c*/ 	.word	0x00000000
        /*0260*/ 	.short	0x010a
        /*0262*/ 	.byte	0x3f
	.zero		1


	//   ....[28]....
        /*0264*/ 	.word	0x00008ec0
        /*0268*/ 	.word	0x00000003
        /*026c*/ 	.word	0x00000000
        /*0270*/ 	.short	0x010a
        /*0272*/ 	.byte	0x3f
	.zero		1


	//   ....[29]....
        /*0274*/ 	.word	0x00008fa0
        /*0278*/ 	.word	0x00000012
        /*027c*/ 	.word	0x00026800
        /*0280*/ 	.short	0x010a
        /*0282*/ 	.byte	0x3f
	.zero		1


	//   ....[30]....
        /*0284*/ 	.word	0x00009000
        /*0288*/ 	.word	0x00000005
        /*028c*/ 	.word	0x00026810
        /*0290*/ 	.short	0x010a
        /*0292*/ 	.byte	0x3f
	.zero		1


	//   ....[31]....
        /*0294*/ 	.word	0x00009060
        /*0298*/ 	.word	0x00000079
        /*029c*/ 	.word	0x00026830
        /*02a0*/ 	.short	0x010a
        /*02a2*/ 	.byte	0x3f
	.zero		1


	//   ....[32]....
        /*02a4*/ 	.word	0x000090b0
        /*02a8*/ 	.word	0x00000000
        /*02ac*/ 	.word	0x00026820
        /*02b0*/ 	.short	0x010a
        /*02b2*/ 	.byte	0x3f
	.zero		1


	//   ....[33]....
        /*02b4*/ 	.word	0x00009100
        /*02b8*/ 	.word	0x00000000
        /*02bc*/ 	.word	0x00026840
        /*02c0*/ 	.short	0x010a
        /*02c2*/ 	.byte	0x3f
	.zero		1


	//   ....[34]....
        /*02c4*/ 	.word	0x00009150
        /*02c8*/ 	.word	0x00000000
        /*02cc*/ 	.word	0x00026828
        /*02d0*/ 	.short	0x010a
        /*02d2*/ 	.byte	0x3f
	.zero		1


	//   ....[35]....
        /*02d4*/ 	.word	0x000091a0
        /*02d8*/ 	.word	0x00000000
        /*02dc*/ 	.word	0x00026848
        /*02e0*/ 	.short	0x010a
        /*02e2*/ 	.byte	0x3f
	.zero		1


	//   ....[36]....
        /*02e4*/ 	.word	0x00009200
        /*02e8*/ 	.word	0x00000000
        /*02ec*/ 	.word	0x00026820
        /*02f0*/ 	.short	0x010a
        /*02f2*/ 	.byte	0x3f
	.zero		1


	//   ....[37]....
        /*02f4*/ 	.word	0x00009250
        /*02f8*/ 	.word	0x00000000
        /*02fc*/ 	.word	0x00026840
        /*0300*/ 	.short	0x010a
        /*0302*/ 	.byte	0x3f
	.zero		1


	//   ....[38]....
        /*0304*/ 	.word	0x000092a0
        /*0308*/ 	.word	0x00000000
        /*030c*/ 	.word	0x00026828
        /*0310*/ 	.short	0x010a
        /*0312*/ 	.byte	0x3f
	.zero		1


	//   ....[39]....
        /*0314*/ 	.word	0x000092f0
        /*0318*/ 	.word	0x00000003
        /*031c*/ 	.word	0x00026840
        /*0320*/ 	.short	0x010a
        /*0322*/ 	.byte	0x3f
	.zero		1


	//   ....[40]....
        /*0324*/ 	.word	0x000093d0
        /*0328*/ 	.word	0x00000006
        /*032c*/ 	.word	0x00000000
        /*0330*/ 	.short	0x010a
        /*0332*/ 	.byte	0x3f
	.zero		1


	//   ....[41]....
        /*0334*/ 	.word	0x00009420
        /*0338*/ 	.word	0x00000003
        /*033c*/ 	.word	0x00000000
        /*0340*/ 	.short	0x010a
        /*0342*/ 	.byte	0x3f
	.zero		1


	//   ....[42]....
        /*0344*/ 	.word	0x00009470
        /*0348*/ 	.word	0x00000000
        /*034c*/ 	.word	0x00000000
        /*0350*/ 	.short	0x010a
        /*0352*/ 	.byte	0x3f
	.zero		1


	//----- nvinfo : EIATTR_NUM_MBARRIERS
	.align		4
.L_501:
        /*0354*/ 	.byte	0x03, 0x38
        /*0356*/ 	.short	0x0009


	//----- nvinfo : EIATTR_EXIT_INSTR_OFFSETS
	.align		4
        /*0358*/ 	.byte	0x04, 0x1c
        /*035a*/ 	.short	(.L_503 - .L_502)


	//   ....[0]....
.L_502:
        /*035c*/ 	.word	0x00008f10


	//----- nvinfo : EIATTR_MAX_THREADS
	.align		4
.L_503:
        /*0360*/ 	.byte	0x04, 0x05
        /*0362*/ 	.short	(.L_505 - .L_504)
.L_504:
        /*0364*/ 	.word	0x00000180
        /*0368*/ 	.word	0x00000001
        /*036c*/ 	.word	0x00000001


	//----- nvinfo : EIATTR_CRS_STACK_SIZE
	.align		4
.L_505:
        /*0370*/ 	.byte	0x04, 0x1e
        /*0372*/ 	.short	(.L_507 - .L_506)
.L_506:
        /*0374*/ 	.word	0x00000000


	//----- nvinfo : EIATTR_CBANK_PARAM_SIZE
	.align		4
.L_507:
        /*0378*/ 	.byte	0x03, 0x19
        /*037a*/ 	.short	0x06f0


	//----- nvinfo : EIATTR_PARAM_CBANK
	.align		4
        /*037c*/ 	.byte	0x04, 0x0a
        /*037e*/ 	.short	(.L_509 - .L_508)
	.align		4
.L_508:
        /*0380*/ 	.word	index@(.nv.constant0._ZN7cutlass13device_kernelIN5flash11enable_sm90INS1_16FlashAttnBwdSm90INS1_25CollectiveMainloopBwdSm90ILi2ELi2ELi2EN4cute5tupleIJNS5_1CILi1EEES8_S8_EEENS6_IJNS7_ILi64EEENS7_ILi128EEENS7_ILi96EEEEEENS_6half_tEfNS_4arch4Sm90ELb0ELb0ELb1ELb1ELb0ELb1ELb0ELb0ELi2ELi1ELi2ELi1ELb1EEENS1_24CollectiveEpilogueBwdGQAISD_fSG_Li256ELb1ELb0EEENS1_19SingleTileSchedulerILb1ELb0ELb0ELi128EEEEEEEEEvNT_6ParamsE)
        /*0384*/ 	.short	0x0210
        /*0386*/ 	.short	0x06f0


	//----- nvinfo : EIATTR_SW_WAR
	.align		4
.L_509:
        /*0388*/ 	.byte	0x04, 0x36
        /*038a*/ 	.short	(.L_511 - .L_510)
.L_510:
        /*038c*/ 	.word	0x00000008
.L_511:


//--------------------- .nv.info._ZN7cutlass13device_kernelIN5flash11enable_sm90INS1_16FlashAttnBwdSm90INS1_25CollectiveMainloopBwdSm90ILi2ELi2ELi2EN4cute5tupleIJNS5_1CILi1EEES8_S8_EEENS6_IJNS7_ILi64EEENS7_ILi128EEENS7_ILi96EEEEEENS_6half_tEfNS_4arch4Sm90ELb0ELb0ELb1ELb1ELb1ELb1ELb0ELb0ELi2ELi1ELi2ELi1ELb1EEENS1_24CollectiveEpilogueBwdGQAISD_fSG_Li256ELb1ELb1EEENS1_19SingleTileSchedulerILb1ELb0ELb0ELi128EEEEEEEEEvNT_6ParamsE --------------------------
	.section	.nv.info._ZN7cutlass13device_kernelIN5flash11enable_sm90INS1_16FlashAttnBwdSm90INS1_25CollectiveMainloopBwdSm90ILi2ELi2ELi2EN4cute5tupleIJNS5_1CILi1EEES8_S8_EEENS6_IJNS7_ILi64EEENS7_ILi128EEENS7_ILi96EEEEEENS_6half_tEfNS_4arch4Sm90ELb0ELb0ELb1ELb1ELb1ELb1ELb0ELb0ELi2ELi1ELi2ELi1ELb1EEENS1_24CollectiveEpilogueBwdGQAISD_fSG_Li256ELb1ELb1EEENS1_19SingleTileSchedulerILb1ELb0ELb0ELi128EEEEEEEEEvNT_6ParamsE,"",@"SHT_CUDA_INFO"
	.sectionflags	@""
	.align	4


	//----- nvinfo : EIATTR_CUDA_API_VERSION
	.align		4
        /*0000*/ 	.byte	0x04, 0x37
        /*0002*/ 	.short	(.L_513 - .L_512)
.L_512:
        /*0004*/ 	.word	0x00000082


	//----- nvinfo : EIATTR_KPARAM_INFO
	.align		4
.L_513:
        /*0008*/ 	.byte	0x04, 0x17
        /*000a*/ 	.short	(.L_515 - .L_514)
.L_514:
        /*000c*/ 	.word	0x00000000
        /*0010*/ 	.short	0x0000
        /*0012*/ 	.short	0x0070
        /*0014*/ 	.byte	0x00, 0xf0, 0x01, 0x1a


	//----- nvinfo : EIATTR_SPARSE_MMA_MASK
	.align		4
.L_515:
        /*0018*/ 	.byte	0x03, 0x50
        /*001a*/ 	.short	0x0000


	//----- nvinfo : EIATTR_MAXREG_COUNT
	.align		4
        /*001c*/ 	.byte	0x03, 0x1b
        /*001e*/ 	.short	0x00a8


	//----- nvinfo : EIATTR_NUM_BARRIERS
	.align		4
        /*0020*/ 	.byte	0x02, 0x4c
        /*0022*/ 	.byte	0x10
	.zero		1


	//----- nvinfo : EIATTR_EXTERNS
	.align		4
        /*0024*/ 	.byte	0x04, 0x0f
        /*0026*/ 	.short	(.L_517 - .L_516)


	//   ....[0]....
	.align		4
.L_516:
        /*0028*/ 	.word	index@(__assertfail)


	//----- nvinfo : EIATTR_MERCURY_ISA_VERSION
	.align		4
.L_517:
        /*002c*/ 	.byte	0x03, 0x5f
        /*002e*/ 	.short	0x0101


	//----- nvinfo : EIATTR_INT_WARP_WIDE_INSTR_OFFSETS
	.align		4
        /*0030*/ 	.byte	0x04, 0x31
        /*0032*/ 	.short	(.L_519 - .L_518)


	//   ....[0]....
.L_518:
        /*0034*/ 	.word	0x00000180


	//   ....[1]....
        /*0038*/ 	.word	0x000001b0


	//   ....[2]....
        /*003c*/ 	.word	0x00006850


	//   ....[3]....
        /*0040*/ 	.word	0x00006cc0


	//   ....[4]....
        /*0044*/ 	.word	0x00007290


	//----- nvinfo : EIATTR_COOP_GROUP_MASK_REGIDS
	.align		4
.L_519:
        /*0048*/ 	.byte	0x04, 0x29
        /*004a*/ 	.short	(.L_521 - .L_520)


	//   ....[0]....
.L_520:
        /*004c*/ 	.word	0xffffffff


	//   ....[1]....
        /*0050*/ 	.word	0xffffffff


	//   ....[2]....
        /*0054*/ 	.word	0xffffffff


	//   ....[3]....
        /*0058*/ 	.word	0xffffffff


	//   ....[4]....
        /*005c*/ 	.word	0xffffffff


	//   ....[5]....
        /*0060*/ 	.word	0xffffffff


	//   ....[6]....
        /*0064*/ 	.word	0xffffffff


	//   ....[7]....
        /*0068*/ 	.word	0xffffffff


	//   ....[8]....
        /*006c*/ 	.word	0xffffffff


	//   ....[9]....
        /*0070*/ 	.word	0xffffffff


	//   ....[10]....
        /*0074*/ 	.word	0xffffffff


	//   ....[11]....
        /*0078*/ 	.word	0xffffffff


	//   ....[12]....
        /*007c*/ 	.word	0xffffffff


	//   ....[13]....
        /*0080*/ 	.word	0xffffffff


	//   ....[14]....
        /*0084*/ 	.word	0xffffffff


	//   ....[15]....
        /*0088*/ 	.word	0xffffffff


	//   ....[16]....
        /*008c*/ 	.word	0xffffffff


	//   ....[17]....
        /*0090*/ 	.word	0x0500000f


	//   ....[18]....
        /*0094*/ 	.word	0x0500000f


	//   ....[19]....
        /*0098*/ 	.word	0x0500000f


	//   ....[20]....
        /*009c*/ 	.word	0x0500000f


	//   ....[21]....
        /*00a0*/ 	.word	0x0500000f


	//   ....[22]....
        /*00a4*/ 	.word	0x0500000f


	//----- nvinfo : EIATTR_COOP_GROUP_INSTR_OFFSETS
	.align		4
.L_521:
        /*00a8*/ 	.byte	0x04, 0x28
        /*00aa*/ 	.short	(.L_523 - .L_522)


	//   ....[0]....
.L_522:
        /*00ac*/ 	.word	0x00000050


	//   ....[1]....
        /*00b0*/ 	.word	0x00000190


	//   ....[2]....
        /*00b4*/ 	.word	0x000001e0


	//   ....[3]....
        /*00b8*/ 	.word	0x000003d0


	//   ....[4]....
        /*00bc*/ 	.word	0x00000600


	//   ....[5]....
        /*00c0*/ 	.word	0x00001350


	//   ....[6]....
        /*00c4*/ 	.word	0x00005440


	//   ....[7]....
        /*00c8*/ 	.word	0x000055d0


	//   ....[8]....
        /*00cc*/ 	.word	0x00005880


	//   ....[9]....
        /*00d0*/ 	.word	0x00005a10


	//   ....[10]....
        /*00d4*/ 	.word	0x00005b20


	//   ....[11]....
        /*00d8*/ 	.word	0x000064f0


	//   ....[12]....
        /*00dc*/ 	.word	0x00006780


	//   ....[13]....
        /*00e0*/ 	.word	0x000069c0


	//   ....[14]....
        /*00e4*/ 	.word	0x00006bf0


	//   ....[15]....
        /*00e8*/ 	.word	0x00006ea0


	//   ....[16]....
        /*00ec*/ 	.word	0x000071d0


	//   ....[17]....
        /*00f0*/ 	.word	0x00009cb0


	//   ....[18]....
        /*00f4*/ 	.word	0x00009e20


	//   ....[19]....
        /*00f8*/ 	.word	0x00009e90


	//   ....[20]....
        /*00fc*/ 	.word	0x00009f00


	//   ....[21]....
        /*0100*/ 	.word	0x00009f70


	//   ....[22]....
        /*0104*/ 	.word	0x00009fe0


	//----- nvinfo : EIATTR_REG_RECONFIG
	.align		4
.L_523:
        /*0108*/ 	.byte	0x01, 0x54
	.zero		2


	//----- nvinfo : EIATTR_SYSCALL_OFFSETS
	.align		4
        /*010c*/ 	.byte	0x04, 0x46
        /*010e*/ 	.short	(.L_525 - .L_524)


	//   ....[0]....
.L_524:
        /*0110*/ 	.word	0x00000fb0


	//   ....[1]....
        /*0114*/ 	.word	0x000010a0


	//   ....[2]....
        /*0118*/ 	.word	0x00001200


	//   ....[3]....
        /*011c*/ 	.word	0x000012f0


	//   ....[4]....
        /*0120*/ 	.word	0x00001560


	//----- nvinfo : EIATTR_MBARRIER_INSTR_OFFSETS
	.align		4
.L_525:
        /*0124*/ 	.byte	0x04, 0x39
        /*0126*/ 	.short	(.L_527 - .L_526)


	//   ....[0]....
.L_526:
        /*0128*/ 	.word	0x00000280
        /*012c*/ 	.word	0x000000ff
        /*0130*/ 	.word	0x00026800
        /*0134*/ 	.short	0x0100
        /*0136*/ 	.byte	0x06
	.zero		1


	//   ....[1]....
        /*0138*/ 	.word	0x00000380
        /*013c*/ 	.word	0x000000ff
        /*0140*/ 	.word	0x00026810
        /*0144*/ 	.short	0x0100
        /*0146*/ 	.byte	0x08
	.zero		1


	//   ....[2]....
        /*0148*/ 	.word	0x00000390
        /*014c*/ 	.word	0x000000ff
        /*0150*/ 	.word	0x00026820
        /*0154*/ 	.short	0x0100
        /*0156*/ 	.byte	0x08
	.zero		1


	//   ....[3]....
        /*0158*/ 	.word	0x000003a0
        /*015c*/ 	.word	0x000000ff
        /*0160*/ 	.word	0x00026818
        /*0164*/ 	.short	0x0100
        /*0166*/ 	.byte	0x08
	.zero		1


	//   ....[4]....
        /*0168*/ 	.word	0x000003b0
        /*016c*/ 	.word	0x000000ff
        /*0170*/ 	.word	0x00026828
        /*0174*/ 	.short	0x0100
        /*0176*/ 	.byte	0x08
	.zero		1


	//   ....[5]....
        /*0178*/ 	.word	0x000004e0
        /*017c*/ 	.word	0x000000ff
        /*0180*/ 	.word	0x00026830
        /*0184*/ 	.short	0x0100
        /*0186*/ 	.byte	0x08
	.zero		1


	//   ....[6]....
        /*0188*/ 	.word	0x000004f0
        /*018c*/ 	.word	0x000000ff
        /*0190*/ 	.word	0x00026840
        /*0194*/ 	.short	0x0100
        /*0196*/ 	.byte	0x08
	.zero		1


	//   ....[7]....
        /*0198*/ 	.word	0x00000500
        /*019c*/ 	.word	0x000000ff
        /*01a0*/ 	.word	0x00026838
        /*01a4*/ 	.short	0x0100
        /*01a6*/ 	.byte	0x08
	.zero		1


	//   ....[8]....
        /*01a8*/ 	.word	0x00000510
        /*01ac*/ 	.word	0x000000ff
        /*01b0*/ 	.word	0x00026848
        /*01b4*/ 	.short	0x0100
        /*01b6*/ 	.byte	0x08
	.zero		1


	//   ....[9]....
        /*01b8*/ 	.word	0x00001390
        /*01bc*/ 	.word	0x00000012
        /*01c0*/ 	.word	0x00026800
        /*01c4*/ 	.short	0x010a
        /*01c6*/ 	.byte	0x3f
	.zero		1


	//   ....[10]....
        /*01c8*/ 	.word	0x00001420
        /*01cc*/ 	.word	0x00000012
        /*01d0*/ 	.word	0x00026800
        /*01d4*/ 	.short	0x010a
        /*01d6*/ 	.byte	0x3f
	.zero		1


	//   ....[11]....
        /*01d8*/ 	.word	0x00001dd0
        /*01dc*/ 	.word	0x000000ff
        /*01e0*/ 	.word	0x00026810
        /*01e4*/ 	.short	0x010a
        /*01e6*/ 	.byte	0x0a
	.zero		1


	//   ....[12]....
        /*01e8*/ 	.word	0x00001e10
        /*01ec*/ 	.word	0x000000ff
        /*01f0*/ 	.word	0x00026810
        /*01f4*/ 	.short	0x010a
        /*01f6*/ 	.byte	0x0a
	.zero		1


	//   ....[13]....
        /*01f8*/ 	.word	0x00002260
        /*01fc*/ 	.word	0x000000ff
        /*0200*/ 	.word	0x00026830
        /*0204*/ 	.short	0x010a
        /*0206*/ 	.byte	0x0a
	.zero		1


	//   ....[14]....
        /*0208*/ 	.word	0x000022a0
        /*020c*/ 	.word	0x000000ff
        /*0210*/ 	.word	0x00026830
        /*0214*/ 	.short	0x010a
        /*0216*/ 	.byte	0x0a
	.zero		1


	//   ....[15]....
        /*0218*/ 	.word	0x00004690
        /*021c*/ 	.word	0x000000ff
        /*0220*/ 	.word	0x00000000
        /*0224*/ 	.short	0x0101
        /*0226*/ 	.byte	0x0c
	.zero		1


	//   ....[16]....
        /*0228*/ 	.word	0x00004940
        /*022c*/ 	.word	0x000000ff
        /*0230*/ 	.word	0x00000000
        /*0234*/ 	.short	0x0101
        /*0236*/ 	.byte	0x0a
	.zero		1


	//   ....[17]....
        /*0238*/ 	.word	0x00007c00
        /*023c*/ 	.word	0x00000000
        /*0240*/ 	.word	0x00026820
        /*0244*/ 	.short	0x010a
        /*0246*/ 	.byte	0x3f
	.zero		1


	//   ....[18]....
        /*0248*/ 	.word	0x000084d0
        /*024c*/ 	.word	0x00000000
        /*0250*/ 	.word	0x00026840
        /*0254*/ 	.short	0x010a
        /*0256*/ 	.byte	0x3f
	.zero		1


	//   ....[19]....
        /*0258*/ 	.word	0x000087e0
        /*025c*/ 	.word	0x00000000
        /*0260*/ 	.word	0x00026828
        /*0264*/ 	.short	0x010a
        /*0266*/ 	.byte	0x3f
	.zero		1


	//   ....[20]....
        /*0268*/ 	.word	0x00008a80
        /*026c*/ 	.word	0x00000000
        /*0270*/ 	.word	0x00026848
        /*0274*/ 	.short	0x010a
        /*0276*/ 	.byte	0x3f
	.zero		1


	//   ....[21]....
        /*0278*/ 	.word	0x00008d70
        /*027c*/ 	.word	0x00000000
        /*0280*/ 	.word	0x00026820
        /*0284*/ 	.short	0x010a
        /*0286*/ 	.byte	0x3f
	.zero		1


	//   ....[22]....
        /*0288*/ 	.word	0x00009070
        /*028c*/ 	.word	0x00000000
        /*0290*/ 	.word	0x00026840
        /*0294*/ 	.short	0x010a
        /*0296*/ 	.byte	0x3f
	.zero		1


	//   ....[23]....
        /*0298*/ 	.word	0x00009360
        /*029c*/ 	.word	0x00000000
        /*02a0*/ 	.word	0x00026828
        /*02a4*/ 	.short	0x010a
        /*02a6*/ 	.byte	0x3f
	.zero		1


	//   ....[24]....
        /*02a8*/ 	.word	0x00009650
        /*02ac*/ 	.word	0x00000003
        /*02b0*/ 	.word	0x00026840
        /*02b4*/ 	.short	0x010a
        /*02b6*/ 	.byte	0x3f
	.zero		1


	//   ....[25]....
        /*02b8*/ 	.word	0x00009b10
        /*02bc*/ 	.word	0x00000006
        /*02c0*/ 	.word	0x00000000
        /*02c4*/ 	.short	0x010a
        /*02c6*/ 	.byte	0x3f
	.zero		1


	//   ....[26]....
        /*02c8*/ 	.word	0x00009b70
        /*02cc*/ 	.word	0x00000003
        /*02d0*/ 	.word	0x00000000
        /*02d4*/ 	.short	0x010a
        /*02d6*/ 	.byte	0x3f
	.zero		1


	//   ....[27]....
        /*02d8*/ 	.word	0x00009bd0
        /*02dc*/ 	.word	0x00000000
        /*02e0*/ 	.word	0x00000000
        /*02e4*/ 	.short	0x010a
        /*02e6*/ 	.byte	0x3f
	.zero		1


	//   ....[28]....
        /*02e8*/ 	.word	0x00009c00
        /*02ec*/ 	.word	0x00000003
        /*02f0*/ 	.word	0x00000000
        /*02f4*/ 	.short	0x010a
        /*02f6*/ 	.byte	0x3f
	.zero		1


	//   ....[29]....
        /*02f8*/ 	.word	0x00009ce0
        /*02fc*/ 	.word	0x00000012
        /*0300*/ 	.word	0x00026800
        /*0304*/ 	.short	0x010a
        /*0306*/ 	.byte	0x3f
	.zero		1


	//   ....[30]....
        /*0308*/ 	.word	0x00009d40
        /*030c*/ 	.word	0x00000005
        /*0310*/ 	.word	0x00026810
        /*0314*/ 	.short	0x010a
        /*0316*/ 	.byte	0x3f
	.zero		1


	//   ....[31]....
        /*0318*/ 	.word	0x00009da0
        /*031c*/ 	.word	0x00000079
        /*0320*/ 	.word	0x00026830
        /*0324*/ 	.short	0x010a
        /*0326*/ 	.byte	0x3f
	.zero		1


	//   ....[32]....
        /*0328*/ 	.word	0x0000a020
        /*032c*/ 	.word	0x00000000
        /*0330*/ 	.word	0x00026820
        /*0334*/ 	.short	0x010a
        /*0336*/ 	.byte	0x3f
	.zero		1


	//   ....[33]....
        /*0338*/ 	.word	0x0000a070
        /*033c*/ 	.word	0x00000000
        /*0340*/ 	.word	0x00026840
        /*0344*/ 	.short	0x010a
        /*0346*/ 	.byte	0x3f
	.zero		1


	//   ....[34]....
        /*0348*/ 	.word	0x0000a0c0
        /*034c*/ 	.word	0x00000000
        /*0350*/ 	.word	0x00026828
        /*0354*/ 	.short	0x010a
        /*0356*/ 	.byte	0x3f
	.zero		1


	//   ....[35]....
        /*0358*/ 	.word	0x0000a110
        /*035c*/ 	.word	0x00000000
        /*0360*/ 	.word	0x00026848
        /*0364*/ 	.short	0x010a
        /*0366*/ 	.byte	0x3f
	.zero		1


	//   ....[36]....
        /*0368*/ 	.word	0x0000a170
        /*036c*/ 	.word	0x00000000
        /*0370*/ 	.word	0x00026820
        /*0374*/ 	.short	0x010a
        /*0376*/ 	.byte	0x3f
	.zero		1


	//   ....[37]....
        /*0378*/ 	.word	0x0000a1c0
        /*037c*/ 	.word	0x00000000
        /*0380*/ 	.word	0x00026840
        /*0384*/ 	.short	0x010a
        /*0386*/ 	.byte	0x3f
	.zero		1


	//   ....[38]....
        /*0388*/ 	.word	0x0000a210
        /*038c*/ 	.word	0x00000000
        /*0390*/ 	.word	0x00026828
        /*0394*/ 	.short	0x010a
        /*0396*/ 	.byte	0x3f
	.zero		1


	//   ....[39]....
        /*0398*/ 	.word	0x0000a260
        /*039c*/ 	.word	0x00000003
        /*03a0*/ 	.word	0x00026840
        /*03a4*/ 	.short	0x010a
        /*03a6*/ 	.byte	0x3f
	.zero		1


	//   ....[40]....
        /*03a8*/ 	.word	0x0000a340
        /*03ac*/ 	.word	0x00000006
        /*03b0*/ 	.word	0x00000000
        /*03b4*/ 	.short	0x010a
        /*03b6*/ 	.byte	0x3f
	.zero		1


	//   ....[41]....
        /*03b8*/ 	.word	0x0000a390
        /*03bc*/ 	.word	0x00000003
        /*03c0*/ 	.word	0x00000000
        /*03c4*/ 	.short	0x010a
        /*03c6*/ 	.byte	0x3f
	.zero		1


	//   ....[42]....
        /*03c8*/ 	.word	0x0000a3e0
        /*03cc*/ 	.word	0x00000000
        /*03d0*/ 	.word	0x00000000
        /*03d4*/ 	.short	0x010a
        /*03d6*/ 	.byte	0x3f
	.zero		1


	//----- nvinfo : EIATTR_NUM_MBARRIERS
	.align		4
.L_527:
        /*03d8*/ 	.byte	0x03, 0x38
        /*03da*/ 	.short	0x0009


	//----- nvinfo : EIATTR_EXIT_INSTR_OFFSETS
	.align		4
        /*03dc*/ 	.byte	0x04, 0x1c
        /*03de*/ 	.short	(.L_529 - .L_528)


	//   ....[0]....
.L_528:
        /*03e0*/ 	.word	0x00009c50


	//----- nvinfo : EIATTR_MAX_THREADS
	.align		4
.L_529:
        /*03e4*/ 	.byte	0x04, 0x05
        /*03e6*/ 	.short	(.L_531 - .L_530)
.L_530:
        /*03e8*/ 	.word	0x00000180
        /*03ec*/ 	.word	0x00000001
        /*03f0*/ 	.word	0x00000001


	//----- nvinfo : EIATTR_CRS_STACK_SIZE
	.align		4
.L_531:
        /*03f4*/ 	.byte	0x04, 0x1e
        /*03f6*/ 	.short	(.L_533 - .L_532)
.L_532:
        /*03f8*/ 	.word	0x00000000


	//----- nvinfo : EIATTR_CBANK_PARAM_SIZE
	.align		4
.L_533:
        /*03fc*/ 	.byte	0x03, 0x19
        /*03fe*/ 	.short	0x06f0


	//----- nvinfo : EIATTR_PARAM_CBANK
	.align		4
        /*0400*/ 	.byte	0x04, 0x0a
        /*0402*/ 	.short	(.L_535 - .L_534)
	.align		4
.L_534:
        /*0404*/ 	.word	index@(.nv.constant0._ZN7cutlass13device_kernelIN5flash11enable_sm90INS1_16FlashAttnBwdSm90INS1_25CollectiveMainloopBwdSm90ILi2ELi2ELi2EN4cute5tupleIJNS5_1CILi1EEES8_S8_EEENS6_IJNS7_ILi64EEENS7_ILi128EEENS7_ILi96EEEEEENS_6half_tEfNS_4arch4Sm90ELb0ELb0ELb1ELb1ELb1ELb1ELb0ELb0ELi2ELi1ELi2ELi1ELb1EEENS1_24CollectiveEpilogueBwdGQAISD_fSG_Li256ELb1ELb1EEENS1_19SingleTileSchedulerILb1ELb0ELb0ELi128EEEEEEEEEvNT_6ParamsE)
        /*0408*/ 	.short	0x0210
        /*040a*/ 	.short	0x06f0


	//----- nvinfo : EIATTR_SW_WAR
	.align		4
.L_535:
        /*040c*/ 	.byte	0x04, 0x36
        /*040e*/ 	.short	(.L_537 - .L_536)
.L_536:
        /*0410*/ 	.word	0x00000008
.L_537:


//--------------------- .nv.info._ZN7cutlass13device_kernelIN5flash11enable_sm90INS1_16FlashAttnBwdSm90INS1_25CollectiveMainloopBwdSm90ILi2ELi2ELi2EN4cute5tupleIJNS5_1CILi1EEES8_S8_EEENS6_IJNS7_ILi64EEENS7_ILi128EEENS7_ILi96EEEEEENS_6half_tEfNS_4arch4Sm90ELb0ELb1ELb1ELb0ELb0ELb1ELb0ELb0ELi2ELi1ELi2ELi1ELb1EEENS1_21CollectiveEpilogueBwdISD_SE_SG_Li256ELb0ELb0ELi1EEENS1_19SingleTileSchedulerILb0ELb0ELb0ELi128EEEEEEEEEvNT_6ParamsE --------------------------
	.section	.nv.info._ZN7cutlass13device_kernelIN5flash11enable_sm90INS1_16FlashAttnBwdSm90INS1_25CollectiveMainloopBwdSm90ILi2ELi2ELi2EN4cute5tupleIJNS5_1CILi1EEES8_S8_EEENS6_IJNS7_ILi64EEENS7_ILi128EEENS7_ILi96EEEEEENS_6half_tEfNS_4arch4Sm90ELb0ELb1ELb1ELb0ELb0ELb1ELb0ELb0ELi2ELi1ELi2ELi1ELb1EEENS1_21CollectiveEpilogueBwdISD_SE_SG_Li256ELb0ELb0ELi1EEENS1_19SingleTileSchedulerILb0ELb0ELb0ELi128EEEEEEEEEvNT_6ParamsE,"",@"SHT_CUDA_INFO"
	.sectionflags	@""
	.align	4


	//----- nvinfo : EIATTR_CUDA_API_VERSION
	.align		4
        /*0000*/ 	.byte	0x04, 0x37
        /*0002*/ 	.short	(.L_539 - .L_538)
.L_538:
        /*0004*/ 	.word	0x00000082


	//----- nvinfo : EIATTR_KPARAM_INFO
	.align		4
.L_539:
        /*0008*/ 	.byte	0x04, 0x17
        /*000a*/ 	.short	(.L_541 - .L_540)
.L_540:
        /*000c*/ 	.word	0x00000000
        /*0010*/ 	.short	0x0000
        /*0012*/ 	.short	0x0070
        /*0014*/ 	.byte	0x00, 0xf0, 0x01, 0x24


	//----- nvinfo : EIATTR_SPARSE_MMA_MASK
	.align		4
.L_541:
        /*0018*/ 	.byte	0x03, 0x50
        /*001a*/ 	.short	0x0000


	//----- nvinfo : EIATTR_MAXREG_COUNT
	.align		4
        /*001c*/ 	.byte	0x03, 0x1b
        /*001e*/ 	.short	0x00a8


	//----- nvinfo : EIATTR_NUM_BARRIERS
	.align		4
        /*0020*/ 	.byte	0x02, 0x4c
        /*0022*/ 	.byte	0x10
	.zero		1


	//----- nvinfo : EIATTR_EXTERNS
	.align		4
        /*0024*/ 	.byte	0x04, 0x0f
        /*0026*/ 	.short	(.L_543 - .L_542)


	//   ....[0]....
	.align		4
.L_542:
        /*0028*/ 	.word	index@(__assertfail)


	//----- nvinfo : EIATTR_ANNOTATIONS
	.align		4
.L_543:
        /*002c*/ 	.byte	0x04, 0x55
        /*002e*/ 	.short	(.L_545 - .L_544)


	//   ....[0]....
.L_544:
        /*0030*/ 	.word	0x00000001
        /*0034*/ 	.byte	0xd0, 0x16, 0x00, 0x00, 0x01, 0x00, 0x00, 0x00, 0x20, 0x29, 0x00, 0x00, 0x01, 0x00, 0x00, 0x00
        /*0044*/ 	.byte	0xd0, 0x7c, 0x00, 0x00, 0x01, 0x00, 0x00, 0x00, 0x20, 0x80, 0x00, 0x00, 0x01, 0x00, 0x00, 0x00
        /*0054*/ 	.byte	0xd0, 0x8c, 0x00, 0x00, 0x01, 0x00, 0x00, 0x00, 0xf0, 0x8c, 0x00, 0x00, 0x01, 0x00, 0x00, 0x00
        /*0064*/ 	.byte	0x30, 0x92, 0x00, 0x00


	//----- nvinfo : EIATTR_MERCURY_ISA_VERSION
	.align		4
.L_545:
        /*0068*/ 	.byte	0x03, 0x5f
        /*006a*/ 	.short	0x0101


	//----- nvinfo : EIATTR_INT_WARP_WIDE_INSTR_OFFSETS
	.align		4
        /*006c*/ 	.byte	0x04, 0x31
        /*006e*/ 	.short	(.L_547 - .L_546)


	//   ....[0]....
.L_546:
        /*0070*/ 	.word	0x000001f0


	//   ....[1]....
        /*0074*/ 	.word	0x00000220


	//----- nvinfo : EIATTR_COOP_GROUP_MASK_REGIDS
	.align		4
.L_547:
        /*0078*/ 	.byte	0x04, 0x29
        /*007a*/ 	.short	(.L_549 - .L_548)


	//   ....[0]....
.L_548:
        /*007c*/ 	.word	0xffffffff


	//   ....[1]....
        /*0080*/ 	.word	0xffffffff


	//   ....[2]....
        /*0084*/ 	.word	0xffffffff


	//   ....[3]....
        /*0088*/ 	.word	0xffffffff


	//   ....[4]....
        /*008c*/ 	.word	0xffffffff


	//   ....[5]....
        /*0090*/ 	.word	0xffffffff


	//   ....[6]....
        /*0094*/ 	.word	0xffffffff


	//   ....[7]....
        /*0098*/ 	.word	0xffffffff


	//   ....[8]....
        /*009c*/ 	.word	0x0500000f


	//----- nvinfo : EIATTR_COOP_GROUP_INSTR_OFFSETS
	.align		4
.L_549:
        /*00a0*/ 	.byte	0x04, 0x28
        /*00a2*/ 	.short	(.L_551 - .L_550)


	//   ....[0]....
.L_550:
        /*00a4*/ 	.word	0x00000070


	//   ....[1]....
        /*00a8*/ 	.word	0x00000200


	//   ....[2]....
        /*00ac*/ 	.word	0x00000250


	//   ....[3]....
        /*00b0*/ 	.word	0x00000440


	//   ....[4]....
        /*00b4*/ 	.word	0x00000650


	//   ....[5]....
        /*00b8*/ 	.word	0x000010a0


	//   ....[6]....
        /*00bc*/ 	.word	0x000058c0


	//   ....[7]....
        /*00c0*/ 	.word	0x00006640


	//   ....[8]....
        /*00c4*/ 	.word	0x000099b0


	//----- nvinfo : EIATTR_REG_RECONFIG
	.align		4
.L_551:
        /*00c8*/ 	.byte	0x01, 0x54
	.zero		2


	//----- nvinfo : EIATTR_SYSCALL_OFFSETS
	.align		4
        /*00cc*/ 	.byte	0x04, 0x46
        /*00ce*/ 	.short	(.L_553 - .L_552)


	//   ....[0]....
.L_552:
        /*00d0*/ 	.word	0x00000d00


	//   ....[1]....
        /*00d4*/ 	.word	0x00000df0


	//   ....[2]....
        /*00d8*/ 	.word	0x00000f50


	//   ....[3]....
        /*00dc*/ 	.word	0x00001040


	//   ....[4]....
        /*00e0*/ 	.word	0x000012c0


	//   ....[5]....
        /*00e4*/ 	.word	0x000050f0


	//   ....[6]....
        /*00e8*/ 	.word	0x00005230


	//   ....[7]....
        /*00ec*/ 	.word	0x00005350


	//   ....[8]....
        /*00f0*/ 	.word	0x00005470


	//----- nvinfo : EIATTR_MBARRIER_INSTR_OFFSETS
	.align		4
.L_553:
        /*00f4*/ 	.byte	0x04, 0x39
        /*00f6*/ 	.short	(.L_555 - .L_554)


	//   ....[0]....
.L_554:
        /*00f8*/ 	.word	0x000002f0
        /*00fc*/ 	.word	0x000000ff
        /*0100*/ 	.word	0x00026800
        /*0104*/ 	.short	0x0100
        /*0106*/ 	.byte	0x06
	.zero		1


	//   ....[1]....
        /*0108*/ 	.word	0x000003f0
        /*010c*/ 	.word	0x000000ff
        /*0110*/ 	.word	0x00026810
        /*0114*/ 	.short	0x0100
        /*0116*/ 	.byte	0x08
	.zero		1


	//   ....[2]....
        /*0118*/ 	.word	0x00000400
        /*011c*/ 	.word	0x000000ff
        /*0120*/ 	.word	0x00026820
        /*0124*/ 	.short	0x0100
        /*0126*/ 	.byte	0x08
	.zero		1


	//   ....[3]....
        /*0128*/ 	.word	0x00000410
        /*012c*/ 	.word	0x000000ff
        /*0130*/ 	.word	0x00026818
        /*0134*/ 	.short	0x0100
        /*0136*/ 	.byte	0x08
	.zero		1


	//   ....[4]....
        /*0138*/ 	.word	0x00000420
        /*013c*/ 	.word	0x000000ff
        /*0140*/ 	.word	0x00026828
        /*0144*/ 	.short	0x0100
        /*0146*/ 	.byte	0x08
	.zero		1


	//   ....[5]....
        /*0148*/ 	.word	0x00000550
        /*014c*/ 	.word	0x000000ff
        /*0150*/ 	.word	0x00026830
        /*0154*/ 	.short	0x0100
        /*0156*/ 	.byte	0x08
	.zero		1


	//   ....[6]....
        /*0158*/ 	.word	0x00000560
        /*015c*/ 	.word	0x000000ff
        /*0160*/ 	.word	0x00026840
        /*0164*/ 	.short	0x0100
        /*0166*/ 	.byte	0x08
	.zero		1


	//   ....[7]....
        /*0168*/ 	.word	0x00000570
        /*016c*/ 	.word	0x000000ff
        /*0170*/ 	.word	0x00026838
        /*0174*/ 	.short	0x0100
        /*0176*/ 	.byte	0x08
	.zero		1


	//   ....[8]....
        /*0178*/ 	.word	0x00000580
        /*017c*/ 	.word	0x000000ff
        /*0180*/ 	.word	0x00026848
        /*0184*/ 	.short	0x0100
        /*0186*/ 	.byte	0x08
	.zero		1


	//   ....[9]....
        /*0188*/ 	.word	0x000010e0
        /*018c*/ 	.word	0x000000ed
        /*0190*/ 	.word	0x00026800
        /*0194*/ 	.short	0x010a
        /*0196*/ 	.byte	0x3f
	.zero		1


	//   ....[10]....
        /*0198*/ 	.word	0x00001180
        /*019c*/ 	.word	0x000000ed
        /*01a0*/ 	.word	0x00026800
        /*01a4*/ 	.short	0x010a
        /*01a6*/ 	.byte	0x3f
	.zero		1


	//   ....[11]....
        /*01a8*/ 	.word	0x00001b40
        /*01ac*/ 	.word	0x000000ff
        /*01b0*/ 	.word	0x00026810
        /*01b4*/ 	.short	0x010a
        /*01b6*/ 	.byte	0x06
	.zero		1


	//   ....[12]....
        /*01b8*/ 	.word	0x00001b80
        /*01bc*/ 	.word	0x000000ff
        /*01c0*/ 	.word	0x00026810
        /*01c4*/ 	.short	0x010a
        /*01c6*/ 	.byte	0x06
	.zero		1


	//   ....[13]....
        /*01c8*/ 	.word	0x00001fc0
        /*01cc*/ 	.word	0x000000ff
        /*01d0*/ 	.word	0x00026830
        /*01d4*/ 	.short	0x010a
        /*01d6*/ 	.byte	0x06
	.zero		1


	//   ....[14]....
        /*01d8*/ 	.word	0x000022f0
        /*01dc*/ 	.word	0x000000ff
        /*01e0*/ 	.word	0x00026830
        /*01e4*/ 	.short	0x010a
        /*01e6*/ 	.byte	0x06
	.zero		1


	//   ....[15]....
        /*01e8*/ 	.word	0x00004940
        /*01ec*/ 	.word	0x000000ff
        /*01f0*/ 	.word	0x00000000
        /*01f4*/ 	.short	0x0101
        /*01f6*/ 	.byte	0x08
	.zero		1


	//   ....[16]....
        /*01f8*/ 	.word	0x00004c20
        /*01fc*/ 	.word	0x000000ff
        /*0200*/ 	.word	0x00000000
        /*0204*/ 	.short	0x0101
        /*0206*/ 	.byte	0x06
	.zero		1


	//   ....[17]....
        /*0208*/ 	.word	0x00007790
        /*020c*/ 	.word	0x00000010
        /*0210*/ 	.word	0x00026820
        /*0214*/ 	.short	0x010a
        /*0216*/ 	.byte	0x3f
	.zero		1


	//   ....[18]....
        /*0218*/ 	.word	0x000080b0
        /*021c*/ 	.word	0x00000010
        /*0220*/ 	.word	0x00026840
        /*0224*/ 	.short	0x010a
        /*0226*/ 	.byte	0x3f
	.zero		1


	//   ....[19]....
        /*0228*/ 	.word	0x000083c0
        /*022c*/ 	.word	0x00000010
        /*0230*/ 	.word	0x00026828
        /*0234*/ 	.short	0x010a
        /*0236*/ 	.byte	0x3f
	.zero		1


	//   ....[20]....
        /*0238*/ 	.word	0x000086d0
        /*023c*/ 	.word	0x00000010
        /*0240*/ 	.word	0x00026848
        /*0244*/ 	.short	0x010a
        /*0246*/ 	.byte	0x3f
	.zero		1


	//   ....[21]....
        /*0248*/ 	.word	0x00008990
        /*024c*/ 	.word	0x00000010
        /*0250*/ 	.word	0x00026820
        /*0254*/ 	.short	0x010a
        /*0256*/ 	.byte	0x3f
	.zero		1


	//   ....[22]....
        /*0258*/ 	.word	0x00008d20
        /*025c*/ 	.word	0x00000010
        /*0260*/ 	.word	0x00026840
        /*0264*/ 	.short	0x010a
        /*0266*/ 	.byte	0x3f
	.zero		1


	//   ....[23]....
        /*0268*/ 	.word	0x00009000
        /*026c*/ 	.word	0x00000010
        /*0270*/ 	.word	0x00026828
        /*0274*/ 	.short	0x010a
        /*0276*/ 	.byte	0x3f
	.zero		1


	//   ....[24]....
        /*0278*/ 	.word	0x00009360
        /*027c*/ 	.word	0x00000003
        /*0280*/ 	.word	0x00026840
        /*0284*/ 	.short	0x010a
        /*0286*/ 	.byte	0x3f
	.zero		1


	//   ....[25]....
        /*0288*/ 	.word	0x00009810
        /*028c*/ 	.word	0x00000006
        /*0290*/ 	.word	0x00000000
        /*0294*/ 	.short	0x010a
        /*0296*/ 	.byte	0x3f
	.zero		1


	//   ....[26]....
        /*0298*/ 	.word	0x00009870
        /*029c*/ 	.word	0x00000003
        /*02a0*/ 	.word	0x00000000
        /*02a4*/ 	.short	0x010a
        /*02a6*/ 	.byte	0x3f
	.zero		1


	//   ....[27]....
        /*02a8*/ 	.word	0x000098d0
        /*02ac*/ 	.word	0x00000000
        /*02b0*/ 	.word	0x00000000
        /*02b4*/ 	.short	0x010a
        /*02b6*/ 	.byte	0x3f
	.zero		1


	//   ....[28]....
        /*02b8*/ 	.word	0x00009900
        /*02bc*/ 	.word	0x00000003
        /*02c0*/ 	.word	0x00000000
        /*02c4*/ 	.short	0x010a
        /*02c6*/ 	.byte	0x3f
	.zero		1


	//   ....[29]....
        /*02c8*/ 	.word	0x000099e0
        /*02cc*/ 	.word	0x000000ed
        /*02d0*/ 	.word	0x00026800
        /*02d4*/ 	.short	0x010a
        /*02d6*/ 	.byte	0x3f
	.zero		1


	//   ....[30]....
        /*02d8*/ 	.word	0x00009a40
        /*02dc*/ 	.word	0x00000005
        /*02e0*/ 	.word	0x00026810
        /*02e4*/ 	.short	0x010a
        /*02e6*/ 	.byte	0x3f
	.zero		1


	//   ....[31]....
        /*02e8*/ 	.word	0x00009aa0
        /*02ec*/ 	.word	0x00000079
        /*02f0*/ 	.word	0x00026830
        /*02f4*/ 	.short	0x010a
        /*02f6*/ 	.byte	0x3f
	.zero		1


	//   ....[32]....
        /*02f8*/ 	.word	0x00009af0
        /*02fc*/ 	.word	0x00000010
        /*0300*/ 	.word	0x00026820
        /*0304*/ 	.short	0x010a
        /*0306*/ 	.byte	0x3f
	.zero		1


	//   ....[33]....
        /*0308*/ 	.word	0x00009b40
        /*030c*/ 	.word	0x00000010
        /*0310*/ 	.word	0x00026840
        /*0314*/ 	.short	0x010a
        /*0316*/ 	.byte	0x3f
	.zero		1


	//   ....[34]....
        /*0318*/ 	.word	0x00009b90
        /*031c*/ 	.word	0x00000010
        /*0320*/ 	.word	0x00026828
        /*0324*/ 	.short	0x010a
        /*0326*/ 	.byte	0x3f
	.zero		1


	//   ....[35]....
        /*0328*/ 	.word	0x00009be0
        /*032c*/ 	.word	0x00000010
        /*0330*/ 	.word	0x00026848
        /*0334*/ 	.short	0x010a
        /*0336*/ 	.byte	0x3f
	.zero		1


	//   ....[36]....
        /*0338*/ 	.word	0x00009c40
        /*033c*/ 	.word	0x00000010
        /*0340*/ 	.word	0x00026820
        /*0344*/ 	.short	0x010a
        /*0346*/ 	.byte	0x3f
	.zero		1


	//   ....[37]....
        /*0348*/ 	.word	0x00009c90
        /*034c*/ 	.word	0x00000010
        /*0350*/ 	.word	0x00026840
        /*0354*/ 	.short	0x010a
        /*0356*/ 	.byte	0x3f
	.zero		1


	//   ....[38]....
        /*0358*/ 	.word	0x00009ce0
        /*035c*/ 	.word	0x00000010
        /*0360*/ 	.word	0x00026828
        /*0364*/ 	.short	0x010a
        /*0366*/ 	.byte	0x3f
	.zero		1


	//   ....[39]....
        /*0368*/ 	.word	0x00009d30
        /*036c*/ 	.word	0x00000003
        /*0370*/ 	.word	0x00026840
        /*0374*/ 	.short	0x010a
        /*0376*/ 	.byte	0x3f
	.zero		1


	//   ....[40]....
        /*0378*/ 	.word	0x00009e00
        /*037c*/ 	.word	0x00000006
        /*0380*/ 	.word	0x00000000
        /*0384*/ 	.short	0x010a
        /*0386*/ 	.byte	0x3f
	.zero		1


	//   ....[41]....
        /*0388*/ 	.word	0x00009e50
        /*038c*/ 	.word	0x00000003
        /*0390*/ 	.word	0x00000000
        /*0394*/ 	.short	0x010a
        /*0396*/ 	.byte	0x3f
	.zero		1


	//   ....[42]....
        /*0398*/ 	.word	0x00009ea0
        /*039c*/ 	.word	0x00000000
        /*03a0*/ 	.word	0x00000000
        /*03a4*/ 	.short	0x010a
        /*03a6*/ 	.byte	0x3f
	.zero		1


	//----- nvinfo : EIATTR_NUM_MBARRIERS
	.align		4
.L_555:
        /*03a8*/ 	.byte	0x03, 0x38
        /*03aa*/ 	.short	0x0009


	//----- nvinfo : EIATTR_EXIT_INSTR_OFFSETS
	.align		4
        /*03ac*/ 	.byte	0x04, 0x1c
        /*03ae*/ 	.short	(.L_557 - .L_556)


	//   ....[0]....
.L_556:
        /*03b0*/ 	.word	0x000006b0


	//   ....[1]....
        /*03b4*/ 	.word	0x00005df0


	//   ....[2]....
        /*03b8*/ 	.word	0x000065e0


	//   ....[3]....
        /*03bc*/ 	.word	0x00009950


	//----- nvinfo : EIATTR_MAX_THREADS
	.align		4
.L_557:
        /*03c0*/ 	.byte	0x04, 0x05
        /*03c2*/ 	.short	(.L_559 - .L_558)
.L_558:
        /*03c4*/ 	.word	0x00000180
        /*03c8*/ 	.word	0x00000001
        /*03cc*/ 	.word	0x00000001


	//----- nvinfo : EIATTR_CRS_STACK_SIZE
	.align		4
.L_559:
        /*03d0*/ 	.byte	0x04, 0x1e
        /*03d2*/ 	.short	(.L_561 - .L_560)
.L_560:
        /*03d4*/ 	.word	0x00000000


	//----- nvinfo : EIATTR_CBANK_PARAM_SIZE
	.align		4
.L_561:
        /*03d8*/ 	.byte	0x03, 0x19
        /*03da*/ 	.short	0x0970


	//----- nvinfo : EIATTR_PARAM_CBANK
	.align		4
        /*03dc*/ 	.byte	0x04, 0x0a
        /*03de*/ 	.short	(.L_563 - .L_562)
	.align		4
.L_562:
        /*03e0*/ 	.word	index@(.nv.constant0._ZN7cutlass13device_kernelIN5flash11enable_sm90INS1_16FlashAttnBwdSm90INS1_25CollectiveMainloopBwdSm90ILi2ELi2ELi2EN4cute5tupleIJNS5_1CILi1EEES8_S8_EEENS6_IJNS7_ILi64EEENS7_ILi128EEENS7_ILi96EEEEEENS_6half_tEfNS_4arch4Sm90ELb0ELb1ELb1ELb0ELb0ELb1ELb0ELb0ELi2ELi1ELi2ELi1ELb1EEENS1_21CollectiveEpilogueBwdISD_SE_SG_Li256ELb0ELb0ELi1EEENS1_19SingleTileSchedulerILb0ELb0ELb0ELi128EEEEEEEEEvNT_6ParamsE)
        /*03e4*/ 	.short	0x0210
        /*03e6*/ 	.short	0x0970


	//----- nvinfo : EIATTR_SW_WAR
	.align		4
.L_563:
        /*03e8*/ 	.byte	0x04, 0x36
        /*03ea*/ 	.short	(.L_565 - .L_564)
.L_564:
        /*03ec*/ 	.word	0x00000008
.L_565:


//--------------------- .nv.info._ZN7cutlass13device_kernelIN5flash11enable_sm90INS1_16FlashAttnBwdSm90INS1_25CollectiveMainloopBwdSm90ILi2ELi2ELi2EN4cute5tupleIJNS5_1CILi1EEES8_S8_EEENS6_IJNS7_ILi64EEENS7_ILi128EEENS7_ILi96EEEEEENS_6half_tEfNS_4arch4Sm90ELb0ELb1ELb1ELb0ELb1ELb1ELb0ELb0ELi2ELi1ELi2ELi1ELb1EEENS1_21CollectiveEpilogueBwdISD_SE_SG_Li256ELb0ELb0ELi1EEENS1_19SingleTileSchedulerILb0ELb0ELb0ELi128EEEEEEEEEvNT_6ParamsE --------------------------
	.section	.nv.info._ZN7cutlass13device_kernelIN5flash11enable_sm90INS1_16FlashAttnBwdSm90INS1_25CollectiveMainloopBwdSm90ILi2ELi2ELi2EN4cute5tupleIJNS5_1CILi1EEES8_S8_EEENS6_IJNS7_ILi64EEENS7_ILi128EEENS7_ILi96EEEEEENS_6half_tEfNS_4arch4Sm90ELb0ELb1ELb1ELb0ELb1ELb1ELb0ELb0ELi2ELi1ELi2ELi1ELb1EEENS1_21CollectiveEpilogueBwdISD_SE_SG_Li256ELb0ELb0ELi1EEENS1_19SingleTileSchedulerILb0ELb0ELb0ELi128EEEEEEEEEvNT_6ParamsE,"",@"SHT_CUDA_INFO"
	.sectionflags	@""
	.align	4


	//----- nvinfo : EIATTR_CUDA_API_VERSION
	.align		4
        /*0000*/ 	.byte	0x04, 0x37
        /*0002*/ 	.short	(.L_567 - .L_566)
.L_566:
        /*0004*/ 	.word	0x00000082


	//----- nvinfo : EIATTR_KPARAM_INFO
	.align		4
.L_567:
        /*0008*/ 	.byte	0x04, 0x17
        /*000a*/ 	.short	(.L_569 - .L_568)
.L_568:
        /*000c*/ 	.word	0x00000000
        /*0010*/ 	.short	0x0000
        /*0012*/ 	.short	0x0070
        /*0014*/ 	.byte	0x00, 0xf0, 0x01, 0x24


	//----- nvinfo : EIATTR_SPARSE_MMA_MASK
	.align		4
.L_569:
        /*0018*/ 	.byte	0x03, 0x50
        /*001a*/ 	.short	0x0000


	//----- nvinfo : EIATTR_MAXREG_COUNT
	.align		4
        /*001c*/ 	.byte	0x03, 0x1b
        /*001e*/ 	.short	0x00a8


	//----- nvinfo : EIATTR_NUM_BARRIERS
	.align		4
        /*0020*/ 	.byte	0x02, 0x4c
        /*0022*/ 	.byte	0x10
	.zero		1


	//----- nvinfo : EIATTR_EXTERNS
	.align		4
        /*0024*/ 	.byte	0x04, 0x0f
        /*0026*/ 	.short	(.L_571 - .L_570)


	//   ....[0]....
	.align		4
.L_570:
        /*0028*/ 	.word	index@(__assertfail)


	//----- nvinfo : EIATTR_ANNOTATIONS
	.align		4
.L_571:
        /*002c*/ 	.byte	0x04, 0x55
        /*002e*/ 	.short	(.L_573 - .L_572)


	//   ....[0]....
.L_572:
        /*0030*/ 	.word	0x00000001
        /*0034*/ 	.byte	0xe0, 0x16, 0x00, 0x00, 0x01, 0x00, 0x00, 0x00, 0xf0, 0x28, 0x00, 0x00, 0x01, 0x00, 0x00, 0x00
        /*0044*/ 	.byte	0xb0, 0x8b, 0x00, 0x00, 0x01, 0x00, 0x00, 0x00, 0x00, 0x8f, 0x00, 0x00, 0x01, 0x00, 0x00, 0x00
        /*0054*/ 	.byte	0xb0, 0x9b, 0x00, 0x00, 0x01, 0x00, 0x00, 0x00, 0xd0, 0x9b, 0x00, 0x00, 0x01, 0x00, 0x00, 0x00
        /*0064*/ 	.byte	0x10, 0xa1, 0x00, 0x00


	//----- nvinfo : EIATTR_MERCURY_ISA_VERSION
	.align		4
.L_573:
        /*0068*/ 	.byte	0x03, 0x5f
        /*006a*/ 	.short	0x0101


	//----- nvinfo : EIATTR_INT_WARP_WIDE_INSTR_OFFSETS
	.align		4
        /*006c*/ 	.byte	0x04, 0x31
        /*006e*/ 	.short	(.L_575 - .L_574)


	//   ....[0]....
.L_574:
        /*0070*/ 	.word	0x000001f0


	//   ....[1]....
        /*0074*/ 	.word	0x00000220


	//   ....[2]....
        /*0078*/ 	.word	0x00006f80


	//   ....[3]....
        /*007c*/ 	.word	0x00007580


	//   ....[4]....
        /*0080*/ 	.word	0x00007a30


	//   ....[5]....
        /*0084*/ 	.word	0x00007d00


	//   ....[6]....
        /*0088*/ 	.word	0x00007f60


	//   ....[7]....
        /*008c*/ 	.word	0x000080f0


	//----- nvinfo : EIATTR_COOP_GROUP_MASK_REGIDS
	.align		4
.L_575:
        /*0090*/ 	.byte	0x04, 0x29
        /*0092*/ 	.short	(.L_577 - .L_576)


	//   ....[0]....
.L_576:
        /*0094*/ 	.word	0xffffffff


	//   ....[1]....
        /*0098*/ 	.word	0xffffffff


	//   ....[2]....
        /*009c*/ 	.word	0xffffffff


	//   ....[3]....
        /*00a0*/ 	.word	0xffffffff


	//   ....[4]....
        /*00a4*/ 	.word	0xffffffff


	//   ....[5]....
        /*00a8*/ 	.word	0xffffffff


	//   ....[6]....
        /*00ac*/ 	.word	0xffffffff


	//   ....[7]....
        /*00b0*/ 	.word	0xffffffff


	//   ....[8]....
        /*00b4*/ 	.word	0xffffffff


	//   ....[9]....
        /*00b8*/ 	.word	0xffffffff


	//   ....[10]....
        /*00bc*/ 	.word	0xffffffff


	//   ....[11]....
        /*00c0*/ 	.word	0xffffffff


	//   ....[12]....
        /*00c4*/ 	.word	0xffffffff


	//   ....[13]....
        /*00c8*/ 	.word	0xffffffff


	//   ....[14]....
        /*00cc*/ 	.word	0xffffffff


	//   ....[15]....
        /*00d0*/ 	.word	0xffffffff


	//   ....[16]....
        /*00d4*/ 	.word	0xffffffff


	//   ....[17]....
        /*00d8*/ 	.word	0x0500000f


	//   ....[18]....
        /*00dc*/ 	.word	0x0500000f


	//   ....[19]....
        /*00e0*/ 	.word	0x0500000f


	//   ....[20]....
        /*00e4*/ 	.word	0x0500000f


	//----- nvinfo : EIATTR_COOP_GROUP_INSTR_OFFSETS
	.align		4
.L_577:
        /*00e8*/ 	.byte	0x04, 0x28
        /*00ea*/ 	.short	(.L_579 - .L_578)


	//   ....[0]....
.L_578:
        /*00ec*/ 	.word	0x00000070


	//   ....[1]....
        /*00f0*/ 	.word	0x00000200


	//   ....[2]....
        /*00f4*/ 	.word	0x00000250


	//   ....[3]....
        /*00f8*/ 	.word	0x00000440


	//   ....[4]....
        /*00fc*/ 	.word	0x00000660


	//   ....[5]....
        /*0100*/ 	.word	0x000010b0


	//   ....[6]....
        /*0104*/ 	.word	0x000058b0


	//   ....[7]....
        /*0108*/ 	.word	0x00006620


	//   ....[8]....
        /*010c*/ 	.word	0x00006b80


	//   ....[9]....
        /*0110*/ 	.word	0x00006eb0


	//   ....[10]....
        /*0114*/ 	.word	0x00007200


	//   ....[11]....
        /*0118*/ 	.word	0x000074b0


	//   ....[12]....
        /*011c*/ 	.word	0x000076f0


	//   ....[13]....
        /*0120*/ 	.word	0x00007960


	//   ....[14]....
        /*0124*/ 	.word	0x00007c40


	//   ....[15]....
        /*0128*/ 	.word	0x00007e60


	//   ....[16]....
        /*012c*/ 	.word	0x00007ff0


	//   ....[17]....
        /*0130*/ 	.word	0x0000a890


	//   ....[18]....
        /*0134*/ 	.word	0x0000aa00


	//   ....[19]....
        /*0138*/ 	.word	0x0000aa70


	//   ....[20]....
        /*013c*/ 	.word	0x0000aae0


	//----- nvinfo : EIATTR_REG_RECONFIG
	.align		4
.L_579:
        /*0140*/ 	.byte	0x01, 0x54
	.zero		2


	//----- nvinfo : EIATTR_SYSCALL_OFFSETS
	.align		4
        /*0144*/ 	.byte	0x04, 0x46
        /*0146*/ 	.short	(.L_581 - .L_580)


	//   ....[0]....
.L_580:
        /*0148*/ 	.word	0x00000d10


	//   ....[1]....
        /*014c*/ 	.word	0x00000e00


	//   ....[2]....
        /*0150*/ 	.word	0x00000f60


	//   ....[3]....
        /*0154*/ 	.word	0x00001050


	//   ....[4]....
        /*0158*/ 	.word	0x000012d0


	//   ....[5]....
        /*015c*/ 	.word	0x000050e0


	//   ....[6]....
        /*0160*/ 	.word	0x00005220


	//   ....[7]....
        /*0164*/ 	.word	0x00005340


	//   ....[8]....
        /*0168*/ 	.word	0x00005460


	//----- nvinfo : EIATTR_MBARRIER_INSTR_OFFSETS
	.align		4
.L_581:
        /*016c*/ 	.byte	0x04, 0x39
        /*016e*/ 	.short	(.L_583 - .L_582)


	//   ....[0]....
.L_582:
        /*0170*/ 	.word	0x000002f0
        /*0174*/ 	.word	0x000000ff
        /*0178*/ 	.word	0x00026800
        /*017c*/ 	.short	0x0100
        /*017e*/ 	.byte	0x06
	.zero		1


	//   ....[1]....
        /*0180*/ 	.word	0x000003f0
        /*0184*/ 	.word	0x000000ff
        /*0188*/ 	.word	0x00026810
        /*018c*/ 	.short	0x0100
        /*018e*/ 	.byte	0x08
	.zero		1


	//   ....[2]....
        /*0190*/ 	.word	0x00000400
        /*0194*/ 	.word	0x000000ff
        /*0198*/ 	.word	0x00026820
        /*019c*/ 	.short	0x0100
        /*019e*/ 	.byte	0x08
	.zero		1


	//   ....[3]....
        /*01a0*/ 	.word	0x00000410
        /*01a4*/ 	.word	0x000000ff
        /*01a8*/ 	.word	0x00026818
        /*01ac*/ 	.short	0x0100
        /*01ae*/ 	.byte	0x08
	.zero		1


	//   ....[4]....
        /*01b0*/ 	.word	0x00000420
        /*01b4*/ 	.word	0x000000ff
        /*01b8*/ 	.word	0x00026828
        /*01bc*/ 	.short	0x0100
        /*01be*/ 	.byte	0x08
	.zero		1


	//   ....[5]....
        /*01c0*/ 	.word	0x00000550
        /*01c4*/ 	.word	0x000000ff
        /*01c8*/ 	.word	0x00026830
        /*01cc*/ 	.short	0x0100
        /*01ce*/ 	.byte	0x08
	.zero		1


	//   ....[6]....
        /*01d0*/ 	.word	0x00000560
        /*01d4*/ 	.word	0x000000ff
        /*01d8*/ 	.word	0x00026840
        /*01dc*/ 	.short	0x0100
        /*01de*/ 	.byte	0x08
	.zero		1


	//   ....[7]....
        /*01e0*/ 	.word	0x00000570
        /*01e4*/ 	.word	0x000000ff
        /*01e8*/ 	.word	0x00026838
        /*01ec*/ 	.short	0x0100
        /*01ee*/ 	.byte	0x08
	.zero		1


	//   ....[8]....
        /*01f0*/ 	.word	0x00000580
        /*01f4*/ 	.word	0x000000ff
        /*01f8*/ 	.word	0x00026848
        /*01fc*/ 	.short	0x0100
        /*01fe*/ 	.byte	0x08
	.zero		1


	//   ....[9]....
        /*0200*/ 	.word	0x000010f0
        /*0204*/ 	.word	0x000000ed
        /*0208*/ 	.word	0x00026800
        /*020c*/ 	.short	0x010a
        /*020e*/ 	.byte	0x3f
	.zero		1


	//   ....[10]....
        /*0210*/ 	.word	0x00001190
        /*0214*/ 	.word	0x000000ed
        /*0218*/ 	.word	0x00026800
        /*021c*/ 	.short	0x010a
        /*021e*/ 	.byte	0x3f
	.zero		1


	//   ....[11]....
        /*0220*/ 	.word	0x00001b50
        /*0224*/ 	.word	0x000000ff
        /*0228*/ 	.word	0x00026810
        /*022c*/ 	.short	0x010a
        /*022e*/ 	.byte	0x09
	.zero		1


	//   ....[12]....
        /*0230*/ 	.word	0x00001b90
        /*0234*/ 	.word	0x000000ff
        /*0238*/ 	.word	0x00026810
        /*023c*/ 	.short	0x010a
        /*023e*/ 	.byte	0x09
	.zero		1


	//   ....[13]....
        /*0240*/ 	.word	0x00001fd0
        /*0244*/ 	.word	0x000000ff
        /*0248*/ 	.word	0x00026830
        /*024c*/ 	.short	0x010a
        /*024e*/ 	.byte	0x09
	.zero		1


	//   ....[14]....
        /*0250*/ 	.word	0x00002300
        /*0254*/ 	.word	0x000000ff
        /*0258*/ 	.word	0x00026830
        /*025c*/ 	.short	0x010a
        /*025e*/ 	.byte	0x09
	.zero		1


	//   ....[15]....
        /*0260*/ 	.word	0x00004900
        /*0264*/ 	.word	0x000000ff
        /*0268*/ 	.word	0x00000000
        /*026c*/ 	.short	0x0101
        /*026e*/ 	.byte	0x0c
	.zero		1


	//   ....[16]....
        /*0270*/ 	.word	0x00004c10
        /*0274*/ 	.word	0x000000ff
        /*0278*/ 	.word	0x00000000
        /*027c*/ 	.short	0x0101
        /*027e*/ 	.byte	0x09
	.zero		1


	//   ....[17]....
        /*0280*/ 	.word	0x00008670
        /*0284*/ 	.word	0x00000010
        /*0288*/ 	.word	0x00026820
        /*028c*/ 	.short	0x010a
        /*028e*/ 	.byte	0x3f
	.zero		1


	//   ....[18]....
        /*0290*/ 	.word	0x00008f90
        /*0294*/ 	.word	0x00000010
        /*0298*/ 	.word	0x00026840
        /*029c*/ 	.short	0x010a
        /*029e*/ 	.byte	0x3f
	.zero		1


	//   ....[19]....
        /*02a0*/ 	.word	0x000092a0
        /*02a4*/ 	.word	0x00000010
        /*02a8*/ 	.word	0x00026828
        /*02ac*/ 	.short	0x010a
        /*02ae*/ 	.byte	0x3f
	.zero		1


	//   ....[20]....
        /*02b0*/ 	.word	0x000095b0
        /*02b4*/ 	.word	0x00000010
        /*02b8*/ 	.word	0x00026848
        /*02bc*/ 	.short	0x010a
        /*02be*/ 	.byte	0x3f
	.zero		1


	//   ....[21]....
        /*02c0*/ 	.word	0x00009870
        /*02c4*/ 	.word	0x00000010
        /*02c8*/ 	.word	0x00026820
        /*02cc*/ 	.short	0x010a
        /*02ce*/ 	.byte	0x3f
	.zero		1


	//   ....[22]....
        /*02d0*/ 	.word	0x00009c00
        /*02d4*/ 	.word	0x00000010
        /*02d8*/ 	.word	0x00026840
        /*02dc*/ 	.short	0x010a
        /*02de*/ 	.byte	0x3f
	.zero		1


	//   ....[23]....
        /*02e0*/ 	.word	0x00009ee0
        /*02e4*/ 	.word	0x00000010
        /*02e8*/ 	.word	0x00026828
        /*02ec*/ 	.short	0x010a
        /*02ee*/ 	.byte	0x3f
	.zero		1


	//   ....[24]....
        /*02f0*/ 	.word	0x0000a240
        /*02f4*/ 	.word	0x00000003
        /*02f8*/ 	.word	0x00026840
        /*02fc*/ 	.short	0x010a
        /*02fe*/ 	.byte	0x3f
	.zero		1


	//   ....[25]....
        /*0300*/ 	.word	0x0000a6f0
        /*0304*/ 	.word	0x00000006
        /*0308*/ 	.word	0x00000000
        /*030c*/ 	.short	0x010a
        /*030e*/ 	.byte	0x3f
	.zero		1


	//   ....[26]....
        /*0310*/ 	.word	0x0000a750
        /*0314*/ 	.word	0x00000003
        /*0318*/ 	.word	0x00000000
        /*031c*/ 	.short	0x010a
        /*031e*/ 	.byte	0x3f
	.zero		1


	//   ....[27]....
        /*0320*/ 	.word	0x0000a7b0
        /*0324*/ 	.word	0x00000000
        /*0328*/ 	.word	0x00000000
        /*032c*/ 	.short	0x010a
        /*032e*/ 	.byte	0x3f
	.zero		1


	//   ....[28]....
        /*0330*/ 	.word	0x0000a7e0
        /*0334*/ 	.word	0x00000003
        /*0338*/ 	.word	0x00000000
        /*033c*/ 	.short	0x010a
        /*033e*/ 	.byte	0x3f
	.zero		1


	//   ....[29]....
        /*0340*/ 	.word	0x0000a8c0
        /*0344*/ 	.word	0x000000ed
        /*0348*/ 	.word	0x00026800
        /*034c*/ 	.short	0x010a
        /*034e*/ 	.byte	0x3f
	.zero		1


	//   ....[30]....
        /*0350*/ 	.word	0x0000a920
        /*0354*/ 	.word	0x00000005
        /*0358*/ 	.word	0x00026810
        /*035c*/ 	.short	0x010a
        /*035e*/ 	.byte	0x3f
	.zero		1


	//   ....[31]....
        /*0360*/ 	.word	0x0000a980
        /*0364*/ 	.word	0x00000079
        /*0368*/ 	.word	0x00026830
        /*036c*/ 	.short	0x010a
        /*036e*/ 	.byte	0x3f
	.zero		1


	//   ....[32]....
        /*0370*/ 	.word	0x0000ab20
        /*0374*/ 	.word	0x00000010
        /*0378*/ 	.word	0x00026820
        /*037c*/ 	.short	0x010a
        /*037e*/ 	.byte	0x3f
	.zero		1


	//   ....[33]....
        /*0380*/ 	.word	0x0000ab70
        /*0384*/ 	.word	0x00000010
        /*0388*/ 	.word	0x00026840
        /*038c*/ 	.short	0x010a
        /*038e*/ 	.byte	0x3f
	.zero		1


	//   ....[34]....
        /*0390*/ 	.word	0x0000abc0
        /*0394*/ 	.word	0x00000010
        /*0398*/ 	.word	0x00026828
        /*039c*/ 	.short	0x010a
        /*039e*/ 	.byte	0x3f
	.zero		1


	//   ....[35]....
        /*03a0*/ 	.word	0x0000ac10
        /*03a4*/ 	.word	0x00000010
        /*03a8*/ 	.word	0x00026848
        /*03ac*/ 	.short	0x010a
        /*03ae*/ 	.byte	0x3f
	.zero		1


	//   ....[36]....
        /*03b0*/ 	.word	0x0000ac70
        /*03b4*/ 	.word	0x00000010
        /*03b8*/ 	.word	0x00026820
        /*03bc*/ 	.short	0x010a
        /*03be*/ 	.byte	0x3f
	.zero		1


	//   ....[37]....
        /*03c0*/ 	.word	0x0000acc0
        /*03c4*/ 	.word	0x00000010
        /*03c8*/ 	.word	0x00026840
        /*03cc*/ 	.short	0x010a
        /*03ce*/ 	.byte	0x3f
	.zero		1


	//   ....[38]....
        /*03d0*/ 	.word	0x0000ad10
        /*03d4*/ 	.word	0x00000010
        /*03d8*/ 	.word	0x00026828
        /*03dc*/ 	.short	0x010a
        /*03de*/ 	.byte	0x3f
	.zero		1


	//   ....[39]....
        /*03e0*/ 	.word	0x0000ad60
        /*03e4*/ 	.word	0x00000003
        /*03e8*/ 	.word	0x00026840
        /*03ec*/ 	.short	0x010a
        /*03ee*/ 	.byte	0x3f
	.zero		1


	//   ....[40]....
        /*03f0*/ 	.word	0x0000ae30
        /*03f4*/ 	.word	0x00000006
        /*03f8*/ 	.word	0x00000000
        /*03fc*/ 	.short	0x010a
        /*03fe*/ 	.byte	0x3f
	.zero		1


	//   ....[41]....
        /*0400*/ 	.word	0x0000ae80
        /*0404*/ 	.word	0x00000003
        /*0408*/ 	.word	0x00000000
        /*040c*/ 	.short	0x010a
        /*040e*/ 	.byte	0x3f
	.zero		1


	//   ....[42]....
        /*0410*/ 	.word	0x0000aed0
        /*0414*/ 	.word	0x00000000
        /*0418*/ 	.word	0x00000000
        /*041c*/ 	.short	0x010a
        /*041e*/ 	.byte	0x3f
	.zero		1


	//----- nvinfo : EIATTR_NUM_MBARRIERS
	.align		4
.L_583:
        /*0420*/ 	.byte	0x03, 0x38
        /*0422*/ 	.short	0x0009


	//----- nvinfo : EIATTR_EXIT_INSTR_OFFSETS
	.align		4
        /*0424*/ 	.byte	0x04, 0x1c
        /*0426*/ 	.short	(.L_585 - .L_584)


	//   ....[0]....
.L_584:
        /*0428*/ 	.word	0x000006c0


	//   ....[1]....
        /*042c*/ 	.word	0x00005de0


	//   ....[2]....
        /*0430*/ 	.word	0x000065c0


	//   ....[3]....
        /*0434*/ 	.word	0x0000a830


	//----- nvinfo : EIATTR_MAX_THREADS
	.align		4
.L_585:
        /*0438*/ 	.byte	0x04, 0x05
        /*043a*/ 	.short	(.L_587 - .L_586)
.L_586:
        /*043c*/ 	.word	0x00000180
        /*0440*/ 	.word	0x00000001
        /*0444*/ 	.word	0x00000001


	//----- nvinfo : EIATTR_CRS_STACK_SIZE
	.align		4
.L_587:
        /*0448*/ 	.byte	0x04, 0x1e
        /*044a*/ 	.short	(.L_589 - .L_588)
.L_588:
        /*044c*/ 	.word	0x00000000


	//----- nvinfo : EIATTR_CBANK_PARAM_SIZE
	.align		4
.L_589:
        /*0450*/ 	.byte	0x03, 0x19
        /*0452*/ 	.short	0x0970


	//----- nvinfo : EIATTR_PARAM_CBANK
	.align		4
        /*0454*/ 	.byte	0x04, 0x0a
        /*0456*/ 	.short	(.L_591 - .L_590)
	.align		4
.L_590:
        /*0458*/ 	.word	index@(.nv.constant0._ZN7cutlass13device_kernelIN5flash11enable_sm90INS1_16FlashAttnBwdSm90INS1_25CollectiveMainloopBwdSm90ILi2ELi2ELi2EN4cute5tupleIJNS5_1CILi1EEES8_S8_EEENS6_IJNS7_ILi64EEENS7_ILi128EEENS7_ILi96EEEEEENS_6half_tEfNS_4arch4Sm90ELb0ELb1ELb1ELb0ELb1ELb1ELb0ELb0ELi2ELi1ELi2ELi1ELb1EEENS1_21CollectiveEpilogueBwdISD_SE_SG_Li256ELb0ELb0ELi1EEENS1_19SingleTileSchedulerILb0ELb0ELb0ELi128EEEEEEEEEvNT_6ParamsE)
        /*045c*/ 	.short	0x0210
        /*045e*/ 	.short	0x0970


	//----- nvinfo : EIATTR_SW_WAR
	.align		4
.L_591:
        /*0460*/ 	.byte	0x04, 0x36
        /*0462*/ 	.short	(.L_593 - .L_592)
.L_592:
        /*0464*/ 	.word	0x00000008
.L_593:


//--------------------- .nv.info._ZN7cutlass13device_kernelIN5flash11enable_sm90INS1_16FlashAttnBwdSm90INS1_25CollectiveMainloopBwdSm90ILi2ELi2ELi2EN4cute5tupleIJNS5_1CILi1EEES8_S8_EEENS6_IJNS7_ILi64EEENS7_ILi128EEENS7_ILi96EEEEEENS_6half_tEfNS_4arch4Sm90ELb0ELb1ELb1ELb0ELb0ELb1ELb0ELb0ELi2ELi1ELi2ELi1ELb1EEENS1_24CollectiveEpilogueBwdGQAISD_fSG_Li256ELb0ELb0EEENS1_19SingleTileSchedulerILb0ELb0ELb0ELi128EEEEEEEEEvNT_6ParamsE --------------------------
	.section	.nv.info._ZN7cutlass13device_kernelIN5flash11enable_sm90INS1_16FlashAttnBwdSm90INS1_25CollectiveMainloopBwdSm90ILi2ELi2ELi2EN4cute5tupleIJNS5_1CILi1EEES8_S8_EEENS6_IJNS7_ILi64EEENS7_ILi128EEENS7_ILi96EEEEEENS_6half_tEfNS_4arch4Sm90ELb0ELb1ELb1ELb0ELb0ELb1ELb0ELb0ELi2ELi1ELi2ELi1ELb1EEENS1_24CollectiveEpilogueBwdGQAISD_fSG_Li256ELb0ELb0EEENS1_19SingleTileSchedulerILb0ELb0ELb0ELi128EEEEEEEEEvNT_6ParamsE,"",@"SHT_CUDA_INFO"
	.sectionflags	@""
	.align	4


	//----- nvinfo : EIATTR_CUDA_API_VERSION
	.align		4
        /*0000*/ 	.byte	0x04, 0x37
        /*0002*/ 	.short	(.L_595 - .L_594)
.L_594:
        /*0004*/ 	.word	0x00000082


	//----- nvinfo : EIATTR_KPARAM_INFO
	.align		4
.L_595:
        /*0008*/ 	.byte	0x04, 0x17
        /*000a*/ 	.short	(.L_597 - .L_596)
.L_596:
        /*000c*/ 	.word	0x00000000
        /*0010*/ 	.short	0x0000
        /*0012*/ 	.short	0x0070
        /*0014*/ 	.byte	0x00, 0xf0, 0x01, 0x1a


	//----- nvinfo : EIATTR_SPARSE_MMA_MASK
	.align		4
.L_597:
        /*0018*/ 	.byte	0x03, 0x50
        /*001a*/ 	.short	0x0000


	//----- nvinfo : EIATTR_MAXREG_COUNT
	.align		4
        /*001c*/ 	.byte	0x03, 0x1b
        /*001e*/ 	.short	0x00a8


	//----- nvinfo : EIATTR_NUM_BARRIERS
	.align		4
        /*0020*/ 	.byte	0x02, 0x4c
        /*0022*/ 	.byte	0x10
	.zero		1


	//----- nvinfo : EIATTR_EXTERNS
	.align		4
        /*0024*/ 	.byte	0x04, 0x0f
        /*0026*/ 	.short	(.L_599 - .L_598)


	//   ....[0]....
	.align		4
.L_598:
        /*0028*/ 	.word	index@(__assertfail)


	//----- nvinfo : EIATTR_ANNOTATIONS
	.align		4
.L_599:
        /*002c*/ 	.byte	0x04, 0x55
        /*002e*/ 	.short	(.L_601 - .L_600)


	//   ....[0]....
.L_600:
        /*0030*/ 	.word	0x00000001
        /*0034*/ 	.byte	0x80, 0x16, 0x00, 0x00, 0x01, 0x00, 0x00, 0x00, 0xd0, 0x28, 0x00, 0x00, 0x01, 0x00, 0x00, 0x00
        /*0044*/ 	.byte	0xd0, 0x6d, 0x00, 0x00, 0x01, 0x00, 0x00, 0x00, 0x20, 0x71, 0x00, 0x00, 0x01, 0x00, 0x00, 0x00
        /*0054*/ 	.byte	0xd0, 0x7d, 0x00, 0x00, 0x01, 0x00, 0x00, 0x00, 0xf0, 0x7d, 0x00, 0x00, 0x01, 0x00, 0x00, 0x00
        /*0064*/ 	.byte	0x30, 0x83, 0x00, 0x00


	//----- nvinfo : EIATTR_MERCURY_ISA_VERSION
	.align		4
.L_601:
        /*0068*/ 	.byte	0x03, 0x5f
        /*006a*/ 	.short	0x0101


	//----- nvinfo : EIATTR_INT_WARP_WIDE_INSTR_OFFSETS
	.align		4
        /*006c*/ 	.byte	0x04, 0x31
        /*006e*/ 	.short	(.L_603 - .L_602)


	//   ....[0]....
.L_602:
        /*0070*/ 	.word	0x00000190


	//   ....[1]....
        /*0074*/ 	.word	0x000001c0


	//----- nvinfo : EIATTR_COOP_GROUP_MASK_REGIDS
	.align		4
.L_603:
        /*0078*/ 	.byte	0x04, 0x29
        /*007a*/ 	.short	(.L_605 - .L_604)


	//   ....[0]....
.L_604:
        /*007c*/ 	.word	0xffffffff


	//   ....[1]....
        /*0080*/ 	.word	0xffffffff


	//   ....[2]....
        /*0084*/ 	.word	0xffffffff


	//   ....[3]....
        /*0088*/ 	.word	0xffffffff


	//   ....[4]....
        /*008c*/ 	.word	0xffffffff


	//   ....[5]....
        /*0090*/ 	.word	0xffffffff


	//   ....[6]....
        /*0094*/ 	.word	0xffffffff


	//   ....[7]....
        /*0098*/ 	.word	0x0500000f


	//----- nvinfo : EIATTR_COOP_GROUP_INSTR_OFFSETS
	.align		4
.L_605:
        /*009c*/ 	.byte	0x04, 0x28
        /*009e*/ 	.short	(.L_607 - .L_606)


	//   ....[0]....
.L_606:
        /*00a0*/ 	.word	0x00000070


	//   ....[1]....
        /*00a4*/ 	.word	0x000001a0


	//   ....[2]....
        /*00a8*/ 	.word	0x000001f0


	//   ....[3]....
        /*00ac*/ 	.word	0x000003e0


	//   ....[4]....
        /*00b0*/ 	.word	0x00000600


	//   ....[5]....
        /*00b4*/ 	.word	0x00001050


	//   ....[6]....
        /*00b8*/ 	.word	0x00005750


	//   ....[7]....
        /*00bc*/ 	.word	0x00008ab0


	//----- nvinfo : EIATTR_REG_RECONFIG
	.align		4
.L_607:
        /*00c0*/ 	.byte	0x01, 0x54
	.zero		2


	//----- nvinfo : EIATTR_SYSCALL_OFFSETS
	.align		4
        /*00c4*/ 	.byte	0x04, 0x46
        /*00c6*/ 	.short	(.L_609 - .L_608)


	//   ....[0]....
.L_608:
        /*00c8*/ 	.word	0x00000cb0


	//   ....[1]....
        /*00cc*/ 	.word	0x00000da0


	//   ....[2]....
        /*00d0*/ 	.word	0x00000f00


	//   ....[3]....
        /*00d4*/ 	.word	0x00000ff0


	//   ....[4]....
        /*00d8*/ 	.word	0x00001270


	//----- nvinfo : EIATTR_MBARRIER_INSTR_OFFSETS
	.align		4
.L_609:
        /*00dc*/ 	.byte	0x04, 0x39
        /*00de*/ 	.short	(.L_611 - .L_610)


	//   ....[0]....
.L_610:
        /*00e0*/ 	.word	0x00000290
        /*00e4*/ 	.word	0x000000ff
        /*00e8*/ 	.word	0x00026800
        /*00ec*/ 	.short	0x0100
        /*00ee*/ 	.byte	0x06
	.zero		1


	//   ....[1]....
        /*00f0*/ 	.word	0x00000390
        /*00f4*/ 	.word	0x000000ff
        /*00f8*/ 	.word	0x00026810
        /*00fc*/ 	.short	0x0100
        /*00fe*/ 	.byte	0x08
	.zero		1


	//   ....[2]....
        /*0100*/ 	.word	0x000003a0
        /*0104*/ 	.word	0x000000ff
        /*0108*/ 	.word	0x00026820
        /*010c*/ 	.short	0x0100
        /*010e*/ 	.byte	0x08
	.zero		1


	//   ....[3]....
        /*0110*/ 	.word	0x000003b0
        /*0114*/ 	.word	0x000000ff
        /*0118*/ 	.word	0x00026818
        /*011c*/ 	.short	0x0100
        /*011e*/ 	.byte	0x08
	.zero		1


	//   ....[4]....
        /*0120*/ 	.word	0x000003c0
        /*0124*/ 	.word	0x000000ff
        /*0128*/ 	.word	0x00026828
        /*012c*/ 	.short	0x0100
        /*012e*/ 	.byte	0x08
	.zero		1


	//   ....[5]....
        /*0130*/ 	.word	0x000004f0
        /*0134*/ 	.word	0x000000ff
        /*0138*/ 	.word	0x00026830
        /*013c*/ 	.short	0x0100
        /*013e*/ 	.byte	0x08
	.zero		1


	//   ....[6]....
        /*0140*/ 	.word	0x00000500
        /*0144*/ 	.word	0x000000ff
        /*0148*/ 	.word	0x00026840
        /*014c*/ 	.short	0x0100
        /*014e*/ 	.byte	0x08
	.zero		1


	//   ....[7]....
        /*0150*/ 	.word	0x00000510
        /*0154*/ 	.word	0x000000ff
        /*0158*/ 	.word	0x00026838
        /*015c*/ 	.short	0x0100
        /*015e*/ 	.byte	0x08
	.zero		1


	//   ....[8]....
        /*0160*/ 	.word	0x00000520
        /*0164*/ 	.word	0x000000ff
        /*0168*/ 	.word	0x00026848
        /*016c*/ 	.short	0x0100
        /*016e*/ 	.byte	0x08
	.zero		1


	//   ....[9]....
        /*0170*/ 	.word	0x00001090
        /*0174*/ 	.word	0x000000ed
        /*0178*/ 	.word	0x00026800
        /*017c*/ 	.short	0x010a
        /*017e*/ 	.byte	0x3f
	.zero		1


	//   ....[10]....
        /*0180*/ 	.word	0x00001130
        /*0184*/ 	.word	0x000000ed
        /*0188*/ 	.word	0x00026800
        /*018c*/ 	.short	0x010a
        /*018e*/ 	.byte	0x3f
	.zero		1


	//   ....[11]....
        /*0190*/ 	.word	0x00001af0
        /*0194*/ 	.word	0x000000ff
        /*0198*/ 	.word	0x00026810
        /*019c*/ 	.short	0x010a
        /*019e*/ 	.byte	0x06
	.zero		1


	//   ....[12]....
        /*01a0*/ 	.word	0x00001b30
        /*01a4*/ 	.word	0x000000ff
        /*01a8*/ 	.word	0x00026810
        /*01ac*/ 	.short	0x010a
        /*01ae*/ 	.byte	0x06
	.zero		1


	//   ....[13]....
        /*01b0*/ 	.word	0x00001f70
        /*01b4*/ 	.word	0x000000ff
        /*01b8*/ 	.word	0x00026830
        /*01bc*/ 	.short	0x010a
        /*01be*/ 	.byte	0x06
	.zero		1


	//   ....[14]....
        /*01c0*/ 	.word	0x000022a0
        /*01c4*/ 	.word	0x000000ff
        /*01c8*/ 	.word	0x00026830
        /*01cc*/ 	.short	0x010a
        /*01ce*/ 	.byte	0x06
	.zero		1


	//   ....[15]....
        /*01d0*/ 	.word	0x000048f0
        /*01d4*/ 	.word	0x000000ff
        /*01d8*/ 	.word	0x00000000
        /*01dc*/ 	.short	0x0101
        /*01de*/ 	.byte	0x08
	.zero		1


	//   ....[16]....
        /*01e0*/ 	.word	0x00004bd0
        /*01e4*/ 	.word	0x000000ff
        /*01e8*/ 	.word	0x00000000
        /*01ec*/ 	.short	0x0101
        /*01ee*/ 	.byte	0x06
	.zero		1


	//   ....[17]....
        /*01f0*/ 	.word	0x000068a0
        /*01f4*/ 	.word	0x00000010
        /*01f8*/ 	.word	0x00026820
        /*01fc*/ 	.short	0x010a
        /*01fe*/ 	.byte	0x3f
	.zero		1


	//   ....[18]....
        /*0200*/ 	.word	0x000071b0
        /*0204*/ 	.word	0x00000010
        /*0208*/ 	.word	0x00026840
        /*020c*/ 	.short	0x010a
        /*020e*/ 	.byte	0x3f
	.zero		1


	//   ....[19]....
        /*0210*/ 	.word	0x000074c0
        /*0214*/ 	.word	0x00000010
        /*0218*/ 	.word	0x00026828
        /*021c*/ 	.short	0x010a
        /*021e*/ 	.byte	0x3f
	.zero		1


	//   ....[20]....
        /*0220*/ 	.word	0x000077d0
        /*0224*/ 	.word	0x00000010
        /*0228*/ 	.word	0x00026848
        /*022c*/ 	.short	0x010a
        /*022e*/ 	.byte	0x3f
	.zero		1


	//   ....[21]....
        /*0230*/ 	.word	0x00007a90
        /*0234*/ 	.word	0x00000010
        /*0238*/ 	.word	0x00026820
        /*023c*/ 	.short	0x010a
        /*023e*/ 	.byte	0x3f
	.zero		1


	//   ....[22]....
        /*0240*/ 	.word	0x00007e20
        /*0244*/ 	.word	0x00000010
        /*0248*/ 	.word	0x00026840
        /*024c*/ 	.short	0x010a
        /*024e*/ 	.byte	0x3f
	.zero		1


	//   ....[23]....
        /*0250*/ 	.word	0x00008100
        /*0254*/ 	.word	0x00000010
        /*0258*/ 	.word	0x00026828
        /*025c*/ 	.short	0x010a
        /*025e*/ 	.byte	0x3f
	.zero		1


	//   ....[24]....
        /*0260*/ 	.word	0x00008460
        /*0264*/ 	.word	0x00000003
        /*0268*/ 	.word	0x00026840
        /*026c*/ 	.short	0x010a
        /*026e*/ 	.byte	0x3f
	.zero		1


	//   ....[25]....
        /*0270*/ 	.word	0x00008910
        /*0274*/ 	.word	0x00000006
        /*0278*/ 	.word	0x00000000
        /*027c*/ 	.short	0x010a
        /*027e*/ 	.byte	0x3f
	.zero		1


	//   ....[26]....
        /*0280*/ 	.word	0x00008970
        /*0284*/ 	.word	0x00000003
        /*0288*/ 	.word	0x00000000
        /*028c*/ 	.short	0x010a
        /*028e*/ 	.byte	0x3f
	.zero		1


	//   ....[27]....
        /*0290*/ 	.word	0x000089d0
        /*0294*/ 	.word	0x00000000
        /*0298*/ 	.word	0x00000000
        /*029c*/ 	.short	0x010a
        /*029e*/ 	.byte	0x3f
	.zero		1


	//   ....[28]....
        /*02a0*/ 	.word	0x00008a00
        /*02a4*/ 	.word	0x00000003
        /*02a8*/ 	.word	0x00000000
        /*02ac*/ 	.short	0x010a
        /*02ae*/ 	.byte	0x3f
	.zero		1


	//   ....[29]....
        /*02b0*/ 	.word	0x00008ae0
        /*02b4*/ 	.word	0x000000ed
        /*02b8*/ 	.word	0x00026800
        /*02bc*/ 	.short	0x010a
        /*02be*/ 	.byte	0x3f
	.zero		1


	//   ....[30]....
        /*02c0*/ 	.word	0x00008b40
        /*02c4*/ 	.word	0x00000005
        /*02c8*/ 	.word	0x00026810
        /*02cc*/ 	.short	0x010a
        /*02ce*/ 	.byte	0x3f
	.zero		1


	//   ....[31]....
        /*02d0*/ 	.word	0x00008ba0
        /*02d4*/ 	.word	0x00000079
        /*02d8*/ 	.word	0x00026830
        /*02dc*/ 	.short	0x010a
        /*02de*/ 	.byte	0x3f
	.zero		1


	//   ....[32]....
        /*02e0*/ 	.word	0x00008bf0
        /*02e4*/ 	.word	0x00000010
        /*02e8*/ 	.word	0x00026820
        /*02ec*/ 	.short	0x010a
        /*02ee*/ 	.byte	0x3f
	.zero		1


	//   ....[33]....
        /*02f0*/ 	.word	0x00008c40
        /*02f4*/ 	.word	0x00000010
        /*02f8*/ 	.word	0x00026840
        /*02fc*/ 	.short	0x010a
        /*02fe*/ 	.byte	0x3f
	.zero		1


	//   ....[34]....
        /*0300*/ 	.word	0x00008c90
        /*0304*/ 	.word	0x00000010
        /*0308*/ 	.word	0x00026828
        /*030c*/ 	.short	0x010a
        /*030e*/ 	.byte	0x3f
	.zero		1


	//   ....[35]....
        /*0310*/ 	.word	0x00008ce0
        /*0314*/ 	.word	0x00000010
        /*0318*/ 	.word	0x00026848
        /*031c*/ 	.short	0x010a
        /*031e*/ 	.byte	0x3f
	.zero		1


	//   ....[36]....
        /*0320*/ 	.word	0x00008d40
        /*0324*/ 	.word	0x00000010
        /*0328*/ 	.word	0x00026820
        /*032c*/ 	.short	0x010a
        /*032e*/ 	.byte	0x3f
	.zero		1


	//   ....[37]....
        /*0330*/ 	.word	0x00008d90
        /*0334*/ 	.word	0x00000010
        /*0338*/ 	.word	0x00026840
        /*033c*/ 	.short	0x010a
        /*033e*/ 	.byte	0x3f
	.zero		1


	//   ....[38]....
        /*0340*/ 	.word	0x00008de0
        /*0344*/ 	.word	0x00000010
        /*0348*/ 	.word	0x00026828
        /*034c*/ 	.short	0x010a
        /*034e*/ 	.byte	0x3f
	.zero		1


	//   ....[39]....
        /*0350*/ 	.word	0x00008e30
        /*0354*/ 	.word	0x00000003
        /*0358*/ 	.word	0x00026840
        /*035c*/ 	.short	0x010a
        /*035e*/ 	.byte	0x3f
	.zero		1


	//   ....[40]....
        /*0360*/ 	.word	0x00008f00
        /*0364*/ 	.word	0x00000006
        /*0368*/ 	.word	0x00000000
        /*036c*/ 	.short	0x010a
        /*036e*/ 	.byte	0x3f
	.zero		1


	//   ....[41]....
        /*0370*/ 	.word	0x00008f50
        /*0374*/ 	.word	0x00000003
        /*0378*/ 	.word	0x00000000
        /*037c*/ 	.short	0x010a
        /*037e*/ 	.byte	0x3f
	.zero		1


	//   ....[42]....
        /*0380*/ 	.word	0x00008fa0
        /*0384*/ 	.word	0x00000000
        /*0388*/ 	.word	0x00000000
        /*038c*/ 	.short	0x010a
        /*038e*/ 	.byte	0x3f
	.zero		1


	//----- nvinfo : EIATTR_NUM_MBARRIERS
	.align		4
.L_611:
        /*0390*/ 	.byte	0x03, 0x38
        /*0392*/ 	.short	0x0009


	//----- nvinfo : EIATTR_EXIT_INSTR_OFFSETS
	.align		4
        /*0394*/ 	.byte	0x04, 0x1c
        /*0396*/ 	.short	(.L_613 - .L_612)


	//   ....[0]....
.L_612:
        /*0398*/ 	.word	0x00008a50


	//----- nvinfo : EIATTR_MAX_THREADS
	.align		4
.L_613:
        /*039c*/ 	.byte	0x04, 0x05
        /*039e*/ 	.short	(.L_615 - .L_614)
.L_614:
        /*03a0*/ 	.word	0x00000180
        /*03a4*/ 	.word	0x00000001
        /*03a8*/ 	.word	0x00000001


	//----- nvinfo : EIATTR_CRS_STACK_SIZE
	.align		4
.L_615:
        /*03ac*/ 	.byte	0x04, 0x1e
        /*03ae*/ 	.short	(.L_617 - .L_616)
.L_616:
        /*03b0*/ 	.word	0x00000000


	//----- nvinfo : EIATTR_CBANK_PARAM_SIZE
	.align		4
.L_617:
        /*03b4*/ 	.byte	0x03, 0x19
        /*03b6*/ 	.short	0x06f0


	//----- nvinfo : EIATTR_PARAM_CBANK
	.align		4
        /*03b8*/ 	.byte	0x04, 0x0a
        /*03ba*/ 	.short	(.L_619 - .L_618)
	.align		4
.L_618:
        /*03bc*/ 	.word	index@(.nv.constant0._ZN7cutlass13device_kernelIN5flash11enable_sm90INS1_16FlashAttnBwdSm90INS1_25CollectiveMainloopBwdSm90ILi2ELi2ELi2EN4cute5tupleIJNS5_1CILi1EEES8_S8_EEENS6_IJNS7_ILi64EEENS7_ILi128EEENS7_ILi96EEEEEENS_6half_tEfNS_4arch4Sm90ELb0ELb1ELb1ELb0ELb0ELb1ELb0ELb0ELi2ELi1ELi2ELi1ELb1EEENS1_24CollectiveEpilogueBwdGQAISD_fSG_Li256ELb0ELb0EEENS1_19SingleTileSchedulerILb0ELb0ELb0ELi128EEEEEEEEEvNT_6ParamsE)
        /*03c0*/ 	.short	0x0210
        /*03c2*/ 	.short	0x06f0


	//----- nvinfo : EIATTR_SW_WAR
	.align		4
.L_619:
        /*03c4*/ 	.byte	0x04, 0x36
        /*03c6*/ 	.short	(.L_621 - .L_620)
.L_620:
        /*03c8*/ 	.word	0x00000008
.L_621:


//--------------------- .nv.info._ZN7cutlass13device_kernelIN5flash11enable_sm90INS1_16FlashAttnBwdSm90INS1_25CollectiveMainloopBwdSm90ILi2ELi2ELi2EN4cute5tupleIJNS5_1CILi1EEES8_S8_EEENS6_IJNS7_ILi64EEENS7_ILi128EEENS7_ILi96EEEEEENS_6half_tEfNS_4arch4Sm90ELb0ELb1ELb1ELb0ELb1ELb1ELb0ELb0ELi2ELi1ELi2ELi1ELb1EEENS1_24CollectiveEpilogueBwdGQAISD_fSG_Li256ELb0ELb1EEENS1_19SingleTileSchedulerILb0ELb0ELb0ELi128EEEEEEEEEvNT_6ParamsE --------------------------
	.section	.nv.info._ZN7cutlass13device_kernelIN5flash11enable_sm90INS1_16FlashAttnBwdSm90INS1_25CollectiveMainloopBwdSm90ILi2ELi2ELi2EN4cute5tupleIJNS5_1CILi1EEES8_S8_EEENS6_IJNS7_ILi64EEENS7_ILi128EEENS7_ILi96EEEEEENS_6half_tEfNS_4arch4Sm90ELb0ELb1ELb1ELb0ELb1ELb1ELb0ELb0ELi2ELi1ELi2ELi1ELb1EEENS1_24CollectiveEpilogueBwdGQAISD_fSG_Li256ELb0ELb1EEENS1_19SingleTileSchedulerILb0ELb0ELb0ELi128EEEEEEEEEvNT_6ParamsE,"",@"SHT_CUDA_INFO"
	.sectionflags	@""
	.align	4


	//----- nvinfo : EIATTR_CUDA_API_VERSION
	.align		4
        /*0000*/ 	.byte	0x04, 0x37
        /*0002*/ 	.short	(.L_623 - .L_622)
.L_622:
        /*0004*/ 	.word	0x00000082


	//----- nvinfo : EIATTR_KPARAM_INFO
	.align		4
.L_623:
        /*0008*/ 	.byte	0x04, 0x17
        /*000a*/ 	.short	(.L_625 - .L_624)
.L_624:
        /*000c*/ 	.word	0x00000000
        /*0010*/ 	.short	0x0000
        /*0012*/ 	.short	0x0070
        /*0014*/ 	.byte	0x00, 0xf0, 0x01, 0x1a


	//----- nvinfo : EIATTR_SPARSE_MMA_MASK
	.align		4
.L_625:
        /*0018*/ 	.byte	0x03, 0x50
        /*001a*/ 	.short	0x0000


	//----- nvinfo : EIATTR_MAXREG_COUNT
	.align		4
        /*001c*/ 	.byte	0x03, 0x1b
        /*001e*/ 	.short	0x00a8


	//----- nvinfo : EIATTR_NUM_BARRIERS
	.align		4
        /*0020*/ 	.byte	0x02, 0x4c
        /*0022*/ 	.byte	0x10
	.zero		1


	//----- nvinfo : EIATTR_EXTERNS
	.align		4
        /*0024*/ 	.byte	0x04, 0x0f
        /*0026*/ 	.short	(.L_627 - .L_626)


	//   ....[0]....
	.align		4
.L_626:
        /*0028*/ 	.word	index@(__assertfail)


	//----- nvinfo : EIATTR_ANNOTATIONS
	.align		4
.L_627:
        /*002c*/ 	.byte	0x04, 0x55
        /*002e*/ 	.short	(.L_629 - .L_628)


	//   ....[0]....
.L_628:
        /*0030*/ 	.word	0x00000001
        /*0034*/ 	.byte	0x90, 0x16, 0x00, 0x00, 0x01, 0x00, 0x00, 0x00, 0xa0, 0x28, 0x00, 0x00, 0x01, 0x00, 0x00, 0x00
        /*0044*/ 	.byte	0xa0, 0x81, 0x00, 0x00, 0x01, 0x00, 0x00, 0x00, 0xf0, 0x84, 0x00, 0x00, 0x01, 0x00, 0x00, 0x00
        /*0054*/ 	.byte	0xa0, 0x91, 0x00, 0x00, 0x01, 0x00, 0x00, 0x00, 0xc0, 0x91, 0x00, 0x00, 0x01, 0x00, 0x00, 0x00
        /*0064*/ 	.byte	0x00, 0x97, 0x00, 0x00


	//----- nvinfo : EIATTR_MERCURY_ISA_VERSION
	.align		4
.L_629:
        /*0068*/ 	.byte	0x03, 0x5f
        /*006a*/ 	.short	0x0101


	//----- nvinfo : EIATTR_INT_WARP_WIDE_INSTR_OFFSETS
	.align		4
        /*006c*/ 	.byte	0x04, 0x31
        /*006e*/ 	.short	(.L_631 - .L_630)


	//   ....[0]....
.L_630:
        /*0070*/ 	.word	0x00000190


	//   ....[1]....
        /*0074*/ 	.word	0x000001c0


	//   ....[2]....
        /*0078*/ 	.word	0x00006580


	//   ....[3]....
        /*007c*/ 	.word	0x00006b80


	//   ....[4]....
        /*0080*/ 	.word	0x00007030


	//   ....[5]....
        /*0084*/ 	.word	0x00007300


	//   ....[6]....
        /*0088*/ 	.word	0x00007560


	//   ....[7]....
        /*008c*/ 	.word	0x000076f0


	//----- nvinfo : EIATTR_COOP_GROUP_MASK_REGIDS
	.align		4
.L_631:
        /*0090*/ 	.byte	0x04, 0x29
        /*0092*/ 	.short	(.L_633 - .L_632)


	//   ....[0]....
.L_632:
        /*0094*/ 	.word	0xffffffff


	//   ....[1]....
        /*0098*/ 	.word	0xffffffff


	//   ....[2]....
        /*009c*/ 	.word	0xffffffff


	//   ....[3]....
        /*00a0*/ 	.word	0xffffffff


	//   ....[4]....
        /*00a4*/ 	.word	0xffffffff


	//   ....[5]....
        /*00a8*/ 	.word	0xffffffff


	//   ....[6]....
        /*00ac*/ 	.word	0xffffffff


	//   ....[7]....
        /*00b0*/ 	.word	0xffffffff


	//   ....[8]....
        /*00b4*/ 	.word	0xffffffff


	//   ....[9]....
        /*00b8*/ 	.word	0xffffffff


	//   ....[10]....
        /*00bc*/ 	.word	0xffffffff


	//   ....[11]....
        /*00c0*/ 	.word	0xffffffff


	//   ....[12]....
        /*00c4*/ 	.word	0xffffffff


	//   ....[13]....
        /*00c8*/ 	.word	0xffffffff


	//   ....[14]....
        /*00cc*/ 	.word	0xffffffff


	//   ....[15]....
        /*00d0*/ 	.word	0xffffffff


	//   ....[16]....
        /*00d4*/ 	.word	0xffffffff


	//   ....[17]....
        /*00d8*/ 	.word	0xffffffff


	//   ....[18]....
        /*00dc*/ 	.word	0xffffffff


	//   ....[19]....
        /*00e0*/ 	.word	0xffffffff


	//   ....[20]....
        /*00e4*/ 	.word	0x0500000f


	//   ....[21]....
        /*00e8*/ 	.word	0x0500000f


	//   ....[22]....
        /*00ec*/ 	.word	0x0500000f


	//   ....[23]....
        /*00f0*/ 	.word	0x0500000f


	//   ....[24]....
        /*00f4*/ 	.word	0x0500000f


	//   ....[25]....
        /*00f8*/ 	.word	0x0500000f


	//----- nvinfo : EIATTR_COOP_GROUP_INSTR_OFFSETS
	.align		4
.L_633:
        /*00fc*/ 	.byte	0x04, 0x28
        /*00fe*/ 	.short	(.L_635 - .L_634)


	//   ....[0]....
.L_634:
        /*0100*/ 	.word	0x00000070


	//   ....[1]....
        /*0104*/ 	.word	0x000001a0


	//   ....[2]....
        /*0108*/ 	.word	0x000001f0


	//   ....[3]....
        /*010c*/ 	.word	0x000003e0


	//   ....[4]....
        /*0110*/ 	.word	0x00000610


	//   ....[5]....
        /*0114*/ 	.word	0x00001060


	//   ....[6]....
        /*0118*/ 	.word	0x00005540


	//   ....[7]....
        /*011c*/ 	.word	0x000056c0


	//   ....[8]....
        /*0120*/ 	.word	0x00005970


	//   ....[9]....
        /*0124*/ 	.word	0x00005b00


	//   ....[10]....
        /*0128*/ 	.word	0x00005c20


	//   ....[11]....
        /*012c*/ 	.word	0x00006180


	//   ....[12]....
        /*0130*/ 	.word	0x000064b0


	//   ....[13]....
        /*0134*/ 	.word	0x00006800


	//   ....[14]....
        /*0138*/ 	.word	0x00006ab0


	//   ....[15]....
        /*013c*/ 	.word	0x00006cf0


	//   ....[16]....
        /*0140*/ 	.word	0x00006f60


	//   ....[17]....
        /*0144*/ 	.word	0x00007240


	//   ....[18]....
        /*0148*/ 	.word	0x00007460


	//   ....[19]....
        /*014c*/ 	.word	0x000075f0


	//   ....[20]....
        /*0150*/ 	.word	0x00009e80


	//   ....[21]....
        /*0154*/ 	.word	0x00009ff0


	//   ....[22]....
        /*0158*/ 	.word	0x0000a060


	//   ....[23]....
        /*015c*/ 	.word	0x0000a0d0


	//   ....[24]....
        /*0160*/ 	.word	0x0000a140


	//   ....[25]....
        /*0164*/ 	.word	0x0000a1b0


	//----- nvinfo : EIATTR_REG_RECONFIG
	.align		4
.L_635:
        /*0168*/ 	.byte	0x01, 0x54
	.zero		2


	//----- nvinfo : EIATTR_SYSCALL_OFFSETS
	.align		4
        /*016c*/ 	.byte	0x04, 0x46
        /*016e*/ 	.short	(.L_637 - .L_636)


	//   ....[0]....
.L_636:
        /*0170*/ 	.word	0x00000cc0


	//   ....[1]....
        /*0174*/ 	.word	0x00000db0


	//   ....[2]....
        /*0178*/ 	.word	0x00000f10


	//   ....[3]....
        /*017c*/ 	.word	0x00001000


	//   ....[4]....
        /*0180*/ 	.word	0x00001280


	//----- nvinfo : EIATTR_MBARRIER_INSTR_OFFSETS
	.align		4
.L_637:
        /*0184*/ 	.byte	0x04, 0x39
        /*0186*/ 	.short	(.L_639 - .L_638)


	//   ....[0]....
.L_638:
        /*0188*/ 	.word	0x00000290
        /*018c*/ 	.word	0x000000ff
        /*0190*/ 	.word	0x00026800
        /*0194*/ 	.short	0x0100
        /*0196*/ 	.byte	0x06
	.zero		1


	//   ....[1]....
        /*0198*/ 	.word	0x00000390
        /*019c*/ 	.word	0x000000ff
        /*01a0*/ 	.word	0x00026810
        /*01a4*/ 	.short	0x0100
        /*01a6*/ 	.byte	0x08
	.zero		1


	//   ....[2]....
        /*01a8*/ 	.word	0x000003a0
        /*01ac*/ 	.word	0x000000ff
        /*01b0*/ 	.word	0x00026820
        /*01b4*/ 	.short	0x0100
        /*01b6*/ 	.byte	0x08
	.zero		1


	//   ....[3]....
        /*01b8*/ 	.word	0x000003b0
        /*01bc*/ 	.word	0x000000ff
        /*01c0*/ 	.word	0x00026818
        /*01c4*/ 	.short	0x0100
        /*01c6*/ 	.byte	0x08
	.zero		1


	//   ....[4]....
        /*01c8*/ 	.word	0x000003c0
        /*01cc*/ 	.word	0x000000ff
        /*01d0*/ 	.word	0x00026828
        /*01d4*/ 	.short	0x0100
        /*01d6*/ 	.byte	0x08
	.zero		1


	//   ....[5]....
        /*01d8*/ 	.word	0x000004f0
        /*01dc*/ 	.word	0x000000ff
        /*01e0*/ 	.word	0x00026830
        /*01e4*/ 	.short	0x0100
        /*01e6*/ 	.byte	0x08
	.zero		1


	//   ....[6]....
        /*01e8*/ 	.word	0x00000500
        /*01ec*/ 	.word	0x000000ff
        /*01f0*/ 	.word	0x00026840
        /*01f4*/ 	.short	0x0100
        /*01f6*/ 	.byte	0x08
	.zero		1


	//   ....[7]....
        /*01f8*/ 	.word	0x00000510
        /*01fc*/ 	.word	0x000000ff
        /*0200*/ 	.word	0x00026838
        /*0204*/ 	.short	0x0100
        /*0206*/ 	.byte	0x08
	.zero		1


	//   ....[8]....
        /*0208*/ 	.word	0x00000520
        /*020c*/ 	.word	0x000000ff
        /*0210*/ 	.word	0x00026848
        /*0214*/ 	.short	0x0100
        /*0216*/ 	.byte	0x08
	.zero		1


	//   ....[9]....
        /*0218*/ 	.word	0x000010a0
        /*021c*/ 	.word	0x000000ed
        /*0220*/ 	.word	0x00026800
        /*0224*/ 	.short	0x010a
        /*0226*/ 	.byte	0x3f
	.zero		1


	//   ....[10]....
        /*0228*/ 	.word	0x00001140
        /*022c*/ 	.word	0x000000ed
        /*0230*/ 	.word	0x00026800
        /*0234*/ 	.short	0x010a
        /*0236*/ 	.byte	0x3f
	.zero		1


	//   ....[11]....
        /*0238*/ 	.word	0x00001b00
        /*023c*/ 	.word	0x000000ff
        /*0240*/ 	.word	0x00026810
        /*0244*/ 	.short	0x010a
        /*0246*/ 	.byte	0x09
	.zero		1


	//   ....[12]....
        /*0248*/ 	.word	0x00001b40
        /*024c*/ 	.word	0x000000ff
        /*0250*/ 	.word	0x00026810
        /*0254*/ 	.short	0x010a
        /*0256*/ 	.byte	0x09
	.zero		1


	//   ....[13]....
        /*0258*/ 	.word	0x00001f80
        /*025c*/ 	.word	0x000000ff
        /*0260*/ 	.word	0x00026830
        /*0264*/ 	.short	0x010a
        /*0266*/ 	.byte	0x09
	.zero		1


	//   ....[14]....
        /*0268*/ 	.word	0x000022b0
        /*026c*/ 	.word	0x000000ff
        /*0270*/ 	.word	0x00026830
        /*0274*/ 	.short	0x010a
        /*0276*/ 	.byte	0x09
	.zero		1


	//   ....[15]....
        /*0278*/ 	.word	0x000048b0
        /*027c*/ 	.word	0x000000ff
        /*0280*/ 	.word	0x00000000
        /*0284*/ 	.short	0x0101
        /*0286*/ 	.byte	0x0c
	.zero		1


	//   ....[16]....
        /*0288*/ 	.word	0x00004bc0
        /*028c*/ 	.word	0x000000ff
        /*0290*/ 	.word	0x00000000
        /*0294*/ 	.short	0x0101
        /*0296*/ 	.byte	0x09
	.zero		1


	//   ....[17]....
        /*0298*/ 	.word	0x00007c70
        /*029c*/ 	.word	0x00000010
        /*02a0*/ 	.word	0x00026820
        /*02a4*/ 	.short	0x010a
        /*02a6*/ 	.byte	0x3f
	.zero		1


	//   ....[18]....
        /*02a8*/ 	.word	0x00008580
        /*02ac*/ 	.word	0x00000010
        /*02b0*/ 	.word	0x00026840
        /*02b4*/ 	.short	0x010a
        /*02b6*/ 	.byte	0x3f
	.zero		1


	//   ....[19]....
        /*02b8*/ 	.word	0x00008890
        /*02bc*/ 	.word	0x00000010
        /*02c0*/ 	.word	0x00026828
        /*02c4*/ 	.short	0x010a
        /*02c6*/ 	.byte	0x3f
	.zero		1


	//   ....[20]....
        /*02c8*/ 	.word	0x00008ba0
        /*02cc*/ 	.word	0x00000010
        /*02d0*/ 	.word	0x00026848
        /*02d4*/ 	.short	0x010a
        /*02d6*/ 	.byte	0x3f
	.zero		1


	//   ....[21]....
        /*02d8*/ 	.word	0x00008e60
        /*02dc*/ 	.word	0x00000010
        /*02e0*/ 	.word	0x00026820
        /*02e4*/ 	.short	0x010a
        /*02e6*/ 	.byte	0x3f
	.zero		1


	//   ....[22]....
        /*02e8*/ 	.word	0x000091f0
        /*02ec*/ 	.word	0x00000010
        /*02f0*/ 	.word	0x00026840
        /*02f4*/ 	.short	0x010a
        /*02f6*/ 	.byte	0x3f
	.zero		1


	//   ....[23]....
        /*02f8*/ 	.word	0x000094d0
        /*02fc*/ 	.word	0x00000010
        /*0300*/ 	.word	0x00026828
        /*0304*/ 	.short	0x010a
        /*0306*/ 	.byte	0x3f
	.zero		1


	//   ....[24]....
        /*0308*/ 	.word	0x00009830
        /*030c*/ 	.word	0x00000003
        /*0310*/ 	.word	0x00026840
        /*0314*/ 	.short	0x010a
        /*0316*/ 	.byte	0x3f
	.zero		1


	//   ....[25]....
        /*0318*/ 	.word	0x00009ce0
        /*031c*/ 	.word	0x00000006
        /*0320*/ 	.word	0x00000000
        /*0324*/ 	.short	0x010a
        /*0326*/ 	.byte	0x3f
	.zero		1


	//   ....[26]....
        /*0328*/ 	.word	0x00009d40
        /*032c*/ 	.word	0x00000003
        /*0330*/ 	.word	0x00000000
        /*0334*/ 	.short	0x010a
        /*0336*/ 	.byte	0x3f
	.zero		1


	//   ....[27]....
        /*0338*/ 	.word	0x00009da0
        /*033c*/ 	.word	0x00000000
        /*0340*/ 	.word	0x00000000
        /*0344*/ 	.short	0x010a
        /*0346*/ 	.byte	0x3f
	.zero		1


	//   ....[28]....
        /*0348*/ 	.word	0x00009dd0
        /*034c*/ 	.word	0x00000003
        /*0350*/ 	.word	0x00000000
        /*0354*/ 	.short	0x010a
        /*0356*/ 	.byte	0x3f
	.zero		1


	//   ....[29]....
        /*0358*/ 	.word	0x00009eb0
        /*035c*/ 	.word	0x000000ed
        /*0360*/ 	.word	0x00026800
        /*0364*/ 	.short	0x010a
        /*0366*/ 	.byte	0x3f
	.zero		1


	//   ....[30]....
        /*0368*/ 	.word	0x00009f10
        /*036c*/ 	.word	0x00000005
        /*0370*/ 	.word	0x00026810
        /*0374*/ 	.short	0x010a
        /*0376*/ 	.byte	0x3f
	.zero		1


	//   ....[31]....
        /*0378*/ 	.word	0x00009f70
        /*037c*/ 	.word	0x00000079
        /*0380*/ 	.word	0x00026830
        /*0384*/ 	.short	0x010a
        /*0386*/ 	.byte	0x3f
	.zero		1


	//   ....[32]....
        /*0388*/ 	.word	0x0000a1f0
        /*038c*/ 	.word	0x00000010
        /*0390*/ 	.word	0x00026820
        /*0394*/ 	.short	0x010a
        /*0396*/ 	.byte	0x3f
	.zero		1


	//   ....[33]....
        /*0398*/ 	.word	0x0000a240
        /*039c*/ 	.word	0x00000010
        /*03a0*/ 	.word	0x00026840
        /*03a4*/ 	.short	0x010a
        /*03a6*/ 	.byte	0x3f
	.zero		1


	//   ....[34]....
        /*03a8*/ 	.word	0x0000a290
        /*03ac*/ 	.word	0x00000010
        /*03b0*/ 	.word	0x00026828
        /*03b4*/ 	.short	0x010a
        /*03b6*/ 	.byte	0x3f
	.zero		1


	//   ....[35]....
        /*03b8*/ 	.word	0x0000a2e0
        /*03bc*/ 	.word	0x00000010
        /*03c0*/ 	.word	0x00026848
        /*03c4*/ 	.short	0x010a
        /*03c6*/ 	.byte	0x3f
	.zero		1


	//   ....[36]....
        /*03c8*/ 	.word	0x0000a340
        /*03cc*/ 	.word	0x00000010
        /*03d0*/ 	.word	0x00026820
        /*03d4*/ 	.short	0x010a
        /*03d6*/ 	.byte	0x3f
	.zero		1


	//   ....[37]....
        /*03d8*/ 	.word	0x0000a390
        /*03dc*/ 	.word	0x00000010
        /*03e0*/ 	.word	0x00026840
        /*03e4*/ 	.short	0x010a
        /*03e6*/ 	.byte	0x3f
	.zero		1


	//   ....[38]....
        /*03e8*/ 	.word	0x0000a3e0
        /*03ec*/ 	.word	0x00000010
        /*03f0*/ 	.word	0x00026828
        /*03f4*/ 	.short	0x010a
        /*03f6*/ 	.byte	0x3f
	.zero		1


	//   ....[39]....
        /*03f8*/ 	.word	0x0000a430
        /*03fc*/ 	.word	0x00000003
        /*0400*/ 	.word	0x00026840
        /*0404*/ 	.short	0x010a
        /*0406*/ 	.byte	0x3f
	.zero		1


	//   ....[40]....
        /*0408*/ 	.word	0x0000a500
        /*040c*/ 	.word	0x00000006
        /*0410*/ 	.word	0x00000000
        /*0414*/ 	.short	0x010a
        /*0416*/ 	.byte	0x3f
	.zero		1


	//   ....[41]....
        /*0418*/ 	.word	0x0000a550
        /*041c*/ 	.word	0x00000003
        /*0420*/ 	.word	0x00000000
        /*0424*/ 	.short	0x010a
        /*0426*/ 	.byte	0x3f
	.zero		1


	//   ....[42]....
        /*0428*/ 	.word	0x0000a5a0
        /*042c*/ 	.word	0x00000000
        /*0430*/ 	.word	0x00000000
        /*0434*/ 	.short	0x010a
        /*0436*/ 	.byte	0x3f
	.zero		1


	//----- nvinfo : EIATTR_NUM_MBARRIERS
	.align		4
.L_639:
        /*0438*/ 	.byte	0x03, 0x38
        /*043a*/ 	.short	0x0009


	//----- nvinfo : EIATTR_EXIT_INSTR_OFFSETS
	.align		4
        /*043c*/ 	.byte	0x04, 0x1c
        /*043e*/ 	.short	(.L_641 - .L_640)


	//   ....[0]....
.L_640:
        /*0440*/ 	.word	0x00009e20


	//----- nvinfo : EIATTR_MAX_THREADS
	.align		4
.L_641:
        /*0444*/ 	.byte	0x04, 0x05
        /*0446*/ 	.short	(.L_643 - .L_642)
.L_642:
        /*0448*/ 	.word	0x00000180
        /*044c*/ 	.word	0x00000001
        /*0450*/ 	.word	0x00000001


	//----- nvinfo : EIATTR_CRS_STACK_SIZE
	.align		4
.L_643:
        /*0454*/ 	.byte	0x04, 0x1e
        /*0456*/ 	.short	(.L_645 - .L_644)
.L_644:
        /*0458*/ 	.word	0x00000000


	//----- nvinfo : EIATTR_CBANK_PARAM_SIZE
	.align		4
.L_645:
        /*045c*/ 	.byte	0x03, 0x19
        /*045e*/ 	.short	0x06f0


	//----- nvinfo : EIATTR_PARAM_CBANK
	.align		4
        /*0460*/ 	.byte	0x04, 0x0a
        /*0462*/ 	.short	(.L_647 - .L_646)
	.align		4
.L_646:
        /*0464*/ 	.word	index@(.nv.constant0._ZN7cutlass13device_kernelIN5flash11enable_sm90INS1_16FlashAttnBwdSm90INS1_25CollectiveMainloopBwdSm90ILi2ELi2ELi2EN4cute5tupleIJNS5_1CILi1EEES8_S8_EEENS6_IJNS7_ILi64EEENS7_ILi128EEENS7_ILi96EEEEEENS_6half_tEfNS_4arch4Sm90ELb0ELb1ELb1ELb0ELb1ELb1ELb0ELb0ELi2ELi1ELi2ELi1ELb1EEENS1_24CollectiveEpilogueBwdGQAISD_fSG_Li256ELb0ELb1EEENS1_19SingleTileSchedulerILb0ELb0ELb0ELi128EEEEEEEEEvNT_6ParamsE)
        /*0468*/ 	.short	0x0210
        /*046a*/ 	.short	0x06f0


	//----- nvinfo : EIATTR_SW_WAR
	.align		4
.L_647:
        /*046c*/ 	.byte	0x04, 0x36
        /*046e*/ 	.short	(.L_649 - .L_648)
.L_648:
        /*0470*/ 	.word	0x00000008
.L_649:


//--------------------- .nv.info._ZN7cutlass13device_kernelIN5flash11enable_sm90INS1_16FlashAttnBwdSm90INS1_25CollectiveMainloopBwdSm90ILi2ELi2ELi2EN4cute5tupleIJNS5_1CILi1EEES8_S8_EEENS6_IJNS7_ILi64EEENS7_ILi128EEENS7_ILi96EEEEEENS_6half_tEfNS_4arch4Sm90ELb0ELb1ELb1ELb1ELb0ELb1ELb0ELb0ELi2ELi1ELi2ELi1ELb1EEENS1_21CollectiveEpilogueBwdISD_SE_SG_Li256ELb1ELb0ELi1EEENS1_19SingleTileSchedulerILb1ELb0ELb0ELi128EEEEEEEEEvNT_6ParamsE --------------------------
	.section	.nv.info._ZN7cutlass13device_kernelIN5flash11enable_sm90INS1_16FlashAttnBwdSm90INS1_25CollectiveMainloopBwdSm90ILi2ELi2ELi2EN4cute5tupleIJNS5_1CILi1EEES8_S8_EEENS6_IJNS7_ILi64EEENS7_ILi128EEENS7_ILi96EEEEEENS_6half_tEfNS_4arch4Sm90ELb0ELb1ELb1ELb1ELb0ELb1ELb0ELb0ELi2ELi1ELi2ELi1ELb1EEENS1_21CollectiveEpilogueBwdISD_SE_SG_Li256ELb1ELb0ELi1EEENS1_19SingleTileSchedulerILb1ELb0ELb0ELi128EEEEEEEEEvNT_6ParamsE,"",@"SHT_CUDA_INFO"
	.sectionflags	@""
	.align	4


	//----- nvinfo : EIATTR_CUDA_API_VERSION
	.align		4
        /*0000*/ 	.byte	0x04, 0x37
        /*0002*/ 	.short	(.L_651 - .L_650)
.L_650:
        /*0004*/ 	.word	0x00000082


	//----- nvinfo : EIATTR_KPARAM_INFO
	.align		4
.L_651:
        /*0008*/ 	.byte	0x04, 0x17
        /*000a*/ 	.short	(.L_653 - .L_652)
.L_652:
        /*000c*/ 	.word	0x00000000
        /*0010*/ 	.short	0x0000
        /*0012*/ 	.short	0x0070
        /*0014*/ 	.byte	0x00, 0xf0, 0x01, 0x1a


	//----- nvinfo : EIATTR_SPARSE_MMA_MASK
	.align		4
.L_653:
        /*0018*/ 	.byte	0x03, 0x50
        /*001a*/ 	.short	0x0000


	//----- nvinfo : EIATTR_MAXREG_COUNT
	.align		4
        /*001c*/ 	.byte	0x03, 0x1b
        /*001e*/ 	.short	0x00a8


	//----- nvinfo : EIATTR_NUM_BARRIERS
	.align		4
        /*0020*/ 	.byte	0x02, 0x4c
        /*0022*/ 	.byte	0x10
	.zero		1


	//----- nvinfo : EIATTR_EXTERNS
	.align		4
        /*0024*/ 	.byte	0x04, 0x0f
        /*0026*/ 	.short	(.L_655 - .L_654)


	//   ....[0]....
	.align		4
.L_654:
        /*0028*/ 	.word	index@(__assertfail)


	//----- nvinfo : EIATTR_ANNOTATIONS
	.align		4
.L_655:
        /*002c*/ 	.byte	0x04, 0x55
        /*002e*/ 	.short	(.L_657 - .L_656)


	//   ....[0]....
.L_656:
        /*0030*/ 	.word	0x00000001
        /*0034*/ 	.byte	0x30, 0x1b, 0x00, 0x00, 0x01, 0x00, 0x00, 0x00, 0x20, 0x2d, 0x00, 0x00, 0x01, 0x00, 0x00, 0x00
        /*0044*/ 	.byte	0xf0, 0x92, 0x00, 0x00, 0x01, 0x00, 0x00, 0x00, 0x80, 0x95, 0x00, 0x00, 0x01, 0x00, 0x00, 0x00
        /*0054*/ 	.byte	0xc0, 0xa2, 0x00, 0x00, 0x01, 0x00, 0x00, 0x00, 0xe0, 0xa2, 0x00, 0x00, 0x01, 0x00, 0x00, 0x00
        /*0064*/ 	.byte	0xc0, 0xa6, 0x00, 0x00


	//----- nvinfo : EIATTR_MERCURY_ISA_VERSION
	.align		4
.L_657:
        /*0068*/ 	.byte	0x03, 0x5f
        /*006a*/ 	.short	0x0101


	//----- nvinfo : EIATTR_INT_WARP_WIDE_INSTR_OFFSETS
	.align		4
        /*006c*/ 	.byte	0x04, 0x31
        /*006e*/ 	.short	(.L_659 - .L_658)


	//   ....[0]....
.L_658:
        /*0070*/ 	.word	0x00000190


	//   ....[1]....
        /*0074*/ 	.word	0x000001c0


	//----- nvinfo : EIATTR_COOP_GROUP_MASK_REGIDS
	.align		4
.L_659:
        /*0078*/ 	.byte	0x04, 0x29
        /*007a*/ 	.short	(.L_661 - .L_660)


	//   ....[0]....
.L_660:
        /*007c*/ 	.word	0xffffffff


	//   ....[1]....
        /*0080*/ 	.word	0xffffffff


	//   ....[2]....
        /*0084*/ 	.word	0xffffffff


	//   ....[3]....
        /*0088*/ 	.word	0xffffffff


	//   ....[4]....
        /*008c*/ 	.word	0xffffffff


	//   ....[5]....
        /*0090*/ 	.word	0xffffffff


	//   ....[6]....
        /*0094*/ 	.word	0xffffffff


	//   ....[7]....
        /*0098*/ 	.word	0x0500000f


	//----- nvinfo : EIATTR_COOP_GROUP_INSTR_OFFSETS
	.align		4
.L_661:
        /*009c*/ 	.byte	0x04, 0x28
        /*009e*/ 	.short	(.L_663 - .L_662)


	//   ....[0]....
.L_662:
        /*00a0*/ 	.word	0x00000070


	//   ....[1]....
        /*00a4*/ 	.word	0x000001a0


	//   ....[2]....
        /*00a8*/ 	.word	0x000001f0


	//   ....[3]....
        /*00ac*/ 	.word	0x000003e0


	//   ....[4]....
        /*00b0*/ 	.word	0x00000620


	//   ....[5]....
        /*00b4*/ 	.word	0x00001510


	//   ....[6]....
        /*00b8*/ 	.word	0x00006f70


	//   ....[7]....
        /*00bc*/ 	.word	0x0000b000


	//----- nvinfo : EIATTR_REG_RECONFIG
	.align		4
.L_663:
        /*00c0*/ 	.byte	0x01, 0x54
	.zero		2


	//----- nvinfo : EIATTR_SYSCALL_OFFSETS
	.align		4
        /*00c4*/ 	.byte	0x04, 0x46
        /*00c6*/ 	.short	(.L_665 - .L_664)


	//   ....[0]....
.L_664:
        /*00c8*/ 	.word	0x00001170


	//   ....[1]....
        /*00cc*/ 	.word	0x00001260


	//   ....[2]....
        /*00d0*/ 	.word	0x000013c0


	//   ....[3]....
        /*00d4*/ 	.word	0x000014b0


	//   ....[4]....
        /*00d8*/ 	.word	0x00001730


	//----- nvinfo : EIATTR_MBARRIER_INSTR_OFFSETS
	.align		4
.L_665:
        /*00dc*/ 	.byte	0x04, 0x39
        /*00de*/ 	.short	(.L_667 - .L_666)


	//   ....[0]....
.L_666:
        /*00e0*/ 	.word	0x00000290
        /*00e4*/ 	.word	0x000000ff
        /*00e8*/ 	.word	0x00026800
        /*00ec*/ 	.short	0x0100
        /*00ee*/ 	.byte	0x06
	.zero		1


	//   ....[1]....
        /*00f0*/ 	.word	0x00000390
        /*00f4*/ 	.word	0x000000ff
        /*00f8*/ 	.word	0x00026810
        /*00fc*/ 	.short	0x0100
        /*00fe*/ 	.byte	0x08
	.zero		1


	//   ....[2]....
        /*0100*/ 	.word	0x000003a0
        /*0104*/ 	.word	0x000000ff
        /*0108*/ 	.word	0x00026820
        /*010c*/ 	.short	0x0100
        /*010e*/ 	.byte	0x08
	.zero		1


	//   ....[3]....
        /*0110*/ 	.word	0x000003b0
        /*0114*/ 	.word	0x000000ff
        /*0118*/ 	.word	0x00026818
        /*011c*/ 	.short	0x0100
        /*011e*/ 	.byte	0x08
	.zero		1


	//   ....[4]....
        /*0120*/ 	.word	0x000003c0
        /*0124*/ 	.word	0x000000ff
        /*0128*/ 	.word	0x00026828
        /*012c*/ 	.short	0x0100
        /*012e*/ 	.byte	0x08
	.zero		1


	//   ....[5]....
        /*0130*/ 	.word	0x000004f0
        /*0134*/ 	.word	0x000000ff
        /*0138*/ 	.word	0x00026830
        /*013c*/ 	.short	0x0100
        /*013e*/ 	.byte	0x08
	.zero		1


	//   ....[6]....
        /*0140*/ 	.word	0x00000500
        /*0144*/ 	.word	0x000000ff
        /*0148*/ 	.word	0x00026840
        /*014c*/ 	.short	0x0100
        /*014e*/ 	.byte	0x08
	.zero		1


	//   ....[7]....
        /*0150*/ 	.word	0x00000510
        /*0154*/ 	.word	0x000000ff
        /*0158*/ 	.word	0x00026838
        /*015c*/ 	.short	0x0100
        /*015e*/ 	.byte	0x08
	.zero		1


	//   ....[8]....
        /*0160*/ 	.word	0x00000520
        /*0164*/ 	.word	0x000000ff
        /*0168*/ 	.word	0x00026848
        /*016c*/ 	.short	0x0100
        /*016e*/ 	.byte	0x08
	.zero		1


	//   ....[9]....
        /*0170*/ 	.word	0x00001550
        /*0174*/ 	.word	0x000000ed
        /*0178*/ 	.word	0x00026800
        /*017c*/ 	.short	0x010a
        /*017e*/ 	.byte	0x3f
	.zero		1


	//   ....[10]....
        /*0180*/ 	.word	0x000015f0
        /*0184*/ 	.word	0x000000ed
        /*0188*/ 	.word	0x00026800
        /*018c*/ 	.short	0x010a
        /*018e*/ 	.byte	0x3f
	.zero		1


	//   ....[11]....
        /*0190*/ 	.word	0x00001f80
        /*0194*/ 	.word	0x000000ff
        /*0198*/ 	.word	0x00026810
        /*019c*/ 	.short	0x010a
        /*019e*/ 	.byte	0x07
	.zero		1


	//   ....[12]....
        /*01a0*/ 	.word	0x00001fc0
        /*01a4*/ 	.word	0x000000ff
        /*01a8*/ 	.word	0x00026810
        /*01ac*/ 	.short	0x010a
        /*01ae*/ 	.byte	0x07
	.zero		1


	//   ....[13]....
        /*01b0*/ 	.word	0x00002400
        /*01b4*/ 	.word	0x000000ff
        /*01b8*/ 	.word	0x00026830
        /*01bc*/ 	.short	0x010a
        /*01be*/ 	.byte	0x07
	.zero		1


	//   ....[14]....
        /*01c0*/ 	.word	0x00002730
        /*01c4*/ 	.word	0x000000ff
        /*01c8*/ 	.word	0x00026830
        /*01cc*/ 	.short	0x010a
        /*01ce*/ 	.byte	0x07
	.zero		1


	//   ....[15]....
        /*01d0*/ 	.word	0x00004d10
        /*01d4*/ 	.word	0x000000ff
        /*01d8*/ 	.word	0x00000000
        /*01dc*/ 	.short	0x0101
        /*01de*/ 	.byte	0x0a
	.zero		1


	//   ....[16]....
        /*01e0*/ 	.word	0x00005020
        /*01e4*/ 	.word	0x000000ff
        /*01e8*/ 	.word	0x00000000
        /*01ec*/ 	.short	0x0101
        /*01ee*/ 	.byte	0x07
	.zero		1


	//   ....[17]....
        /*01f0*/ 	.word	0x00008cf0
        /*01f4*/ 	.word	0x0000000f
        /*01f8*/ 	.word	0x00026820
        /*01fc*/ 	.short	0x010a
        /*01fe*/ 	.byte	0x3f
	.zero		1


	//   ....[18]....
        /*0200*/ 	.word	0x00009600
        /*0204*/ 	.word	0x0000000f
        /*0208*/ 	.word	0x00026840
        /*020c*/ 	.short	0x010a
        /*020e*/ 	.byte	0x3f
	.zero		1


	//   ....[19]....
        /*0210*/ 	.word	0x00009940
        /*0214*/ 	.word	0x0000000f
        /*0218*/ 	.word	0x00026828
        /*021c*/ 	.short	0x010a
        /*021e*/ 	.byte	0x3f
	.zero		1


	//   ....[20]....
        /*0220*/ 	.word	0x00009c80
        /*0224*/ 	.word	0x0000000f
        /*0228*/ 	.word	0x00026848
        /*022c*/ 	.short	0x010a
        /*022e*/ 	.byte	0x3f
	.zero		1


	//   ....[21]....
        /*0230*/ 	.word	0x00009f60
        /*0234*/ 	.word	0x0000000f
        /*0238*/ 	.word	0x00026820
        /*023c*/ 	.short	0x010a
        /*023e*/ 	.byte	0x3f
	.zero		1


	//   ....[22]....
        /*0240*/ 	.word	0x0000a310
        /*0244*/ 	.word	0x0000000f
        /*0248*/ 	.word	0x00026840
        /*024c*/ 	.short	0x010a
        /*024e*/ 	.byte	0x3f
	.zero		1


	//   ....[23]....
        /*0250*/ 	.word	0x0000a620
        /*0254*/ 	.word	0x0000000f
        /*0258*/ 	.word	0x00026828
        /*025c*/ 	.short	0x010a
        /*025e*/ 	.byte	0x3f
	.zero		1


	//   ....[24]....
        /*0260*/ 	.word	0x0000a9a0
        /*0264*/ 	.word	0x00000003
        /*0268*/ 	.word	0x00026840
        /*026c*/ 	.short	0x010a
        /*026e*/ 	.byte	0x3f
	.zero		1


	//   ....[25]....
        /*0270*/ 	.word	0x0000ae70
        /*0274*/ 	.word	0x00000007
        /*0278*/ 	.word	0x00000000
        /*027c*/ 	.short	0x010a
        /*027e*/ 	.byte	0x3f
	.zero		1


	//   ....[26]....
        /*0280*/ 	.word	0x0000aec0
        /*0284*/ 	.word	0x00000003
        /*0288*/ 	.word	0x00000000
        /*028c*/ 	.short	0x010a
        /*028e*/ 	.byte	0x3f
	.zero		1


	//   ....[27]....
        /*0290*/ 	.word	0x0000af20
        /*0294*/ 	.word	0x00000005
        /*0298*/ 	.word	0x00000000
        /*029c*/ 	.short	0x010a
        /*029e*/ 	.byte	0x3f
	.zero		1


	//   ....[28]....
        /*02a0*/ 	.word	0x0000af50
        /*02a4*/ 	.word	0x00000003
        /*02a8*/ 	.word	0x00000000
        /*02ac*/ 	.short	0x010a
        /*02ae*/ 	.byte	0x3f
	.zero		1


	//   ....[29]....
        /*02b0*/ 	.word	0x0000b030
        /*02b4*/ 	.word	0x000000ed
        /*02b8*/ 	.word	0x00026800
        /*02bc*/ 	.short	0x010a
        /*02be*/ 	.byte	0x3f
	.zero		1


	//   ....[30]....
        /*02c0*/ 	.word	0x0000b090
        /*02c4*/ 	.word	0x00000005
        /*02c8*/ 	.word	0x00026810
        /*02cc*/ 	.short	0x010a
        /*02ce*/ 	.byte	0x3f
	.zero		1


	//   ....[31]....
        /*02d0*/ 	.word	0x0000b0f0
        /*02d4*/ 	.word	0x00000079
        /*02d8*/ 	.word	0x00026830
        /*02dc*/ 	.short	0x010a
        /*02de*/ 	.byte	0x3f
	.zero		1


	//   ....[32]....
        /*02e0*/ 	.word	0x0000b140
        /*02e4*/ 	.word	0x0000000f
        /*02e8*/ 	.word	0x00026820
        /*02ec*/ 	.short	0x010a
        /*02ee*/ 	.byte	0x3f
	.zero		1


	//   ....[33]....
        /*02f0*/ 	.word	0x0000b190
        /*02f4*/ 	.word	0x0000000f
        /*02f8*/ 	.word	0x00026840
        /*02fc*/ 	.short	0x010a
        /*02fe*/ 	.byte	0x3f
	.zero		1


	//   ....[34]....
        /*0300*/ 	.word	0x0000b1e0
        /*0304*/ 	.word	0x0000000f
        /*0308*/ 	.word	0x00026828
        /*030c*/ 	.short	0x010a
        /*030e*/ 	.byte	0x3f
	.zero		1


	//   ....[35]....
        /*0310*/ 	.word	0x0000b230
        /*0314*/ 	.word	0x0000000f
        /*0318*/ 	.word	0x00026848
        /*031c*/ 	.short	0x010a
        /*031e*/ 	.byte	0x3f
	.zero		1


	//   ....[36]....
        /*0320*/ 	.word	0x0000b290
        /*0324*/ 	.word	0x0000000f
        /*0328*/ 	.word	0x00026820
        /*032c*/ 	.short	0x010a
        /*032e*/ 	.byte	0x3f
	.zero		1


	//   ....[37]....
        /*0330*/ 	.word	0x0000b2e0
        /*0334*/ 	.word	0x0000000f
        /*0338*/ 	.word	0x00026840
        /*033c*/ 	.short	0x010a
        /*033e*/ 	.byte	0x3f
	.zero		1


	//   ....[38]....
        /*0340*/ 	.word	0x0000b330
        /*0344*/ 	.word	0x0000000f
        /*0348*/ 	.word	0x00026828
        /*034c*/ 	.short	0x010a
        /*034e*/ 	.byte	0x3f
	.zero		1


	//   ....[39]....
        /*0350*/ 	.word	0x0000b380
        /*0354*/ 	.word	0x00000003
        /*0358*/ 	.word	0x00026840
        /*035c*/ 	.short	0x010a
        /*035e*/ 	.byte	0x3f
	.zero		1


	//   ....[40]....
        /*0360*/ 	.word	0x0000b450
        /*0364*/ 	.word	0x00000007
        /*0368*/ 	.word	0x00000000
        /*036c*/ 	.short	0x010a
        /*036e*/ 	.byte	0x3f
	.zero		1


	//   ....[41]....
        /*0370*/ 	.word	0x0000b4a0
        /*0374*/ 	.word	0x00000003
        /*0378*/ 	.word	0x00000000
        /*037c*/ 	.short	0x010a
        /*037e*/ 	.byte	0x3f
	.zero		1


	//   ....[42]....
        /*0380*/ 	.word	0x0000b4f0
        /*0384*/ 	.word	0x00000005
        /*0388*/ 	.word	0x00000000
        /*038c*/ 	.short	0x010a
        /*038e*/ 	.byte	0x3f
	.zero		1


	//----- nvinfo : EIATTR_NUM_MBARRIERS
	.align		4
.L_667:
        /*0390*/ 	.byte	0x03, 0x38
        /*0392*/ 	.short	0x0009


	//----- nvinfo : EIATTR_EXIT_INSTR_OFFSETS
	.align		4
        /*0394*/ 	.byte	0x04, 0x1c
        /*0396*/ 	.short	(.L_669 - .L_668)


	//   ....[0]....
.L_668:
        /*0398*/ 	.word	0x0000afa0


	//----- nvinfo : EIATTR_MAX_THREADS
	.align		4
.L_669:
        /*039c*/ 	.byte	0x04, 0x05
        /*039e*/ 	.short	(.L_671 - .L_670)
.L_670:
        /*03a0*/ 	.word	0x00000180
        /*03a4*/ 	.word	0x00000001
        /*03a8*/ 	.word	0x00000001


	//----- nvinfo : EIATTR_CRS_STACK_SIZE
	.align		4
.L_671:
        /*03ac*/ 	.byte	0x04, 0x1e
        /*03ae*/ 	.short	(.L_673 - .L_672)
.L_672:
        /*03b0*/ 	.word	0x00000000


	//----- nvinfo : EIATTR_CBANK_PARAM_SIZE
	.align		4
.L_673:
        /*03b4*/ 	.byte	0x03, 0x19
        /*03b6*/ 	.short	0x06f0


	//----- nvinfo : EIATTR_PARAM_CBANK
	.align		4
        /*03b8*/ 	.byte	0x04, 0x0a
        /*03ba*/ 	.short	(.L_675 - .L_674)
	.align		4
.L_674:
        /*03bc*/ 	.word	index@(.nv.constant0._ZN7cutlass13device_kernelIN5flash11enable_sm90INS1_16FlashAttnBwdSm90INS1_25CollectiveMainloopBwdSm90ILi2ELi2ELi2EN4cute5tupleIJNS5_1CILi1EEES8_S8_EEENS6_IJNS7_ILi64EEENS7_ILi128EEENS7_ILi96EEEEEENS_6half_tEfNS_4arch4Sm90ELb0ELb1ELb1ELb1ELb0ELb1ELb0ELb0ELi2ELi1ELi2ELi1ELb1EEENS1_21CollectiveEpilogueBwdISD_SE_SG_Li256ELb1ELb0ELi1EEENS1_19SingleTileSchedulerILb1ELb0ELb0ELi128EEEEEEEEEvNT_6ParamsE)
        /*03c0*/ 	.short	0x0210
        /*03c2*/ 	.short	0x06f0


	//----- nvinfo : EIATTR_SW_WAR
	.align		4
.L_675:
        /*03c4*/ 	.byte	0x04, 0x36
        /*03c6*/ 	.short	(.L_677 - .L_676)
.L_676:
        /*03c8*/ 	.word	0x00000008
.L_677:


//--------------------- .nv.info._ZN7cutlass13device_kernelIN5flash11enable_sm90INS1_16FlashAttnBwdSm90INS1_25CollectiveMainloopBwdSm90ILi2ELi2ELi2EN4cute5tupleIJNS5_1CILi1EEES8_S8_EEENS6_IJNS7_ILi64EEENS7_ILi128EEENS7_ILi96EEEEEENS_6half_tEfNS_4arch4Sm90ELb0ELb1ELb1ELb1ELb1ELb1ELb0ELb0ELi2ELi1ELi2ELi1ELb1EEENS1_21CollectiveEpilogueBwdISD_SE_SG_Li256ELb1ELb0ELi1EEENS1_19SingleTileSchedulerILb1ELb0ELb0ELi128EEEEEEEEEvNT_6ParamsE --------------------------
	.section	.nv.info._ZN7cutlass13device_kernelIN5flash11enable_sm90INS1_16FlashAttnBwdSm90INS1_25CollectiveMainloopBwdSm90ILi2ELi2ELi2EN4cute5tupleIJNS5_1CILi1EEES8_S8_EEENS6_IJNS7_ILi64EEENS7_ILi128EEENS7_ILi96EEEEEENS_6half_tEfNS_4arch4Sm90ELb0ELb1ELb1ELb1ELb1ELb1ELb0ELb0ELi2ELi1ELi2ELi1ELb1EEENS1_21CollectiveEpilogueBwdISD_SE_SG_Li256ELb1ELb0ELi1EEENS1_19SingleTileSchedulerILb1ELb0ELb0ELi128EEEEEEEEEvNT_6ParamsE,"",@"SHT_CUDA_INFO"
	.sectionflags	@""
	.align	4


	//----- nvinfo : EIATTR_CUDA_API_VERSION
	.align		4
        /*0000*/ 	.byte	0x04, 0x37
        /*0002*/ 	.short	(.L_679 - .L_678)
.L_678:
        /*0004*/ 	.word	0x00000082


	//----- nvinfo : EIATTR_KPARAM_INFO
	.align		4
.L_679:
        /*0008*/ 	.byte	0x04, 0x17
        /*000a*/ 	.short	(.L_681 - .L_680)
.L_680:
        /*000c*/ 	.word	0x00000000
        /*0010*/ 	.short	0x0000
        /*0012*/ 	.short	0x0070
        /*0014*/ 	.byte	0x00, 0xf0, 0x01, 0x1a


	//----- nvinfo : EIATTR_SPARSE_MMA_MASK
	.align		4
.L_681:
        /*0018*/ 	.byte	0x03, 0x50
        /*001a*/ 	.short	0x0000


	//----- nvinfo : EIATTR_MAXREG_COUNT
	.align		4
        /*001c*/ 	.byte	0x03, 0x1b
        /*001e*/ 	.short	0x00a8


	//----- nvinfo : EIATTR_NUM_BARRIERS
	.align		4
        /*0020*/ 	.byte	0x02, 0x4c
        /*0022*/ 	.byte	0x10
	.zero		1


	//----- nvinfo : EIATTR_EXTERNS
	.align		4
        /*0024*/ 	.byte	0x04, 0x0f
        /*0026*/ 	.short	(.L_683 - .L_682)


	//   ....[0]....
	.align		4
.L_682:
        /*0028*/ 	.word	index@(__assertfail)


	//----- nvinfo : EIATTR_ANNOTATIONS
	.align		4
.L_683:
        /*002c*/ 	.byte	0x04, 0x55
        /*002e*/ 	.short	(.L_685 - .L_684)


	//   ....[0]....
.L_684:
        /*0030*/ 	.word	0x00000001
        /*0034*/ 	.byte	0x30, 0x1b, 0x00, 0x00, 0x01, 0x00, 0x00, 0x00, 0x20, 0x2d, 0x00, 0x00, 0x01, 0x00, 0x00, 0x00
        /*0044*/ 	.byte	0x30, 0xa2, 0x00, 0x00, 0x01, 0x00, 0x00, 0x00, 0xc0, 0xa4, 0x00, 0x00, 0x01, 0x00, 0x00, 0x00
        /*0054*/ 	.byte	0x00, 0xb2, 0x00, 0x00, 0x01, 0x00, 0x00, 0x00, 0x20, 0xb2, 0x00, 0x00, 0x01, 0x00, 0x00, 0x00
        /*0064*/ 	.byte	0x00, 0xb6, 0x00, 0x00


	//----- nvinfo : EIATTR_MERCURY_ISA_VERSION
	.align		4
.L_685:
        /*0068*/ 	.byte	0x03, 0x5f
        /*006a*/ 	.short	0x0101


	//----- nvinfo : EIATTR_INT_WARP_WIDE_INSTR_OFFSETS
	.align		4
        /*006c*/ 	.byte	0x04, 0x31
        /*006e*/ 	.short	(.L_687 - .L_686)


	//   ....[0]....
.L_686:
        /*0070*/ 	.word	0x00000190


	//   ....[1]....
        /*0074*/ 	.word	0x000001c0


	//   ....[2]....
        /*0078*/ 	.word	0x00007e60


	//   ....[3]....
        /*007c*/ 	.word	0x000084c0


	//   ....[4]....
        /*0080*/ 	.word	0x00008970


	//   ....[5]....
        /*0084*/ 	.word	0x00008c40


	//   ....[6]....
        /*0088*/ 	.word	0x00008ea0


	//   ....[7]....
        /*008c*/ 	.word	0x00009030


	//----- nvinfo : EIATTR_COOP_GROUP_MASK_REGIDS
	.align		4
.L_687:
        /*0090*/ 	.byte	0x04, 0x29
        /*0092*/ 	.short	(.L_689 - .L_688)


	//   ....[0]....
.L_688:
        /*0094*/ 	.word	0xffffffff


	//   ....[1]....
        /*0098*/ 	.word	0xffffffff


	//   ....[2]....
        /*009c*/ 	.word	0xffffffff


	//   ....[3]....
        /*00a0*/ 	.word	0xffffffff


	//   ....[4]....
        /*00a4*/ 	.word	0xffffffff


	//   ....[5]....
        /*00a8*/ 	.word	0xffffffff


	//   ....[6]....
        /*00ac*/ 	.word	0xffffffff


	//   ....[7]....
        /*00b0*/ 	.word	0xffffffff


	//   ....[8]....
        /*00b4*/ 	.word	0xffffffff


	//   ....[9]....
        /*00b8*/ 	.word	0xffffffff


	//   ....[10]....
        /*00bc*/ 	.word	0xffffffff


	//   ....[11]....
        /*00c0*/ 	.word	0xffffffff


	//   ....[12]....
        /*00c4*/ 	.word	0xffffffff


	//   ....[13]....
        /*00c8*/ 	.word	0xffffffff


	//   ....[14]....
        /*00cc*/ 	.word	0xffffffff


	//   ....[15]....
        /*00d0*/ 	.word	0xffffffff


	//   ....[16]....
        /*00d4*/ 	.word	0x0500000f


	//   ....[17]....
        /*00d8*/ 	.word	0x0500000f


	//   ....[18]....
        /*00dc*/ 	.word	0x0500000f


	//   ....[19]....
        /*00e0*/ 	.word	0x0500000f


	//----- nvinfo : EIATTR_COOP_GROUP_INSTR_OFFSETS
	.align		4
.L_689:
        /*00e4*/ 	.byte	0x04, 0x28
        /*00e6*/ 	.short	(.L_691 - .L_690)


	//   ....[0]....
.L_690:
        /*00e8*/ 	.word	0x00000070


	//   ....[1]....
        /*00ec*/ 	.word	0x000001a0


	//   ....[2]....
        /*00f0*/ 	.word	0x000001f0


	//   ....[3]....
        /*00f4*/ 	.word	0x000003e0


	//   ....[4]....
        /*00f8*/ 	.word	0x00000620


	//   ....[5]....
        /*00fc*/ 	.word	0x00001510


	//   ....[6]....
        /*0100*/ 	.word	0x00006f70


	//   ....[7]....
        /*0104*/ 	.word	0x00007a60


	//   ....[8]....
        /*0108*/ 	.word	0x00007d90


	//   ....[9]....
        /*010c*/ 	.word	0x00008120


	//   ....[10]....
        /*0110*/ 	.word	0x000083f0


	//   ....[11]....
        /*0114*/ 	.word	0x00008630


	//   ....[12]....
        /*0118*/ 	.word	0x000088a0


	//   ....[13]....
        /*011c*/ 	.word	0x00008b80


	//   ....[14]....
        /*0120*/ 	.word	0x00008da0


	//   ....[15]....
        /*0124*/ 	.word	0x00008f30


	//   ....[16]....
        /*0128*/ 	.word	0x0000bf40


	//   ....[17]....
        /*012c*/ 	.word	0x0000c0b0


	//   ....[18]....
        /*0130*/ 	.word	0x0000c120


	//   ....[19]....
        /*0134*/ 	.word	0x0000c190


	//----- nvinfo : EIATTR_REG_RECONFIG
	.align		4
.L_691:
        /*0138*/ 	.byte	0x01, 0x54
	.zero		2


	//----- nvinfo : EIATTR_SYSCALL_OFFSETS
	.align		4
        /*013c*/ 	.byte	0x04, 0x46
        /*013e*/ 	.short	(.L_693 - .L_692)


	//   ....[0]....
.L_692:
        /*0140*/ 	.word	0x00001170


	//   ....[1]....
        /*0144*/ 	.word	0x00001260


	//   ....[2]....
        /*0148*/ 	.word	0x000013c0


	//   ....[3]....
        /*014c*/ 	.word	0x000014b0


	//   ....[4]....
        /*0150*/ 	.word	0x00001730


	//----- nvinfo : EIATTR_MBARRIER_INSTR_OFFSETS
	.align		4
.L_693:
        /*0154*/ 	.byte	0x04, 0x39
        /*0156*/ 	.short	(.L_695 - .L_694)


	//   ....[0]....
.L_694:
        /*0158*/ 	.word	0x00000290
        /*015c*/ 	.word	0x000000ff
        /*0160*/ 	.word	0x00026800
        /*0164*/ 	.short	0x0100
        /*0166*/ 	.byte	0x06
	.zero		1


	//   ....[1]....
        /*0168*/ 	.word	0x00000390
        /*016c*/ 	.word	0x000000ff
        /*0170*/ 	.word	0x00026810
        /*0174*/ 	.short	0x0100
        /*0176*/ 	.byte	0x08
	.zero		1


	//   ....[2]....
        /*0178*/ 	.word	0x000003a0
        /*017c*/ 	.word	0x000000ff
        /*0180*/ 	.word	0x00026820
        /*0184*/ 	.short	0x0100
        /*0186*/ 	.byte	0x08
	.zero		1


	//   ....[3]....
        /*0188*/ 	.word	0x000003b0
        /*018c*/ 	.word	0x000000ff
        /*0190*/ 	.word	0x00026818
        /*0194*/ 	.short	0x0100
        /*0196*/ 	.byte	0x08
	.zero		1


	//   ....[4]....
        /*0198*/ 	.word	0x000003c0
        /*019c*/ 	.word	0x000000ff
        /*01a0*/ 	.word	0x00026828
        /*01a4*/ 	.short	0x0100
        /*01a6*/ 	.byte	0x08
	.zero		1


	//   ....[5]....
        /*01a8*/ 	.word	0x000004f0
        /*01ac*/ 	.word	0x000000ff
        /*01b0*/ 	.word	0x00026830
        /*01b4*/ 	.short	0x0100
        /*01b6*/ 	.byte	0x08
	.zero		1


	//   ....[6]....
        /*01b8*/ 	.word	0x00000500
        /*01bc*/ 	.word	0x000000ff
        /*01c0*/ 	.word	0x00026840
        /*01c4*/ 	.short	0x0100
        /*01c6*/ 	.byte	0x08
	.zero		1


	//   ....[7]....
        /*01c8*/ 	.word	0x00000510
        /*01cc*/ 	.word	0x000000ff
        /*01d0*/ 	.word	0x00026838
        /*01d4*/ 	.short	0x0100
        /*01d6*/ 	.byte	0x08
	.zero		1


	//   ....[8]....
        /*01d8*/ 	.word	0x00000520
        /*01dc*/ 	.word	0x000000ff
        /*01e0*/ 	.word	0x00026848
        /*01e4*/ 	.short	0x0100
        /*01e6*/ 	.byte	0x08
	.zero		1


	//   ....[9]....
        /*01e8*/ 	.word	0x00001550
        /*01ec*/ 	.word	0x000000ed
        /*01f0*/ 	.word	0x00026800
        /*01f4*/ 	.short	0x010a
        /*01f6*/ 	.byte	0x3f
	.zero		1


	//   ....[10]....
        /*01f8*/ 	.word	0x000015f0
        /*01fc*/ 	.word	0x000000ed
        /*0200*/ 	.word	0x00026800
        /*0204*/ 	.short	0x010a
        /*0206*/ 	.byte	0x3f
	.zero		1


	//   ....[11]....
        /*0208*/ 	.word	0x00001f80
        /*020c*/ 	.word	0x000000ff
        /*0210*/ 	.word	0x00026810
        /*0214*/ 	.short	0x010a
        /*0216*/ 	.byte	0x07
	.zero		1


	//   ....[12]....
        /*0218*/ 	.word	0x00001fc0
        /*021c*/ 	.word	0x000000ff
        /*0220*/ 	.word	0x00026810
        /*0224*/ 	.short	0x010a
        /*0226*/ 	.byte	0x07
	.zero		1


	//   ....[13]....
        /*0228*/ 	.word	0x00002400
        /*022c*/ 	.word	0x000000ff
        /*0230*/ 	.word	0x00026830
        /*0234*/ 	.short	0x010a
        /*0236*/ 	.byte	0x07
	.zero		1


	//   ....[14]....
        /*0238*/ 	.word	0x00002730
        /*023c*/ 	.word	0x000000ff
        /*0240*/ 	.word	0x00026830
        /*0244*/ 	.short	0x010a
        /*0246*/ 	.byte	0x07
	.zero		1


	//   ....[15]....
        /*0248*/ 	.word	0x00004d10
        /*024c*/ 	.word	0x000000ff
        /*0250*/ 	.word	0x00000000
        /*0254*/ 	.short	0x0101
        /*0256*/ 	.byte	0x0a
	.zero		1


	//   ....[16]....
        /*0258*/ 	.word	0x00005020
        /*025c*/ 	.word	0x000000ff
        /*0260*/ 	.word	0x00000000
        /*0264*/ 	.short	0x0101
        /*0266*/ 	.byte	0x07
	.zero		1


	//   ....[17]....
        /*0268*/ 	.word	0x00009c30
        /*026c*/ 	.word	0x0000000f
        /*0270*/ 	.word	0x00026820
        /*0274*/ 	.short	0x010a
        /*0276*/ 	.byte	0x3f
	.zero		1


	//   ....[18]....
        /*0278*/ 	.word	0x0000a540
        /*027c*/ 	.word	0x0000000f
        /*0280*/ 	.word	0x00026840
        /*0284*/ 	.short	0x010a
        /*0286*/ 	.byte	0x3f
	.zero		1


	//   ....[19]....
        /*0288*/ 	.word	0x0000a880
        /*028c*/ 	.word	0x0000000f
        /*0290*/ 	.word	0x00026828
        /*0294*/ 	.short	0x010a
        /*0296*/ 	.byte	0x3f
	.zero		1


	//   ....[20]....
        /*0298*/ 	.word	0x0000abc0
        /*029c*/ 	.word	0x0000000f
        /*02a0*/ 	.word	0x00026848
        /*02a4*/ 	.short	0x010a
        /*02a6*/ 	.byte	0x3f
	.zero		1


	//   ....[21]....
        /*02a8*/ 	.word	0x0000aea0
        /*02ac*/ 	.word	0x0000000f
        /*02b0*/ 	.word	0x00026820
        /*02b4*/ 	.short	0x010a
        /*02b6*/ 	.byte	0x3f
	.zero		1


	//   ....[22]....
        /*02b8*/ 	.word	0x0000b250
        /*02bc*/ 	.word	0x0000000f
        /*02c0*/ 	.word	0x00026840
        /*02c4*/ 	.short	0x010a
        /*02c6*/ 	.byte	0x3f
	.zero		1


	//   ....[23]....
        /*02c8*/ 	.word	0x0000b560
        /*02cc*/ 	.word	0x0000000f
        /*02d0*/ 	.word	0x00026828
        /*02d4*/ 	.short	0x010a
        /*02d6*/ 	.byte	0x3f
	.zero		1


	//   ....[24]....
        /*02d8*/ 	.word	0x0000b8e0
        /*02dc*/ 	.word	0x00000003
        /*02e0*/ 	.word	0x00026840
        /*02e4*/ 	.short	0x010a
        /*02e6*/ 	.byte	0x3f
	.zero		1


	//   ....[25]....
        /*02e8*/ 	.word	0x0000bdb0
        /*02ec*/ 	.word	0x00000007
        /*02f0*/ 	.word	0x00000000
        /*02f4*/ 	.short	0x010a
        /*02f6*/ 	.byte	0x3f
	.zero		1


	//   ....[26]....
        /*02f8*/ 	.word	0x0000be00
        /*02fc*/ 	.word	0x00000003
        /*0300*/ 	.word	0x00000000
        /*0304*/ 	.short	0x010a
        /*0306*/ 	.byte	0x3f
	.zero		1


	//   ....[27]....
        /*0308*/ 	.word	0x0000be60
        /*030c*/ 	.word	0x00000005
        /*0310*/ 	.word	0x00000000
        /*0314*/ 	.short	0x010a
        /*0316*/ 	.byte	0x3f
	.zero		1


	//   ....[28]....
        /*0318*/ 	.word	0x0000be90
        /*031c*/ 	.word	0x00000003
        /*0320*/ 	.word	0x00000000
        /*0324*/ 	.short	0x010a
        /*0326*/ 	.byte	0x3f
	.zero		1


	//   ....[29]....
        /*0328*/ 	.word	0x0000bf70
        /*032c*/ 	.word	0x000000ed
        /*0330*/ 	.word	0x00026800
        /*0334*/ 	.short	0x010a
        /*0336*/ 	.byte	0x3f
	.zero		1


	//   ....[30]....
        /*0338*/ 	.word	0x0000bfd0
        /*033c*/ 	.word	0x00000005
        /*0340*/ 	.word	0x00026810
        /*0344*/ 	.short	0x010a
        /*0346*/ 	.byte	0x3f
	.zero		1


	//   ....[31]....
        /*0348*/ 	.word	0x0000c030
        /*034c*/ 	.word	0x00000079
        /*0350*/ 	.word	0x00026830
        /*0354*/ 	.short	0x010a
        /*0356*/ 	.byte	0x3f
	.zero		1


	//   ....[32]....
        /*0358*/ 	.word	0x0000c1d0
        /*035c*/ 	.word	0x0000000f
        /*0360*/ 	.word	0x00026820
        /*0364*/ 	.short	0x010a
        /*0366*/ 	.byte	0x3f
	.zero		1


	//   ....[33]....
        /*0368*/ 	.word	0x0000c220
        /*036c*/ 	.word	0x0000000f
        /*0370*/ 	.word	0x00026840
        /*0374*/ 	.short	0x010a
        /*0376*/ 	.byte	0x3f
	.zero		1


	//   ....[34]....
        /*0378*/ 	.word	0x0000c270
        /*037c*/ 	.word	0x0000000f
        /*0380*/ 	.word	0x00026828
        /*0384*/ 	.short	0x010a
        /*0386*/ 	.byte	0x3f
	.zero		1


	//   ....[35]....
        /*0388*/ 	.word	0x0000c2c0
        /*038c*/ 	.word	0x0000000f
        /*0390*/ 	.word	0x00026848
        /*0394*/ 	.short	0x010a
        /*0396*/ 	.byte	0x3f
	.zero		1


	//   ....[36]....
        /*0398*/ 	.word	0x0000c320
        /*039c*/ 	.word	0x0000000f
        /*03a0*/ 	.word	0x00026820
        /*03a4*/ 	.short	0x010a
        /*03a6*/ 	.byte	0x3f
	.zero		1


	//   ....[37]....
        /*03a8*/ 	.word	0x0000c370
        /*03ac*/ 	.word	0x0000000f
        /*03b0*/ 	.word	0x00026840
        /*03b4*/ 	.short	0x010a
        /*03b6*/ 	.byte	0x3f
	.zero		1


	//   ....[38]....
        /*03b8*/ 	.word	0x0000c3c0
        /*03bc*/ 	.word	0x0000000f
        /*03c0*/ 	.word	0x00026828
        /*03c4*/ 	.short	0x010a
        /*03c6*/ 	.byte	0x3f
	.zero		1


	//   ....[39]....
        /*03c8*/ 	.word	0x0000c410
        /*03cc*/ 	.word	0x00000003
        /*03d0*/ 	.word	0x00026840
        /*03d4*/ 	.short	0x010a
        /*03d6*/ 	.byte	0x3f
	.zero		1


	//   ....[40]....
        /*03d8*/ 	.word	0x0000c4e0
        /*03dc*/ 	.word	0x00000007
        /*03e0*/ 	.word	0x00000000
        /*03e4*/ 	.short	0x010a
        /*03e6*/ 	.byte	0x3f
	.zero		1


	//   ....[41]....
        /*03e8*/ 	.word	0x0000c530
        /*03ec*/ 	.word	0x00000003
        /*03f0*/ 	.word	0x00000000
        /*03f4*/ 	.short	0x010a
        /*03f6*/ 	.byte	0x3f
	.zero		1


	//   ....[42]....
        /*03f8*/ 	.word	0x0000c580
        /*03fc*/ 	.word	0x00000005
        /*0400*/ 	.word	0x00000000
        /*0404*/ 	.short	0x010a
        /*0406*/ 	.byte	0x3f
	.zero		1


	//----- nvinfo : EIATTR_NUM_MBARRIERS
	.align		4
.L_695:
        /*0408*/ 	.byte	0x03, 0x38
        /*040a*/ 	.short	0x0009


	//----- nvinfo : EIATTR_EXIT_INSTR_OFFSETS
	.align		4
        /*040c*/ 	.byte	0x04, 0x1c
        /*040e*/ 	.short	(.L_697 - .L_696)


	//   ....[0]....
.L_696:
        /*0410*/ 	.word	0x0000bee0


	//----- nvinfo : EIATTR_MAX_THREADS
	.align		4
.L_697:
        /*0414*/ 	.byte	0x04, 0x05
        /*0416*/ 	.short	(.L_699 - .L_698)
.L_698:
        /*0418*/ 	.word	0x00000180
        /*041c*/ 	.word	0x00000001
        /*0420*/ 	.word	0x00000001


	//----- nvinfo : EIATTR_CRS_STACK_SIZE
	.align		4
.L_699:
        /*0424*/ 	.byte	0x04, 0x1e
        /*0426*/ 	.short	(.L_701 - .L_700)
.L_700:
        /*0428*/ 	.word	0x00000000


	//----- nvinfo : EIATTR_CBANK_PARAM_SIZE
	.align		4
.L_701:
        /*042c*/ 	.byte	0x03, 0x19
        /*042e*/ 	.short	0x06f0


	//----- nvinfo : EIATTR_PARAM_CBANK
	.align		4
        /*0430*/ 	.byte	0x04, 0x0a
        /*0432*/ 	.short	(.L_703 - .L_702)
	.align		4
.L_702:
        /*0434*/ 	.word	index@(.nv.constant0._ZN7cutlass13device_kernelIN5flash11enable_sm90INS1_16FlashAttnBwdSm90INS1_25CollectiveMainloopBwdSm90ILi2ELi2ELi2EN4cute5tupleIJNS5_1CILi1EEES8_S8_EEENS6_IJNS7_ILi64EEENS7_ILi128EEENS7_ILi96EEEEEENS_6half_tEfNS_4arch4Sm90ELb0ELb1ELb1ELb1ELb1ELb1ELb0ELb0ELi2ELi1ELi2ELi1ELb1EEENS1_21CollectiveEpilogueBwdISD_SE_SG_Li256ELb1ELb0ELi1EEENS1_19SingleTileSchedulerILb1ELb0ELb0ELi128EEEEEEEEEvNT_6ParamsE)
        /*0438*/ 	.short	0x0210
        /*043a*/ 	.short	0x06f0


	//----- nvinfo : EIATTR_SW_WAR
	.align		4
.L_703:
        /*043c*/ 	.byte	0x04, 0x36
        /*043e*/ 	.short	(.L_705 - .L_704)
.L_704:
        /*0440*/ 	.word	0x00000008
.L_705:


//--------------------- .nv.info._ZN7cutlass13device_kernelIN5flash11enable_sm90INS1_16FlashAttnBwdSm90INS1_25CollectiveMainloopBwdSm90ILi2ELi2ELi2EN4cute5tupleIJNS5_1CILi1EEES8_S8_EEENS6_IJNS7_ILi64EEENS7_ILi128EEENS7_ILi96EEEEEENS_6half_tEfNS_4arch4Sm90ELb0ELb1ELb1ELb1ELb0ELb1ELb0ELb0ELi2ELi1ELi2ELi1ELb1EEENS1_24CollectiveEpilogueBwdGQAISD_fSG_Li256ELb1ELb0EEENS1_19SingleTileSchedulerILb1ELb0ELb0ELi128EEEEEEEEEvNT_6ParamsE --------------------------
	.section	.nv.info._ZN7cutlass13device_kernelIN5flash11enable_sm90INS1_16FlashAttnBwdSm90INS1_25CollectiveMainloopBwdSm90ILi2ELi2ELi2EN4cute5tupleIJNS5_1CILi1EEES8_S8_EEENS6_IJNS7_ILi64EEENS7_ILi128EEENS7_ILi96EEEEEENS_6half_tEfNS_4arch4Sm90ELb0ELb1ELb1ELb1ELb0ELb1ELb0ELb0ELi2ELi1ELi2ELi1ELb1EEENS1_24CollectiveEpilogueBwdGQAISD_fSG_Li256ELb1ELb0EEENS1_19SingleTileSchedulerILb1ELb0ELb0ELi128EEEEEEEEEvNT_6ParamsE,"",@"SHT_CUDA_INFO"
	.sectionflags	@""
	.align	4


	//----- nvinfo : EIATTR_CUDA_API_VERSION
	.align		4
        /*0000*/ 	.byte	0x04, 0x37
        /*0002*/ 	.short	(.L_707 - .L_706)
.L_706:
        /*0004*/ 	.word	0x00000082


	//----- nvinfo : EIATTR_KPARAM_INFO
	.align		4
.L_707:
        /*0008*/ 	.byte	0x04, 0x17
        /*000a*/ 	.short	(.L_709 - .L_708)
.L_708:
        /*000c*/ 	.word	0x00000000
        /*0010*/ 	.short	0x0000
        /*0012*/ 	.short	0x0070
        /*0014*/ 	.byte	0x00, 0xf0, 0x01, 0x1a


	//----- nvinfo : EIATTR_SPARSE_MMA_MASK
	.align		4
.L_709:
        /*0018*/ 	.byte	0x03, 0x50
        /*001a*/ 	.short	0x0000


	//----- nvinfo : EIATTR_MAXREG_COUNT
	.align		4
        /*001c*/ 	.byte	0x03, 0x1b
        /*001e*/ 	.short	0x00a8


	//----- nvinfo : EIATTR_NUM_BARRIERS
	.align		4
        /*0020*/ 	.byte	0x02, 0x4c
        /*0022*/ 	.byte	0x10
	.zero		1


	//----- nvinfo : EIATTR_EXTERNS
	.align		4
        /*0024*/ 	.byte	0x04, 0x0f
        /*0026*/ 	.short	(.L_711 - .L_710)


	//   ....[0]....
	.align		4
.L_710:
        /*0028*/ 	.word	index@(__assertfail)


	//----- nvinfo : EIATTR_ANNOTATIONS
	.align		4
.L_711:
        /*002c*/ 	.byte	0x04, 0x55
        /*002e*/ 	.short	(.L_713 - .L_712)


	//   ....[0]....
.L_712:
        /*0030*/ 	.word	0x00000001
        /*0034*/ 	.byte	0x30, 0x1b, 0x00, 0x00, 0x01, 0x00, 0x00, 0x00, 0x20, 0x2d, 0x00, 0x00, 0x01, 0x00, 0x00, 0x00
        /*0044*/ 	.byte	0x90, 0x80, 0x00, 0x00, 0x01, 0x00, 0x00, 0x00, 0x20, 0x83, 0x00, 0x00, 0x01, 0x00, 0x00, 0x00
        /*0054*/ 	.byte	0x60, 0x90, 0x00, 0x00, 0x01, 0x00, 0x00, 0x00, 0x80, 0x90, 0x00, 0x00, 0x01, 0x00, 0x00, 0x00
        /*0064*/ 	.byte	0x60, 0x94, 0x00, 0x00


	//----- nvinfo : EIATTR_MERCURY_ISA_VERSION
	.align		4
.L_713:
        /*0068*/ 	.byte	0x03, 0x5f
        /*006a*/ 	.short	0x0101


	//----- nvinfo : EIATTR_INT_WARP_WIDE_INSTR_OFFSETS
	.align		4
        /*006c*/ 	.byte	0x04, 0x31
        /*006e*/ 	.short	(.L_715 - .L_714)


	//   ....[0]....
.L_714:
        /*0070*/ 	.word	0x00000190


	//   ....[1]....
        /*0074*/ 	.word	0x000001c0


	//----- nvinfo : EIATTR_COOP_GROUP_MASK_REGIDS
	.align		4
.L_715:
        /*0078*/ 	.byte	0x04, 0x29
        /*007a*/ 	.short	(.L_717 - .L_716)


	//   ....[0]....
.L_716:
        /*007c*/ 	.word	0xffffffff


	//   ....[1]....
        /*0080*/ 	.word	0xffffffff


	//   ....[2]....
        /*0084*/ 	.word	0xffffffff


	//   ....[3]....
        /*0088*/ 	.word	0xffffffff


	//   ....[4]....
        /*008c*/ 	.word	0xffffffff


	//   ....[5]....
        /*0090*/ 	.word	0xffffffff


	//   ....[6]....
        /*0094*/ 	.word	0xffffffff


	//   ....[7]....
        /*0098*/ 	.word	0x0500000f


	//----- nvinfo : EIATTR_COOP_GROUP_INSTR_OFFSETS
	.align		4
.L_717:
        /*009c*/ 	.byte	0x04, 0x28
        /*009e*/ 	.short	(.L_719 - .L_718)


	//   ....[0]....
.L_718:
        /*00a0*/ 	.word	0x00000070


	//   ....[1]....
        /*00a4*/ 	.word	0x000001a0


	//   ....[2]....
        /*00a8*/ 	.word	0x000001f0


	//   ....[3]....
        /*00ac*/ 	.word	0x000003e0


	//   ....[4]....
        /*00b0*/ 	.word	0x00000620


	//   ....[5]....
        /*00b4*/ 	.word	0x00001510


	//   ....[6]....
        /*00b8*/ 	.word	0x00005cd0


	//   ....[7]....
        /*00bc*/ 	.word	0x00009da0


	//----- nvinfo : EIATTR_REG_RECONFIG
	.align		4
.L_719:
        /*00c0*/ 	.byte	0x01, 0x54
	.zero		2


	//----- nvinfo : EIATTR_SYSCALL_OFFSETS
	.align		4
        /*00c4*/ 	.byte	0x04, 0x46
        /*00c6*/ 	.short	(.L_721 - .L_720)


	//   ....[0]....
.L_720:
        /*00c8*/ 	.word	0x00001170


	//   ....[1]....
        /*00cc*/ 	.word	0x00001260


	//   ....[2]....
        /*00d0*/ 	.word	0x000013c0


	//   ....[3]....
        /*00d4*/ 	.word	0x000014b0


	//   ....[4]....
        /*00d8*/ 	.word	0x00001730


	//----- nvinfo : EIATTR_MBARRIER_INSTR_OFFSETS
	.align		4
.L_721:
        /*00dc*/ 	.byte	0x04, 0x39
        /*00de*/ 	.short	(.L_723 - .L_722)


	//   ....[0]....
.L_722:
        /*00e0*/ 	.word	0x00000290
        /*00e4*/ 	.word	0x000000ff
        /*00e8*/ 	.word	0x00026800
        /*00ec*/ 	.short	0x0100
        /*00ee*/ 	.byte	0x06
	.zero		1


	//   ....[1]....
        /*00f0*/ 	.word	0x00000390
        /*00f4*/ 	.word	0x000000ff
        /*00f8*/ 	.word	0x00026810
        /*00fc*/ 	.short	0x0100
        /*00fe*/ 	.byte	0x08
	.zero		1


	//   ....[2]....
        /*0100*/ 	.word	0x000003a0
        /*0104*/ 	.word	0x000000ff
        /*0108*/ 	.word	0x00026820
        /*010c*/ 	.short	0x0100
        /*010e*/ 	.byte	0x08
	.zero		1


	//   ....[3]....
        /*0110*/ 	.word	0x000003b0
        /*0114*/ 	.word	0x000000ff
        /*0118*/ 	.word	0x00026818
        /*011c*/ 	.short	0x0100
        /*011e*/ 	.byte	0x08
	.zero		1


	//   ....[4]....
        /*0120*/ 	.word	0x000003c0
        /*0124*/ 	.word	0x000000ff
        /*0128*/ 	.word	0x00026828
        /*012c*/ 	.short	0x0100
        /*012e*/ 	.byte	0x08
	.zero		1


	//   ....[5]....
        /*0130*/ 	.word	0x000004f0
        /*0134*/ 	.word	0x000000ff
        /*0138*/ 	.word	0x00026830
        /*013c*/ 	.short	0x0100
        /*013e*/ 	.byte	0x08
	.zero		1


	//   ....[6]....
        /*0140*/ 	.word	0x00000500
        /*0144*/ 	.word	0x000000ff
        /*0148*/ 	.word	0x00026840
        /*014c*/ 	.short	0x0100
        /*014e*/ 	.byte	0x08
	.zero		1


	//   ....[7]....
        /*0150*/ 	.word	0x00000510
        /*0154*/ 	.word	0x000000ff
        /*0158*/ 	.word	0x00026838
        /*015c*/ 	.short	0x0100
        /*015e*/ 	.byte	0x08
	.zero		1


	//   ....[8]....
        /*0160*/ 	.word	0x00000520
        /*0164*/ 	.word	0x000000ff
        /*0168*/ 	.word	0x00026848
        /*016c*/ 	.short	0x0100
        /*016e*/ 	.byte	0x08
	.zero		1


	//   ....[9]....
        /*0170*/ 	.word	0x00001550
        /*0174*/ 	.word	0x000000ed
        /*0178*/ 	.word	0x00026800
        /*017c*/ 	.short	0x010a
        /*017e*/ 	.byte	0x3f
	.zero		1


	//   ....[10]....
        /*0180*/ 	.word	0x000015f0
        /*0184*/ 	.word	0x000000ed
        /*0188*/ 	.word	0x00026800
        /*018c*/ 	.short	0x010a
        /*018e*/ 	.byte	0x3f
	.zero		1


	//   ....[11]....
        /*0190*/ 	.word	0x00001f80
        /*0194*/ 	.word	0x000000ff
        /*0198*/ 	.word	0x00026810
        /*019c*/ 	.short	0x010a
        /*019e*/ 	.byte	0x07
	.zero		1


	//   ....[12]....
        /*01a0*/ 	.word	0x00001fc0
        /*01a4*/ 	.word	0x000000ff
        /*01a8*/ 	.word	0x00026810
        /*01ac*/ 	.short	0x010a
        /*01ae*/ 	.byte	0x07
	.zero		1


	//   ....[13]....
        /*01b0*/ 	.word	0x00002400
        /*01b4*/ 	.word	0x000000ff
        /*01b8*/ 	.word	0x00026830
        /*01bc*/ 	.short	0x010a
        /*01be*/ 	.byte	0x07
	.zero		1


	//   ....[14]....
        /*01c0*/ 	.word	0x00002730
        /*01c4*/ 	.word	0x000000ff
        /*01c8*/ 	.word	0x00026830
        /*01cc*/ 	.short	0x010a
        /*01ce*/ 	.byte	0x07
	.zero		1


	//   ....[15]....
        /*01d0*/ 	.word	0x00004d10
        /*01d4*/ 	.word	0x000000ff
        /*01d8*/ 	.word	0x00000000
        /*01dc*/ 	.short	0x0101
        /*01de*/ 	.byte	0x0a
	.zero		1


	//   ....[16]....
        /*01e0*/ 	.word	0x00005020
        /*01e4*/ 	.word	0x000000ff
        /*01e8*/ 	.word	0x00000000
        /*01ec*/ 	.short	0x0101
        /*01ee*/ 	.byte	0x07
	.zero		1


	//   ....[17]....
        /*01f0*/ 	.word	0x00007a90
        /*01f4*/ 	.word	0x0000000f
        /*01f8*/ 	.word	0x00026820
        /*01fc*/ 	.short	0x010a
        /*01fe*/ 	.byte	0x3f
	.zero		1


	//   ....[18]....
        /*0200*/ 	.word	0x000083a0
        /*0204*/ 	.word	0x0000000f
        /*0208*/ 	.word	0x00026840
        /*020c*/ 	.short	0x010a
        /*020e*/ 	.byte	0x3f
	.zero		1


	//   ....[19]....
        /*0210*/ 	.word	0x000086e0
        /*0214*/ 	.word	0x0000000f
        /*0218*/ 	.word	0x00026828
        /*021c*/ 	.short	0x010a
        /*021e*/ 	.byte	0x3f
	.zero		1


	//   ....[20]....
        /*0220*/ 	.word	0x00008a20
        /*0224*/ 	.word	0x0000000f
        /*0228*/ 	.word	0x00026848
        /*022c*/ 	.short	0x010a
        /*022e*/ 	.byte	0x3f
	.zero		1


	//   ....[21]....
        /*0230*/ 	.word	0x00008d00
        /*0234*/ 	.word	0x0000000f
        /*0238*/ 	.word	0x00026820
        /*023c*/ 	.short	0x010a
        /*023e*/ 	.byte	0x3f
	.zero		1


	//   ....[22]....
        /*0240*/ 	.word	0x000090b0
        /*0244*/ 	.word	0x0000000f
        /*0248*/ 	.word	0x00026840
        /*024c*/ 	.short	0x010a
        /*024e*/ 	.byte	0x3f
	.zero		1


	//   ....[23]....
        /*0250*/ 	.word	0x000093c0
        /*0254*/ 	.word	0x0000000f
        /*0258*/ 	.word	0x00026828
        /*025c*/ 	.short	0x010a
        /*025e*/ 	.byte	0x3f
	.zero		1


	//   ....[24]....
        /*0260*/ 	.word	0x00009740
        /*0264*/ 	.word	0x00000003
        /*0268*/ 	.word	0x00026840
        /*026c*/ 	.short	0x010a
        /*026e*/ 	.byte	0x3f
	.zero		1


	//   ....[25]....
        /*0270*/ 	.word	0x00009c10
        /*0274*/ 	.word	0x00000007
        /*0278*/ 	.word	0x00000000
        /*027c*/ 	.short	0x010a
        /*027e*/ 	.byte	0x3f
	.zero		1


	//   ....[26]....
        /*0280*/ 	.word	0x00009c60
        /*0284*/ 	.word	0x00000003
        /*0288*/ 	.word	0x00000000
        /*028c*/ 	.short	0x010a
        /*028e*/ 	.byte	0x3f
	.zero		1


	//   ....[27]....
        /*0290*/ 	.word	0x00009cc0
        /*0294*/ 	.word	0x00000005
        /*0298*/ 	.word	0x00000000
        /*029c*/ 	.short	0x010a
        /*029e*/ 	.byte	0x3f
	.zero		1


	//   ....[28]....
        /*02a0*/ 	.word	0x00009cf0
        /*02a4*/ 	.word	0x00000003
        /*02a8*/ 	.word	0x00000000
        /*02ac*/ 	.short	0x010a
        /*02ae*/ 	.byte	0x3f
	.zero		1


	//   ....[29]....
        /*02b0*/ 	.word	0x00009dd0
        /*02b4*/ 	.word	0x000000ed
        /*02b8*/ 	.word	0x00026800
        /*02bc*/ 	.short	0x010a
        /*02be*/ 	.byte	0x3f
	.zero		1


	//   ....[30]....
        /*02c0*/ 	.word	0x00009e30
        /*02c4*/ 	.word	0x00000005
        /*02c8*/ 	.word	0x00026810
        /*02cc*/ 	.short	0x010a
        /*02ce*/ 	.byte	0x3f
	.zero		1


	//   ....[31]....
        /*02d0*/ 	.word	0x00009e90
        /*02d4*/ 	.word	0x00000079
        /*02d8*/ 	.word	0x00026830
        /*02dc*/ 	.short	0x010a
        /*02de*/ 	.byte	0x3f
	.zero		1


	//   ....[32]....
        /*02e0*/ 	.word	0x00009ee0
        /*02e4*/ 	.word	0x0000000f
        /*02e8*/ 	.word	0x00026820
        /*02ec*/ 	.short	0x010a
        /*02ee*/ 	.byte	0x3f
	.zero		1


	//   ....[33]....
        /*02f0*/ 	.word	0x00009f30
        /*02f4*/ 	.word	0x0000000f
        /*02f8*/ 	.word	0x00026840
        /*02fc*/ 	.short	0x010a
        /*02fe*/ 	.byte	0x3f
	.zero		1


	//   ....[34]....
        /*0300*/ 	.word	0x00009f80
        /*0304*/ 	.word	0x0000000f
        /*0308*/ 	.word	0x00026828
        /*030c*/ 	.short	0x010a
        /*030e*/ 	.byte	0x3f
	.zero		1


	//   ....[35]....
        /*0310*/ 	.word	0x00009fd0
        /*0314*/ 	.word	0x0000000f
        /*0318*/ 	.word	0x00026848
        /*031c*/ 	.short	0x010a
        /*031e*/ 	.byte	0x3f
	.zero		1


	//   ....[36]....
        /*0320*/ 	.word	0x0000a030
        /*0324*/ 	.word	0x0000000f
        /*0328*/ 	.word	0x00026820
        /*032c*/ 	.short	0x010a
        /*032e*/ 	.byte	0x3f
	.zero		1


	//   ....[37]....
        /*0330*/ 	.word	0x0000a080
        /*0334*/ 	.word	0x0000000f
        /*0338*/ 	.word	0x00026840
        /*033c*/ 	.short	0x010a
        /*033e*/ 	.byte	0x3f
	.zero		1


	//   ....[38]....
        /*0340*/ 	.word	0x0000a0d0
        /*0344*/ 	.word	0x0000000f
        /*0348*/ 	.word	0x00026828
        /*034c*/ 	.short	0x010a
        /*034e*/ 	.byte	0x3f
	.zero		1


	//   ....[39]....
        /*0350*/ 	.word	0x0000a120
        /*0354*/ 	.word	0x00000003
        /*0358*/ 	.word	0x00026840
        /*035c*/ 	.short	0x010a
        /*035e*/ 	.byte	0x3f
	.zero		1


	//   ....[40]....
        /*0360*/ 	.word	0x0000a1f0
        /*0364*/ 	.word	0x00000007
        /*0368*/ 	.word	0x00000000
        /*036c*/ 	.short	0x010a
        /*036e*/ 	.byte	0x3f
	.zero		1


	//   ....[41]....
        /*0370*/ 	.word	0x0000a240
        /*0374*/ 	.word	0x00000003
        /*0378*/ 	.word	0x00000000
        /*037c*/ 	.short	0x010a
        /*037e*/ 	.byte	0x3f
	.zero		1


	//   ....[42]....
        /*0380*/ 	.word	0x0000a290
        /*0384*/ 	.word	0x00000005
        /*0388*/ 	.word	0x00000000
        /*038c*/ 	.short	0x010a
        /*038e*/ 	.byte	0x3f
	.zero		1


	//----- nvinfo : EIATTR_NUM_MBARRIERS
	.align		4
.L_723:
        /*0390*/ 	.byte	0x03, 0x38
        /*0392*/ 	.short	0x0009


	//----- nvinfo : EIATTR_EXIT_INSTR_OFFSETS
	.align		4
        /*0394*/ 	.byte	0x04, 0x1c
        /*0396*/ 	.short	(.L_725 - .L_724)


	//   ....[0]....
.L_724:
        /*0398*/ 	.word	0x00009d40


	//----- nvinfo : EIATTR_MAX_THREADS
	.align		4
.L_725:
        /*039c*/ 	.byte	0x04, 0x05
        /*039e*/ 	.short	(.L_727 - .L_726)
.L_726:
        /*03a0*/ 	.word	0x00000180
        /*03a4*/ 	.word	0x00000001
        /*03a8*/ 	.word	0x00000001


	//----- nvinfo : EIATTR_CRS_STACK_SIZE
	.align		4
.L_727:
        /*03ac*/ 	.byte	0x04, 0x1e
        /*03ae*/ 	.short	(.L_729 - .L_728)
.L_728:
        /*03b0*/ 	.word	0x00000000


	//----- nvinfo : EIATTR_CBANK_PARAM_SIZE
	.align		4
.L_729:
        /*03b4*/ 	.byte	0x03, 0x19
        /*03b6*/ 	.short	0x06f0


	//----- nvinfo : EIATTR_PARAM_CBANK
	.align		4
        /*03b8*/ 	.byte	0x04, 0x0a
        /*03ba*/ 	.short	(.L_731 - .L_730)
	.align		4
.L_730:
        /*03bc*/ 	.word	index@(.nv.constant0._ZN7cutlass13device_kernelIN5flash11enable_sm90INS1_16FlashAttnBwdSm90INS1_25CollectiveMainloopBwdSm90ILi2ELi2ELi2EN4cute5tupleIJNS5_1CILi1EEES8_S8_EEENS6_IJNS7_ILi64EEENS7_ILi128EEENS7_ILi96EEEEEENS_6half_tEfNS_4arch4Sm90ELb0ELb1ELb1ELb1ELb0ELb1ELb0ELb0ELi2ELi1ELi2ELi1ELb1EEENS1_24CollectiveEpilogueBwdGQAISD_fSG_Li256ELb1ELb0EEENS1_19SingleTileSchedulerILb1ELb0ELb0ELi128EEEEEEEEEvNT_6ParamsE)
        /*03c0*/ 	.short	0x0210
        /*03c2*/ 	.short	0x06f0


	//----- nvinfo : EIATTR_SW_WAR
	.align		4
.L_731:
        /*03c4*/ 	.byte	0x04, 0x36
        /*03c6*/ 	.short	(.L_733 - .L_732)
.L_732:
        /*03c8*/ 	.word	0x00000008
.L_733:


//--------------------- .nv.info._ZN7cutlass13device_kernelIN5flash11enable_sm90INS1_16FlashAttnBwdSm90INS1_25CollectiveMainloopBwdSm90ILi2ELi2ELi2EN4cute5tupleIJNS5_1CILi1EEES8_S8_EEENS6_IJNS7_ILi64EEENS7_ILi128EEENS7_ILi96EEEEEENS_6half_tEfNS_4arch4Sm90ELb0ELb1ELb1ELb1ELb1ELb1ELb0ELb0ELi2ELi1ELi2ELi1ELb1EEENS1_24CollectiveEpilogueBwdGQAISD_fSG_Li256ELb1ELb1EEENS1_19SingleTileSchedulerILb1ELb0ELb0ELi128EEEEEEEEEvNT_6ParamsE --------------------------
	.section	.nv.info._ZN7cutlass13device_kernelIN5flash11enable_sm90INS1_16FlashAttnBwdSm90INS1_25CollectiveMainloopBwdSm90ILi2ELi2ELi2EN4cute5tupleIJNS5_1CILi1EEES8_S8_EEENS6_IJNS7_ILi64EEENS7_ILi128EEENS7_ILi96EEEEEENS_6half_tEfNS_4arch4Sm90ELb0ELb1ELb1ELb1ELb1ELb1ELb0ELb0ELi2ELi1ELi2ELi1ELb1EEENS1_24CollectiveEpilogueBwdGQAISD_fSG_Li256ELb1ELb1EEENS1_19SingleTileSchedulerILb1ELb0ELb0ELi128EEEEEEEEEvNT_6ParamsE,"",@"SHT_CUDA_INFO"
	.sectionflags	@""
	.align	4


	//----- nvinfo : EIATTR_CUDA_API_VERSION
	.align		4
        /*0000*/ 	.byte	0x04, 0x37
        /*0002*/ 	.short	(.L_735 - .L_734)
.L_734:
        /*0004*/ 	.word	0x00000082


	//----- nvinfo : EIATTR_KPARAM_INFO
	.align		4
.L_735:
        /*0008*/ 	.byte	0x04, 0x17
        /*000a*/ 	.short	(.L_737 - .L_736)
.L_736:
        /*000c*/ 	.word	0x00000000
        /*0010*/ 	.short	0x0000
        /*0012*/ 	.short	0x0070
        /*0014*/ 	.byte	0x00, 0xf0, 0x01, 0x1a


	//----- nvinfo : EIATTR_SPARSE_MMA_MASK
	.align		4
.L_737:
        /*0018*/ 	.byte	0x03, 0x50
        /*001a*/ 	.short	0x0000


	//----- nvinfo : EIATTR_MAXREG_COUNT
	.align		4
        /*001c*/ 	.byte	0x03, 0x1b
        /*001e*/ 	.short	0x00a8


	//----- nvinfo : EIATTR_NUM_BARRIERS
	.align		4
        /*0020*/ 	.byte	0x02, 0x4c
        /*0022*/ 	.byte	0x10
	.zero		1


	//----- nvinfo : EIATTR_EXTERNS
	.align		4
        /*0024*/ 	.byte	0x04, 0x0f
        /*0026*/ 	.short	(.L_739 - .L_738)


	//   ....[0]....
	.align		4
.L_738:
        /*0028*/ 	.word	index@(__assertfail)


	//----- nvinfo : EIATTR_ANNOTATIONS
	.align		4
.L_739:
        /*002c*/ 	.byte	0x04, 0x55
        /*002e*/ 	.short	(.L_741 - .L_740)


	//   ....[0]....
.L_740:
        /*0030*/ 	.word	0x00000001
        /*0034*/ 	.byte	0x30, 0x1b, 0x00, 0x00, 0x01, 0x00, 0x00, 0x00, 0x20, 0x2d, 0x00, 0x00, 0x01, 0x00, 0x00, 0x00
        /*0044*/ 	.byte	0x80, 0x94, 0x00, 0x00, 0x01, 0x00, 0x00, 0x00, 0x10, 0x97, 0x00, 0x00, 0x01, 0x00, 0x00, 0x00
        /*0054*/ 	.byte	0x50, 0xa4, 0x00, 0x00, 0x01, 0x00, 0x00, 0x00, 0x70, 0xa4, 0x00, 0x00, 0x01, 0x00, 0x00, 0x00
        /*0064*/ 	.byte	0x50, 0xa8, 0x00, 0x00


	//----- nvinfo : EIATTR_MERCURY_ISA_VERSION
	.align		4
.L_741:
        /*0068*/ 	.byte	0x03, 0x5f
        /*006a*/ 	.short	0x0101


	//----- nvinfo : EIATTR_INT_WARP_WIDE_INSTR_OFFSETS
	.align		4
        /*006c*/ 	.byte	0x04, 0x31
        /*006e*/ 	.short	(.L_743 - .L_742)


	//   ....[0]....
.L_742:
        /*0070*/ 	.word	0x00000190


	//   ....[1]....
        /*0074*/ 	.word	0x000001c0


	//   ....[2]....
        /*0078*/ 	.word	0x000070b0


	//   ....[3]....
        /*007c*/ 	.word	0x00007710


	//   ....[4]....
        /*0080*/ 	.word	0x00007bc0


	//   ....[5]....
        /*0084*/ 	.word	0x00007e90


	//   ....[6]....
        /*0088*/ 	.word	0x000080f0


	//   ....[7]....
        /*008c*/ 	.word	0x00008280


	//----- nvinfo : EIATTR_COOP_GROUP_MASK_REGIDS
	.align		4
.L_743:
        /*0090*/ 	.byte	0x04, 0x29
        /*0092*/ 	.short	(.L_745 - .L_744)


	//   ....[0]....
.L_744:
        /*0094*/ 	.word	0xffffffff


	//   ....[1]....
        /*0098*/ 	.word	0xffffffff


	//   ....[2]....
        /*009c*/ 	.word	0xffffffff


	//   ....[3]....
        /*00a0*/ 	.word	0xffffffff


	//   ....[4]....
        /*00a4*/ 	.word	0xffffffff


	//   ....[5]....
        /*00a8*/ 	.word	0xffffffff


	//   ....[6]....
        /*00ac*/ 	.word	0xffffffff


	//   ....[7]....
        /*00b0*/ 	.word	0xffffffff


	//   ....[8]....
        /*00b4*/ 	.word	0xffffffff


	//   ....[9]....
        /*00b8*/ 	.word	0xffffffff


	//   ....[10]....
        /*00bc*/ 	.word	0xffffffff


	//   ....[11]....
        /*00c0*/ 	.word	0xffffffff


	//   ....[12]....
        /*00c4*/ 	.word	0xffffffff


	//   ....[13]....
        /*00c8*/ 	.word	0xffffffff


	//   ....[14]....
        /*00cc*/ 	.word	0xffffffff


	//   ....[15]....
        /*00d0*/ 	.word	0xffffffff


	//   ....[16]....
        /*00d4*/ 	.word	0xffffffff


	//   ....[17]....
        /*00d8*/ 	.word	0xffffffff


	//   ....[18]....
        /*00dc*/ 	.word	0xffffffff


	//   ....[19]....
        /*00e0*/ 	.word	0xffffffff


	//   ....[20]....
        /*00e4*/ 	.word	0x0500000f


	//   ....[21]....
        /*00e8*/ 	.word	0x0500000f


	//   ....[22]....
        /*00ec*/ 	.word	0x0500000f


	//   ....[23]....
        /*00f0*/ 	.word	0x0500000f


	//   ....[24]....
        /*00f4*/ 	.word	0x0500000f


	//   ....[25]....
        /*00f8*/ 	.word	0x0500000f


	//----- nvinfo : EIATTR_COOP_GROUP_INSTR_OFFSETS
	.align		4
.L_745:
        /*00fc*/ 	.byte	0x04, 0x28
        /*00fe*/ 	.short	(.L_747 - .L_746)


	//   ....[0]....
.L_746:
        /*0100*/ 	.word	0x00000070


	//   ....[1]....
        /*0104*/ 	.word	0x000001a0


	//   ....[2]....
        /*0108*/ 	.word	0x000001f0


	//   ....[3]....
        /*010c*/ 	.word	0x000003e0


	//   ....[4]....
        /*0110*/ 	.word	0x00000620


	//   ....[5]....
        /*0114*/ 	.word	0x00001510


	//   ....[6]....
        /*0118*/ 	.word	0x00005ae0


	//   ....[7]....
        /*011c*/ 	.word	0x00005c70


	//   ....[8]....
        /*0120*/ 	.word	0x00005f20


	//   ....[9]....
        /*0124*/ 	.word	0x000060b0


	//   ....[10]....
        /*0128*/ 	.word	0x000061c0


	//   ....[11]....
        /*012c*/ 	.word	0x00006cb0


	//   ....[12]....
        /*0130*/ 	.word	0x00006fe0


	//   ....[13]....
        /*0134*/ 	.word	0x00007370


	//   ....[14]....
        /*0138*/ 	.word	0x00007640


	//   ....[15]....
        /*013c*/ 	.word	0x00007880


	//   ....[16]....
        /*0140*/ 	.word	0x00007af0


	//   ....[17]....
        /*0144*/ 	.word	0x00007dd0


	//   ....[18]....
        /*0148*/ 	.word	0x00007ff0


	//   ....[19]....
        /*014c*/ 	.word	0x00008180


	//   ....[20]....
        /*0150*/ 	.word	0x0000b190


	//   ....[21]....
        /*0154*/ 	.word	0x0000b300


	//   ....[22]....
        /*0158*/ 	.word	0x0000b370


	//   ....[23]....
        /*015c*/ 	.word	0x0000b3e0


	//   ....[24]....
        /*0160*/ 	.word	0x0000b450


	//   ....[25]....
        /*0164*/ 	.word	0x0000b4c0


	//----- nvinfo : EIATTR_REG_RECONFIG
	.align		4
.L_747:
        /*0168*/ 	.byte	0x01, 0x54
	.zero		2


	//----- nvinfo : EIATTR_SYSCALL_OFFSETS
	.align		4
        /*016c*/ 	.byte	0x04, 0x46
        /*016e*/ 	.short	(.L_749 - .L_748)


	//   ....[0]....
.L_748:
        /*0170*/ 	.word	0x00001170


	//   ....[1]....
        /*0174*/ 	.word	0x00001260


	//   ....[2]....
        /*0178*/ 	.word	0x000013c0


	//   ....[3]....
        /*017c*/ 	.word	0x000014b0


	//   ....[4]....
        /*0180*/ 	.word	0x00001730


	//----- nvinfo : EIATTR_MBARRIER_INSTR_OFFSETS
	.align		4
.L_749:
        /*0184*/ 	.byte	0x04, 0x39
        /*0186*/ 	.short	(.L_751 - .L_750)


	//   ....[0]....
.L_750:
        /*0188*/ 	.word	0x00000290
        /*018c*/ 	.word	0x000000ff
        /*0190*/ 	.word	0x00026800
        /*0194*/ 	.short	0x0100
        /*0196*/ 	.byte	0x06
	.zero		1


	//   ....[1]....
        /*0198*/ 	.word	0x00000390
        /*019c*/ 	.word	0x000000ff
        /*01a0*/ 	.word	0x00026810
        /*01a4*/ 	.short	0x0100
        /*01a6*/ 	.byte	0x08
	.zero		1


	//   ....[2]....
        /*01a8*/ 	.word	0x000003a0
        /*01ac*/ 	.word	0x000000ff
        /*01b0*/ 	.word	0x00026820
        /*01b4*/ 	.short	0x0100
        /*01b6*/ 	.byte	0x08
	.zero		1


	//   ....[3]....
        /*01b8*/ 	.word	0x000003b0
        /*01bc*/ 	.word	0x000000ff
        /*01c0*/ 	.word	0x00026818
        /*01c4*/ 	.short	0x0100
        /*01c6*/ 	.byte	0x08
	.zero		1


	//   ....[4]....
        /*01c8*/ 	.word	0x000003c0
        /*01cc*/ 	.word	0x000000ff
        /*01d0*/ 	.word	0x00026828
        /*01d4*/ 	.short	0x0100
        /*01d6*/ 	.byte	0x08
	.zero		1


	//   ....[5]....
        /*01d8*/ 	.word	0x000004f0
        /*01dc*/ 	.word	0x000000ff
        /*01e0*/ 	.word	0x00026830
        /*01e4*/ 	.short	0x0100
        /*01e6*/ 	.byte	0x08
	.zero		1


	//   ....[6]....
        /*01e8*/ 	.word	0x00000500
        /*01ec*/ 	.word	0x000000ff
        /*01f0*/ 	.word	0x00026840
        /*01f4*/ 	.short	0x0100
        /*01f6*/ 	.byte	0x08
	.zero		1


	//   ....[7]....
        /*01f8*/ 	.word	0x00000510
        /*01fc*/ 	.word	0x000000ff
        /*0200*/ 	.word	0x00026838
        /*0204*/ 	.short	0x0100
        /*0206*/ 	.byte	0x08
	.zero		1


	//   ....[8]....
        /*0208*/ 	.word	0x00000520
        /*020c*/ 	.word	0x000000ff
        /*0210*/ 	.word	0x00026848
        /*0214*/ 	.short	0x0100
        /*0216*/ 	.byte	0x08
	.zero		1


	//   ....[9]....
        /*0218*/ 	.word	0x00001550
        /*021c*/ 	.word	0x000000ed
        /*0220*/ 	.word	0x00026800
        /*0224*/ 	.short	0x010a
        /*0226*/ 	.byte	0x3f
	.zero		1


	//   ....[10]....
        /*0228*/ 	.word	0x000015f0
        /*022c*/ 	.word	0x000000ed
        /*0230*/ 	.word	0x00026800
        /*0234*/ 	.short	0x010a
        /*0236*/ 	.byte	0x3f
	.zero		1


	//   ....[11]....
        /*0238*/ 	.word	0x00001f80
        /*023c*/ 	.word	0x000000ff
        /*0240*/ 	.word	0x00026810
        /*0244*/ 	.short	0x010a
        /*0246*/ 	.byte	0x07
	.zero		1


	//   ....[12]....
        /*0248*/ 	.word	0x00001fc0
        /*024c*/ 	.word	0x000000ff
        /*0250*/ 	.word	0x00026810
        /*0254*/ 	.short	0x010a
        /*0256*/ 	.byte	0x07
	.zero		1


	//   ....[13]....
        /*0258*/ 	.word	0x00002400
        /*025c*/ 	.word	0x000000ff
        /*0260*/ 	.word	0x00026830
        /*0264*/ 	.short	0x010a
        /*0266*/ 	.byte	0x07
	.zero		1


	//   ....[14]....
        /*0268*/ 	.word	0x00002730
        /*026c*/ 	.word	0x000000ff
        /*0270*/ 	.word	0x00026830
        /*0274*/ 	.short	0x010a
        /*0276*/ 	.byte	0x07
	.zero		1


	//   ....[15]....
        /*0278*/ 	.word	0x00004d10
        /*027c*/ 	.word	0x000000ff
        /*0280*/ 	.word	0x00000000
        /*0284*/ 	.short	0x0101
        /*0286*/ 	.byte	0x0a
	.zero		1


	//   ....[16]....
        /*0288*/ 	.word	0x00005020
        /*028c*/ 	.word	0x000000ff
        /*0290*/ 	.word	0x00000000
        /*0294*/ 	.short	0x0101
        /*0296*/ 	.byte	0x07
	.zero		1


	//   ....[17]....
        /*0298*/ 	.word	0x00008e80
        /*029c*/ 	.word	0x0000000f
        /*02a0*/ 	.word	0x00026820
        /*02a4*/ 	.short	0x010a
        /*02a6*/ 	.byte	0x3f
	.zero		1


	//   ....[18]....
        /*02a8*/ 	.word	0x00009790
        /*02ac*/ 	.word	0x0000000f
        /*02b0*/ 	.word	0x00026840
        /*02b4*/ 	.short	0x010a
        /*02b6*/ 	.byte	0x3f
	.zero		1


	//   ....[19]....
        /*02b8*/ 	.word	0x00009ad0
        /*02bc*/ 	.word	0x0000000f
        /*02c0*/ 	.word	0x00026828
        /*02c4*/ 	.short	0x010a
        /*02c6*/ 	.byte	0x3f
	.zero		1


	//   ....[20]....
        /*02c8*/ 	.word	0x00009e10
        /*02cc*/ 	.word	0x0000000f
        /*02d0*/ 	.word	0x00026848
        /*02d4*/ 	.short	0x010a
        /*02d6*/ 	.byte	0x3f
	.zero		1


	//   ....[21]....
        /*02d8*/ 	.word	0x0000a0f0
        /*02dc*/ 	.word	0x0000000f
        /*02e0*/ 	.word	0x00026820
        /*02e4*/ 	.short	0x010a
        /*02e6*/ 	.byte	0x3f
	.zero		1


	//   ....[22]....
        /*02e8*/ 	.word	0x0000a4a0
        /*02ec*/ 	.word	0x0000000f
        /*02f0*/ 	.word	0x00026840
        /*02f4*/ 	.short	0x010a
        /*02f6*/ 	.byte	0x3f
	.zero		1


	//   ....[23]....
        /*02f8*/ 	.word	0x0000a7b0
        /*02fc*/ 	.word	0x0000000f
        /*0300*/ 	.word	0x00026828
        /*0304*/ 	.short	0x010a
        /*0306*/ 	.byte	0x3f
	.zero		1


	//   ....[24]....
        /*0308*/ 	.word	0x0000ab30
        /*030c*/ 	.word	0x00000003
        /*0310*/ 	.word	0x00026840
        /*0314*/ 	.short	0x010a
        /*0316*/ 	.byte	0x3f
	.zero		1


	//   ....[25]....
        /*0318*/ 	.word	0x0000b000
        /*031c*/ 	.word	0x00000007
        /*0320*/ 	.word	0x00000000
        /*0324*/ 	.short	0x010a
        /*0326*/ 	.byte	0x3f
	.zero		1


	//   ....[26]....
        /*0328*/ 	.word	0x0000b050
        /*032c*/ 	.word	0x00000003
        /*0330*/ 	.word	0x00000000
        /*0334*/ 	.short	0x010a
        /*0336*/ 	.byte	0x3f
	.zero		1


	//   ....[27]....
        /*0338*/ 	.word	0x0000b0b0
        /*033c*/ 	.word	0x00000005
        /*0340*/ 	.word	0x00000000
        /*0344*/ 	.short	0x010a
        /*0346*/ 	.byte	0x3f
	.zero		1


	//   ....[28]....
        /*0348*/ 	.word	0x0000b0e0
        /*034c*/ 	.word	0x00000003
        /*0350*/ 	.word	0x00000000
        /*0354*/ 	.short	0x010a
        /*0356*/ 	.byte	0x3f
	.zero		1


	//   ....[29]....
        /*0358*/ 	.word	0x0000b1c0
        /*035c*/ 	.word	0x000000ed
        /*0360*/ 	.word	0x00026800
        /*0364*/ 	.short	0x010a
        /*0366*/ 	.byte	0x3f
	.zero		1


	//   ....[30]....
        /*0368*/ 	.word	0x0000b220
        /*036c*/ 	.word	0x00000005
        /*0370*/ 	.word	0x00026810
        /*0374*/ 	.short	0x010a
        /*0376*/ 	.byte	0x3f
	.zero		1


	//   ....[31]....
        /*0378*/ 	.word	0x0000b280
        /*037c*/ 	.word	0x00000079
        /*0380*/ 	.word	0x00026830
        /*0384*/ 	.short	0x010a
        /*0386*/ 	.byte	0x3f
	.zero		1


	//   ....[32]....
        /*0388*/ 	.word	0x0000b500
        /*038c*/ 	.word	0x0000000f
        /*0390*/ 	.word	0x00026820
        /*0394*/ 	.short	0x010a
        /*0396*/ 	.byte	0x3f
	.zero		1


	//   ....[33]....
        /*0398*/ 	.word	0x0000b550
        /*039c*/ 	.word	0x0000000f
        /*03a0*/ 	.word	0x00026840
        /*03a4*/ 	.short	0x010a
        /*03a6*/ 	.byte	0x3f
	.zero		1


	//   ....[34]....
        /*03a8*/ 	.word	0x0000b5a0
        /*03ac*/ 	.word	0x0000000f
        /*03b0*/ 	.word	0x00026828
        /*03b4*/ 	.short	0x010a
        /*03b6*/ 	.byte	0x3f
	.zero		1


	//   ....[35]....
        /*03b8*/ 	.word	0x0000b5f0
        /*03bc*/ 	.word	0x0000000f
        /*03c0*/ 	.word	0x00026848
        /*03c4*/ 	.short	0x010a
        /*03c6*/ 	.byte	0x3f
	.zero		1


	//   ....[36]....
        /*03c8*/ 	.word	0x0000b650
        /*03cc*/ 	.word	0x0000000f
        /*03d0*/ 	.word	0x00026820
        /*03d4*/ 	.short	0x010a
        /*03d6*/ 	.byte	0x3f
	.zero		1


	//   ....[37]....
        /*03d8*/ 	.word	0x0000b6a0
        /*03dc*/ 	.word	0x0000000f
        /*03e0*/ 	.word	0x00026840
        /*03e4*/ 	.short	0x010a
        /*03e6*/ 	.byte	0x3f
	.zero		1


	//   ....[38]....
        /*03e8*/ 	.word	0x0000b6f0
        /*03ec*/ 	.word	0x0000000f
        /*03f0*/ 	.word	0x00026828
        /*03f4*/ 	.short	0x010a
        /*03f6*/ 	.byte	0x3f
	.zero		1


	//   ....[39]....
        /*03f8*/ 	.word	0x0000b740
        /*03fc*/ 	.word	0x00000003
        /*0400*/ 	.word	0x00026840
        /*0404*/ 	.short	0x010a
        /*0406*/ 	.byte	0x3f
	.zero		1


	//   ....[40]....
        /*0408*/ 	.word	0x0000b810
        /*040c*/ 	.word	0x00000007
        /*0410*/ 	.word	0x00000000
        /*0414*/ 	.short	0x010a
        /*0416*/ 	.byte	0x3f
	.zero		1


	//   ....[41]....
        /*0418*/ 	.word	0x0000b860
        /*041c*/ 	.word	0x00000003
        /*0420*/ 	.word	0x00000000
        /*0424*/ 	.short	0x010a
        /*0426*/ 	.byte	0x3f
	.zero		1


	//   ....[42]....
        /*0428*/ 	.word	0x0000b8b0
        /*042c*/ 	.word	0x00000005
        /*0430*/ 	.word	0x00000000
        /*0434*/ 	.short	0x010a
        /*0436*/ 	.byte	0x3f
	.zero		1


	//----- nvinfo : EIATTR_NUM_MBARRIERS
	.align		4
.L_751:
        /*0438*/ 	.byte	0x03, 0x38
        /*043a*/ 	.short	0x0009


	//----- nvinfo : EIATTR_EXIT_INSTR_OFFSETS
	.align		4
        /*043c*/ 	.byte	0x04, 0x1c
        /*043e*/ 	.short	(.L_753 - .L_752)


	//   ....[0]....
.L_752:
        /*0440*/ 	.word	0x0000b130


	//----- nvinfo : EIATTR_MAX_THREADS
	.align		4
.L_753:
        /*0444*/ 	.byte	0x04, 0x05
        /*0446*/ 	.short	(.L_755 - .L_754)
.L_754:
        /*0448*/ 	.word	0x00000180
        /*044c*/ 	.word	0x00000001
        /*0450*/ 	.word	0x00000001


	//----- nvinfo : EIATTR_CRS_STACK_SIZE
	.align		4
.L_755:
        /*0454*/ 	.byte	0x04, 0x1e
        /*0456*/ 	.short	(.L_757 - .L_756)
.L_756:
        /*0458*/ 	.word	0x00000000


	//----- nvinfo : EIATTR_CBANK_PARAM_SIZE
	.align		4
.L_757:
        /*045c*/ 	.byte	0x03, 0x19
        /*045e*/ 	.short	0x06f0


	//----- nvinfo : EIATTR_PARAM_CBANK
	.align		4
        /*0460*/ 	.byte	0x04, 0x0a
        /*0462*/ 	.short	(.L_759 - .L_758)
	.align		4
.L_758:
        /*0464*/ 	.word	index@(.nv.constant0._ZN7cutlass13device_kernelIN5flash11enable_sm90INS1_16FlashAttnBwdSm90INS1_25CollectiveMainloopBwdSm90ILi2ELi2ELi2EN4cute5tupleIJNS5_1CILi1EEES8_S8_EEENS6_IJNS7_ILi64EEENS7_ILi128EEENS7_ILi96EEEEEENS_6half_tEfNS_4arch4Sm90ELb0ELb1ELb1ELb1ELb1ELb1ELb0ELb0ELi2ELi1ELi2ELi1ELb1EEENS1_24CollectiveEpilogueBwdGQAISD_fSG_Li256ELb1ELb1EEENS1_19SingleTileSchedulerILb1ELb0ELb0ELi128EEEEEEEEEvNT_6ParamsE)
        /*0468*/ 	.short	0x0210
        /*046a*/ 	.short	0x06f0


	//----- nvinfo : EIATTR_SW_WAR
	.align		4
.L_759:
        /*046c*/ 	.byte	0x04, 0x36
        /*046e*/ 	.short	(.L_761 - .L_760)
.L_760:
        /*0470*/ 	.word	0x00000008
.L_761:


//--------------------- .nv.info._ZN7cutlass13device_kernelIN5flash11enable_sm90INS1_16FlashAttnBwdSm90INS1_25CollectiveMainloopBwdSm90ILi2ELi2ELi2EN4cute5tupleIJNS5_1CILi1EEES8_S8_EEENS6_IJNS7_ILi64EEENS7_ILi128EEENS7_ILi96EEEEEENS_6half_tEfNS_4arch4Sm90ELb1ELb0ELb1ELb0ELb0ELb1ELb0ELb0ELi2ELi1ELi2ELi1ELb1EEENS1_21CollectiveEpilogueBwdISD_SE_SG_Li256ELb0ELb0ELi1EEENS1_25SingleTileBwdLPTSchedulerILb0ELi128ELb0EEEEEEEEEvNT_6ParamsE --------------------------
	.section	.nv.info._ZN7cutlass13device_kernelIN5flash11enable_sm90INS1_16FlashAttnBwdSm90INS1_25CollectiveMainloopBwdSm90ILi2ELi2ELi2EN4cute5tupleIJNS5_1CILi1EEES8_S8_EEENS6_IJNS7_ILi64EEENS7_ILi128EEENS7_ILi96EEEEEENS_6half_tEfNS_4arch4Sm90ELb1ELb0ELb1ELb0ELb0ELb1ELb0ELb0ELi2ELi1ELi2ELi1ELb1EEENS1_21CollectiveEpilogueBwdISD_SE_SG_Li256ELb0ELb0ELi1EEENS1_25SingleTileBwdLPTSchedulerILb0ELi128ELb0EEEEEEEEEvNT_6ParamsE,"",@"SHT_CUDA_INFO"
	.sectionflags	@""
	.align	4


	//----- nvinfo : EIATTR_CUDA_API_VERSION
	.align		4
        /*0000*/ 	.byte	0x04, 0x37
        /*0002*/ 	.short	(.L_763 - .L_762)
.L_762:
        /*0004*/ 	.word	0x00000082


	//----- nvinfo : EIATTR_KPARAM_INFO
	.align		4
.L_763:
        /*0008*/ 	.byte	0x04, 0x17
        /*000a*/ 	.short	(.L_765 - .L_764)
.L_764:
        /*000c*/ 	.word	0x00000000
        /*0010*/ 	.short	0x0000
        /*0012*/ 	.short	0x0070
        /*0014*/ 	.byte	0x00, 0xf0, 0x01, 0x24


	//----- nvinfo : EIATTR_SPARSE_MMA_MASK
	.align		4
.L_765:
        /*0018*/ 	.byte	0x03, 0x50
        /*001a*/ 	.short	0x0000


	//----- nvinfo : EIATTR_MAXREG_COUNT
	.align		4
        /*001c*/ 	.byte	0x03, 0x1b
        /*001e*/ 	.short	0x00a8


	//----- nvinfo : EIATTR_NUM_BARRIERS
	.align		4
        /*0020*/ 	.byte	0x02, 0x4c
        /*0022*/ 	.byte	0x10
	.zero		1


	//----- nvinfo : EIATTR_EXTERNS
	.align		4
        /*0024*/ 	.byte	0x04, 0x0f
        /*0026*/ 	.short	(.L_767 - .L_766)


	//   ....[0]....
	.align		4
.L_766:
        /*0028*/ 	.word	index@(__assertfail)


	//----- nvinfo : EIATTR_ANNOTATIONS
	.align		4
.L_767:
        /*002c*/ 	.byte	0x04, 0x55
        /*002e*/ 	.short	(.L_769 - .L_768)


	//   ....[0]....
.L_768:
        /*0030*/ 	.word	0x00000001
        /*0034*/ 	.byte	0x30, 0x81, 0x00, 0x00, 0x01, 0x00, 0x00, 0x00, 0xe0, 0x8d, 0x00, 0x00


	//----- nvinfo : EIATTR_MERCURY_ISA_VERSION
	.align		4
.L_769:
        /*0040*/ 	.byte	0x03, 0x5f
        /*0042*/ 	.short	0x0101


	//----- nvinfo : EIATTR_INT_WARP_WIDE_INSTR_OFFSETS
	.align		4
        /*0044*/ 	.byte	0x04, 0x31
        /*0046*/ 	.short	(.L_771 - .L_770)


	//   ....[0]....
.L_770:
        /*0048*/ 	.word	0x000001f0


	//   ....[1]....
        /*004c*/ 	.word	0x00000220


	//----- nvinfo : EIATTR_COOP_GROUP_MASK_REGIDS
	.align		4
.L_771:
        /*0050*/ 	.byte	0x04, 0x29
        /*0052*/ 	.short	(.L_773 - .L_772)


	//   ....[0]....
.L_772:
        /*0054*/ 	.word	0xffffffff


	//   ....[1]....
        /*0058*/ 	.word	0xffffffff


	//   ....[2]....
        /*005c*/ 	.word	0xffffffff


	//   ....[3]....
        /*0060*/ 	.word	0xffffffff


	//   ....[4]....
        /*0064*/ 	.word	0xffffffff


	//   ....[5]....
        /*0068*/ 	.word	0xffffffff


	//   ....[6]....
        /*006c*/ 	.word	0xffffffff


	//   ....[7]....
        /*0070*/ 	.word	0xffffffff


	//   ....[8]....
        /*0074*/ 	.word	0x0500000f


	//----- nvinfo : EIATTR_COOP_GROUP_INSTR_OFFSETS
	.align		4
.L_773:
        /*0078*/ 	.byte	0x04, 0x28
        /*007a*/ 	.short	(.L_775 - .L_774)


	//   ....[0]....
.L_774:
        /*007c*/ 	.word	0x00000070


	//   ....[1]....
        /*0080*/ 	.word	0x00000200


	//   ....[2]....
        /*0084*/ 	.word	0x00000250


	//   ....[3]....
        /*0088*/ 	.word	0x00000440


	//   ....[4]....
        /*008c*/ 	.word	0x00000670


	//   ....[5]....
        /*0090*/ 	.word	0x00001230


	//   ....[6]....
        /*0094*/ 	.word	0x00005730


	//   ....[7]....
        /*0098*/ 	.word	0x00006460


	//   ....[8]....
        /*009c*/ 	.word	0x00009b00


	//----- nvinfo : EIATTR_REG_RECONFIG
	.align		4
.L_775:
        /*00a0*/ 	.byte	0x01, 0x54
	.zero		2


	//----- nvinfo : EIATTR_SYSCALL_OFFSETS
	.align		4
        /*00a4*/ 	.byte	0x04, 0x46
        /*00a6*/ 	.short	(.L_777 - .L_776)


	//   ....[0]....
.L_776:
        /*00a8*/ 	.word	0x00000e90


	//   ....[1]....
        /*00ac*/ 	.word	0x00000f80


	//   ....[2]....
        /*00b0*/ 	.word	0x000010e0


	//   ....[3]....
        /*00b4*/ 	.word	0x000011d0


	//   ....[4]....
        /*00b8*/ 	.word	0x00001450


	//   ....[5]....
        /*00bc*/ 	.word	0x00004f60


	//   ....[6]....
        /*00c0*/ 	.word	0x000050a0


	//   ....[7]....
        /*00c4*/ 	.word	0x000051c0


	//   ....[8]....
        /*00c8*/ 	.word	0x000052e0


	//----- nvinfo : EIATTR_MBARRIER_INSTR_OFFSETS
	.align		4
.L_777:
        /*00cc*/ 	.byte	0x04, 0x39
        /*00ce*/ 	.short	(.L_779 - .L_778)


	//   ....[0]....
.L_778:
        /*00d0*/ 	.word	0x000002f0
        /*00d4*/ 	.word	0x000000ff
        /*00d8*/ 	.word	0x00026800
        /*00dc*/ 	.short	0x0100
        /*00de*/ 	.byte	0x06
	.zero		1


	//   ....[1]....
        /*00e0*/ 	.word	0x000003f0
        /*00e4*/ 	.word	0x000000ff
        /*00e8*/ 	.word	0x00026810
        /*00ec*/ 	.short	0x0100
        /*00ee*/ 	.byte	0x08
	.zero		1


	//   ....[2]....
        /*00f0*/ 	.word	0x00000400
        /*00f4*/ 	.word	0x000000ff
        /*00f8*/ 	.word	0x00026820
        /*00fc*/ 	.short	0x0100
        /*00fe*/ 	.byte	0x08
	.zero		1


	//   ....[3]....
        /*0100*/ 	.word	0x00000410
        /*0104*/ 	.word	0x000000ff
        /*0108*/ 	.word	0x00026818
        /*010c*/ 	.short	0x0100
        /*010e*/ 	.byte	0x08
	.zero		1


	//   ....[4]....
        /*0110*/ 	.word	0x00000420
        /*0114*/ 	.word	0x000000ff
        /*0118*/ 	.word	0x00026828
        /*011c*/ 	.short	0x0100
        /*011e*/ 	.byte	0x08
	.zero		1


	//   ....[5]....
        /*0120*/ 	.word	0x00000550
        /*0124*/ 	.word	0x000000ff
        /*0128*/ 	.word	0x00026830
        /*012c*/ 	.short	0x0100
        /*012e*/ 	.byte	0x08
	.zero		1


	//   ....[6]....
        /*0130*/ 	.word	0x00000560
        /*0134*/ 	.word	0x000000ff
        /*0138*/ 	.word	0x00026840
        /*013c*/ 	.short	0x0100
        /*013e*/ 	.byte	0x08
	.zero		1


	//   ....[7]....
        /*0140*/ 	.word	0x00000570
        /*0144*/ 	.word	0x000000ff
        /*0148*/ 	.word	0x00026838
        /*014c*/ 	.short	0x0100
        /*014e*/ 	.byte	0x08
	.zero		1


	//   ....[8]....
        /*0150*/ 	.word	0x00000580
        /*0154*/ 	.word	0x000000ff
        /*0158*/ 	.word	0x00026848
        /*015c*/ 	.short	0x0100
        /*015e*/ 	.byte	0x08
	.zero		1


	//   ....[9]....
        /*0160*/ 	.word	0x00001270
        /*0164*/ 	.word	0x000000eb
        /*0168*/ 	.word	0x00026800
        /*016c*/ 	.short	0x010a
        /*016e*/ 	.byte	0x3f
	.zero		1


	//   ....[10]....
        /*0170*/ 	.word	0x00001310
        /*0174*/ 	.word	0x000000eb
        /*0178*/ 	.word	0x00026800
        /*017c*/ 	.short	0x010a
        /*017e*/ 	.byte	0x3f
	.zero		1


	//   ....[11]....
        /*0180*/ 	.word	0x00001ca0
        /*0184*/ 	.word	0x000000ff
        /*0188*/ 	.word	0x00026810
        /*018c*/ 	.short	0x010a
        /*018e*/ 	.byte	0x09
	.zero		1


	//   ....[12]....
        /*0190*/ 	.word	0x00001ce0
        /*0194*/ 	.word	0x000000ff
        /*0198*/ 	.word	0x00026810
        /*019c*/ 	.short	0x010a
        /*019e*/ 	.byte	0x09
	.zero		1


	//   ....[13]....
        /*01a0*/ 	.word	0x00002120
        /*01a4*/ 	.word	0x000000ff
        /*01a8*/ 	.word	0x00026830
        /*01ac*/ 	.short	0x010a
        /*01ae*/ 	.byte	0x09
	.zero		1


	//   ....[14]....
        /*01b0*/ 	.word	0x00002450
        /*01b4*/ 	.word	0x000000ff
        /*01b8*/ 	.word	0x00026830
        /*01bc*/ 	.short	0x010a
        /*01be*/ 	.byte	0x09
	.zero		1


	//   ....[15]....
        /*01c0*/ 	.word	0x00004780
        /*01c4*/ 	.word	0x000000ff
        /*01c8*/ 	.word	0x00000000
        /*01cc*/ 	.short	0x0101
        /*01ce*/ 	.byte	0x0c
	.zero		1


	//   ....[16]....
        /*01d0*/ 	.word	0x00004a90
        /*01d4*/ 	.word	0x000000ff
        /*01d8*/ 	.word	0x00000000
        /*01dc*/ 	.short	0x0101
        /*01de*/ 	.byte	0x09
	.zero		1


	//   ....[17]....
        /*01e0*/ 	.word	0x000078b0
        /*01e4*/ 	.word	0x00000010
        /*01e8*/ 	.word	0x00026820
        /*01ec*/ 	.short	0x010a
        /*01ee*/ 	.byte	0x3f
	.zero		1


	//   ....[18]....
        /*01f0*/ 	.word	0x000081c0
        /*01f4*/ 	.word	0x00000010
        /*01f8*/ 	.word	0x00026840
        /*01fc*/ 	.short	0x010a
        /*01fe*/ 	.byte	0x3f
	.zero		1


	//   ....[19]....
        /*0200*/ 	.word	0x000084d0
        /*0204*/ 	.word	0x00000010
        /*0208*/ 	.word	0x00026828
        /*020c*/ 	.short	0x010a
        /*020e*/ 	.byte	0x3f
	.zero		1


	//   ....[20]....
        /*0210*/ 	.word	0x000087e0
        /*0214*/ 	.word	0x00000010
        /*0218*/ 	.word	0x00026848
        /*021c*/ 	.short	0x010a
        /*021e*/ 	.byte	0x3f
	.zero		1


	//   ....[21]....
        /*0220*/ 	.word	0x00008aa0
        /*0224*/ 	.word	0x00000010
        /*0228*/ 	.word	0x00026820
        /*022c*/ 	.short	0x010a
        /*022e*/ 	.byte	0x3f
	.zero		1


	//   ....[22]....
        /*0230*/ 	.word	0x00008e40
        /*0234*/ 	.word	0x00000010
        /*0238*/ 	.word	0x00026840
        /*023c*/ 	.short	0x010a
        /*023e*/ 	.byte	0x3f
	.zero		1


	//   ....[23]....
        /*0240*/ 	.word	0x00009120
        /*0244*/ 	.word	0x00000010
        /*0248*/ 	.word	0x00026828
        /*024c*/ 	.short	0x010a
        /*024e*/ 	.byte	0x3f
	.zero		1


	//   ....[24]....
        /*0250*/ 	.word	0x000094b0
        /*0254*/ 	.word	0x00000003
        /*0258*/ 	.word	0x00026840
        /*025c*/ 	.short	0x010a
        /*025e*/ 	.byte	0x3f
	.zero		1


	//   ....[25]....
        /*0260*/ 	.word	0x00009960
        /*0264*/ 	.word	0x00000006
        /*0268*/ 	.word	0x00000000
        /*026c*/ 	.short	0x010a
        /*026e*/ 	.byte	0x3f
	.zero		1


	//   ....[26]....
        /*0270*/ 	.word	0x000099c0
        /*0274*/ 	.word	0x00000003
        /*0278*/ 	.word	0x00000000
        /*027c*/ 	.short	0x010a
        /*027e*/ 	.byte	0x3f
	.zero		1


	//   ....[27]....
        /*0280*/ 	.word	0x00009a20
        /*0284*/ 	.word	0x00000000
        /*0288*/ 	.word	0x00000000
        /*028c*/ 	.short	0x010a
        /*028e*/ 	.byte	0x3f
	.zero		1


	//   ....[28]....
        /*0290*/ 	.word	0x00009a50
        /*0294*/ 	.word	0x00000003
        /*0298*/ 	.word	0x00000000
        /*029c*/ 	.short	0x010a
        /*029e*/ 	.byte	0x3f
	.zero		1


	//   ....[29]....
        /*02a0*/ 	.word	0x00009b30
        /*02a4*/ 	.word	0x000000eb
        /*02a8*/ 	.word	0x00026800
        /*02ac*/ 	.short	0x010a
        /*02ae*/ 	.byte	0x3f
	.zero		1


	//   ....[30]....
        /*02b0*/ 	.word	0x00009b90
        /*02b4*/ 	.word	0x00000005
        /*02b8*/ 	.word	0x00026810
        /*02bc*/ 	.short	0x010a
        /*02be*/ 	.byte	0x3f
	.zero		1


	//   ....[31]....
        /*02c0*/ 	.word	0x00009bf0
        /*02c4*/ 	.word	0x00000079
        /*02c8*/ 	.word	0x00026830
        /*02cc*/ 	.short	0x010a
        /*02ce*/ 	.byte	0x3f
	.zero		1


	//   ....[32]....
        /*02d0*/ 	.word	0x00009c40
        /*02d4*/ 	.word	0x00000010
        /*02d8*/ 	.word	0x00026820
        /*02dc*/ 	.short	0x010a
        /*02de*/ 	.byte	0x3f
	.zero		1


	//   ....[33]....
        /*02e0*/ 	.word	0x00009c90
        /*02e4*/ 	.word	0x00000010
        /*02e8*/ 	.word	0x00026840
        /*02ec*/ 	.short	0x010a
        /*02ee*/ 	.byte	0x3f
	.zero		1


	//   ....[34]....
        /*02f0*/ 	.word	0x00009ce0
        /*02f4*/ 	.word	0x00000010
        /*02f8*/ 	.word	0x00026828
        /*02fc*/ 	.short	0x010a
        /*02fe*/ 	.byte	0x3f
	.zero		1


	//   ....[35]....
        /*0300*/ 	.word	0x00009d30
        /*0304*/ 	.word	0x00000010
        /*0308*/ 	.word	0x00026848
        /*030c*/ 	.short	0x010a
        /*030e*/ 	.byte	0x3f
	.zero		1


	//   ....[36]....
        /*0310*/ 	.word	0x00009d90
        /*0314*/ 	.word	0x00000010
        /*0318*/ 	.word	0x00026820
        /*031c*/ 	.short	0x010a
        /*031e*/ 	.byte	0x3f
	.zero		1


	//   ....[37]....
        /*0320*/ 	.word	0x00009de0
        /*0324*/ 	.word	0x00000010
        /*0328*/ 	.word	0x00026840
        /*032c*/ 	.short	0x010a
        /*032e*/ 	.byte	0x3f
	.zero		1


	//   ....[38]....
        /*0330*/ 	.word	0x00009e30
        /*0334*/ 	.word	0x00000010
        /*0338*/ 	.word	0x00026828
        /*033c*/ 	.short	0x010a
        /*033e*/ 	.byte	0x3f
	.zero		1


	//   ....[39]....
        /*0340*/ 	.word	0x00009e80
        /*0344*/ 	.word	0x00000003
        /*0348*/ 	.word	0x00026840
        /*034c*/ 	.short	0x010a
        /*034e*/ 	.byte	0x3f
	.zero		1


	//   ....[40]....
        /*0350*/ 	.word	0x00009f50
        /*0354*/ 	.word	0x00000006
        /*0358*/ 	.word	0x00000000
        /*035c*/ 	.short	0x010a
        /*035e*/ 	.byte	0x3f
	.zero		1


	//   ....[41]....
        /*0360*/ 	.word	0x00009fa0
        /*0364*/ 	.word	0x00000003
        /*0368*/ 	.word	0x00000000
        /*036c*/ 	.short	0x010a
        /*036e*/ 	.byte	0x3f
	.zero		1


	//   ....[42]....
        /*0370*/ 	.word	0x00009ff0
        /*0374*/ 	.word	0x00000000
        /*0378*/ 	.word	0x00000000
        /*037c*/ 	.short	0x010a
        /*037e*/ 	.byte	0x3f
	.zero		1


	//----- nvinfo : EIATTR_NUM_MBARRIERS
	.align		4
.L_779:
        /*0380*/ 	.byte	0x03, 0x38
        /*0382*/ 	.short	0x0009


	//----- nvinfo : EIATTR_EXIT_INSTR_OFFSETS
	.align		4
        /*0384*/ 	.byte	0x04, 0x1c
        /*0386*/ 	.short	(.L_781 - .L_780)


	//   ....[0]....
.L_780:
        /*0388*/ 	.word	0x00000920


	//   ....[1]....
        /*038c*/ 	.word	0x00005c30


	//   ....[2]....
        /*0390*/ 	.word	0x00006410


	//   ....[3]....
        /*0394*/ 	.word	0x00009aa0


	//----- nvinfo : EIATTR_MAX_THREADS
	.align		4
.L_781:
        /*0398*/ 	.byte	0x04, 0x05
        /*039a*/ 	.short	(.L_783 - .L_782)
.L_782:
        /*039c*/ 	.word	0x00000180
        /*03a0*/ 	.word	0x00000001
        /*03a4*/ 	.word	0x00000001


	//----- nvinfo : EIATTR_CRS_STACK_SIZE
	.align		4
.L_783:
        /*03a8*/ 	.byte	0x04, 0x1e
        /*03aa*/ 	.short	(.L_785 - .L_784)
.L_784:
        /*03ac*/ 	.word	0x00000000


	//----- nvinfo : EIATTR_CBANK_PARAM_SIZE
	.align		4
.L_785:
        /*03b0*/ 	.byte	0x03, 0x19
        /*03b2*/ 	.short	0x0970


	//----- nvinfo : EIATTR_PARAM_CBANK
	.align		4
        /*03b4*/ 	.byte	0x04, 0x0a
        /*03b6*/ 	.short	(.L_787 - .L_786)
	.align		4
.L_786:
        /*03b8*/ 	.word	index@(.nv.constant0._ZN7cutlass13device_kernelIN5flash11enable_sm90INS1_16FlashAttnBwdSm90INS1_25CollectiveMainloopBwdSm90ILi2ELi2ELi2EN4cute5tupleIJNS5_1CILi1EEES8_S8_EEENS6_IJNS7_ILi64EEENS7_ILi128EEENS7_ILi96EEEEEENS_6half_tEfNS_4arch4Sm90ELb1ELb0ELb1ELb0ELb0ELb1ELb0ELb0ELi2ELi1ELi2ELi1ELb1EEENS1_21CollectiveEpilogueBwdISD_SE_SG_Li256ELb0ELb0ELi1EEENS1_25SingleTileBwdLPTSchedulerILb0ELi128ELb0EEEEEEEEEvNT_6ParamsE)
        /*03bc*/ 	.short	0x0210
        /*03be*/ 	.short	0x0970


	//----- nvinfo : EIATTR_SW_WAR
	.align		4
.L_787:
        /*03c0*/ 	.byte	0x04, 0x36
        /*03c2*/ 	.short	(.L_789 - .L_788)
.L_788:
        /*03c4*/ 	.word	0x00000008
.L_789:


//--------------------- .nv.info._ZN7cutlass13device_kernelIN5flash11enable_sm90INS1_16FlashAttnBwdSm90INS1_25CollectiveMainloopBwdSm90ILi2ELi2ELi2EN4cute5tupleIJNS5_1CILi1EEES8_S8_EEENS6_IJNS7_ILi64EEENS7_ILi128EEENS7_ILi96EEEEEENS_6half_tEfNS_4arch4Sm90ELb1ELb0ELb1ELb0ELb1ELb1ELb0ELb0ELi2ELi1ELi2ELi1ELb1EEENS1_21CollectiveEpilogueBwdISD_SE_SG_Li256ELb0ELb0ELi1EEENS1_25SingleTileBwdLPTSchedulerILb0ELi128ELb1EEEEEEEEEvNT_6ParamsE --------------------------
	.section	.nv.info._ZN7cutlass13device_kernelIN5flash11enable_sm90INS1_16FlashAttnBwdSm90INS1_25CollectiveMainloopBwdSm90ILi2ELi2ELi2EN4cute5tupleIJNS5_1CILi1EEES8_S8_EEENS6_IJNS7_ILi64EEENS7_ILi128EEENS7_ILi96EEEEEENS_6half_tEfNS_4arch4Sm90ELb1ELb0ELb1ELb0ELb1ELb1ELb0ELb0ELi2ELi1ELi2ELi1ELb1EEENS1_21CollectiveEpilogueBwdISD_SE_SG_Li256ELb0ELb0ELi1EEENS1_25SingleTileBwdLPTSchedulerILb0ELi128ELb1EEEEEEEEEvNT_6ParamsE,"",@"SHT_CUDA_INFO"
	.sectionflags	@""
	.align	4


	//----- nvinfo : EIATTR_CUDA_API_VERSION
	.align		4
        /*0000*/ 	.byte	0x04, 0x37
        /*0002*/ 	.short	(.L_791 - .L_790)
.L_790:
        /*0004*/ 	.word	0x00000082


	//----- nvinfo : EIATTR_KPARAM_INFO
	.align		4
.L_791:
        /*0008*/ 	.byte	0x04, 0x17
        /*000a*/ 	.short	(.L_793 - .L_792)
.L_792:
        /*000c*/ 	.word	0x00000000
        /*0010*/ 	.short	0x0000
        /*0012*/ 	.short	0x0070
        /*0014*/ 	.byte	0x00, 0xf0, 0x01, 0x24


	//----- nvinfo : EIATTR_SPARSE_MMA_MASK
	.align		4
.L_793:
        /*0018*/ 	.byte	0x03, 0x50
        /*001a*/ 	.short	0x0000


	//----- nvinfo : EIATTR_MAXREG_COUNT
	.align		4
        /*001c*/ 	.byte	0x03, 0x1b
        /*001e*/ 	.short	0x00a8


	//----- nvinfo : EIATTR_NUM_BARRIERS
	.align		4
        /*0020*/ 	.byte	0x02, 0x4c
        /*0022*/ 	.byte	0x10
	.zero		1


	//----- nvinfo : EIATTR_EXTERNS
	.align		4
        /*0024*/ 	.byte	0x04, 0x0f
        /*0026*/ 	.short	(.L_795 - .L_794)


	//   ....[0]....
	.align		4
.L_794:
        /*0028*/ 	.word	index@(__assertfail)


	//----- nvinfo : EIATTR_ANNOTATIONS
	.align		4
.L_795:
        /*002c*/ 	.byte	0x04, 0x55
        /*002e*/ 	.short	(.L_797 - .L_796)


	//   ....[0]....
.L_796:
        /*0030*/ 	.word	0x00000001
        /*0034*/ 	.byte	0x90, 0x8b, 0x00, 0x00, 0x01, 0x00, 0x00, 0x00, 0x40, 0x98, 0x00, 0x00


	//----- nvinfo : EIATTR_MERCURY_ISA_VERSION
	.align		4
.L_797:
        /*0040*/ 	.byte	0x03, 0x5f
        /*0042*/ 	.short	0x0101


	//----- nvinfo : EIATTR_INT_WARP_WIDE_INSTR_OFFSETS
	.align		4
        /*0044*/ 	.byte	0x04, 0x31
        /*0046*/ 	.short	(.L_799 - .L_798)


	//   ....[0]....
.L_798:
        /*0048*/ 	.word	0x000001f0


	//   ....[1]....
        /*004c*/ 	.word	0x00000220


	//   ....[2]....
        /*0050*/ 	.word	0x00007090


	//   ....[3]....
        /*0054*/ 	.word	0x00007700


	//   ....[4]....
        /*0058*/ 	.word	0x00007c20


	//----- nvinfo : EIATTR_COOP_GROUP_MASK_REGIDS
	.align		4
.L_799:
        /*005c*/ 	.byte	0x04, 0x29
        /*005e*/ 	.short	(.L_801 - .L_800)


	//   ....[0]....
.L_800:
        /*0060*/ 	.word	0xffffffff


	//   ....[1]....
        /*0064*/ 	.word	0xffffffff


	//   ....[2]....
        /*0068*/ 	.word	0xffffffff


	//   ....[3]....
        /*006c*/ 	.word	0xffffffff


	//   ....[4]....
        /*0070*/ 	.word	0xffffffff


	//   ....[5]....
        /*0074*/ 	.word	0xffffffff


	//   ....[6]....
        /*0078*/ 	.word	0xffffffff


	//   ....[7]....
        /*007c*/ 	.word	0xffffffff


	//   ....[8]....
        /*0080*/ 	.word	0xffffffff


	//   ....[9]....
        /*0084*/ 	.word	0xffffffff


	//   ....[10]....
        /*0088*/ 	.word	0xffffffff


	//   ....[11]....
        /*008c*/ 	.word	0xffffffff


	//   ....[12]....
        /*0090*/ 	.word	0xffffffff


	//   ....[13]....
        /*0094*/ 	.word	0xffffffff


	//   ....[14]....
        /*0098*/ 	.word	0x0500000f


	//   ....[15]....
        /*009c*/ 	.word	0x0500000f


	//   ....[16]....
        /*00a0*/ 	.word	0x0500000f


	//   ....[17]....
        /*00a4*/ 	.word	0x0500000f


	//----- nvinfo : EIATTR_COOP_GROUP_INSTR_OFFSETS
	.align		4
.L_801:
        /*00a8*/ 	.byte	0x04, 0x28
        /*00aa*/ 	.short	(.L_803 - .L_802)


	//   ....[0]....
.L_802:
        /*00ac*/ 	.word	0x00000070


	//   ....[1]....
        /*00b0*/ 	.word	0x00000200


	//   ....[2]....
        /*00b4*/ 	.word	0x00000250


	//   ....[3]....
        /*00b8*/ 	.word	0x00000440


	//   ....[4]....
        /*00bc*/ 	.word	0x00000680


	//   ....[5]....
        /*00c0*/ 	.word	0x00001270


	//   ....[6]....
        /*00c4*/ 	.word	0x00005750


	//   ....[7]....
        /*00c8*/ 	.word	0x000064c0


	//   ....[8]....
        /*00cc*/ 	.word	0x00006c90


	//   ....[9]....
        /*00d0*/ 	.word	0x00006fc0


	//   ....[10]....
        /*00d4*/ 	.word	0x00007380


	//   ....[11]....
        /*00d8*/ 	.word	0x00007630


	//   ....[12]....
        /*00dc*/ 	.word	0x000078e0


	//   ....[13]....
        /*00e0*/ 	.word	0x00007b50


	//   ....[14]....
        /*00e4*/ 	.word	0x0000a560


	//   ....[15]....
        /*00e8*/ 	.word	0x0000a6d0


	//   ....[16]....
        /*00ec*/ 	.word	0x0000a740


	//   ....[17]....
        /*00f0*/ 	.word	0x0000a7b0


	//----- nvinfo : EIATTR_REG_RECONFIG
	.align		4
.L_803:
        /*00f4*/ 	.byte	0x01, 0x54
	.zero		2


	//----- nvinfo : EIATTR_SYSCALL_OFFSETS
	.align		4
        /*00f8*/ 	.byte	0x04, 0x46
        /*00fa*/ 	.short	(.L_805 - .L_804)


	//   ....[0]....
.L_804:
        /*00fc*/ 	.word	0x00000ed0


	//   ....[1]....
        /*0100*/ 	.word	0x00000fc0


	//   ....[2]....
        /*0104*/ 	.word	0x00001120


	//   ....[3]....
        /*0108*/ 	.word	0x00001210


	//   ....[4]....
        /*010c*/ 	.word	0x00001490


	//   ....[5]....
        /*0110*/ 	.word	0x00004f80


	//   ....[6]....
        /*0114*/ 	.word	0x000050c0


	//   ....[7]....
        /*0118*/ 	.word	0x000051e0


	//   ....[8]....
        /*011c*/ 	.word	0x00005300


	//----- nvinfo : EIATTR_MBARRIER_INSTR_OFFSETS
	.align		4
.L_805:
        /*0120*/ 	.byte	0x04, 0x39
        /*0122*/ 	.short	(.L_807 - .L_806)


	//   ....[0]....
.L_806:
        /*0124*/ 	.word	0x000002f0
        /*0128*/ 	.word	0x000000ff
        /*012c*/ 	.word	0x00026800
        /*0130*/ 	.short	0x0100
        /*0132*/ 	.byte	0x06
	.zero		1


	//   ....[1]....
        /*0134*/ 	.word	0x000003f0
        /*0138*/ 	.word	0x000000ff
        /*013c*/ 	.word	0x00026810
        /*0140*/ 	.short	0x0100
        /*0142*/ 	.byte	0x08
	.zero		1


	//   ....[2]....
        /*0144*/ 	.word	0x00000400
        /*0148*/ 	.word	0x000000ff
        /*014c*/ 	.word	0x00026820
        /*0150*/ 	.short	0x0100
        /*0152*/ 	.byte	0x08
	.zero		1


	//   ....[3]....
        /*0154*/ 	.word	0x00000410
        /*0158*/ 	.word	0x000000ff
        /*015c*/ 	.word	0x00026818
        /*0160*/ 	.short	0x0100
        /*0162*/ 	.byte	0x08
	.zero		1


	//   ....[4]....
        /*0164*/ 	.word	0x00000420
        /*0168*/ 	.word	0x000000ff
        /*016c*/ 	.word	0x00026828
        /*0170*/ 	.short	0x0100
        /*0172*/ 	.byte	0x08
	.zero		1


	//   ....[5]....
        /*0174*/ 	.word	0x00000550
        /*0178*/ 	.word	0x000000ff
        /*017c*/ 	.word	0x00026830
        /*0180*/ 	.short	0x0100
        /*0182*/ 	.byte	0x08
	.zero		1


	//   ....[6]....
        /*0184*/ 	.word	0x00000560
        /*0188*/ 	.word	0x000000ff
        /*018c*/ 	.word	0x00026840
        /*0190*/ 	.short	0x0100
        /*0192*/ 	.byte	0x08
	.zero		1


	//   ....[7]....
        /*0194*/ 	.word	0x00000570
        /*0198*/ 	.word	0x000000ff
        /*019c*/ 	.word	0x00026838
        /*01a0*/ 	.short	0x0100
        /*01a2*/ 	.byte	0x08
	.zero		1


	//   ....[8]....
        /*01a4*/ 	.word	0x00000580
        /*01a8*/ 	.word	0x000000ff
        /*01ac*/ 	.word	0x00026848
        /*01b0*/ 	.short	0x0100
        /*01b2*/ 	.byte	0x08
	.zero		1


	//   ....[9]....
        /*01b4*/ 	.word	0x000012b0
        /*01b8*/ 	.word	0x000000eb
        /*01bc*/ 	.word	0x00026800
        /*01c0*/ 	.short	0x010a
        /*01c2*/ 	.byte	0x3f
	.zero		1


	//   ....[10]....
        /*01c4*/ 	.word	0x00001350
        /*01c8*/ 	.word	0x000000eb
        /*01cc*/ 	.word	0x00026800
        /*01d0*/ 	.short	0x010a
        /*01d2*/ 	.byte	0x3f
	.zero		1


	//   ....[11]....
        /*01d4*/ 	.word	0x00001ce0
        /*01d8*/ 	.word	0x000000ff
        /*01dc*/ 	.word	0x00026810
        /*01e0*/ 	.short	0x010a
        /*01e2*/ 	.byte	0x08
	.zero		1


	//   ....[12]....
        /*01e4*/ 	.word	0x00001d20
        /*01e8*/ 	.word	0x000000ff
        /*01ec*/ 	.word	0x00026810
        /*01f0*/ 	.short	0x010a
        /*01f2*/ 	.byte	0x08
	.zero		1


	//   ....[13]....
        /*01f4*/ 	.word	0x00002160
        /*01f8*/ 	.word	0x000000ff
        /*01fc*/ 	.word	0x00026830
        /*0200*/ 	.short	0x010a
        /*0202*/ 	.byte	0x08
	.zero		1


	//   ....[14]....
        /*0204*/ 	.word	0x00002490
        /*0208*/ 	.word	0x000000ff
        /*020c*/ 	.word	0x00026830
        /*0210*/ 	.short	0x010a
        /*0212*/ 	.byte	0x08
	.zero		1


	//   ....[15]....
        /*0214*/ 	.word	0x000047c0
        /*0218*/ 	.word	0x000000ff
        /*021c*/ 	.word	0x00000000
        /*0220*/ 	.short	0x0101
        /*0222*/ 	.byte	0x0c
	.zero		1


	//   ....[16]....
        /*0224*/ 	.word	0x00004ab0
        /*0228*/ 	.word	0x000000ff
        /*022c*/ 	.word	0x00000000
        /*0230*/ 	.short	0x0101
        /*0232*/ 	.byte	0x08
	.zero		1


	//   ....[17]....
        /*0234*/ 	.word	0x00008310
        /*0238*/ 	.word	0x00000010
        /*023c*/ 	.word	0x00026820
        /*0240*/ 	.short	0x010a
        /*0242*/ 	.byte	0x3f
	.zero		1


	//   ....[18]....
        /*0244*/ 	.word	0x00008c20
        /*0248*/ 	.word	0x00000010
        /*024c*/ 	.word	0x00026840
        /*0250*/ 	.short	0x010a
        /*0252*/ 	.byte	0x3f
	.zero		1


	//   ....[19]....
        /*0254*/ 	.word	0x00008f30
        /*0258*/ 	.word	0x00000010
        /*025c*/ 	.word	0x00026828
        /*0260*/ 	.short	0x010a
        /*0262*/ 	.byte	0x3f
	.zero		1


	//   ....[20]....
        /*0264*/ 	.word	0x00009240
        /*0268*/ 	.word	0x00000010
        /*026c*/ 	.word	0x00026848
        /*0270*/ 	.short	0x010a
        /*0272*/ 	.byte	0x3f
	.zero		1


	//   ....[21]....
        /*0274*/ 	.word	0x00009500
        /*0278*/ 	.word	0x00000010
        /*027c*/ 	.word	0x00026820
        /*0280*/ 	.short	0x010a
        /*0282*/ 	.byte	0x3f
	.zero		1


	//   ....[22]....
        /*0284*/ 	.word	0x000098a0
        /*0288*/ 	.word	0x00000010
        /*028c*/ 	.word	0x00026840
        /*0290*/ 	.short	0x010a
        /*0292*/ 	.byte	0x3f
	.zero		1


	//   ....[23]....
        /*0294*/ 	.word	0x00009b80
        /*0298*/ 	.word	0x00000010
        /*029c*/ 	.word	0x00026828
        /*02a0*/ 	.short	0x010a
        /*02a2*/ 	.byte	0x3f
	.zero		1


	//   ....[24]....
        /*02a4*/ 	.word	0x00009f10
        /*02a8*/ 	.word	0x00000003
        /*02ac*/ 	.word	0x00026840
        /*02b0*/ 	.short	0x010a
        /*02b2*/ 	.byte	0x3f
	.zero		1


	//   ....[25]....
        /*02b4*/ 	.word	0x0000a3c0
        /*02b8*/ 	.word	0x00000006
        /*02bc*/ 	.word	0x00000000
        /*02c0*/ 	.short	0x010a
        /*02c2*/ 	.byte	0x3f
	.zero		1


	//   ....[26]....
        /*02c4*/ 	.word	0x0000a420
        /*02c8*/ 	.word	0x00000003
        /*02cc*/ 	.word	0x00000000
        /*02d0*/ 	.short	0x010a
        /*02d2*/ 	.byte	0x3f
	.zero		1


	//   ....[27]....
        /*02d4*/ 	.word	0x0000a480
        /*02d8*/ 	.word	0x00000000
        /*02dc*/ 	.word	0x00000000
        /*02e0*/ 	.short	0x010a
        /*02e2*/ 	.byte	0x3f
	.zero		1


	//   ....[28]....
        /*02e4*/ 	.word	0x0000a4b0
        /*02e8*/ 	.word	0x00000003
        /*02ec*/ 	.word	0x00000000
        /*02f0*/ 	.short	0x010a
        /*02f2*/ 	.byte	0x3f
	.zero		1


	//   ....[29]....
        /*02f4*/ 	.word	0x0000a590
        /*02f8*/ 	.word	0x000000eb
        /*02fc*/ 	.word	0x00026800
        /*0300*/ 	.short	0x010a
        /*0302*/ 	.byte	0x3f
	.zero		1


	//   ....[30]....
        /*0304*/ 	.word	0x0000a5f0
        /*0308*/ 	.word	0x00000005
        /*030c*/ 	.word	0x00026810
        /*0310*/ 	.short	0x010a
        /*0312*/ 	.byte	0x3f
	.zero		1


	//   ....[31]....
        /*0314*/ 	.word	0x0000a650
        /*0318*/ 	.word	0x00000079
        /*031c*/ 	.word	0x00026830
        /*0320*/ 	.short	0x010a
        /*0322*/ 	.byte	0x3f
	.zero		1


	//   ....[32]....
        /*0324*/ 	.word	0x0000a7f0
        /*0328*/ 	.word	0x00000010
        /*032c*/ 	.word	0x00026820
        /*0330*/ 	.short	0x010a
        /*0332*/ 	.byte	0x3f
	.zero		1


	//   ....[33]....
        /*0334*/ 	.word	0x0000a840
        /*0338*/ 	.word	0x00000010
        /*033c*/ 	.word	0x00026840
        /*0340*/ 	.short	0x010a
        /*0342*/ 	.byte	0x3f
	.zero		1


	//   ....[34]....
        /*0344*/ 	.word	0x0000a890
        /*0348*/ 	.word	0x00000010
        /*034c*/ 	.word	0x00026828
        /*0350*/ 	.short	0x010a
        /*0352*/ 	.byte	0x3f
	.zero		1


	//   ....[35]....
        /*0354*/ 	.word	0x0000a8e0
        /*0358*/ 	.word	0x00000010
        /*035c*/ 	.word	0x00026848
        /*0360*/ 	.short	0x010a
        /*0362*/ 	.byte	0x3f
	.zero		1


	//   ....[36]....
        /*0364*/ 	.word	0x0000a940
        /*0368*/ 	.word	0x00000010
        /*036c*/ 	.word	0x00026820
        /*0370*/ 	.short	0x010a
        /*0372*/ 	.byte	0x3f
	.zero		1


	//   ....[37]....
        /*0374*/ 	.word	0x0000a990
        /*0378*/ 	.word	0x00000010
        /*037c*/ 	.word	0x00026840
        /*0380*/ 	.short	0x010a
        /*0382*/ 	.byte	0x3f
	.zero		1


	//   ....[38]....
        /*0384*/ 	.word	0x0000a9e0
        /*0388*/ 	.word	0x00000010
        /*038c*/ 	.word	0x00026828
        /*0390*/ 	.short	0x010a
        /*0392*/ 	.byte	0x3f
	.zero		1


	//   ....[39]....
        /*0394*/ 	.word	0x0000aa30
        /*0398*/ 	.word	0x00000003
        /*039c*/ 	.word	0x00026840
        /*03a0*/ 	.short	0x010a
        /*03a2*/ 	.byte	0x3f
	.zero		1


	//   ....[40]....
        /*03a4*/ 	.word	0x0000ab00
        /*03a8*/ 	.word	0x00000006
        /*03ac*/ 	.word	0x00000000
        /*03b0*/ 	.short	0x010a
        /*03b2*/ 	.byte	0x3f
	.zero		1


	//   ....[41]....
        /*03b4*/ 	.word	0x0000ab50
        /*03b8*/ 	.word	0x00000003
        /*03bc*/ 	.word	0x00000000
        /*03c0*/ 	.short	0x010a
        /*03c2*/ 	.byte	0x3f
	.zero		1


	//   ....[42]....
        /*03c4*/ 	.word	0x0000aba0
        /*03c8*/ 	.word	0x00000000
        /*03cc*/ 	.word	0x00000000
        /*03d0*/ 	.short	0x010a
        /*03d2*/ 	.byte	0x3f
	.zero		1


	//----- nvinfo : EIATTR_NUM_MBARRIERS
	.align		4
.L_807:
        /*03d4*/ 	.byte	0x03, 0x38
        /*03d6*/ 	.short	0x0009


	//----- nvinfo : EIATTR_EXIT_INSTR_OFFSETS
	.align		4
        /*03d8*/ 	.byte	0x04, 0x1c
        /*03da*/ 	.short	(.L_809 - .L_808)


	//   ....[0]....
.L_808:
        /*03dc*/ 	.word	0x00000960


	//   ....[1]....
        /*03e0*/ 	.word	0x00005c80


	//   ....[2]....
        /*03e4*/ 	.word	0x00006470


	//   ....[3]....
        /*03e8*/ 	.word	0x0000a500


	//----- nvinfo : EIATTR_MAX_THREADS
	.align		4
.L_809:
        /*03ec*/ 	.byte	0x04, 0x05
        /*03ee*/ 	.short	(.L_811 - .L_810)
.L_810:
        /*03f0*/ 	.word	0x00000180
        /*03f4*/ 	.word	0x00000001
        /*03f8*/ 	.word	0x00000001


	//----- nvinfo : EIATTR_CRS_STACK_SIZE
	.align		4
.L_811:
        /*03fc*/ 	.byte	0x04, 0x1e
        /*03fe*/ 	.short	(.L_813 - .L_812)
.L_812:
        /*0400*/ 	.word	0x00000000


	//----- nvinfo : EIATTR_CBANK_PARAM_SIZE
	.align		4
.L_813:
        /*0404*/ 	.byte	0x03, 0x19
        /*0406*/ 	.short	0x0970


	//----- nvinfo : EIATTR_PARAM_CBANK
	.align		4
        /*0408*/ 	.byte	0x04, 0x0a
        /*040a*/ 	.short	(.L_815 - .L_814)
	.align		4
.L_814:
        /*040c*/ 	.word	index@(.nv.constant0._ZN7cutlass13device_kernelIN5flash11enable_sm90INS1_16FlashAttnBwdSm90INS1_25CollectiveMainloopBwdSm90ILi2ELi2ELi2EN4cute5tupleIJNS5_1CILi1EEES8_S8_EEENS6_IJNS7_ILi64EEENS7_ILi128EEENS7_ILi96EEEEEENS_6half_tEfNS_4arch4Sm90ELb1ELb0ELb1ELb0ELb1ELb1ELb0ELb0ELi2ELi1ELi2ELi1ELb1EEENS1_21CollectiveEpilogueBwdISD_SE_SG_Li256ELb0ELb0ELi1EEENS1_25SingleTileBwdLPTSchedulerILb0ELi128ELb1EEEEEEEEEvNT_6ParamsE)
        /*0410*/ 	.short	0x0210
        /*0412*/ 	.short	0x0970


	//----- nvinfo : EIATTR_SW_WAR
	.align		4
.L_815:
        /*0414*/ 	.byte	0x04, 0x36
        /*0416*/ 	.short	(.L_817 - .L_816)
.L_816:
        /*0418*/ 	.word	0x00000008
.L_817:


//--------------------- .nv.info._ZN7cutlass13device_kernelIN5flash11enable_sm90INS1_16FlashAttnBwdSm90INS1_25CollectiveMainloopBwdSm90ILi2ELi2ELi2EN4cute5tupleIJNS5_1CILi1EEES8_S8_EEENS6_IJNS7_ILi64EEENS7_ILi128EEENS7_ILi96EEEEEENS_6half_tEfNS_4arch4Sm90ELb1ELb0ELb1ELb0ELb0ELb1ELb0ELb0ELi2ELi1ELi2ELi1ELb1EEENS1_24CollectiveEpilogueBwdGQAISD_fSG_Li256ELb0ELb0EEENS1_25SingleTileBwdLPTSchedulerILb0ELi128ELb0EEEEEEEEEvNT_6ParamsE --------------------------
	.section	.nv.info._ZN7cutlass13device_kernelIN5flash11enable_sm90INS1_16FlashAttnBwdSm90INS1_25CollectiveMainloopBwdSm90ILi2ELi2ELi2EN4cute5tupleIJNS5_1CILi1EEES8_S8_EEENS6_IJNS7_ILi64EEENS7_ILi128EEENS7_ILi96EEEEEENS_6half_tEfNS_4arch4Sm90ELb1ELb0ELb1ELb0ELb0ELb1ELb0ELb0ELi2ELi1ELi2ELi1ELb1EEENS1_24CollectiveEpilogueBwdGQAISD_fSG_Li256ELb0ELb0EEENS1_25SingleTileBwdLPTSchedulerILb0ELi128ELb0EEEEEEEEEvNT_6ParamsE,"",@"SHT_CUDA_INFO"
	.sectionflags	@""
	.align	4


	//----- nvinfo : EIATTR_CUDA_API_VERSION
	.align		4
        /*0000*/ 	.byte	0x04, 0x37
        /*0002*/ 	.short	(.L_819 - .L_818)
.L_818:
        /*0004*/ 	.word	0x00000082


	//----- nvinfo : EIATTR_KPARAM_INFO
	.align		4
.L_819:
        /*0008*/ 	.byte	0x04, 0x17
        /*000a*/ 	.short	(.L_821 - .L_820)
.L_820:
        /*000c*/ 	.word	0x00000000
        /*0010*/ 	.short	0x0000
        /*0012*/ 	.short	0x0070
        /*0014*/ 	.byte	0x00, 0xf0, 0x01, 0x1c


	//----- nvinfo : EIATTR_SPARSE_MMA_MASK
	.align		4
.L_821:
        /*0018*/ 	.byte	0x03, 0x50
        /*001a*/ 	.short	0x0000


	//----- nvinfo : EIATTR_MAXREG_COUNT
	.align		4
        /*001c*/ 	.byte	0x03, 0x1b
        /*001e*/ 	.short	0x00a8


	//----- nvinfo : EIATTR_NUM_BARRIERS
	.align		4
        /*0020*/ 	.byte	0x02, 0x4c
        /*0022*/ 	.byte	0x10
	.zero		1


	//----- nvinfo : EIATTR_EXTERNS
	.align		4
        /*0024*/ 	.byte	0x04, 0x0f
        /*0026*/ 	.short	(.L_823 - .L_822)


	//   ....[0]....
	.align		4
.L_822:
        /*0028*/ 	.word	index@(__assertfail)


	//----- nvinfo : EIATTR_ANNOTATIONS
	.align		4
.L_823:
        /*002c*/ 	.byte	0x04, 0x55
        /*002e*/ 	.short	(.L_825 - .L_824)


	//   ....[0]....
.L_824:
        /*0030*/ 	.word	0x00000001
        /*0034*/ 	.byte	0x20, 0x72, 0x00, 0x00, 0x01, 0x00, 0x00, 0x00, 0xd0, 0x7e, 0x00, 0x00


	//----- nvinfo : EIATTR_MERCURY_ISA_VERSION
	.align		4
.L_825:
        /*0040*/ 	.byte	0x03, 0x5f
        /*0042*/ 	.short	0x0101


	//----- nvinfo : EIATTR_INT_WARP_WIDE_INSTR_OFFSETS
	.align		4
        /*0044*/ 	.byte	0x04, 0x31
        /*0046*/ 	.short	(.L_827 - .L_826)


	//   ....[0]....
.L_826:
        /*0048*/ 	.word	0x00000190


	//   ....[1]....
        /*004c*/ 	.word	0x000001c0


	//----- nvinfo : EIATTR_COOP_GROUP_MASK_REGIDS
	.align		4
.L_827:
        /*0050*/ 	.byte	0x04, 0x29
        /*0052*/ 	.short	(.L_829 - .L_828)


	//   ....[0]....
.L_828:
        /*0054*/ 	.word	0xffffffff


	//   ....[1]....
        /*0058*/ 	.word	0xffffffff


	//   ....[2]....
        /*005c*/ 	.word	0xffffffff


	//   ....[3]....
        /*0060*/ 	.word	0xffffffff


	//   ....[4]....
        /*0064*/ 	.word	0xffffffff


	//   ....[5]....
        /*0068*/ 	.word	0xffffffff


	//   ....[6]....
        /*006c*/ 	.word	0xffffffff


	//   ....[7]....
        /*0070*/ 	.word	0x0500000f


	//----- nvinfo : EIATTR_COOP_GROUP_INSTR_OFFSETS
	.align		4
.L_829:
        /*0074*/ 	.byte	0x04, 0x28
        /*0076*/ 	.short	(.L_831 - .L_830)


	//   ....[0]....
.L_830:
        /*0078*/ 	.word	0x00000070


	//   ....[1]....
        /*007c*/ 	.word	0x000001a0


	//   ....[2]....
        /*0080*/ 	.word	0x000001f0


	//   ....[3]....
        /*0084*/ 	.word	0x000003e0


	//   ....[4]....
        /*0088*/ 	.word	0x00000620


	//   ....[5]....
        /*008c*/ 	.word	0x000011e0


	//   ....[6]....
        /*0090*/ 	.word	0x00005560


	//   ....[7]....
        /*0094*/ 	.word	0x00008bf0


	//----- nvinfo : EIATTR_REG_RECONFIG
	.align		4
.L_831:
        /*0098*/ 	.byte	0x01, 0x54
	.zero		2


	//----- nvinfo : EIATTR_SYSCALL_OFFSETS
	.align		4
        /*009c*/ 	.byte	0x04, 0x46
        /*009e*/ 	.short	(.L_833 - .L_832)


	//   ....[0]....
.L_832:
        /*00a0*/ 	.word	0x00000e40


	//   ....[1]....
        /*00a4*/ 	.word	0x00000f30


	//   ....[2]....
        /*00a8*/ 	.word	0x00001090


	//   ....[3]....
        /*00ac*/ 	.word	0x00001180


	//   ....[4]....
        /*00b0*/ 	.word	0x00001400


	//----- nvinfo : EIATTR_MBARRIER_INSTR_OFFSETS
	.align		4
.L_833:
        /*00b4*/ 	.byte	0x04, 0x39
        /*00b6*/ 	.short	(.L_835 - .L_834)


	//   ....[0]....
.L_834:
        /*00b8*/ 	.word	0x00000290
        /*00bc*/ 	.word	0x000000ff
        /*00c0*/ 	.word	0x00026800
        /*00c4*/ 	.short	0x0100
        /*00c6*/ 	.byte	0x06
	.zero		1


	//   ....[1]....
        /*00c8*/ 	.word	0x00000390
        /*00cc*/ 	.word	0x000000ff
        /*00d0*/ 	.word	0x00026810
        /*00d4*/ 	.short	0x0100
        /*00d6*/ 	.byte	0x08
	.zero		1


	//   ....[2]....
        /*00d8*/ 	.word	0x000003a0
        /*00dc*/ 	.word	0x000000ff
        /*00e0*/ 	.word	0x00026820
        /*00e4*/ 	.short	0x0100
        /*00e6*/ 	.byte	0x08
	.zero		1


	//   ....[3]....
        /*00e8*/ 	.word	0x000003b0
        /*00ec*/ 	.word	0x000000ff
        /*00f0*/ 	.word	0x00026818
        /*00f4*/ 	.short	0x0100
        /*00f6*/ 	.byte	0x08
	.zero		1


	//   ....[4]....
        /*00f8*/ 	.word	0x000003c0
        /*00fc*/ 	.word	0x000000ff
        /*0100*/ 	.word	0x00026828
        /*0104*/ 	.short	0x0100
        /*0106*/ 	.byte	0x08
	.zero		1


	//   ....[5]....
        /*0108*/ 	.word	0x000004f0
        /*010c*/ 	.word	0x000000ff
        /*0110*/ 	.word	0x00026830
        /*0114*/ 	.short	0x0100
        /*0116*/ 	.byte	0x08
	.zero		1


	//   ....[6]....
        /*0118*/ 	.word	0x00000500
        /*011c*/ 	.word	0x000000ff
        /*0120*/ 	.word	0x00026840
        /*0124*/ 	.short	0x0100
        /*0126*/ 	.byte	0x08
	.zero		1


	//   ....[7]....
        /*0128*/ 	.word	0x00000510
        /*012c*/ 	.word	0x000000ff
        /*0130*/ 	.word	0x00026838
        /*0134*/ 	.short	0x0100
        /*0136*/ 	.byte	0x08
	.zero		1


	//   ....[8]....
        /*0138*/ 	.word	0x00000520
        /*013c*/ 	.word	0x000000ff
        /*0140*/ 	.word	0x00026848
        /*0144*/ 	.short	0x0100
        /*0146*/ 	.byte	0x08
	.zero		1


	//   ....[9]....
        /*0148*/ 	.word	0x00001220
        /*014c*/ 	.word	0x000000eb
        /*0150*/ 	.word	0x00026800
        /*0154*/ 	.short	0x010a
        /*0156*/ 	.byte	0x3f
	.zero		1


	//   ....[10]....
        /*0158*/ 	.word	0x000012c0
        /*015c*/ 	.word	0x000000eb
        /*0160*/ 	.word	0x00026800
        /*0164*/ 	.short	0x010a
        /*0166*/ 	.byte	0x3f
	.zero		1


	//   ....[11]....
        /*0168*/ 	.word	0x00001c50
        /*016c*/ 	.word	0x000000ff
        /*0170*/ 	.word	0x00026810
        /*0174*/ 	.short	0x010a
        /*0176*/ 	.byte	0x09
	.zero		1


	//   ....[12]....
        /*0178*/ 	.word	0x00001c90
        /*017c*/ 	.word	0x000000ff
        /*0180*/ 	.word	0x00026810
        /*0184*/ 	.short	0x010a
        /*0186*/ 	.byte	0x09
	.zero		1


	//   ....[13]....
        /*0188*/ 	.word	0x000020d0
        /*018c*/ 	.word	0x000000ff
        /*0190*/ 	.word	0x00026830
        /*0194*/ 	.short	0x010a
        /*0196*/ 	.byte	0x09
	.zero		1


	//   ....[14]....
        /*0198*/ 	.word	0x00002400
        /*019c*/ 	.word	0x000000ff
        /*01a0*/ 	.word	0x00026830
        /*01a4*/ 	.short	0x010a
        /*01a6*/ 	.byte	0x09
	.zero		1


	//   ....[15]....
        /*01a8*/ 	.word	0x00004730
        /*01ac*/ 	.word	0x000000ff
        /*01b0*/ 	.word	0x00000000
        /*01b4*/ 	.short	0x0101
        /*01b6*/ 	.byte	0x0c
	.zero		1


	//   ....[16]....
        /*01b8*/ 	.word	0x00004a20
        /*01bc*/ 	.word	0x000000ff
        /*01c0*/ 	.word	0x00000000
        /*01c4*/ 	.short	0x0101
        /*01c6*/ 	.byte	0x09
	.zero		1


	//   ....[17]....
        /*01c8*/ 	.word	0x000069b0
        /*01cc*/ 	.word	0x00000010
        /*01d0*/ 	.word	0x00026820
        /*01d4*/ 	.short	0x010a
        /*01d6*/ 	.byte	0x3f
	.zero		1


	//   ....[18]....
        /*01d8*/ 	.word	0x000072b0
        /*01dc*/ 	.word	0x00000010
        /*01e0*/ 	.word	0x00026840
        /*01e4*/ 	.short	0x010a
        /*01e6*/ 	.byte	0x3f
	.zero		1


	//   ....[19]....
        /*01e8*/ 	.word	0x000075c0
        /*01ec*/ 	.word	0x00000010
        /*01f0*/ 	.word	0x00026828
        /*01f4*/ 	.short	0x010a
        /*01f6*/ 	.byte	0x3f
	.zero		1


	//   ....[20]....
        /*01f8*/ 	.word	0x000078d0
        /*01fc*/ 	.word	0x00000010
        /*0200*/ 	.word	0x00026848
        /*0204*/ 	.short	0x010a
        /*0206*/ 	.byte	0x3f
	.zero		1


	//   ....[21]....
        /*0208*/ 	.word	0x00007b90
        /*020c*/ 	.word	0x00000010
        /*0210*/ 	.word	0x00026820
        /*0214*/ 	.short	0x010a
        /*0216*/ 	.byte	0x3f
	.zero		1


	//   ....[22]....
        /*0218*/ 	.word	0x00007f30
        /*021c*/ 	.word	0x00000010
        /*0220*/ 	.word	0x00026840
        /*0224*/ 	.short	0x010a
        /*0226*/ 	.byte	0x3f
	.zero		1


	//   ....[23]....
        /*0228*/ 	.word	0x00008210
        /*022c*/ 	.word	0x00000010
        /*0230*/ 	.word	0x00026828
        /*0234*/ 	.short	0x010a
        /*0236*/ 	.byte	0x3f
	.zero		1


	//   ....[24]....
        /*0238*/ 	.word	0x000085a0
        /*023c*/ 	.word	0x00000003
        /*0240*/ 	.word	0x00026840
        /*0244*/ 	.short	0x010a
        /*0246*/ 	.byte	0x3f
	.zero		1


	//   ....[25]....
        /*0248*/ 	.word	0x00008a50
        /*024c*/ 	.word	0x00000006
        /*0250*/ 	.word	0x00000000
        /*0254*/ 	.short	0x010a
        /*0256*/ 	.byte	0x3f
	.zero		1


	//   ....[26]....
        /*0258*/ 	.word	0x00008ab0
        /*025c*/ 	.word	0x00000003
        /*0260*/ 	.word	0x00000000
        /*0264*/ 	.short	0x010a
        /*0266*/ 	.byte	0x3f
	.zero		1


	//   ....[27]....
        /*0268*/ 	.word	0x00008b10
        /*026c*/ 	.word	0x00000000
        /*0270*/ 	.word	0x00000000
        /*0274*/ 	.short	0x010a
        /*0276*/ 	.byte	0x3f
	.zero		1


	//   ....[28]....
        /*0278*/ 	.word	0x00008b40
        /*027c*/ 	.word	0x00000003
        /*0280*/ 	.word	0x00000000
        /*0284*/ 	.short	0x010a
        /*0286*/ 	.byte	0x3f
	.zero		1


	//   ....[29]....
        /*0288*/ 	.word	0x00008c20
        /*028c*/ 	.word	0x000000eb
        /*0290*/ 	.word	0x00026800
        /*0294*/ 	.short	0x010a
        /*0296*/ 	.byte	0x3f
	.zero		1


	//   ....[30]....
        /*0298*/ 	.word	0x00008c80
        /*029c*/ 	.word	0x00000005
        /*02a0*/ 	.word	0x00026810
        /*02a4*/ 	.short	0x010a
        /*02a6*/ 	.byte	0x3f
	.zero		1


	//   ....[31]....
        /*02a8*/ 	.word	0x00008ce0
        /*02ac*/ 	.word	0x00000079
        /*02b0*/ 	.word	0x00026830
        /*02b4*/ 	.short	0x010a
        /*02b6*/ 	.byte	0x3f
	.zero		1


	//   ....[32]....
        /*02b8*/ 	.word	0x00008d30
        /*02bc*/ 	.word	0x00000010
        /*02c0*/ 	.word	0x00026820
        /*02c4*/ 	.short	0x010a
        /*02c6*/ 	.byte	0x3f
	.zero		1


	//   ....[33]....
        /*02c8*/ 	.word	0x00008d80
        /*02cc*/ 	.word	0x00000010
        /*02d0*/ 	.word	0x00026840
        /*02d4*/ 	.short	0x010a
        /*02d6*/ 	.byte	0x3f
	.zero		1


	//   ....[34]....
        /*02d8*/ 	.word	0x00008dd0
        /*02dc*/ 	.word	0x00000010
        /*02e0*/ 	.word	0x00026828
        /*02e4*/ 	.short	0x010a
        /*02e6*/ 	.byte	0x3f
	.zero		1


	//   ....[35]....
        /*02e8*/ 	.word	0x00008e20
        /*02ec*/ 	.word	0x00000010
        /*02f0*/ 	.word	0x00026848
        /*02f4*/ 	.short	0x010a
        /*02f6*/ 	.byte	0x3f
	.zero		1


	//   ....[36]....
        /*02f8*/ 	.word	0x00008e80
        /*02fc*/ 	.word	0x00000010
        /*0300*/ 	.word	0x00026820
        /*0304*/ 	.short	0x010a
        /*0306*/ 	.byte	0x3f
	.zero		1


	//   ....[37]....
        /*0308*/ 	.word	0x00008ed0
        /*030c*/ 	.word	0x00000010
        /*0310*/ 	.word	0x00026840
        /*0314*/ 	.short	0x010a
        /*0316*/ 	.byte	0x3f
	.zero		1


	//   ....[38]....
        /*0318*/ 	.word	0x00008f20
        /*031c*/ 	.word	0x00000010
        /*0320*/ 	.word	0x00026828
        /*0324*/ 	.short	0x010a
        /*0326*/ 	.byte	0x3f
	.zero		1


	//   ....[39]....
        /*0328*/ 	.word	0x00008f70
        /*032c*/ 	.word	0x00000003
        /*0330*/ 	.word	0x00026840
        /*0334*/ 	.short	0x010a
        /*0336*/ 	.byte	0x3f
	.zero		1


	//   ....[40]....
        /*0338*/ 	.word	0x00009040
        /*033c*/ 	.word	0x00000006
        /*0340*/ 	.word	0x00000000
        /*0344*/ 	.short	0x010a
        /*0346*/ 	.byte	0x3f
	.zero		1


	//   ....[41]....
        /*0348*/ 	.word	0x00009090
        /*034c*/ 	.word	0x00000003
        /*0350*/ 	.word	0x00000000
        /*0354*/ 	.short	0x010a
        /*0356*/ 	.byte	0x3f
	.zero		1


	//   ....[42]....
        /*0358*/ 	.word	0x000090e0
        /*035c*/ 	.word	0x00000000
        /*0360*/ 	.word	0x00000000
        /*0364*/ 	.short	0x010a
        /*0366*/ 	.byte	0x3f
	.zero		1


	//----- nvinfo : EIATTR_NUM_MBARRIERS
	.align		4
.L_835:
        /*0368*/ 	.byte	0x03, 0x38
        /*036a*/ 	.short	0x0009


	//----- nvinfo : EIATTR_EXIT_INSTR_OFFSETS
	.align		4
        /*036c*/ 	.byte	0x04, 0x1c
        /*036e*/ 	.short	(.L_837 - .L_836)


	//   ....[0]....
.L_836:
        /*0370*/ 	.word	0x00008b90


	//----- nvinfo : EIATTR_MAX_THREADS
	.align		4
.L_837:
        /*0374*/ 	.byte	0x04, 0x05
        /*0376*/ 	.short	(.L_839 - .L_838)
.L_838:
        /*0378*/ 	.word	0x00000180
        /*037c*/ 	.word	0x00000001
        /*0380*/ 	.word	0x00000001


	//----- nvinfo : EIATTR_CRS_STACK_SIZE
	.align		4
.L_839:
        /*0384*/ 	.byte	0x04, 0x1e
        /*0386*/ 	.short	(.L_841 - .L_840)
.L_840:
        /*0388*/ 	.word	0x00000000


	//----- nvinfo : EIATTR_CBANK_PARAM_SIZE
	.align		4
.L_841:
        /*038c*/ 	.byte	0x03, 0x19
        /*038e*/ 	.short	0x0770


	//----- nvinfo : EIATTR_PARAM_CBANK
	.align		4
        /*0390*/ 	.byte	0x04, 0x0a
        /*0392*/ 	.short	(.L_843 - .L_842)
	.align		4
.L_842:
        /*0394*/ 	.word	index@(.nv.constant0._ZN7cutlass13device_kernelIN5flash11enable_sm90INS1_16FlashAttnBwdSm90INS1_25CollectiveMainloopBwdSm90ILi2ELi2ELi2EN4cute5tupleIJNS5_1CILi1EEES8_S8_EEENS6_IJNS7_ILi64EEENS7_ILi128EEENS7_ILi96EEEEEENS_6half_tEfNS_4arch4Sm90ELb1ELb0ELb1ELb0ELb0ELb1ELb0ELb0ELi2ELi1ELi2ELi1ELb1EEENS1_24CollectiveEpilogueBwdGQAISD_fSG_Li256ELb0ELb0EEENS1_25SingleTileBwdLPTSchedulerILb0ELi128ELb0EEEEEEEEEvNT_6ParamsE)
        /*0398*/ 	.short	0x0210
        /*039a*/ 	.short	0x0770


	//----- nvinfo : EIATTR_SW_WAR
	.align		4
.L_843:
        /*039c*/ 	.byte	0x04, 0x36
        /*039e*/ 	.short	(.L_845 - .L_844)
.L_844:
        /*03a0*/ 	.word	0x00000008
.L_845:


//--------------------- .nv.info._ZN7cutlass13device_kernelIN5flash11enable_sm90INS1_16FlashAttnBwdSm90INS1_25CollectiveMainloopBwdSm90ILi2ELi2ELi2EN4cute5tupleIJNS5_1CILi1EEES8_S8_EEENS6_IJNS7_ILi64EEENS7_ILi128EEENS7_ILi96EEEEEENS_6half_tEfNS_4arch4Sm90ELb1ELb0ELb1ELb0ELb1ELb1ELb0ELb0ELi2ELi1ELi2ELi1ELb1EEENS1_24CollectiveEpilogueBwdGQAISD_fSG_Li256ELb0ELb1EEENS1_25SingleTileBwdLPTSchedulerILb0ELi128ELb1EEEEEEEEEvNT_6ParamsE --------------------------
	.section	.nv.info._ZN7cutlass13device_kernelIN5flash11enable_sm90INS1_16FlashAttnBwdSm90INS1_25CollectiveMainloopBwdSm90ILi2ELi2ELi2EN4cute5tupleIJNS5_1CILi1EEES8_S8_EEENS6_IJNS7_ILi64EEENS7_ILi128EEENS7_ILi96EEEEEENS_6half_tEfNS_4arch4Sm90ELb1ELb0ELb1ELb0ELb1ELb1ELb0ELb0ELi2ELi1ELi2ELi1ELb1EEENS1_24CollectiveEpilogueBwdGQAISD_fSG_Li256ELb0ELb1EEENS1_25SingleTileBwdLPTSchedulerILb0ELi128ELb1EEEEEEEEEvNT_6ParamsE,"",@"SHT_CUDA_INFO"
	.sectionflags	@""
	.align	4


	//----- nvinfo : EIATTR_CUDA_API_VERSION
	.align		4
        /*0000*/ 	.byte	0x04, 0x37
        /*0002*/ 	.short	(.L_847 - .L_846)
.L_846:
        /*0004*/ 	.word	0x00000082


	//----- nvinfo : EIATTR_KPARAM_INFO
	.align		4
.L_847:
        /*0008*/ 	.byte	0x04, 0x17
        /*000a*/ 	.short	(.L_849 - .L_848)
.L_848:
        /*000c*/ 	.word	0x00000000
        /*0010*/ 	.short	0x0000
        /*0012*/ 	.short	0x0070
        /*0014*/ 	.byte	0x00, 0xf0, 0x01, 0x1c


	//----- nvinfo : EIATTR_SPARSE_MMA_MASK
	.align		4
.L_849:
        /*0018*/ 	.byte	0x03, 0x50
        /*001a*/ 	.short	0x0000


	//----- nvinfo : EIATTR_MAXREG_COUNT
	.align		4
        /*001c*/ 	.byte	0x03, 0x1b
        /*001e*/ 	.short	0x00a8


	//----- nvinfo : EIATTR_NUM_BARRIERS
	.align		4
        /*0020*/ 	.byte	0x02, 0x4c
        /*0022*/ 	.byte	0x10
	.zero		1


	//----- nvinfo : EIATTR_EXTERNS
	.align		4
        /*0024*/ 	.byte	0x04, 0x0f
        /*0026*/ 	.short	(.L_851 - .L_850)


	//   ....[0]....
	.align		4
.L_850:
        /*0028*/ 	.word	index@(__assertfail)


	//----- nvinfo : EIATTR_ANNOTATIONS
	.align		4
.L_851:
        /*002c*/ 	.byte	0x04, 0x55
        /*002e*/ 	.short	(.L_853 - .L_852)


	//   ....[0]....
.L_852:
        /*0030*/ 	.word	0x00000001
        /*0034*/ 	.byte	0x60, 0x81, 0x00, 0x00, 0x01, 0x00, 0x00, 0x00, 0x10, 0x8e, 0x00, 0x00


	//----- nvinfo : EIATTR_MERCURY_ISA_VERSION
	.align		4
.L_853:
        /*0040*/ 	.byte	0x03, 0x5f
        /*0042*/ 	.short	0x0101


	//----- nvinfo : EIATTR_INT_WARP_WIDE_INSTR_OFFSETS
	.align		4
        /*0044*/ 	.byte	0x04, 0x31
        /*0046*/ 	.short	(.L_855 - .L_854)


	//   ....[0]....
.L_854:
        /*0048*/ 	.word	0x00000190


	//   ....[1]....
        /*004c*/ 	.word	0x000001c0


	//   ....[2]....
        /*0050*/ 	.word	0x00006670


	//   ....[3]....
        /*0054*/ 	.word	0x00006ce0


	//   ....[4]....
        /*0058*/ 	.word	0x00007200


	//----- nvinfo : EIATTR_COOP_GROUP_MASK_REGIDS
	.align		4
.L_855:
        /*005c*/ 	.byte	0x04, 0x29
        /*005e*/ 	.short	(.L_857 - .L_856)


	//   ....[0]....
.L_856:
        /*0060*/ 	.word	0xffffffff


	//   ....[1]....
        /*0064*/ 	.word	0xffffffff


	//   ....[2]....
        /*0068*/ 	.word	0xffffffff


	//   ....[3]....
        /*006c*/ 	.word	0xffffffff


	//   ....[4]....
        /*0070*/ 	.word	0xffffffff


	//   ....[5]....
        /*0074*/ 	.word	0xffffffff


	//   ....[6]....
        /*0078*/ 	.word	0xffffffff


	//   ....[7]....
        /*007c*/ 	.word	0xffffffff


	//   ....[8]....
        /*0080*/ 	.word	0xffffffff


	//   ....[9]....
        /*0084*/ 	.word	0xffffffff


	//   ....[10]....
        /*0088*/ 	.word	0xffffffff


	//   ....[11]....
        /*008c*/ 	.word	0xffffffff


	//   ....[12]....
        /*0090*/ 	.word	0xffffffff


	//   ....[13]....
        /*0094*/ 	.word	0xffffffff


	//   ....[14]....
        /*0098*/ 	.word	0xffffffff


	//   ....[15]....
        /*009c*/ 	.word	0xffffffff


	//   ....[16]....
        /*00a0*/ 	.word	0xffffffff


	//   ....[17]....
        /*00a4*/ 	.word	0x0500000f


	//   ....[18]....
        /*00a8*/ 	.word	0x0500000f


	//   ....[19]....
        /*00ac*/ 	.word	0x0500000f


	//   ....[20]....
        /*00b0*/ 	.word	0x0500000f


	//   ....[21]....
        /*00b4*/ 	.word	0x0500000f


	//   ....[22]....
        /*00b8*/ 	.word	0x0500000f


	//----- nvinfo : EIATTR_COOP_GROUP_INSTR_OFFSETS
	.align		4
.L_857:
        /*00bc*/ 	.byte	0x04, 0x28
        /*00be*/ 	.short	(.L_859 - .L_858)


	//   ....[0]....
.L_858:
        /*00c0*/ 	.word	0x00000070


	//   ....[1]....
        /*00c4*/ 	.word	0x000001a0


	//   ....[2]....
        /*00c8*/ 	.word	0x000001f0


	//   ....[3]....
        /*00cc*/ 	.word	0x000003e0


	//   ....[4]....
        /*00d0*/ 	.word	0x00000630


	//   ....[5]....
        /*00d4*/ 	.word	0x00001220


	//   ....[6]....
        /*00d8*/ 	.word	0x000053d0


	//   ....[7]....
        /*00dc*/ 	.word	0x00005550


	//   ....[8]....
        /*00e0*/ 	.word	0x00005800


	//   ....[9]....
        /*00e4*/ 	.word	0x00005990


	//   ....[10]....
        /*00e8*/ 	.word	0x00005aa0


	//   ....[11]....
        /*00ec*/ 	.word	0x00006270


	//   ....[12]....
        /*00f0*/ 	.word	0x000065a0


	//   ....[13]....
        /*00f4*/ 	.word	0x00006960


	//   ....[14]....
        /*00f8*/ 	.word	0x00006c10


	//   ....[15]....
        /*00fc*/ 	.word	0x00006ec0


	//   ....[16]....
        /*0100*/ 	.word	0x00007130


	//   ....[17]....
        /*0104*/ 	.word	0x00009b30


	//   ....[18]....
        /*0108*/ 	.word	0x00009ca0


	//   ....[19]....
        /*010c*/ 	.word	0x00009d10


	//   ....[20]....
        /*0110*/ 	.word	0x00009d80


	//   ....[21]....
        /*0114*/ 	.word	0x00009df0


	//   ....[22]....
        /*0118*/ 	.word	0x00009e60


	//----- nvinfo : EIATTR_REG_RECONFIG
	.align		4
.L_859:
        /*011c*/ 	.byte	0x01, 0x54
	.zero		2


	//----- nvinfo : EIATTR_SYSCALL_OFFSETS
	.align		4
        /*0120*/ 	.byte	0x04, 0x46
        /*0122*/ 	.short	(.L_861 - .L_860)


	//   ....[0]....
.L_860:
        /*0124*/ 	.word	0x00000e80


	//   ....[1]....
        /*0128*/ 	.word	0x00000f70


	//   ....[2]....
        /*012c*/ 	.word	0x000010d0


	//   ....[3]....
        /*0130*/ 	.word	0x000011c0


	//   ....[4]....
        /*0134*/ 	.word	0x00001440


	//----- nvinfo : EIATTR_MBARRIER_INSTR_OFFSETS
	.align		4
.L_861:
        /*0138*/ 	.byte	0x04, 0x39
        /*013a*/ 	.short	(.L_863 - .L_862)


	//   ....[0]....
.L_862:
        /*013c*/ 	.word	0x00000290
        /*0140*/ 	.word	0x000000ff
        /*0144*/ 	.word	0x00026800
        /*0148*/ 	.short	0x0100
        /*014a*/ 	.byte	0x06
	.zero		1


	//   ....[1]....
        /*014c*/ 	.word	0x00000390
        /*0150*/ 	.word	0x000000ff
        /*0154*/ 	.word	0x00026810
        /*0158*/ 	.short	0x0100
        /*015a*/ 	.byte	0x08
	.zero		1


	//   ....[2]....
        /*015c*/ 	.word	0x000003a0
        /*0160*/ 	.word	0x000000ff
        /*0164*/ 	.word	0x00026820
        /*0168*/ 	.short	0x0100
        /*016a*/ 	.byte	0x08
	.zero		1


	//   ....[3]....
        /*016c*/ 	.word	0x000003b0
        /*0170*/ 	.word	0x000000ff
        /*0174*/ 	.word	0x00026818
        /*0178*/ 	.short	0x0100
        /*017a*/ 	.byte	0x08
	.zero		1


	//   ....[4]....
        /*017c*/ 	.word	0x000003c0
        /*0180*/ 	.word	0x000000ff
        /*0184*/ 	.word	0x00026828
        /*0188*/ 	.short	0x0100
        /*018a*/ 	.byte	0x08
	.zero		1


	//   ....[5]....
        /*018c*/ 	.word	0x000004f0
        /*0190*/ 	.word	0x000000ff
        /*0194*/ 	.word	0x00026830
        /*0198*/ 	.short	0x0100
        /*019a*/ 	.byte	0x08
	.zero		1


	//   ....[6]....
        /*019c*/ 	.word	0x00000500
        /*01a0*/ 	.word	0x000000ff
        /*01a4*/ 	.word	0x00026840
        /*01a8*/ 	.short	0x0100
        /*01aa*/ 	.byte	0x08
	.zero		1


	//   ....[7]....
        /*01ac*/ 	.word	0x00000510
        /*01b0*/ 	.word	0x000000ff
        /*01b4*/ 	.word	0x00026838
        /*01b8*/ 	.short	0x0100
        /*01ba*/ 	.byte	0x08
	.zero		1


	//   ....[8]....
        /*01bc*/ 	.word	0x00000520
        /*01c0*/ 	.word	0x000000ff
        /*01c4*/ 	.word	0x00026848
        /*01c8*/ 	.short	0x0100
        /*01ca*/ 	.byte	0x08
	.zero		1


	//   ....[9]....
        /*01cc*/ 	.word	0x00001260
        /*01d0*/ 	.word	0x000000eb
        /*01d4*/ 	.word	0x00026800
        /*01d8*/ 	.short	0x010a
        /*01da*/ 	.byte	0x3f
	.zero		1


	//   ....[10]....
        /*01dc*/ 	.word	0x00001300
        /*01e0*/ 	.word	0x000000eb
        /*01e4*/ 	.word	0x00026800
        /*01e8*/ 	.short	0x010a
        /*01ea*/ 	.byte	0x3f
	.zero		1


	//   ....[11]....
        /*01ec*/ 	.word	0x00001c90
        /*01f0*/ 	.word	0x000000ff
        /*01f4*/ 	.word	0x00026810
        /*01f8*/ 	.short	0x010a
        /*01fa*/ 	.byte	0x09
	.zero		1


	//   ....[12]....
        /*01fc*/ 	.word	0x00001cd0
        /*0200*/ 	.word	0x000000ff
        /*0204*/ 	.word	0x00026810
        /*0208*/ 	.short	0x010a
        /*020a*/ 	.byte	0x09
	.zero		1


	//   ....[13]....
        /*020c*/ 	.word	0x00002110
        /*0210*/ 	.word	0x000000ff
        /*0214*/ 	.word	0x00026830
        /*0218*/ 	.short	0x010a
        /*021a*/ 	.byte	0x09
	.zero		1


	//   ....[14]....
        /*021c*/ 	.word	0x00002440
        /*0220*/ 	.word	0x000000ff
        /*0224*/ 	.word	0x00026830
        /*0228*/ 	.short	0x010a
        /*022a*/ 	.byte	0x09
	.zero		1


	//   ....[15]....
        /*022c*/ 	.word	0x00004770
        /*0230*/ 	.word	0x000000ff
        /*0234*/ 	.word	0x00000000
        /*0238*/ 	.short	0x0101
        /*023a*/ 	.byte	0x0a
	.zero		1


	//   ....[16]....
        /*023c*/ 	.word	0x00004a50
        /*0240*/ 	.word	0x000000ff
        /*0244*/ 	.word	0x00000000
        /*0248*/ 	.short	0x0101
        /*024a*/ 	.byte	0x09
	.zero		1


	//   ....[17]....
        /*024c*/ 	.word	0x000078f0
        /*0250*/ 	.word	0x00000010
        /*0254*/ 	.word	0x00026820
        /*0258*/ 	.short	0x010a
        /*025a*/ 	.byte	0x3f
	.zero		1


	//   ....[18]....
        /*025c*/ 	.word	0x000081f0
        /*0260*/ 	.word	0x00000010
        /*0264*/ 	.word	0x00026840
        /*0268*/ 	.short	0x010a
        /*026a*/ 	.byte	0x3f
	.zero		1


	//   ....[19]....
        /*026c*/ 	.word	0x00008500
        /*0270*/ 	.word	0x00000010
        /*0274*/ 	.word	0x00026828
        /*0278*/ 	.short	0x010a
        /*027a*/ 	.byte	0x3f
	.zero		1


	//   ....[20]....
        /*027c*/ 	.word	0x00008810
        /*0280*/ 	.word	0x00000010
        /*0284*/ 	.word	0x00026848
        /*0288*/ 	.short	0x010a
        /*028a*/ 	.byte	0x3f
	.zero		1


	//   ....[21]....
        /*028c*/ 	.word	0x00008ad0
        /*0290*/ 	.word	0x00000010
        /*0294*/ 	.word	0x00026820
        /*0298*/ 	.short	0x010a
        /*029a*/ 	.byte	0x3f
	.zero		1


	//   ....[22]....
        /*029c*/ 	.word	0x00008e70
        /*02a0*/ 	.word	0x00000010
        /*02a4*/ 	.word	0x00026840
        /*02a8*/ 	.short	0x010a
        /*02aa*/ 	.byte	0x3f
	.zero		1


	//   ....[23]....
        /*02ac*/ 	.word	0x00009150
        /*02b0*/ 	.word	0x00000010
        /*02b4*/ 	.word	0x00026828
        /*02b8*/ 	.short	0x010a
        /*02ba*/ 	.byte	0x3f
	.zero		1


	//   ....[24]....
        /*02bc*/ 	.word	0x000094e0
        /*02c0*/ 	.word	0x00000003
        /*02c4*/ 	.word	0x00026840
        /*02c8*/ 	.short	0x010a
        /*02ca*/ 	.byte	0x3f
	.zero		1


	//   ....[25]....
        /*02cc*/ 	.word	0x00009990
        /*02d0*/ 	.word	0x00000006
        /*02d4*/ 	.word	0x00000000
        /*02d8*/ 	.short	0x010a
        /*02da*/ 	.byte	0x3f
	.zero		1


	//   ....[26]....
        /*02dc*/ 	.word	0x000099f0
        /*02e0*/ 	.word	0x00000003
        /*02e4*/ 	.word	0x00000000
        /*02e8*/ 	.short	0x010a
        /*02ea*/ 	.byte	0x3f
	.zero		1


	//   ....[27]....
        /*02ec*/ 	.word	0x00009a50
        /*02f0*/ 	.word	0x00000000
        /*02f4*/ 	.word	0x00000000
        /*02f8*/ 	.short	0x010a
        /*02fa*/ 	.byte	0x3f
	.zero		1


	//   ....[28]....
        /*02fc*/ 	.word	0x00009a80
        /*0300*/ 	.word	0x00000003
        /*0304*/ 	.word	0x00000000
        /*0308*/ 	.short	0x010a
        /*030a*/ 	.byte	0x3f
	.zero		1


	//   ....[29]....
        /*030c*/ 	.word	0x00009b60
        /*0310*/ 	.word	0x000000eb
        /*0314*/ 	.word	0x00026800
        /*0318*/ 	.short	0x010a
        /*031a*/ 	.byte	0x3f
	.zero		1


	//   ....[30]....
        /*031c*/ 	.word	0x00009bc0
        /*0320*/ 	.word	0x00000005
        /*0324*/ 	.word	0x00026810
        /*0328*/ 	.short	0x010a
        /*032a*/ 	.byte	0x3f
	.zero		1


	//   ....[31]....
        /*032c*/ 	.word	0x00009c20
        /*0330*/ 	.word	0x00000079
        /*0334*/ 	.word	0x00026830
        /*0338*/ 	.short	0x010a
        /*033a*/ 	.byte	0x3f
	.zero		1


	//   ....[32]....
        /*033c*/ 	.word	0x00009ea0
        /*0340*/ 	.word	0x00000010
        /*0344*/ 	.word	0x00026820
        /*0348*/ 	.short	0x010a
        /*034a*/ 	.byte	0x3f
	.zero		1


	//   ....[33]....
        /*034c*/ 	.word	0x00009ef0
        /*0350*/ 	.word	0x00000010
        /*0354*/ 	.word	0x00026840
        /*0358*/ 	.short	0x010a
        /*035a*/ 	.byte	0x3f
	.zero		1


	//   ....[34]....
        /*035c*/ 	.word	0x00009f40
        /*0360*/ 	.word	0x00000010
        /*0364*/ 	.word	0x00026828
        /*0368*/ 	.short	0x010a
        /*036a*/ 	.byte	0x3f
	.zero		1


	//   ....[35]....
        /*036c*/ 	.word	0x00009f90
        /*0370*/ 	.word	0x00000010
        /*0374*/ 	.word	0x00026848
        /*0378*/ 	.short	0x010a
        /*037a*/ 	.byte	0x3f
	.zero		1


	//   ....[36]....
        /*037c*/ 	.word	0x00009ff0
        /*0380*/ 	.word	0x00000010
        /*0384*/ 	.word	0x00026820
        /*0388*/ 	.short	0x010a
        /*038a*/ 	.byte	0x3f
	.zero		1


	//   ....[37]....
        /*038c*/ 	.word	0x0000a040
        /*0390*/ 	.word	0x00000010
        /*0394*/ 	.word	0x00026840
        /*0398*/ 	.short	0x010a
        /*039a*/ 	.byte	0x3f
	.zero		1


	//   ....[38]....
        /*039c*/ 	.word	0x0000a090
        /*03a0*/ 	.word	0x00000010
        /*03a4*/ 	.word	0x00026828
        /*03a8*/ 	.short	0x010a
        /*03aa*/ 	.byte	0x3f
	.zero		1


	//   ....[39]....
        /*03ac*/ 	.word	0x0000a0e0
        /*03b0*/ 	.word	0x00000003
        /*03b4*/ 	.word	0x00026840
        /*03b8*/ 	.short	0x010a
        /*03ba*/ 	.byte	0x3f
	.zero		1


	//   ....[40]....
        /*03bc*/ 	.word	0x0000a1b0
        /*03c0*/ 	.word	0x00000006
        /*03c4*/ 	.word	0x00000000
        /*03c8*/ 	.short	0x010a
        /*03ca*/ 	.byte	0x3f
	.zero		1


	//   ....[41]....
        /*03cc*/ 	.word	0x0000a200
        /*03d0*/ 	.word	0x00000003
        /*03d4*/ 	.word	0x00000000
        /*03d8*/ 	.short	0x010a
        /*03da*/ 	.byte	0x3f
	.zero		1


	//   ....[42]....
        /*03dc*/ 	.word	0x0000a250
        /*03e0*/ 	.word	0x00000000
        /*03e4*/ 	.word	0x00000000
        /*03e8*/ 	.short	0x010a
        /*03ea*/ 	.byte	0x3f
	.zero		1


	//----- nvinfo : EIATTR_NUM_MBARRIERS
	.align		4
.L_863:
        /*03ec*/ 	.byte	0x03, 0x38
        /*03ee*/ 	.short	0x0009


	//----- nvinfo : EIATTR_EXIT_INSTR_OFFSETS
	.align		4
        /*03f0*/ 	.byte	0x04, 0x1c
        /*03f2*/ 	.short	(.L_865 - .L_864)


	//   ....[0]....
.L_864:
        /*03f4*/ 	.word	0x00009ad0


	//----- nvinfo : EIATTR_MAX_THREADS
	.align		4
.L_865:
        /*03f8*/ 	.byte	0x04, 0x05
        /*03fa*/ 	.short	(.L_867 - .L_866)
.L_866:
        /*03fc*/ 	.word	0x00000180
        /*0400*/ 	.word	0x00000001
        /*0404*/ 	.word	0x00000001


	//----- nvinfo : EIATTR_CRS_STACK_SIZE
	.align		4
.L_867:
        /*0408*/ 	.byte	0x04, 0x1e
        /*040a*/ 	.short	(.L_869 - .L_868)
.L_868:
        /*040c*/ 	.word	0x00000000


	//----- nvinfo : EIATTR_CBANK_PARAM_SIZE
	.align		4
.L_869:
        /*0410*/ 	.byte	0x03, 0x19
        /*0412*/ 	.short	0x0770


	//----- nvinfo : EIATTR_PARAM_CBANK
	.align		4
        /*0414*/ 	.byte	0x04, 0x0a
        /*0416*/ 	.short	(.L_871 - .L_870)
	.align		4
.L_870:
        /*0418*/ 	.word	index@(.nv.constant0._ZN7cutlass13device_kernelIN5flash11enable_sm90INS1_16FlashAttnBwdSm90INS1_25CollectiveMainloopBwdSm90ILi2ELi2ELi2EN4cute5tupleIJNS5_1CILi1EEES8_S8_EEENS6_IJNS7_ILi64EEENS7_ILi128EEENS7_ILi96EEEEEENS_6half_tEfNS_4arch4Sm90ELb1ELb0ELb1ELb0ELb1ELb1ELb0ELb0ELi2ELi1ELi2ELi1ELb1EEENS1_24CollectiveEpilogueBwdGQAISD_fSG_Li256ELb0ELb1EEENS1_25SingleTileBwdLPTSchedulerILb0ELi128ELb1EEEEEEEEEvNT_6ParamsE)
        /*041c*/ 	.short	0x0210
        /*041e*/ 	.short	0x0770


	//----- nvinfo : EIATTR_SW_WAR
	.align		4
.L_871:
        /*0420*/ 	.byte	0x04, 0x36
        /*0422*/ 	.short	(.L_873 - .L_872)
.L_872:
        /*0424*/ 	.word	0x00000008
.L_873:


//--------------------- .nv.info._ZN7cutlass13device_kernelIN5flash11enable_sm90INS1_16FlashAttnBwdSm90INS1_25CollectiveMainloopBwdSm90ILi2ELi2ELi2EN4cute5tupleIJNS5_1CILi1EEES8_S8_EEENS6_IJNS7_ILi64EEENS7_ILi128EEENS7_ILi96EEEEEENS_6half_tEfNS_4arch4Sm90ELb1ELb0ELb1ELb1ELb0ELb1ELb0ELb0ELi2ELi1ELi2ELi1ELb1EEENS1_21CollectiveEpilogueBwdISD_SE_SG_Li256ELb1ELb0ELi1EEENS1_25SingleTileBwdLPTSchedulerILb1ELi128ELb0EEEEEEEEEvNT_6ParamsE --------------------------
	.section	.nv.info._ZN7cutlass13device_kernelIN5flash11enable_sm90INS1_16FlashAttnBwdSm90INS1_25CollectiveMainloopBwdSm90ILi2ELi2ELi2EN4cute5tupleIJNS5_1CILi1EEES8_S8_EEENS6_IJNS7_ILi64EEENS7_ILi128EEENS7_ILi96EEEEEENS_6half_tEfNS_4arch4Sm90ELb1ELb0ELb1ELb1ELb0ELb1ELb0ELb0ELi2ELi1ELi2ELi1ELb1EEENS1_21CollectiveEpilogueBwdISD_SE_SG_Li256ELb1ELb0ELi1EEENS1_25SingleTileBwdLPTSchedulerILb1ELi128ELb0EEEEEEEEEvNT_6ParamsE,"",@"SHT_CUDA_INFO"
	.sectionflags	@""
	.align	4


	//----- nvinfo : EIATTR_CUDA_API_VERSION
	.align		4
        /*0000*/ 	.byte	0x04, 0x37
        /*0002*/ 	.short	(.L_875 - .L_874)
.L_874:
        /*0004*/ 	.word	0x00000082


	//----- nvinfo : EIATTR_KPARAM_INFO
	.align		4
.L_875:
        /*0008*/ 	.byte	0x04, 0x17
        /*000a*/ 	.short	(.L_877 - .L_876)
.L_876:
        /*000c*/ 	.word	0x00000000
        /*0010*/ 	.short	0x0000
        /*0012*/ 	.short	0x0070
        /*0014*/ 	.byte	0x00, 0xf0, 0x01, 0x1a


	//----- nvinfo : EIATTR_SPARSE_MMA_MASK
	.align		4
.L_877:
        /*0018*/ 	.byte	0x03, 0x50
        /*001a*/ 	.short	0x0000


	//----- nvinfo : EIATTR_MAXREG_COUNT
	.align		4
        /*001c*/ 	.byte	0x03, 0x1b
        /*001e*/ 	.short	0x00a8


	//----- nvinfo : EIATTR_NUM_BARRIERS
	.align		4
        /*0020*/ 	.byte	0x02, 0x4c
        /*0022*/ 	.byte	0x10
	.zero		1


	//----- nvinfo : EIATTR_EXTERNS
	.align		4
        /*0024*/ 	.byte	0x04, 0x0f
        /*0026*/ 	.short	(.L_879 - .L_878)


	//   ....[0]....
	.align		4
.L_878:
        /*0028*/ 	.word	index@(__assertfail)


	//----- nvinfo : EIATTR_ANNOTATIONS
	.align		4
.L_879:
        /*002c*/ 	.byte	0x04, 0x55
        /*002e*/ 	.short	(.L_881 - .L_880)


	//   ....[0]....
.L_880:
        /*0030*/ 	.word	0x00000001
        /*0034*/ 	.byte	0x50, 0x94, 0x00, 0x00, 0x01, 0x00, 0x00, 0x00, 0x80, 0x98, 0x00, 0x00, 0x01, 0x00, 0x00, 0x00
        /*0044*/ 	.byte	0xa0, 0xa5, 0x00, 0x00, 0x01, 0x00, 0x00, 0x00, 0xc0, 0xa5, 0x00, 0x00, 0x01, 0x00, 0x00, 0x00
        /*0054*/ 	.byte	0xa0, 0xa9, 0x00, 0x00


	//----- nvinfo : EIATTR_MERCURY_ISA_VERSION
	.align		4
.L_881:
        /*0058*/ 	.byte	0x03, 0x5f
        /*005a*/ 	.short	0x0101


	//----- nvinfo : EIATTR_INT_WARP_WIDE_INSTR_OFFSETS
	.align		4
        /*005c*/ 	.byte	0x04, 0x31
        /*005e*/ 	.short	(.L_883 - .L_882)


	//   ....[0]....
.L_882:
        /*0060*/ 	.word	0x00000190


	//   ....[1]....
        /*0064*/ 	.word	0x000001c0


	//----- nvinfo : EIATTR_COOP_GROUP_MASK_REGIDS
	.align		4
.L_883:
        /*0068*/ 	.byte	0x04, 0x29
        /*006a*/ 	.short	(.L_885 - .L_884)


	//   ....[0]....
.L_884:
        /*006c*/ 	.word	0xffffffff


	//   ....[1]....
        /*0070*/ 	.word	0xffffffff


	//   ....[2]....
        /*0074*/ 	.word	0xffffffff


	//   ....[3]....
        /*0078*/ 	.word	0xffffffff


	//   ....[4]....
        /*007c*/ 	.word	0xffffffff


	//   ....[5]....
        /*0080*/ 	.word	0xffffffff


	//   ....[6]....
        /*0084*/ 	.word	0xffffffff


	//   ....[7]....
        /*0088*/ 	.word	0x0500000f


	//----- nvinfo : EIATTR_COOP_GROUP_INSTR_OFFSETS
	.align		4
.L_885:
        /*008c*/ 	.byte	0x04, 0x28
        /*008e*/ 	.short	(.L_887 - .L_886)


	//   ....[0]....
.L_886:
        /*0090*/ 	.word	0x00000070


	//   ....[1]....
        /*0094*/ 	.word	0x000001a0


	//   ....[2]....
        /*0098*/ 	.word	0x000001f0


	//   ....[3]....
        /*009c*/ 	.word	0x000003e0


	//   ....[4]....
        /*00a0*/ 	.word	0x00000630


	//   ....[5]....
        /*00a4*/ 	.word	0x00001710


	//   ....[6]....
        /*00a8*/ 	.word	0x00006ed0


	//   ....[7]....
        /*00ac*/ 	.word	0x0000b2e0


	//----- nvinfo : EIATTR_REG_RECONFIG
	.align		4
.L_887:
        /*00b0*/ 	.byte	0x01, 0x54
	.zero		2


	//----- nvinfo : EIATTR_SYSCALL_OFFSETS
	.align		4
        /*00b4*/ 	.byte	0x04, 0x46
        /*00b6*/ 	.short	(.L_889 - .L_888)


	//   ....[0]....
.L_888:
        /*00b8*/ 	.word	0x00001370


	//   ....[1]....
        /*00bc*/ 	.word	0x00001460


	//   ....[2]....
        /*00c0*/ 	.word	0x000015c0


	//   ....[3]....
        /*00c4*/ 	.word	0x000016b0


	//   ....[4]....
        /*00c8*/ 	.word	0x00001930


	//----- nvinfo : EIATTR_MBARRIER_INSTR_OFFSETS
	.align		4
.L_889:
        /*00cc*/ 	.byte	0x04, 0x39
        /*00ce*/ 	.short	(.L_891 - .L_890)


	//   ....[0]....
.L_890:
        /*00d0*/ 	.word	0x00000290
        /*00d4*/ 	.word	0x000000ff
        /*00d8*/ 	.word	0x00026800
        /*00dc*/ 	.short	0x0100
        /*00de*/ 	.byte	0x06
	.zero		1


	//   ....[1]....
        /*00e0*/ 	.word	0x00000390
        /*00e4*/ 	.word	0x000000ff
        /*00e8*/ 	.word	0x00026810
        /*00ec*/ 	.short	0x0100
        /*00ee*/ 	.byte	0x08
	.zero		1


	//   ....[2]....
        /*00f0*/ 	.word	0x000003a0
        /*00f4*/ 	.word	0x000000ff
        /*00f8*/ 	.word	0x00026820
        /*00fc*/ 	.short	0x0100
        /*00fe*/ 	.byte	0x08
	.zero		1


	//   ....[3]....
        /*0100*/ 	.word	0x000003b0
        /*0104*/ 	.word	0x000000ff
        /*0108*/ 	.word	0x00026818
        /*010c*/ 	.short	0x0100
        /*010e*/ 	.byte	0x08
	.zero		1


	//   ....[4]....
        /*0110*/ 	.word	0x000003c0
        /*0114*/ 	.word	0x000000ff
        /*0118*/ 	.word	0x00026828
        /*011c*/ 	.short	0x0100
        /*011e*/ 	.byte	0x08
	.zero		1


	//   ....[5]....
        /*0120*/ 	.word	0x000004f0
        /*0124*/ 	.word	0x000000ff
        /*0128*/ 	.word	0x00026830
        /*012c*/ 	.short	0x0100
        /*012e*/ 	.byte	0x08
	.zero		1


	//   ....[6]....
        /*0130*/ 	.word	0x00000500
        /*0134*/ 	.word	0x000000ff
        /*0138*/ 	.word	0x00026840
        /*013c*/ 	.short	0x0100
        /*013e*/ 	.byte	0x08
	.zero		1


	//   ....[7]....
        /*0140*/ 	.word	0x00000510
        /*0144*/ 	.word	0x000000ff
        /*0148*/ 	.word	0x00026838
        /*014c*/ 	.short	0x0100
        /*014e*/ 	.byte	0x08
	.zero		1


	//   ....[8]....
        /*0150*/ 	.word	0x00000520
        /*0154*/ 	.word	0x000000ff
        /*0158*/ 	.word	0x00026848
        /*015c*/ 	.short	0x0100
        /*015e*/ 	.byte	0x08
	.zero		1


	//   ....[9]....
        /*0160*/ 	.word	0x00001750
        /*0164*/ 	.word	0x000000eb
        /*0168*/ 	.word	0x00026800
        /*016c*/ 	.short	0x010a
        /*016e*/ 	.byte	0x3f
	.zero		1


	//   ....[10]....
        /*0170*/ 	.word	0x000017f0
        /*0174*/ 	.word	0x000000eb
        /*0178*/ 	.word	0x00026800
        /*017c*/ 	.short	0x010a
        /*017e*/ 	.byte	0x3f
	.zero		1


	//   ....[11]....
        /*0180*/ 	.word	0x00002160
        /*0184*/ 	.word	0x000000ff
        /*0188*/ 	.word	0x00026810
        /*018c*/ 	.short	0x010a
        /*018e*/ 	.byte	0x07
	.zero		1


	//   ....[12]....
        /*0190*/ 	.word	0x000021a0
        /*0194*/ 	.word	0x000000ff
        /*0198*/ 	.word	0x00026810
        /*019c*/ 	.short	0x010a
        /*019e*/ 	.byte	0x07
	.zero		1


	//   ....[13]....
        /*01a0*/ 	.word	0x000025e0
        /*01a4*/ 	.word	0x000000ff
        /*01a8*/ 	.word	0x00026830
        /*01ac*/ 	.short	0x010a
        /*01ae*/ 	.byte	0x07
	.zero		1


	//   ....[14]....
        /*01b0*/ 	.word	0x00002910
        /*01b4*/ 	.word	0x000000ff
        /*01b8*/ 	.word	0x00026830
        /*01bc*/ 	.short	0x010a
        /*01be*/ 	.byte	0x07
	.zero		1


	//   ....[15]....
        /*01c0*/ 	.word	0x00004c40
        /*01c4*/ 	.word	0x000000ff
        /*01c8*/ 	.word	0x00000000
        /*01cc*/ 	.short	0x0101
        /*01ce*/ 	.byte	0x08
	.zero		1


	//   ....[16]....
        /*01d0*/ 	.word	0x00004f20
        /*01d4*/ 	.word	0x000000ff
        /*01d8*/ 	.word	0x00000000
        /*01dc*/ 	.short	0x0101
        /*01de*/ 	.byte	0x07
	.zero		1


	//   ....[17]....
        /*01e0*/ 	.word	0x00009020
        /*01e4*/ 	.word	0x0000000f
        /*01e8*/ 	.word	0x00026820
        /*01ec*/ 	.short	0x010a
        /*01ee*/ 	.byte	0x3f
	.zero		1


	//   ....[18]....
        /*01f0*/ 	.word	0x000098e0
        /*01f4*/ 	.word	0x0000000f
        /*01f8*/ 	.word	0x00026840
        /*01fc*/ 	.short	0x010a
        /*01fe*/ 	.byte	0x3f
	.zero		1


	//   ....[19]....
        /*0200*/ 	.word	0x00009c20
        /*0204*/ 	.word	0x0000000f
        /*0208*/ 	.word	0x00026828
        /*020c*/ 	.short	0x010a
        /*020e*/ 	.byte	0x3f
	.zero		1


	//   ....[20]....
        /*0210*/ 	.word	0x00009f60
        /*0214*/ 	.word	0x0000000f
        /*0218*/ 	.word	0x00026848
        /*021c*/ 	.short	0x010a
        /*021e*/ 	.byte	0x3f
	.zero		1


	//   ....[21]....
        /*0220*/ 	.word	0x0000a240
        /*0224*/ 	.word	0x0000000f
        /*0228*/ 	.word	0x00026820
        /*022c*/ 	.short	0x010a
        /*022e*/ 	.byte	0x3f
	.zero		1


	//   ....[22]....
        /*0230*/ 	.word	0x0000a5f0
        /*0234*/ 	.word	0x0000000f
        /*0238*/ 	.word	0x00026840
        /*023c*/ 	.short	0x010a
        /*023e*/ 	.byte	0x3f
	.zero		1


	//   ....[23]....
        /*0240*/ 	.word	0x0000a900
        /*0244*/ 	.word	0x0000000f
        /*0248*/ 	.word	0x00026828
        /*024c*/ 	.short	0x010a
        /*024e*/ 	.byte	0x3f
	.zero		1


	//   ....[24]....
        /*0250*/ 	.word	0x0000ac80
        /*0254*/ 	.word	0x00000003
        /*0258*/ 	.word	0x00026840
        /*025c*/ 	.short	0x010a
        /*025e*/ 	.byte	0x3f
	.zero		1


	//   ....[25]....
        /*0260*/ 	.word	0x0000b150
        /*0264*/ 	.word	0x00000007
        /*0268*/ 	.word	0x00000000
        /*026c*/ 	.short	0x010a
        /*026e*/ 	.byte	0x3f
	.zero		1


	//   ....[26]....
        /*0270*/ 	.word	0x0000b1a0
        /*0274*/ 	.word	0x00000003
        /*0278*/ 	.word	0x00000000
        /*027c*/ 	.short	0x010a
        /*027e*/ 	.byte	0x3f
	.zero		1


	//   ....[27]....
        /*0280*/ 	.word	0x0000b200
        /*0284*/ 	.word	0x00000005
        /*0288*/ 	.word	0x00000000
        /*028c*/ 	.short	0x010a
        /*028e*/ 	.byte	0x3f
	.zero		1


	//   ....[28]....
        /*0290*/ 	.word	0x0000b230
        /*0294*/ 	.word	0x00000003
        /*0298*/ 	.word	0x00000000
        /*029c*/ 	.short	0x010a
        /*029e*/ 	.byte	0x3f
	.zero		1


	//   ....[29]....
        /*02a0*/ 	.word	0x0000b310
        /*02a4*/ 	.word	0x000000eb
        /*02a8*/ 	.word	0x00026800
        /*02ac*/ 	.short	0x010a
        /*02ae*/ 	.byte	0x3f
	.zero		1


	//   ....[30]....
        /*02b0*/ 	.word	0x0000b370
        /*02b4*/ 	.word	0x00000005
        /*02b8*/ 	.word	0x00026810
        /*02bc*/ 	.short	0x010a
        /*02be*/ 	.byte	0x3f
	.zero		1


	//   ....[31]....
        /*02c0*/ 	.word	0x0000b3d0
        /*02c4*/ 	.word	0x00000079
        /*02c8*/ 	.word	0x00026830
        /*02cc*/ 	.short	0x010a
        /*02ce*/ 	.byte	0x3f
	.zero		1


	//   ....[32]....
        /*02d0*/ 	.word	0x0000b420
        /*02d4*/ 	.word	0x0000000f
        /*02d8*/ 	.word	0x00026820
        /*02dc*/ 	.short	0x010a
        /*02de*/ 	.byte	0x3f
	.zero		1


	//   ....[33]....
        /*02e0*/ 	.word	0x0000b470
        /*02e4*/ 	.word	0x0000000f
        /*02e8*/ 	.word	0x00026840
        /*02ec*/ 	.short	0x010a
        /*02ee*/ 	.byte	0x3f
	.zero		1


	//   ....[34]....
        /*02f0*/ 	.word	0x0000b4c0
        /*02f4*/ 	.word	0x0000000f
        /*02f8*/ 	.word	0x00026828
        /*02fc*/ 	.short	0x010a
        /*02fe*/ 	.byte	0x3f
	.zero		1


	//   ....[35]....
        /*0300*/ 	.word	0x0000b510
        /*0304*/ 	.word	0x0000000f
        /*0308*/ 	.word	0x00026848
        /*030c*/ 	.short	0x010a
        /*030e*/ 	.byte	0x3f
	.zero		1


	//   ....[36]....
        /*0310*/ 	.word	0x0000b570
        /*0314*/ 	.word	0x0000000f
        /*0318*/ 	.word	0x00026820
        /*031c*/ 	.short	0x010a
        /*031e*/ 	.byte	0x3f
	.zero		1


	//   ....[37]....
        /*0320*/ 	.word	0x0000b5c0
        /*0324*/ 	.word	0x0000000f
        /*0328*/ 	.word	0x00026840
        /*032c*/ 	.short	0x010a
        /*032e*/ 	.byte	0x3f
	.zero		1


	//   ....[38]....
        /*0330*/ 	.word	0x0000b610
        /*0334*/ 	.word	0x0000000f
        /*0338*/ 	.word	0x00026828
        /*033c*/ 	.short	0x010a
        /*033e*/ 	.byte	0x3f
	.zero		1


	//   ....[39]....
        /*0340*/ 	.word	0x0000b660
        /*0344*/ 	.word	0x00000003
        /*0348*/ 	.word	0x00026840
        /*034c*/ 	.short	0x010a
        /*034e*/ 	.byte	0x3f
	.zero		1


	//   ....[40]....
        /*0350*/ 	.word	0x0000b730
        /*0354*/ 	.word	0x00000007
        /*0358*/ 	.word	0x00000000
        /*035c*/ 	.short	0x010a
        /*035e*/ 	.byte	0x3f
	.zero		1


	//   ....[41]....
        /*0360*/ 	.word	0x0000b780
        /*0364*/ 	.word	0x00000003
        /*0368*/ 	.word	0x00000000
        /*036c*/ 	.short	0x010a
        /*036e*/ 	.byte	0x3f
	.zero		1


	//   ....[42]....
        /*0370*/ 	.word	0x0000b7d0
        /*0374*/ 	.word	0x00000005
        /*0378*/ 	.word	0x00000000
        /*037c*/ 	.short	0x010a
        /*037e*/ 	.byte	0x3f
	.zero		1


	//----- nvinfo : EIATTR_NUM_MBARRIERS
	.align		4
.L_891:
        /*0380*/ 	.byte	0x03, 0x38
        /*0382*/ 	.short	0x0009


	//----- nvinfo : EIATTR_EXIT_INSTR_OFFSETS
	.align		4
        /*0384*/ 	.byte	0x04, 0x1c
        /*0386*/ 	.short	(.L_893 - .L_892)


	//   ....[0]....
.L_892:
        /*0388*/ 	.word	0x0000b280


	//----- nvinfo : EIATTR_MAX_THREADS
	.align		4
.L_893:
        /*038c*/ 	.byte	0x04, 0x05
        /*038e*/ 	.short	(.L_895 - .L_894)
.L_894:
        /*0390*/ 	.word	0x00000180
        /*0394*/ 	.word	0x00000001
        /*0398*/ 	.word	0x00000001


	//----- nvinfo : EIATTR_CRS_STACK_SIZE
	.align		4
.L_895:
        /*039c*/ 	.byte	0x04, 0x1e
        /*039e*/ 	.short	(.L_897 - .L_896)
.L_896:
        /*03a0*/ 	.word	0x00000000


	//----- nvinfo : EIATTR_CBANK_PARAM_SIZE
	.align		4
.L_897:
        /*03a4*/ 	.byte	0x03, 0x19
        /*03a6*/ 	.short	0x06f0


	//----- nvinfo : EIATTR_PARAM_CBANK
	.align		4
        /*03a8*/ 	.byte	0x04, 0x0a
        /*03aa*/ 	.short	(.L_899 - .L_898)
	.align		4
.L_898:
        /*03ac*/ 	.word	index@(.nv.constant0._ZN7cutlass13device_kernelIN5flash11enable_sm90INS1_16FlashAttnBwdSm90INS1_25CollectiveMainloopBwdSm90ILi2ELi2ELi2EN4cute5tupleIJNS5_1CILi1EEES8_S8_EEENS6_IJNS7_ILi64EEENS7_ILi128EEENS7_ILi96EEEEEENS_6half_tEfNS_4arch4Sm90ELb1ELb0ELb1ELb1ELb0ELb1ELb0ELb0ELi2ELi1ELi2ELi1ELb1EEENS1_21CollectiveEpilogueBwdISD_SE_SG_Li256ELb1ELb0ELi1EEENS1_25SingleTileBwdLPTSchedulerILb1ELi128ELb0EEEEEEEEEvNT_6ParamsE)
        /*03b0*/ 	.short	0x0210
        /*03b2*/ 	.short	0x06f0


	//----- nvinfo : EIATTR_SW_WAR
	.align		4
.L_899:
        /*03b4*/ 	.byte	0x04, 0x36
        /*03b6*/ 	.short	(.L_901 - .L_900)
.L_900:
        /*03b8*/ 	.word	0x00000008
.L_901:


//--------------------- .nv.info._ZN7cutlass13device_kernelIN5flash11enable_sm90INS1_16FlashAttnBwdSm90INS1_25CollectiveMainloopBwdSm90ILi2ELi2ELi2EN4cute5tupleIJNS5_1CILi1EEES8_S8_EEENS6_IJNS7_ILi64EEENS7_ILi128EEENS7_ILi96EEEEEENS_6half_tEfNS_4arch4Sm90ELb1ELb0ELb1ELb1ELb1ELb1ELb0ELb0ELi2ELi1ELi2ELi1ELb1EEENS1_21CollectiveEpilogueBwdISD_SE_SG_Li256ELb1ELb0ELi1EEENS1_25SingleTileBwdLPTSchedulerILb1ELi128ELb1EEEEEEEEEvNT_6ParamsE --------------------------
	.section	.nv.info._ZN7cutlass13device_kernelIN5flash11enable_sm90INS1_16FlashAttnBwdSm90INS1_25CollectiveMainloopBwdSm90ILi2ELi2ELi2EN4cute5tupleIJNS5_1CILi1EEES8_S8_EEENS6_IJNS7_ILi64EEENS7_ILi128EEENS7_ILi96EEEEEENS_6half_tEfNS_4arch4Sm90ELb1ELb0ELb1ELb1ELb1ELb1ELb0ELb0ELi2ELi1ELi2ELi1ELb1EEENS1_21CollectiveEpilogueBwdISD_SE_SG_Li256ELb1ELb0ELi1EEENS1_25SingleTileBwdLPTSchedulerILb1ELi128ELb1EEEEEEEEEvNT_6ParamsE,"",@"SHT_CUDA_INFO"
	.sectionflags	@""
	.align	4


	//----- nvinfo : EIATTR_CUDA_API_VERSION
	.align		4
        /*0000*/ 	.byte	0x04, 0x37
        /*0002*/ 	.short	(.L_903 - .L_902)
.L_902:
        /*0004*/ 	.word	0x00000082


	//----- nvinfo : EIATTR_KPARAM_INFO
	.align		4
.L_903:
        /*0008*/ 	.byte	0x04, 0x17
        /*000a*/ 	.short	(.L_905 - .L_904)
.L_904:
        /*000c*/ 	.word	0x00000000
        /*0010*/ 	.short	0x0000
        /*0012*/ 	.short	0x0070
        /*0014*/ 	.byte	0x00, 0xf0, 0x01, 0x1a


	//----- nvinfo : EIATTR_SPARSE_MMA_MASK
	.align		4
.L_905:
        /*0018*/ 	.byte	0x03, 0x50
        /*001a*/ 	.short	0x0000


	//----- nvinfo : EIATTR_MAXREG_COUNT
	.align		4
        /*001c*/ 	.byte	0x03, 0x1b
        /*001e*/ 	.short	0x00a8


	//----- nvinfo : EIATTR_NUM_BARRIERS
	.align		4
        /*0020*/ 	.byte	0x02, 0x4c
        /*0022*/ 	.byte	0x10
	.zero		1


	//----- nvinfo : EIATTR_EXTERNS
	.align		4
        /*0024*/ 	.byte	0x04, 0x0f
        /*0026*/ 	.short	(.L_907 - .L_906)


	//   ....[0]....
	.align		4
.L_906:
        /*0028*/ 	.word	index@(__assertfail)


	//----- nvinfo : EIATTR_ANNOTATIONS
	.align		4
.L_907:
        /*002c*/ 	.byte	0x04, 0x55
        /*002e*/ 	.short	(.L_909 - .L_908)


	//   ....[0]....
.L_908:
        /*0030*/ 	.word	0x00000001
        /*0034*/ 	.byte	0x60, 0x9d, 0x00, 0x00, 0x01, 0x00, 0x00, 0x00, 0x90, 0xa1, 0x00, 0x00, 0x01, 0x00, 0x00, 0x00
        /*0044*/ 	.byte	0xb0, 0xae, 0x00, 0x00, 0x01, 0x00, 0x00, 0x00, 0xd0, 0xae, 0x00, 0x00, 0x01, 0x00, 0x00, 0x00
        /*0054*/ 	.byte	0xb0, 0xb2, 0x00, 0x00


	//----- nvinfo : EIATTR_MERCURY_ISA_VERSION
	.align		4
.L_909:
        /*0058*/ 	.byte	0x03, 0x5f
        /*005a*/ 	.short	0x0101


	//----- nvinfo : EIATTR_INT_WARP_WIDE_INSTR_OFFSETS
	.align		4
        /*005c*/ 	.byte	0x04, 0x31
        /*005e*/ 	.short	(.L_911 - .L_910)


	//   ....[0]....
.L_910:
        /*0060*/ 	.word	0x00000190


	//   ....[1]....
        /*0064*/ 	.word	0x000001c0


	//   ....[2]....
        /*0068*/ 	.word	0x000080a0


	//   ....[3]....
        /*006c*/ 	.word	0x00008750


	//   ....[4]....
        /*0070*/ 	.word	0x00008c70


	//----- nvinfo : EIATTR_COOP_GROUP_MASK_REGIDS
	.align		4
.L_911:
        /*0074*/ 	.byte	0x04, 0x29
        /*0076*/ 	.short	(.L_913 - .L_912)


	//   ....[0]....
.L_912:
        /*0078*/ 	.word	0xffffffff


	//   ....[1]....
        /*007c*/ 	.word	0xffffffff


	//   ....[2]....
        /*0080*/ 	.word	0xffffffff


	//   ....[3]....
        /*0084*/ 	.word	0xffffffff


	//   ....[4]....
        /*0088*/ 	.word	0xffffffff


	//   ....[5]....
        /*008c*/ 	.word	0xffffffff


	//   ....[6]....
        /*0090*/ 	.word	0xffffffff


	//   ....[7]....
        /*0094*/ 	.word	0xffffffff


	//   ....[8]....
        /*0098*/ 	.word	0xffffffff


	//   ....[9]....
        /*009c*/ 	.word	0xffffffff


	//   ....[10]....
        /*00a0*/ 	.word	0xffffffff


	//   ....[11]....
        /*00a4*/ 	.word	0xffffffff


	//   ....[12]....
        /*00a8*/ 	.word	0xffffffff


	//   ....[13]....
        /*00ac*/ 	.word	0x0500000f


	//   ....[14]....
        /*00b0*/ 	.word	0x0500000f


	//   ....[15]....
        /*00b4*/ 	.word	0x0500000f


	//   ....[16]....
        /*00b8*/ 	.word	0x0500000f


	//----- nvinfo : EIATTR_COOP_GROUP_INSTR_OFFSETS
	.align		4
.L_913:
        /*00bc*/ 	.byte	0x04, 0x28
        /*00be*/ 	.short	(.L_915 - .L_914)


	//   ....[0]....
.L_914:
        /*00c0*/ 	.word	0x00000070


	//   ....[1]....
        /*00c4*/ 	.word	0x000001a0


	//   ....[2]....
        /*00c8*/ 	.word	0x000001f0


	//   ....[3]....
        /*00cc*/ 	.word	0x000003e0


	//   ....[4]....
        /*00d0*/ 	.word	0x00000630


	//   ....[5]....
        /*00d4*/ 	.word	0x00001730


	//   ....[6]....
        /*00d8*/ 	.word	0x00006ef0


	//   ....[7]....
        /*00dc*/ 	.word	0x00007ca0


	//   ....[8]....
        /*00e0*/ 	.word	0x00007fd0


	//   ....[9]....
        /*00e4*/ 	.word	0x000083d0


	//   ....[10]....
        /*00e8*/ 	.word	0x00008680


	//   ....[11]....
        /*00ec*/ 	.word	0x00008930


	//   ....[12]....
        /*00f0*/ 	.word	0x00008ba0


	//   ....[13]....
        /*00f4*/ 	.word	0x0000bbf0


	//   ....[14]....
        /*00f8*/ 	.word	0x0000bd60


	//   ....[15]....
        /*00fc*/ 	.word	0x0000bdd0


	//   ....[16]....
        /*0100*/ 	.word	0x0000be40


	//----- nvinfo : EIATTR_REG_RECONFIG
	.align		4
.L_915:
        /*0104*/ 	.byte	0x01, 0x54
	.zero		2


	//----- nvinfo : EIATTR_SYSCALL_OFFSETS
	.align		4
        /*0108*/ 	.byte	0x04, 0x46
        /*010a*/ 	.short	(.L_917 - .L_916)


	//   ....[0]....
.L_916:
        /*010c*/ 	.word	0x00001390


	//   ....[1]....
        /*0110*/ 	.word	0x00001480


	//   ....[2]....
        /*0114*/ 	.word	0x000015e0


	//   ....[3]....
        /*0118*/ 	.word	0x000016d0


	//   ....[4]....
        /*011c*/ 	.word	0x00001950


	//----- nvinfo : EIATTR_MBARRIER_INSTR_OFFSETS
	.align		4
.L_917:
        /*0120*/ 	.byte	0x04, 0x39
        /*0122*/ 	.short	(.L_919 - .L_918)


	//   ....[0]....
.L_918:
        /*0124*/ 	.word	0x00000290
        /*0128*/ 	.word	0x000000ff
        /*012c*/ 	.word	0x00026800
        /*0130*/ 	.short	0x0100
        /*0132*/ 	.byte	0x06
	.zero		1


	//   ....[1]....
        /*0134*/ 	.word	0x00000390
        /*0138*/ 	.word	0x000000ff
        /*013c*/ 	.word	0x00026810
        /*0140*/ 	.short	0x0100
        /*0142*/ 	.byte	0x08
	.zero		1


	//   ....[2]....
        /*0144*/ 	.word	0x000003a0
        /*0148*/ 	.word	0x000000ff
        /*014c*/ 	.word	0x00026820
        /*0150*/ 	.short	0x0100
        /*0152*/ 	.byte	0x08
	.zero		1


	//   ....[3]....
        /*0154*/ 	.word	0x000003b0
        /*0158*/ 	.word	0x000000ff
        /*015c*/ 	.word	0x00026818
        /*0160*/ 	.short	0x0100
        /*0162*/ 	.byte	0x08
	.zero		1


	//   ....[4]....
        /*0164*/ 	.word	0x000003c0
        /*0168*/ 	.word	0x000000ff
        /*016c*/ 	.word	0x00026828
        /*0170*/ 	.short	0x0100
        /*0172*/ 	.byte	0x08
	.zero		1


	//   ....[5]....
        /*0174*/ 	.word	0x000004f0
        /*0178*/ 	.word	0x000000ff
        /*017c*/ 	.word	0x00026830
        /*0180*/ 	.short	0x0100
        /*0182*/ 	.byte	0x08
	.zero		1


	//   ....[6]....
        /*0184*/ 	.word	0x00000500
        /*0188*/ 	.word	0x000000ff
        /*018c*/ 	.word	0x00026840
        /*0190*/ 	.short	0x0100
        /*0192*/ 	.byte	0x08
	.zero		1


	//   ....[7]....
        /*0194*/ 	.word	0x00000510
        /*0198*/ 	.word	0x000000ff
        /*019c*/ 	.word	0x00026838
        /*01a0*/ 	.short	0x0100
        /*01a2*/ 	.byte	0x08
	.zero		1


	//   ....[8]....
        /*01a4*/ 	.word	0x00000520
        /*01a8*/ 	.word	0x000000ff
        /*01ac*/ 	.word	0x00026848
        /*01b0*/ 	.short	0x0100
        /*01b2*/ 	.byte	0x08
	.zero		1


	//   ....[9]....
        /*01b4*/ 	.word	0x00001770
        /*01b8*/ 	.word	0x000000eb
        /*01bc*/ 	.word	0x00026800
        /*01c0*/ 	.short	0x010a
        /*01c2*/ 	.byte	0x3f
	.zero		1


	//   ....[10]....
        /*01c4*/ 	.word	0x00001810
        /*01c8*/ 	.word	0x000000eb
        /*01cc*/ 	.word	0x00026800
        /*01d0*/ 	.short	0x010a
        /*01d2*/ 	.byte	0x3f
	.zero		1


	//   ....[11]....
        /*01d4*/ 	.word	0x00002180
        /*01d8*/ 	.word	0x000000ff
        /*01dc*/ 	.word	0x00026810
        /*01e0*/ 	.short	0x010a
        /*01e2*/ 	.byte	0x07
	.zero		1


	//   ....[12]....
        /*01e4*/ 	.word	0x000021c0
        /*01e8*/ 	.word	0x000000ff
        /*01ec*/ 	.word	0x00026810
        /*01f0*/ 	.short	0x010a
        /*01f2*/ 	.byte	0x07
	.zero		1


	//   ....[13]....
        /*01f4*/ 	.word	0x00002600
        /*01f8*/ 	.word	0x000000ff
        /*01fc*/ 	.word	0x00026830
        /*0200*/ 	.short	0x010a
        /*0202*/ 	.byte	0x07
	.zero		1


	//   ....[14]....
        /*0204*/ 	.word	0x00002930
        /*0208*/ 	.word	0x000000ff
        /*020c*/ 	.word	0x00026830
        /*0210*/ 	.short	0x010a
        /*0212*/ 	.byte	0x07
	.zero		1


	//   ....[15]....
        /*0214*/ 	.word	0x00004c60
        /*0218*/ 	.word	0x000000ff
        /*021c*/ 	.word	0x00000000
        /*0220*/ 	.short	0x0101
        /*0222*/ 	.byte	0x08
	.zero		1


	//   ....[16]....
        /*0224*/ 	.word	0x00004f40
        /*0228*/ 	.word	0x000000ff
        /*022c*/ 	.word	0x00000000
        /*0230*/ 	.short	0x0101
        /*0232*/ 	.byte	0x07
	.zero		1


	//   ....[17]....
        /*0234*/ 	.word	0x00009930
        /*0238*/ 	.word	0x0000000f
        /*023c*/ 	.word	0x00026820
        /*0240*/ 	.short	0x010a
        /*0242*/ 	.byte	0x3f
	.zero		1


	//   ....[18]....
        /*0244*/ 	.word	0x0000a1f0
        /*0248*/ 	.word	0x0000000f
        /*024c*/ 	.word	0x00026840
        /*0250*/ 	.short	0x010a
        /*0252*/ 	.byte	0x3f
	.zero		1


	//   ....[19]....
        /*0254*/ 	.word	0x0000a530
        /*0258*/ 	.word	0x0000000f
        /*025c*/ 	.word	0x00026828
        /*0260*/ 	.short	0x010a
        /*0262*/ 	.byte	0x3f
	.zero		1


	//   ....[20]....
        /*0264*/ 	.word	0x0000a870
        /*0268*/ 	.word	0x0000000f
        /*026c*/ 	.word	0x00026848
        /*0270*/ 	.short	0x010a
        /*0272*/ 	.byte	0x3f
	.zero		1


	//   ....[21]....
        /*0274*/ 	.word	0x0000ab50
        /*0278*/ 	.word	0x0000000f
        /*027c*/ 	.word	0x00026820
        /*0280*/ 	.short	0x010a
        /*0282*/ 	.byte	0x3f
	.zero		1


	//   ....[22]....
        /*0284*/ 	.word	0x0000af00
        /*0288*/ 	.word	0x0000000f
        /*028c*/ 	.word	0x00026840
        /*0290*/ 	.short	0x010a
        /*0292*/ 	.byte	0x3f
	.zero		1


	//   ....[23]....
        /*0294*/ 	.word	0x0000b210
        /*0298*/ 	.word	0x0000000f
        /*029c*/ 	.word	0x00026828
        /*02a0*/ 	.short	0x010a
        /*02a2*/ 	.byte	0x3f
	.zero		1


	//   ....[24]....
        /*02a4*/ 	.word	0x0000b590
        /*02a8*/ 	.word	0x00000003
        /*02ac*/ 	.word	0x00026840
        /*02b0*/ 	.short	0x010a
        /*02b2*/ 	.byte	0x3f
	.zero		1


	//   ....[25]....
        /*02b4*/ 	.word	0x0000ba60
        /*02b8*/ 	.word	0x00000007
        /*02bc*/ 	.word	0x00000000
        /*02c0*/ 	.short	0x010a
        /*02c2*/ 	.byte	0x3f
	.zero		1


	//   ....[26]....
        /*02c4*/ 	.word	0x0000bab0
        /*02c8*/ 	.word	0x00000003
        /*02cc*/ 	.word	0x00000000
        /*02d0*/ 	.short	0x010a
        /*02d2*/ 	.byte	0x3f
	.zero		1


	//   ....[27]....
        /*02d4*/ 	.word	0x0000bb10
        /*02d8*/ 	.word	0x00000005
        /*02dc*/ 	.word	0x00000000
        /*02e0*/ 	.short	0x010a
        /*02e2*/ 	.byte	0x3f
	.zero		1


	//   ....[28]....
        /*02e4*/ 	.word	0x0000bb40
        /*02e8*/ 	.word	0x00000003
        /*02ec*/ 	.word	0x00000000
        /*02f0*/ 	.short	0x010a
        /*02f2*/ 	.byte	0x3f
	.zero		1


	//   ....[29]....
        /*02f4*/ 	.word	0x0000bc20
        /*02f8*/ 	.word	0x000000eb
        /*02fc*/ 	.word	0x00026800
        /*0300*/ 	.short	0x010a
        /*0302*/ 	.byte	0x3f
	.zero		1


	//   ....[30]....
        /*0304*/ 	.word	0x0000bc80
        /*0308*/ 	.word	0x00000005
        /*030c*/ 	.word	0x00026810
        /*0310*/ 	.short	0x010a
        /*0312*/ 	.byte	0x3f
	.zero		1


	//   ....[31]....
        /*0314*/ 	.word	0x0000bce0
        /*0318*/ 	.word	0x00000079
        /*031c*/ 	.word	0x00026830
        /*0320*/ 	.short	0x010a
        /*0322*/ 	.byte	0x3f
	.zero		1


	//   ....[32]....
        /*0324*/ 	.word	0x0000be80
        /*0328*/ 	.word	0x0000000f
        /*032c*/ 	.word	0x00026820
        /*0330*/ 	.short	0x010a
        /*0332*/ 	.byte	0x3f
	.zero		1


	//   ....[33]....
        /*0334*/ 	.word	0x0000bed0
        /*0338*/ 	.word	0x0000000f
        /*033c*/ 	.word	0x00026840
        /*0340*/ 	.short	0x010a
        /*0342*/ 	.byte	0x3f
	.zero		1


	//   ....[34]....
        /*0344*/ 	.word	0x0000bf20
        /*0348*/ 	.word	0x0000000f
        /*034c*/ 	.word	0x00026828
        /*0350*/ 	.short	0x010a
        /*0352*/ 	.byte	0x3f
	.zero		1


	//   ....[35]....
        /*0354*/ 	.word	0x0000bf70
        /*0358*/ 	.word	0x0000000f
        /*035c*/ 	.word	0x00026848
        /*0360*/ 	.short	0x010a
        /*0362*/ 	.byte	0x3f
	.zero		1


	//   ....[36]....
        /*0364*/ 	.word	0x0000bfd0
        /*0368*/ 	.word	0x0000000f
        /*036c*/ 	.word	0x00026820
        /*0370*/ 	.short	0x010a
        /*0372*/ 	.byte	0x3f
	.zero		1


	//   ....[37]....
        /*0374*/ 	.word	0x0000c020
        /*0378*/ 	.word	0x0000000f
        /*037c*/ 	.word	0x00026840
        /*0380*/ 	.short	0x010a
        /*0382*/ 	.byte	0x3f
	.zero		1


	//   ....[38]....
        /*0384*/ 	.word	0x0000c070
        /*0388*/ 	.word	0x0000000f
        /*038c*/ 	.word	0x00026828
        /*0390*/ 	.short	0x010a
        /*0392*/ 	.byte	0x3f
	.zero		1


	//   ....[39]....
        /*0394*/ 	.word	0x0000c0c0
        /*0398*/ 	.word	0x00000003
        /*039c*/ 	.word	0x00026840
        /*03a0*/ 	.short	0x010a
        /*03a2*/ 	.byte	0x3f
	.zero		1


	//   ....[40]....
        /*03a4*/ 	.word	0x0000c190
        /*03a8*/ 	.word	0x00000007
        /*03ac*/ 	.word	0x00000000
        /*03b0*/ 	.short	0x010a
        /*03b2*/ 	.byte	0x3f
	.zero		1


	//   ....[41]....
        /*03b4*/ 	.word	0x0000c1e0
        /*03b8*/ 	.word	0x00000003
        /*03bc*/ 	.word	0x00000000
        /*03c0*/ 	.short	0x010a
        /*03c2*/ 	.byte	0x3f
	.zero		1


	//   ....[42]....
        /*03c4*/ 	.word	0x0000c230
        /*03c8*/ 	.word	0x00000005
        /*03cc*/ 	.word	0x00000000
        /*03d0*/ 	.short	0x010a
        /*03d2*/ 	.byte	0x3f
	.zero		1


	//----- nvinfo : EIATTR_NUM_MBARRIERS
	.align		4
.L_919:
        /*03d4*/ 	.byte	0x03, 0x38
        /*03d6*/ 	.short	0x0009


	//----- nvinfo : EIATTR_EXIT_INSTR_OFFSETS
	.align		4
        /*03d8*/ 	.byte	0x04, 0x1c
        /*03da*/ 	.short	(.L_921 - .L_920)


	//   ....[0]....
.L_920:
        /*03dc*/ 	.word	0x0000bb90


	//----- nvinfo : EIATTR_MAX_THREADS
	.align		4
.L_921:
        /*03e0*/ 	.byte	0x04, 0x05
        /*03e2*/ 	.short	(.L_923 - .L_922)
.L_922:
        /*03e4*/ 	.word	0x00000180
        /*03e8*/ 	.word	0x00000001
        /*03ec*/ 	.word	0x00000001


	//----- nvinfo : EIATTR_CRS_STACK_SIZE
	.align		4
.L_923:
        /*03f0*/ 	.byte	0x04, 0x1e
        /*03f2*/ 	.short	(.L_925 - .L_924)
.L_924:
        /*03f4*/ 	.word	0x00000000


	//----- nvinfo : EIATTR_CBANK_PARAM_SIZE
	.align		4
.L_925:
        /*03f8*/ 	.byte	0x03, 0x19
        /*03fa*/ 	.short	0x06f0


	//----- nvinfo : EIATTR_PARAM_CBANK
	.align		4
        /*03fc*/ 	.byte	0x04, 0x0a
        /*03fe*/ 	.short	(.L_927 - .L_926)
	.align		4
.L_926:
        /*0400*/ 	.word	index@(.nv.constant0._ZN7cutlass13device_kernelIN5flash11enable_sm90INS1_16FlashAttnBwdSm90INS1_25CollectiveMainloopBwdSm90ILi2ELi2ELi2EN4cute5tupleIJNS5_1CILi1EEES8_S8_EEENS6_IJNS7_ILi64EEENS7_ILi128EEENS7_ILi96EEEEEENS_6half_tEfNS_4arch4Sm90ELb1ELb0ELb1ELb1ELb1ELb1ELb0ELb0ELi2ELi1ELi2ELi1ELb1EEENS1_21CollectiveEpilogueBwdISD_SE_SG_Li256ELb1ELb0ELi1EEENS1_25SingleTileBwdLPTSchedulerILb1ELi128ELb1EEEEEEEEEvNT_6ParamsE)
        /*0404*/ 	.short	0x0210
        /*0406*/ 	.short	0x06f0


	//----- nvinfo : EIATTR_SW_WAR
	.align		4
.L_927:
        /*0408*/ 	.byte	0x04, 0x36
        /*040a*/ 	.short	(.L_929 - .L_928)
.L_928:
        /*040c*/ 	.word	0x00000008
.L_929:


//--------------------- .nv.info._ZN7cutlass13device_kernelIN5flash11enable_sm90INS1_16FlashAttnBwdSm90INS1_25CollectiveMainloopBwdSm90ILi2ELi2ELi2EN4cute5tupleIJNS5_1CILi1EEES8_S8_EEENS6_IJNS7_ILi64EEENS7_ILi128EEENS7_ILi96EEEEEENS_6half_tEfNS_4arch4Sm90ELb1ELb0ELb1ELb1ELb0ELb1ELb0ELb0ELi2ELi1ELi2ELi1ELb1EEENS1_24CollectiveEpilogueBwdGQAISD_fSG_Li256ELb1ELb0EEENS1_25SingleTileBwdLPTSchedulerILb1ELi128ELb0EEEEEEEEEvNT_6ParamsE --------------------------
	.section	.nv.info._ZN7cutlass13device_kernelIN5flash11enable_sm90INS1_16FlashAttnBwdSm90INS1_25CollectiveMainloopBwdSm90ILi2ELi2ELi2EN4cute5tupleIJNS5_1CILi1EEES8_S8_EEENS6_IJNS7_ILi64EEENS7_ILi128EEENS7_ILi96EEEEEENS_6half_tEfNS_4arch4Sm90ELb1ELb0ELb1ELb1ELb0ELb1ELb0ELb0ELi2ELi1ELi2ELi1ELb1EEENS1_24CollectiveEpilogueBwdGQAISD_fSG_Li256ELb1ELb0EEENS1_25SingleTileBwdLPTSchedulerILb1ELi128ELb0EEEEEEEEEvNT_6ParamsE,"",@"SHT_CUDA_INFO"
	.sectionflags	@""
	.align	4


	//----- nvinfo : EIATTR_CUDA_API_VERSION
	.align		4
        /*0000*/ 	.byte	0x04, 0x37
        /*0002*/ 	.short	(.L_931 - .L_930)
.L_930:
        /*0004*/ 	.word	0x00000082


	//----- nvinfo : EIATTR_KPARAM_INFO
	.align		4
.L_931:
        /*0008*/ 	.byte	0x04, 0x17
        /*000a*/ 	.short	(.L_933 - .L_932)
.L_932:
        /*000c*/ 	.word	0x00000000
        /*0010*/ 	.short	0x0000
        /*0012*/ 	.short	0x0070
        /*0014*/ 	.byte	0x00, 0xf0, 0x01, 0x1c


	//----- nvinfo : EIATTR_SPARSE_MMA_MASK
	.align		4
.L_933:
        /*0018*/ 	.byte	0x03, 0x50
        /*001a*/ 	.short	0x0000


	//----- nvinfo : EIATTR_MAXREG_COUNT
	.align		4
        /*001c*/ 	.byte	0x03, 0x1b
        /*001e*/ 	.short	0x00a8


	//----- nvinfo : EIATTR_NUM_BARRIERS
	.align		4
        /*0020*/ 	.byte	0x02, 0x4c
        /*0022*/ 	.byte	0x10
	.zero		1


	//----- nvinfo : EIATTR_EXTERNS
	.align		4
        /*0024*/ 	.byte	0x04, 0x0f
        /*0026*/ 	.short	(.L_935 - .L_934)


	//   ....[0]....
	.align		4
.L_934:
        /*0028*/ 	.word	index@(__assertfail)


	//----- nvinfo : EIATTR_ANNOTATIONS
	.align		4
.L_935:
        /*002c*/ 	.byte	0x04, 0x55
        /*002e*/ 	.short	(.L_937 - .L_936)


	//   ....[0]....
.L_936:
        /*0030*/ 	.word	0x00000001
        /*0034*/ 	.byte	0x20, 0x81, 0x00, 0x00, 0x01, 0x00, 0x00, 0x00, 0x50, 0x85, 0x00, 0x00, 0x01, 0x00, 0x00, 0x00
        /*0044*/ 	.byte	0x70, 0x92, 0x00, 0x00, 0x01, 0x00, 0x00, 0x00, 0x90, 0x92, 0x00, 0x00, 0x01, 0x00, 0x00, 0x00
        /*0054*/ 	.byte	0x70, 0x96, 0x00, 0x00


	//----- nvinfo : EIATTR_MERCURY_ISA_VERSION
	.align		4
.L_937:
        /*0058*/ 	.byte	0x03, 0x5f
        /*005a*/ 	.short	0x0101


	//----- nvinfo : EIATTR_INT_WARP_WIDE_INSTR_OFFSETS
	.align		4
        /*005c*/ 	.byte	0x04, 0x31
        /*005e*/ 	.short	(.L_939 - .L_938)


	//   ....[0]....
.L_938:
        /*0060*/ 	.word	0x00000190


	//   ....[1]....
        /*0064*/ 	.word	0x000001c0


	//----- nvinfo : EIATTR_COOP_GROUP_MASK_REGIDS
	.align		4
.L_939:
        /*0068*/ 	.byte	0x04, 0x29
        /*006a*/ 	.short	(.L_941 - .L_940)


	//   ....[0]....
.L_940:
        /*006c*/ 	.word	0xffffffff


	//   ....[1]....
        /*0070*/ 	.word	0xffffffff


	//   ....[2]....
        /*0074*/ 	.word	0xffffffff


	//   ....[3]....
        /*0078*/ 	.word	0xffffffff


	//   ....[4]....
        /*007c*/ 	.word	0xffffffff


	//   ....[5]....
        /*0080*/ 	.word	0xffffffff


	//   ....[6]....
        /*0084*/ 	.word	0xffffffff


	//   ....[7]....
        /*0088*/ 	.word	0x0500000f


	//----- nvinfo : EIATTR_COOP_GROUP_INSTR_OFFSETS
	.align		4
.L_941:
        /*008c*/ 	.byte	0x04, 0x28
        /*008e*/ 	.short	(.L_943 - .L_942)


	//   ....[0]....
.L_942:
        /*0090*/ 	.word	0x00000070


	//   ....[1]....
        /*0094*/ 	.word	0x000001a0


	//   ....[2]....
        /*0098*/ 	.word	0x000001f0


	//   ....[3]....
        /*009c*/ 	.word	0x000003e0


	//   ....[4]....
        /*00a0*/ 	.word	0x00000630


	//   ....[5]....
        /*00a4*/ 	.word	0x00001700


	//   ....[6]....
        /*00a8*/ 	.word	0x00005ba0


	//   ....[7]....
        /*00ac*/ 	.word	0x00009fb0


	//----- nvinfo : EIATTR_REG_RECONFIG
	.align		4
.L_943:
        /*00b0*/ 	.byte	0x01, 0x54
	.zero		2


	//----- nvinfo : EIATTR_SYSCALL_OFFSETS
	.align		4
        /*00b4*/ 	.byte	0x04, 0x46
        /*00b6*/ 	.short	(.L_945 - .L_944)


	//   ....[0]....
.L_944:
        /*00b8*/ 	.word	0x00001360


	//   ....[1]....
        /*00bc*/ 	.word	0x00001450


	//   ....[2]....
        /*00c0*/ 	.word	0x000015b0


	//   ....[3]....
        /*00c4*/ 	.word	0x000016a0


	//   ....[4]....
        /*00c8*/ 	.word	0x00001920


	//----- nvinfo : EIATTR_MBARRIER_INSTR_OFFSETS
	.align		4
.L_945:
        /*00cc*/ 	.byte	0x04, 0x39
        /*00ce*/ 	.short	(.L_947 - .L_946)


	//   ....[0]....
.L_946:
        /*00d0*/ 	.word	0x00000290
        /*00d4*/ 	.word	0x000000ff
        /*00d8*/ 	.word	0x00026800
        /*00dc*/ 	.short	0x0100
        /*00de*/ 	.byte	0x06
	.zero		1


	//   ....[1]....
        /*00e0*/ 	.word	0x00000390
        /*00e4*/ 	.word	0x000000ff
        /*00e8*/ 	.word	0x00026810
        /*00ec*/ 	.short	0x0100
        /*00ee*/ 	.byte	0x08
	.zero		1


	//   ....[2]....
        /*00f0*/ 	.word	0x000003a0
        /*00f4*/ 	.word	0x000000ff
        /*00f8*/ 	.word	0x00026820
        /*00fc*/ 	.short	0x0100
        /*00fe*/ 	.byte	0x08
	.zero		1


	//   ....[3]....
        /*0100*/ 	.word	0x000003b0
        /*0104*/ 	.word	0x000000ff
        /*0108*/ 	.word	0x00026818
        /*010c*/ 	.short	0x0100
        /*010e*/ 	.byte	0x08
	.zero		1


	//   ....[4]....
        /*0110*/ 	.word	0x000003c0
        /*0114*/ 	.word	0x000000ff
        /*0118*/ 	.word	0x00026828
        /*011c*/ 	.short	0x0100
        /*011e*/ 	.byte	0x08
	.zero		1


	//   ....[5]....
        /*0120*/ 	.word	0x000004f0
        /*0124*/ 	.word	0x000000ff
        /*0128*/ 	.word	0x00026830
        /*012c*/ 	.short	0x0100
        /*012e*/ 	.byte	0x08
	.zero		1


	//   ....[6]....
        /*0130*/ 	.word	0x00000500
        /*0134*/ 	.word	0x000000ff
        /*0138*/ 	.word	0x00026840
        /*013c*/ 	.short	0x0100
        /*013e*/ 	.byte	0x08
	.zero		1


	//   ....[7]....
        /*0140*/ 	.word	0x00000510
        /*0144*/ 	.word	0x000000ff
        /*0148*/ 	.word	0x00026838
        /*014c*/ 	.short	0x0100
        /*014e*/ 	.byte	0x08
	.zero		1


	//   ....[8]....
        /*0150*/ 	.word	0x00000520
        /*0154*/ 	.word	0x000000ff
        /*0158*/ 	.word	0x00026848
        /*015c*/ 	.short	0x0100
        /*015e*/ 	.byte	0x08
	.zero		1


	//   ....[9]....
        /*0160*/ 	.word	0x00001740
        /*0164*/ 	.word	0x000000eb
        /*0168*/ 	.word	0x00026800
        /*016c*/ 	.short	0x010a
        /*016e*/ 	.byte	0x3f
	.zero		1


	//   ....[10]....
        /*0170*/ 	.word	0x000017e0
        /*0174*/ 	.word	0x000000eb
        /*0178*/ 	.word	0x00026800
        /*017c*/ 	.short	0x010a
        /*017e*/ 	.byte	0x3f
	.zero		1


	//   ....[11]....
        /*0180*/ 	.word	0x00002150
        /*0184*/ 	.word	0x000000ff
        /*0188*/ 	.word	0x00026810
        /*018c*/ 	.short	0x010a
        /*018e*/ 	.byte	0x08
	.zero		1


	//   ....[12]....
        /*0190*/ 	.word	0x00002190
        /*0194*/ 	.word	0x000000ff
        /*0198*/ 	.word	0x00026810
        /*019c*/ 	.short	0x010a
        /*019e*/ 	.byte	0x08
	.zero		1


	//   ....[13]....
        /*01a0*/ 	.word	0x000025d0
        /*01a4*/ 	.word	0x000000ff
        /*01a8*/ 	.word	0x00026830
        /*01ac*/ 	.short	0x010a
        /*01ae*/ 	.byte	0x08
	.zero		1


	//   ....[14]....
        /*01b0*/ 	.word	0x00002900
        /*01b4*/ 	.word	0x000000ff
        /*01b8*/ 	.word	0x00026830
        /*01bc*/ 	.short	0x010a
        /*01be*/ 	.byte	0x08
	.zero		1


	//   ....[15]....
        /*01c0*/ 	.word	0x00004c30
        /*01c4*/ 	.word	0x000000ff
        /*01c8*/ 	.word	0x00000000
        /*01cc*/ 	.short	0x0101
        /*01ce*/ 	.byte	0x0a
	.zero		1


	//   ....[16]....
        /*01d0*/ 	.word	0x00004f10
        /*01d4*/ 	.word	0x000000ff
        /*01d8*/ 	.word	0x00000000
        /*01dc*/ 	.short	0x0101
        /*01de*/ 	.byte	0x08
	.zero		1


	//   ....[17]....
        /*01e0*/ 	.word	0x00007cf0
        /*01e4*/ 	.word	0x0000000f
        /*01e8*/ 	.word	0x00026820
        /*01ec*/ 	.short	0x010a
        /*01ee*/ 	.byte	0x3f
	.zero		1


	//   ....[18]....
        /*01f0*/ 	.word	0x000085b0
        /*01f4*/ 	.word	0x0000000f
        /*01f8*/ 	.word	0x00026840
        /*01fc*/ 	.short	0x010a
        /*01fe*/ 	.byte	0x3f
	.zero		1


	//   ....[19]....
        /*0200*/ 	.word	0x000088f0
        /*0204*/ 	.word	0x0000000f
        /*0208*/ 	.word	0x00026828
        /*020c*/ 	.short	0x010a
        /*020e*/ 	.byte	0x3f
	.zero		1


	//   ....[20]....
        /*0210*/ 	.word	0x00008c30
        /*0214*/ 	.word	0x0000000f
        /*0218*/ 	.word	0x00026848
        /*021c*/ 	.short	0x010a
        /*021e*/ 	.byte	0x3f
	.zero		1


	//   ....[21]....
        /*0220*/ 	.word	0x00008f10
        /*0224*/ 	.word	0x0000000f
        /*0228*/ 	.word	0x00026820
        /*022c*/ 	.short	0x010a
        /*022e*/ 	.byte	0x3f
	.zero		1


	//   ....[22]....
        /*0230*/ 	.word	0x000092c0
        /*0234*/ 	.word	0x0000000f
        /*0238*/ 	.word	0x00026840
        /*023c*/ 	.short	0x010a
        /*023e*/ 	.byte	0x3f
	.zero		1


	//   ....[23]....
        /*0240*/ 	.word	0x000095d0
        /*0244*/ 	.word	0x0000000f
        /*0248*/ 	.word	0x00026828
        /*024c*/ 	.short	0x010a
        /*024e*/ 	.byte	0x3f
	.zero		1


	//   ....[24]....
        /*0250*/ 	.word	0x00009950
        /*0254*/ 	.word	0x00000003
        /*0258*/ 	.word	0x00026840
        /*025c*/ 	.short	0x010a
        /*025e*/ 	.byte	0x3f
	.zero		1


	//   ....[25]....
        /*0260*/ 	.word	0x00009e20
        /*0264*/ 	.word	0x00000007
        /*0268*/ 	.word	0x00000000
        /*026c*/ 	.short	0x010a
        /*026e*/ 	.byte	0x3f
	.zero		1


	//   ....[26]....
        /*0270*/ 	.word	0x00009e70
        /*0274*/ 	.word	0x00000003
        /*0278*/ 	.word	0x00000000
        /*027c*/ 	.short	0x010a
        /*027e*/ 	.byte	0x3f
	.zero		1


	//   ....[27]....
        /*0280*/ 	.word	0x00009ed0
        /*0284*/ 	.word	0x00000005
        /*0288*/ 	.word	0x00000000
        /*028c*/ 	.short	0x010a
        /*028e*/ 	.byte	0x3f
	.zero		1


	//   ....[28]....
        /*0290*/ 	.word	0x00009f00
        /*0294*/ 	.word	0x00000003
        /*0298*/ 	.word	0x00000000
        /*029c*/ 	.short	0x010a
        /*029e*/ 	.byte	0x3f
	.zero		1


	//   ....[29]....
        /*02a0*/ 	.word	0x00009fe0
        /*02a4*/ 	.word	0x000000eb
        /*02a8*/ 	.word	0x00026800
        /*02ac*/ 	.short	0x010a
        /*02ae*/ 	.byte	0x3f
	.zero		1


	//   ....[30]....
        /*02b0*/ 	.word	0x0000a040
        /*02b4*/ 	.word	0x00000005
        /*02b8*/ 	.word	0x00026810
        /*02bc*/ 	.short	0x010a
        /*02be*/ 	.byte	0x3f
	.zero		1


	//   ....[31]....
        /*02c0*/ 	.word	0x0000a0a0
        /*02c4*/ 	.word	0x00000079
        /*02c8*/ 	.word	0x00026830
        /*02cc*/ 	.short	0x010a
        /*02ce*/ 	.byte	0x3f
	.zero		1


	//   ....[32]....
        /*02d0*/ 	.word	0x0000a0f0
        /*02d4*/ 	.word	0x0000000f
        /*02d8*/ 	.word	0x00026820
        /*02dc*/ 	.short	0x010a
        /*02de*/ 	.byte	0x3f
	.zero		1


	//   ....[33]....
        /*02e0*/ 	.word	0x0000a140
        /*02e4*/ 	.word	0x0000000f
        /*02e8*/ 	.word	0x00026840
        /*02ec*/ 	.short	0x010a
        /*02ee*/ 	.byte	0x3f
	.zero		1


	//   ....[34]....
        /*02f0*/ 	.word	0x0000a190
        /*02f4*/ 	.word	0x0000000f
        /*02f8*/ 	.word	0x00026828
        /*02fc*/ 	.short	0x010a
        /*02fe*/ 	.byte	0x3f
	.zero		1


	//   ....[35]....
        /*0300*/ 	.word	0x0000a1e0
        /*0304*/ 	.word	0x0000000f
        /*0308*/ 	.word	0x00026848
        /*030c*/ 	.short	0x010a
        /*030e*/ 	.byte	0x3f
	.zero		1


	//   ....[36]....
        /*0310*/ 	.word	0x0000a240
        /*0314*/ 	.word	0x0000000f
        /*0318*/ 	.word	0x00026820
        /*031c*/ 	.short	0x010a
        /*031e*/ 	.byte	0x3f
	.zero		1


	//   ....[37]....
        /*0320*/ 	.word	0x0000a290
        /*0324*/ 	.word	0x0000000f
        /*0328*/ 	.word	0x00026840
        /*032c*/ 	.short	0x010a
        /*032e*/ 	.byte	0x3f
	.zero		1


	//   ....[38]....
        /*0330*/ 	.word	0x0000a2e0
        /*0334*/ 	.word	0x0000000f
        /*0338*/ 	.word	0x00026828
        /*033c*/ 	.short	0x010a
        /*033e*/ 	.byte	0x3f
	.zero		1


	//   ....[39]....
        /*0340*/ 	.word	0x0000a330
        /*0344*/ 	.word	0x00000003
        /*0348*/ 	.word	0x00026840
        /*034c*/ 	.short	0x010a
        /*034e*/ 	.byte	0x3f
	.zero		1


	//   ....[40]....
        /*0350*/ 	.word	0x0000a400
        /*0354*/ 	.word	0x00000007
        /*0358*/ 	.word	0x00000000
        /*035c*/ 	.short	0x010a
        /*035e*/ 	.byte	0x3f
	.zero		1


	//   ....[41]....
        /*0360*/ 	.word	0x0000a450
        /*0364*/ 	.word	0x00000003
        /*0368*/ 	.word	0x00000000
        /*036c*/ 	.short	0x010a
        /*036e*/ 	.byte	0x3f
	.zero		1


	//   ....[42]....
        /*0370*/ 	.word	0x0000a4a0
        /*0374*/ 	.word	0x00000005
        /*0378*/ 	.word	0x00000000
        /*037c*/ 	.short	0x010a
        /*037e*/ 	.byte	0x3f
	.zero		1


	//----- nvinfo : EIATTR_NUM_MBARRIERS
	.align		4
.L_947:
        /*0380*/ 	.byte	0x03, 0x38
        /*0382*/ 	.short	0x0009


	//----- nvinfo : EIATTR_EXIT_INSTR_OFFSETS
	.align		4
        /*0384*/ 	.byte	0x04, 0x1c
        /*0386*/ 	.short	(.L_949 - .L_948)


	//   ....[0]....
.L_948:
        /*0388*/ 	.word	0x00009f50


	//----- nvinfo : EIATTR_MAX_THREADS
	.align		4
.L_949:
        /*038c*/ 	.byte	0x04, 0x05
        /*038e*/ 	.short	(.L_951 - .L_950)
.L_950:
        /*0390*/ 	.word	0x00000180
        /*0394*/ 	.word	0x00000001
        /*0398*/ 	.word	0x00000001


	//----- nvinfo : EIATTR_CRS_STACK_SIZE
	.align		4
.L_951:
        /*039c*/ 	.byte	0x04, 0x1e
        /*039e*/ 	.short	(.L_953 - .L_952)
.L_952:
        /*03a0*/ 	.word	0x00000000


	//----- nvinfo : EIATTR_CBANK_PARAM_SIZE
	.align		4
.L_953:
        /*03a4*/ 	.byte	0x03, 0x19
        /*03a6*/ 	.short	0x0770


	//----- nvinfo : EIATTR_PARAM_CBANK
	.align		4
        /*03a8*/ 	.byte	0x04, 0x0a
        /*03aa*/ 	.short	(.L_955 - .L_954)
	.align		4
.L_954:
        /*03ac*/ 	.word	index@(.nv.constant0._ZN7cutlass13device_kernelIN5flash11enable_sm90INS1_16FlashAttnBwdSm90INS1_25CollectiveMainloopBwdSm90ILi2ELi2ELi2EN4cute5tupleIJNS5_1CILi1EEES8_S8_EEENS6_IJNS7_ILi64EEENS7_ILi128EEENS7_ILi96EEEEEENS_6half_tEfNS_4arch4Sm90ELb1ELb0ELb1ELb1ELb0ELb1ELb0ELb0ELi2ELi1ELi2ELi1ELb1EEENS1_24CollectiveEpilogueBwdGQAISD_fSG_Li256ELb1ELb0EEENS1_25SingleTileBwdLPTSchedulerILb1ELi128ELb0EEEEEEEEEvNT_6ParamsE)
        /*03b0*/ 	.short	0x0210
        /*03b2*/ 	.short	0x0770


	//----- nvinfo : EIATTR_SW_WAR
	.align		4
.L_955:
        /*03b4*/ 	.byte	0x04, 0x36
        /*03b6*/ 	.short	(.L_957 - .L_956)
.L_956:
        /*03b8*/ 	.word	0x00000008
.L_957:


//--------------------- .nv.info._ZN7cutlass13device_kernelIN5flash11enable_sm90INS1_16FlashAttnBwdSm90INS1_25CollectiveMainloopBwdSm90ILi2ELi2ELi2EN4cute5tupleIJNS5_1CILi1EEES8_S8_EEENS6_IJNS7_ILi64EEENS7_ILi128EEENS7_ILi96EEEEEENS_6half_tEfNS_4arch4Sm90ELb1ELb0ELb1ELb1ELb1ELb1ELb0ELb0ELi2ELi1ELi2ELi1ELb1EEENS1_24CollectiveEpilogueBwdGQAISD_fSG_Li256ELb1ELb1EEENS1_25SingleTileBwdLPTSchedulerILb1ELi128ELb1EEEEEEEEEvNT_6ParamsE --------------------------
	.section	.nv.info._ZN7cutlass13device_kernelIN5flash11enable_sm90INS1_16FlashAttnBwdSm90INS1_25CollectiveMainloopBwdSm90ILi2ELi2ELi2EN4cute5tupleIJNS5_1CILi1EEES8_S8_EEENS6_IJNS7_ILi64EEENS7_ILi128EEENS7_ILi96EEEEEENS_6half_tEfNS_4arch4Sm90ELb1ELb0ELb1ELb1ELb1ELb1ELb0ELb0ELi2ELi1ELi2ELi1ELb1EEENS1_24CollectiveEpilogueBwdGQAISD_fSG_Li256ELb1ELb1EEENS1_25SingleTileBwdLPTSchedulerILb1ELi128ELb1EEEEEEEEEvNT_6ParamsE,"",@"SHT_CUDA_INFO"
	.sectionflags	@""
	.align	4


	//----- nvinfo : EIATTR_CUDA_API_VERSION
	.align		4
        /*0000*/ 	.byte	0x04, 0x37
        /*0002*/ 	.short	(.L_959 - .L_958)
.L_958:
        /*0004*/ 	.word	0x00000082


	//----- nvinfo : EIATTR_KPARAM_INFO
	.align		4
.L_959:
        /*0008*/ 	.byte	0x04, 0x17
        /*000a*/ 	.short	(.L_961 - .L_960)
.L_960:
        /*000c*/ 	.word	0x00000000
        /*0010*/ 	.short	0x0000
        /*0012*/ 	.short	0x0070
        /*0014*/ 	.byte	0x00, 0xf0, 0x01, 0x1c


	//----- nvinfo : EIATTR_SPARSE_MMA_MASK
	.align		4
.L_961:
        /*0018*/ 	.byte	0x03, 0x50
        /*001a*/ 	.short	0x0000


	//----- nvinfo : EIATTR_MAXREG_COUNT
	.align		4
        /*001c*/ 	.byte	0x03, 0x1b
        /*001e*/ 	.short	0x00a8


	//----- nvinfo : EIATTR_NUM_BARRIERS
	.align		4
        /*0020*/ 	.byte	0x02, 0x4c
        /*0022*/ 	.byte	0x10
	.zero		1


	//----- nvinfo : EIATTR_EXTERNS
	.align		4
        /*0024*/ 	.byte	0x04, 0x0f
        /*0026*/ 	.short	(.L_963 - .L_962)


	//   ....[0]....
	.align		4
.L_962:
        /*0028*/ 	.word	index@(__assertfail)


	//----- nvinfo : EIATTR_ANNOTATIONS
	.align		4
.L_963:
        /*002c*/ 	.byte	0x04, 0x55
        /*002e*/ 	.short	(.L_965 - .L_964)


	//   ....[0]....
.L_964:
        /*0030*/ 	.word	0x00000001
        /*0034*/ 	.byte	0x10, 0x8f, 0x00, 0x00, 0x01, 0x00, 0x00, 0x00, 0x40, 0x93, 0x00, 0x00, 0x01, 0x00, 0x00, 0x00
        /*0044*/ 	.byte	0x60, 0xa0, 0x00, 0x00, 0x01, 0x00, 0x00, 0x00, 0x80, 0xa0, 0x00, 0x00, 0x01, 0x00, 0x00, 0x00
        /*0054*/ 	.byte	0x60, 0xa4, 0x00, 0x00


	//----- nvinfo : EIATTR_MERCURY_ISA_VERSION
	.align		4
.L_965:
        /*0058*/ 	.byte	0x03, 0x5f
        /*005a*/ 	.short	0x0101


	//----- nvinfo : EIATTR_INT_WARP_WIDE_INSTR_OFFSETS
	.align		4
        /*005c*/ 	.byte	0x04, 0x31
        /*005e*/ 	.short	(.L_967 - .L_966)


	//   ....[0]....
.L_966:
        /*0060*/ 	.word	0x00000190


	//   ....[1]....
        /*0064*/ 	.word	0x000001c0


	//   ....[2]....
        /*0068*/ 	.word	0x00007250


	//   ....[3]....
        /*006c*/ 	.word	0x00007900


	//   ....[4]....
        /*0070*/ 	.word	0x00007e20


	//----- nvinfo : EIATTR_COOP_GROUP_MASK_REGIDS
	.align		4
.L_967:
        /*0074*/ 	.byte	0x04, 0x29
        /*0076*/ 	.short	(.L_969 - .L_968)


	//   ....[0]....
.L_968:
        /*0078*/ 	.word	0xffffffff


	//   ....[1]....
        /*007c*/ 	.word	0xffffffff


	//   ....[2]....
        /*0080*/ 	.word	0xffffffff


	//   ....[3]....
        /*0084*/ 	.word	0xffffffff


	//   ....[4]....
        /*0088*/ 	.word	0xffffffff


	//   ....[5]....
        /*008c*/ 	.word	0xffffffff


	//   ....[6]....
        /*0090*/ 	.word	0xffffffff


	//   ....[7]....
        /*0094*/ 	.word	0xffffffff


	//   ....[8]....
        /*0098*/ 	.word	0xffffffff


	//   ....[9]....
        /*009c*/ 	.word	0xffffffff


	//   ....[10]....
        /*00a0*/ 	.word	0xffffffff


	//   ....[11]....
        /*00a4*/ 	.word	0xffffffff


	//   ....[12]....
        /*00a8*/ 	.word	0xffffffff


	//   ....[13]....
        /*00ac*/ 	.word	0xffffffff


	//   ....[14]....
        /*00b0*/ 	.word	0xffffffff


	//   ....[15]....
        /*00b4*/ 	.word	0xffffffff


	//   ....[16]....
        /*00b8*/ 	.word	0xffffffff


	//   ....[17]....
        /*00bc*/ 	.word	0x0500000f


	//   ....[18]....
        /*00c0*/ 	.word	0x0500000f


	//   ....[19]....
        /*00c4*/ 	.word	0x0500000f


	//   ....[20]....
        /*00c8*/ 	.word	0x0500000f


	//   ....[21]....
        /*00cc*/ 	.word	0x0500000f


	//   ....[22]....
        /*00d0*/ 	.word	0x0500000f


	//----- nvinfo : EIATTR_COOP_GROUP_INSTR_OFFSETS
	.align		4
.L_969:
        /*00d4*/ 	.byte	0x04, 0x28
        /*00d6*/ 	.short	(.L_971 - .L_970)


	//   ....[0]....
.L_970:
        /*00d8*/ 	.word	0x00000070


	//   ....[1]....
        /*00dc*/ 	.word	0x000001a0


	//   ....[2]....
        /*00e0*/ 	.word	0x000001f0


	//   ....[3]....
        /*00e4*/ 	.word	0x000003e0


	//   ....[4]....
        /*00e8*/ 	.word	0x00000630


	//   ....[5]....
        /*00ec*/ 	.word	0x00001720


	//   ....[6]....
        /*00f0*/ 	.word	0x000059d0


	//   ....[7]....
        /*00f4*/ 	.word	0x00005b50


	//   ....[8]....
        /*00f8*/ 	.word	0x00005e00


	//   ....[9]....
        /*00fc*/ 	.word	0x00005f90


	//   ....[10]....
        /*0100*/ 	.word	0x000060a0


	//   ....[11]....
        /*0104*/ 	.word	0x00006e50


	//   ....[12]....
        /*0108*/ 	.word	0x00007180


	//   ....[13]....
        /*010c*/ 	.word	0x00007580


	//   ....[14]....
        /*0110*/ 	.word	0x00007830


	//   ....[15]....
        /*0114*/ 	.word	0x00007ae0


	//   ....[16]....
        /*0118*/ 	.word	0x00007d50


	//   ....[17]....
        /*011c*/ 	.word	0x0000ada0


	//   ....[18]....
        /*0120*/ 	.word	0x0000af10


	//   ....[19]....
        /*0124*/ 	.word	0x0000af80


	//   ....[20]....
        /*0128*/ 	.word	0x0000aff0


	//   ....[21]....
        /*012c*/ 	.word	0x0000b060


	//   ....[22]....
        /*0130*/ 	.word	0x0000b0d0


	//----- nvinfo : EIATTR_REG_RECONFIG
	.align		4
.L_971:
        /*0134*/ 	.byte	0x01, 0x54
	.zero		2


	//----- nvinfo : EIATTR_SYSCALL_OFFSETS
	.align		4
        /*0138*/ 	.byte	0x04, 0x46
        /*013a*/ 	.short	(.L_973 - .L_972)


	//   ....[0]....
.L_972:
        /*013c*/ 	.word	0x00001380


	//   ....[1]....
        /*0140*/ 	.word	0x00001470


	//   ....[2]....
        /*0144*/ 	.word	0x000015d0


	//   ....[3]....
        /*0148*/ 	.word	0x000016c0


	//   ....[4]....
        /*014c*/ 	.word	0x00001940


	//----- nvinfo : EIATTR_MBARRIER_INSTR_OFFSETS
	.align		4
.L_973:
        /*0150*/ 	.byte	0x04, 0x39
        /*0152*/ 	.short	(.L_975 - .L_974)


	//   ....[0]....
.L_974:
        /*0154*/ 	.word	0x00000290
        /*0158*/ 	.word	0x000000ff
        /*015c*/ 	.word	0x00026800
        /*0160*/ 	.short	0x0100
        /*0162*/ 	.byte	0x06
	.zero		1


	//   ....[1]....
        /*0164*/ 	.word	0x00000390
        /*0168*/ 	.word	0x000000ff
        /*016c*/ 	.word	0x00026810
        /*0170*/ 	.short	0x0100
        /*0172*/ 	.byte	0x08
	.zero		1


	//   ....[2]....
        /*0174*/ 	.word	0x000003a0
        /*0178*/ 	.word	0x000000ff
        /*017c*/ 	.word	0x00026820
        /*0180*/ 	.short	0x0100
        /*0182*/ 	.byte	0x08
	.zero		1


	//   ....[3]....
        /*0184*/ 	.word	0x000003b0
        /*0188*/ 	.word	0x000000ff
        /*018c*/ 	.word	0x00026818
        /*0190*/ 	.short	0x0100
        /*0192*/ 	.byte	0x08
	.zero		1


	//   ....[4]....
        /*0194*/ 	.word	0x000003c0
        /*0198*/ 	.word	0x000000ff
        /*019c*/ 	.word	0x00026828
        /*01a0*/ 	.short	0x0100
        /*01a2*/ 	.byte	0x08
	.zero		1


	//   ....[5]....
        /*01a4*/ 	.word	0x000004f0
        /*01a8*/ 	.word	0x000000ff
        /*01ac*/ 	.word	0x00026830
        /*01b0*/ 	.short	0x0100
        /*01b2*/ 	.byte	0x08
	.zero		1


	//   ....[6]....
        /*01b4*/ 	.word	0x00000500
        /*01b8*/ 	.word	0x000000ff
        /*01bc*/ 	.word	0x00026840
        /*01c0*/ 	.short	0x0100
        /*01c2*/ 	.byte	0x08
	.zero		1


	//   ....[7]....
        /*01c4*/ 	.word	0x00000510
        /*01c8*/ 	.word	0x000000ff
        /*01cc*/ 	.word	0x00026838
        /*01d0*/ 	.short	0x0100
        /*01d2*/ 	.byte	0x08
	.zero		1


	//   ....[8]....
        /*01d4*/ 	.word	0x00000520
        /*01d8*/ 	.word	0x000000ff
        /*01dc*/ 	.word	0x00026848
        /*01e0*/ 	.short	0x0100
        /*01e2*/ 	.byte	0x08
	.zero		1


	//   ....[9]....
        /*01e4*/ 	.word	0x00001760
        /*01e8*/ 	.word	0x000000eb
        /*01ec*/ 	.word	0x00026800
        /*01f0*/ 	.short	0x010a
        /*01f2*/ 	.byte	0x3f
	.zero		1


	//   ....[10]....
        /*01f4*/ 	.word	0x00001800
        /*01f8*/ 	.word	0x000000eb
        /*01fc*/ 	.word	0x00026800
        /*0200*/ 	.short	0x010a
        /*0202*/ 	.byte	0x3f
	.zero		1


	//   ....[11]....
        /*0204*/ 	.word	0x00002170
        /*0208*/ 	.word	0x000000ff
        /*020c*/ 	.word	0x00026810
        /*0210*/ 	.short	0x010a
        /*0212*/ 	.byte	0x08
	.zero		1


	//   ....[12]....
        /*0214*/ 	.word	0x000021b0
        /*0218*/ 	.word	0x000000ff
        /*021c*/ 	.word	0x00026810
        /*0220*/ 	.short	0x010a
        /*0222*/ 	.byte	0x08
	.zero		1


	//   ....[13]....
        /*0224*/ 	.word	0x000025f0
        /*0228*/ 	.word	0x000000ff
        /*022c*/ 	.word	0x00026830
        /*0230*/ 	.short	0x010a
        /*0232*/ 	.byte	0x08
	.zero		1


	//   ....[14]....
        /*0234*/ 	.word	0x00002920
        /*0238*/ 	.word	0x000000ff
        /*023c*/ 	.word	0x00026830
        /*0240*/ 	.short	0x010a
        /*0242*/ 	.byte	0x08
	.zero		1


	//   ....[15]....
        /*0244*/ 	.word	0x00004c50
        /*0248*/ 	.word	0x000000ff
        /*024c*/ 	.word	0x00000000
        /*0250*/ 	.short	0x0101
        /*0252*/ 	.byte	0x0a
	.zero		1


	//   ....[16]....
        /*0254*/ 	.word	0x00004f30
        /*0258*/ 	.word	0x000000ff
        /*025c*/ 	.word	0x00000000
        /*0260*/ 	.short	0x0101
        /*0262*/ 	.byte	0x08
	.zero		1


	//   ....[17]....
        /*0264*/ 	.word	0x00008ae0
        /*0268*/ 	.word	0x0000000f
        /*026c*/ 	.word	0x00026820
        /*0270*/ 	.short	0x010a
        /*0272*/ 	.byte	0x3f
	.zero		1


	//   ....[18]....
        /*0274*/ 	.word	0x000093a0
        /*0278*/ 	.word	0x0000000f
        /*027c*/ 	.word	0x00026840
        /*0280*/ 	.short	0x010a
        /*0282*/ 	.byte	0x3f
	.zero		1


	//   ....[19]....
        /*0284*/ 	.word	0x000096e0
        /*0288*/ 	.word	0x0000000f
        /*028c*/ 	.word	0x00026828
        /*0290*/ 	.short	0x010a
        /*0292*/ 	.byte	0x3f
	.zero		1


	//   ....[20]....
        /*0294*/ 	.word	0x00009a20
        /*0298*/ 	.word	0x0000000f
        /*029c*/ 	.word	0x00026848
        /*02a0*/ 	.short	0x010a
        /*02a2*/ 	.byte	0x3f
	.zero		1


	//   ....[21]....
        /*02a4*/ 	.word	0x00009d00
        /*02a8*/ 	.word	0x0000000f
        /*02ac*/ 	.word	0x00026820
        /*02b0*/ 	.short	0x010a
        /*02b2*/ 	.byte	0x3f
	.zero		1


	//   ....[22]....
        /*02b4*/ 	.word	0x0000a0b0
        /*02b8*/ 	.word	0x0000000f
        /*02bc*/ 	.word	0x00026840
        /*02c0*/ 	.short	0x010a
        /*02c2*/ 	.byte	0x3f
	.zero		1


	//   ....[23]....
        /*02c4*/ 	.word	0x0000a3c0
        /*02c8*/ 	.word	0x0000000f
        /*02cc*/ 	.word	0x00026828
        /*02d0*/ 	.short	0x010a
        /*02d2*/ 	.byte	0x3f
	.zero		1


	//   ....[24]....
        /*02d4*/ 	.word	0x0000a740
        /*02d8*/ 	.word	0x00000003
        /*02dc*/ 	.word	0x00026840
        /*02e0*/ 	.short	0x010a
        /*02e2*/ 	.byte	0x3f
	.zero		1


	//   ....[25]....
        /*02e4*/ 	.word	0x0000ac10
        /*02e8*/ 	.word	0x00000007
        /*02ec*/ 	.word	0x00000000
        /*02f0*/ 	.short	0x010a
        /*02f2*/ 	.byte	0x3f
	.zero		1


	//   ....[26]....
        /*02f4*/ 	.word	0x0000ac60
        /*02f8*/ 	.word	0x00000003
        /*02fc*/ 	.word	0x00000000
        /*0300*/ 	.short	0x010a
        /*0302*/ 	.byte	0x3f
	.zero		1


	//   ....[27]....
        /*0304*/ 	.word	0x0000acc0
        /*0308*/ 	.word	0x00000005
        /*030c*/ 	.word	0x00000000
        /*0310*/ 	.short	0x010a
        /*0312*/ 	.byte	0x3f
	.zero		1


	//   ....[28]....
        /*0314*/ 	.word	0x0000acf0
        /*0318*/ 	.word	0x00000003
        /*031c*/ 	.word	0x00000000
        /*0320*/ 	.short	0x010a
        /*0322*/ 	.byte	0x3f
	.zero		1


	//   ....[29]....
        /*0324*/ 	.word	0x0000add0
        /*0328*/ 	.word	0x000000eb
        /*032c*/ 	.word	0x00026800
        /*0330*/ 	.short	0x010a
        /*0332*/ 	.byte	0x3f
	.zero		1


	//   ....[30]....
        /*0334*/ 	.word	0x0000ae30
        /*0338*/ 	.word	0x00000005
        /*033c*/ 	.word	0x00026810
        /*0340*/ 	.short	0x010a
        /*0342*/ 	.byte	0x3f
	.zero		1


	//   ....[31]....
        /*0344*/ 	.word	0x0000ae90
        /*0348*/ 	.word	0x00000079
        /*034c*/ 	.word	0x00026830
        /*0350*/ 	.short	0x010a
        /*0352*/ 	.byte	0x3f
	.zero		1


	//   ....[32]....
        /*0354*/ 	.word	0x0000b110
        /*0358*/ 	.word	0x0000000f
        /*035c*/ 	.word	0x00026820
        /*0360*/ 	.short	0x010a
        /*0362*/ 	.byte	0x3f
	.zero		1


	//   ....[33]....
        /*0364*/ 	.word	0x0000b160
        /*0368*/ 	.word	0x0000000f
        /*036c*/ 	.word	0x00026840
        /*0370*/ 	.short	0x010a
        /*0372*/ 	.byte	0x3f
	.zero		1


	//   ....[34]....
        /*0374*/ 	.word	0x0000b1b0
        /*0378*/ 	.word	0x0000000f
        /*037c*/ 	.word	0x00026828
        /*0380*/ 	.short	0x010a
        /*0382*/ 	.byte	0x3f
	.zero		1


	//   ....[35]....
        /*0384*/ 	.word	0x0000b200
        /*0388*/ 	.word	0x0000000f
        /*038c*/ 	.word	0x00026848
        /*0390*/ 	.short	0x010a
        /*0392*/ 	.byte	0x3f
	.zero		1


	//   ....[36]....
        /*0394*/ 	.word	0x0000b260
        /*0398*/ 	.word	0x0000000f
        /*039c*/ 	.word	0x00026820
        /*03a0*/ 	.short	0x010a
        /*03a2*/ 	.byte	0x3f
	.zero		1


	//   ....[37]....
        /*03a4*/ 	.word	0x0000b2b0
        /*03a8*/ 	.word	0x0000000f
        /*03ac*/ 	.word	0x00026840
        /*03b0*/ 	.short	0x010a
        /*03b2*/ 	.byte	0x3f
	.zero		1


	//   ....[38]....
        /*03b4*/ 	.word	0x0000b300
        /*03b8*/ 	.word	0x0000000f
        /*03bc*/ 	.word	0x00026828
        /*03c0*/ 	.short	0x010a
        /*03c2*/ 	.byte	0x3f
	.zero		1


	//   ....[39]....
        /*03c4*/ 	.word	0x0000b350
        /*03c8*/ 	.word	0x00000003
        /*03cc*/ 	.word	0x00026840
        /*03d0*/ 	.short	0x010a
        /*03d2*/ 	.byte	0x3f
	.zero		1


	//   ....[40]....
        /*03d4*/ 	.word	0x0000b420
        /*03d8*/ 	.word	0x00000007
        /*03dc*/ 	.word	0x00000000
        /*03e0*/ 	.short	0x010a
        /*03e2*/ 	.byte	0x3f
	.zero		1


	//   ....[41]....
        /*03e4*/ 	.word	0x0000b470
        /*03e8*/ 	.word	0x00000003
        /*03ec*/ 	.word	0x00000000
        /*03f0*/ 	.short	0x010a
        /*03f2*/ 	.byte	0x3f
	.zero		1


	//   ....[42]....
        /*03f4*/ 	.word	0x0000b4c0
        /*03f8*/ 	.word	0x00000005
        /*03fc*/ 	.word	0x00000000
        /*0400*/ 	.short	0x010a
        /*0402*/ 	.byte	0x3f
	.zero		1


	//----- nvinfo : EIATTR_NUM_MBARRIERS
	.align		4
.L_975:
        /*0404*/ 	.byte	0x03, 0x38
        /*0406*/ 	.short	0x0009


	//----- nvinfo : EIATTR_EXIT_INSTR_OFFSETS
	.align		4
        /*0408*/ 	.byte	0x04, 0x1c
        /*040a*/ 	.short	(.L_977 - .L_976)


	//   ....[0]....
.L_976:
        /*040c*/ 	.word	0x0000ad40


	//----- nvinfo : EIATTR_MAX_THREADS
	.align		4
.L_977:
        /*0410*/ 	.byte	0x04, 0x05
        /*0412*/ 	.short	(.L_979 - .L_978)
.L_978:
        /*0414*/ 	.word	0x00000180
        /*0418*/ 	.word	0x00000001
        /*041c*/ 	.word	0x00000001


	//----- nvinfo : EIATTR_CRS_STACK_SIZE
	.align		4
.L_979:
        /*0420*/ 	.byte	0x04, 0x1e
        /*0422*/ 	.short	(.L_981 - .L_980)
.L_980:
        /*0424*/ 	.word	0x00000000


	//----- nvinfo : EIATTR_CBANK_PARAM_SIZE
	.align		4
.L_981:
        /*0428*/ 	.byte	0x03, 0x19
        /*042a*/ 	.short	0x0770


	//----- nvinfo : EIATTR_PARAM_CBANK
	.align		4
        /*042c*/ 	.byte	0x04, 0x0a
        /*042e*/ 	.short	(.L_983 - .L_982)
	.align		4
.L_982:
        /*0430*/ 	.word	index@(.nv.constant0._ZN7cutlass13device_kernelIN5flash11enable_sm90INS1_16FlashAttnBwdSm90INS1_25CollectiveMainloopBwdSm90ILi2ELi2ELi2EN4cute5tupleIJNS5_1CILi1EEES8_S8_EEENS6_IJNS7_ILi64EEENS7_ILi128EEENS7_ILi96EEEEEENS_6half_tEfNS_4arch4Sm90ELb1ELb0ELb1ELb1ELb1ELb1ELb0ELb0ELi2ELi1ELi2ELi1ELb1EEENS1_24CollectiveEpilogueBwdGQAISD_fSG_Li256ELb1ELb1EEENS1_25SingleTileBwdLPTSchedulerILb1ELi128ELb1EEEEEEEEEvNT_6ParamsE)
        /*0434*/ 	.short	0x0210
        /*0436*/ 	.short	0x0770


	//----- nvinfo : EIATTR_SW_WAR
	.align		4
.L_983:
        /*0438*/ 	.byte	0x04, 0x36
        /*043a*/ 	.short	(.L_985 - .L_984)
.L_984:
        /*043c*/ 	.word	0x00000008
.L_985:


//--------------------- .nv.info._ZN7cutlass13device_kernelIN5flash11enable_sm90INS1_16FlashAttnBwdSm90INS1_25CollectiveMainloopBwdSm90ILi2ELi2ELi2EN4cute5tupleIJNS5_1CILi1EEES8_S8_EEENS6_IJNS7_ILi64EEENS7_ILi128EEENS7_ILi96EEEEEENS_6half_tEfNS_4arch4Sm90ELb0ELb0ELb0ELb0ELb0ELb1ELb0ELb0ELi2ELi1ELi2ELi1ELb1EEENS1_21CollectiveEpilogueBwdISD_SE_SG_Li256ELb0ELb0ELi1EEENS1_19SingleTileSchedulerILb0ELb0ELb0ELi128EEEEEEEEEvNT_6ParamsE --------------------------
	.section	.nv.info._ZN7cutlass13device_kernelIN5flash11enable_sm90INS1_16FlashAttnBwdSm90INS1_25CollectiveMainloopBwdSm90ILi2ELi2ELi2EN4cute5tupleIJNS5_1CILi1EEES8_S8_EEENS6_IJNS7_ILi64EEENS7_ILi128EEENS7_ILi96EEEEEENS_6half_tEfNS_4arch4Sm90ELb0ELb0ELb0ELb0ELb0ELb1ELb0ELb0ELi2ELi1ELi2ELi1ELb1EEENS1_21CollectiveEpilogueBwdISD_SE_SG_Li256ELb0ELb0ELi1EEENS1_19SingleTileSchedulerILb0ELb0ELb0ELi128EEEEEEEEEvNT_6ParamsE,"",@"SHT_CUDA_INFO"
	.sectionflags	@""
	.align	4


	//----- nvinfo : EIATTR_CUDA_API_VERSION
	.align		4
        /*0000*/ 	.byte	0x04, 0x37
        /*0002*/ 	.short	(.L_987 - .L_986)
.L_986:
        /*0004*/ 	.word	0x00000082


	//----- nvinfo : EIATTR_KPARAM_INFO
	.align		4
.L_987:
        /*0008*/ 	.byte	0x04, 0x17
        /*000a*/ 	.short	(.L_989 - .L_988)
.L_988:
        /*000c*/ 	.word	0x00000000
        /*0010*/ 	.short	0x0000
        /*0012*/ 	.short	0x0070
        /*0014*/ 	.byte	0x00, 0xf0, 0x01, 0x24


	//----- nvinfo : EIATTR_SPARSE_MMA_MASK
	.align		4
.L_989:
        /*0018*/ 	.byte	0x03, 0x50
        /*001a*/ 	.short	0x0000


	//----- nvinfo : EIATTR_MAXREG_COUNT
	.align		4
        /*001c*/ 	.byte	0x03, 0x1b
        /*001e*/ 	.short	0x00a8


	//----- nvinfo : EIATTR_NUM_BARRIERS
	.align		4
        /*0020*/ 	.byte	0x02, 0x4c
        /*0022*/ 	.byte	0x10
	.zero		1


	//----- nvinfo : EIATTR_EXTERNS
	.align		4
        /*0024*/ 	.byte	0x04, 0x0f
        /*0026*/ 	.short	(.L_991 - .L_990)


	//   ....[0]....
	.align		4
.L_990:
        /*0028*/ 	.word	index@(__assertfail)


	//----- nvinfo : EIATTR_MERCURY_ISA_VERSION
	.align		4
.L_991:
        /*002c*/ 	.byte	0x03, 0x5f
        /*002e*/ 	.short	0x0101


	//----- nvinfo : EIATTR_INT_WARP_WIDE_INSTR_OFFSETS
	.align		4
        /*0030*/ 	.byte	0x04, 0x31
        /*0032*/ 	.short	(.L_993 - .L_992)


	//   ....[0]....
.L_992:
        /*0034*/ 	.word	0x000001e0


	//   ....[1]....
        /*0038*/ 	.word	0x00000210


	//----- nvinfo : EIATTR_COOP_GROUP_MASK_REGIDS
	.align		4
.L_993:
        /*003c*/ 	.byte	0x04, 0x29
        /*003e*/ 	.short	(.L_995 - .L_994)


	//   ....[0]....
.L_994:
        /*0040*/ 	.word	0xffffffff


	//   ....[1]....
        /*0044*/ 	.word	0xffffffff


	//   ....[2]....
        /*0048*/ 	.word	0xffffffff


	//   ....[3]....
        /*004c*/ 	.word	0xffffffff


	//   ....[4]....
        /*0050*/ 	.word	0xffffffff


	//   ....[5]....
        /*0054*/ 	.word	0xffffffff


	//   ....[6]....
        /*0058*/ 	.word	0xffffffff


	//   ....[7]....
        /*005c*/ 	.word	0xffffffff


	//   ....[8]....
        /*0060*/ 	.word	0x0500000f


	//----- nvinfo : EIATTR_COOP_GROUP_INSTR_OFFSETS
	.align		4
.L_995:
        /*0064*/ 	.byte	0x04, 0x28
        /*0066*/ 	.short	(.L_997 - .L_996)


	//   ....[0]....
.L_996:
        /*0068*/ 	.word	0x00000060


	//   ....[1]....
        /*006c*/ 	.word	0x000001f0


	//   ....[2]....
        /*0070*/ 	.word	0x00000240


	//   ....[3]....
        /*0074*/ 	.word	0x00000430


	//   ....[4]....
        /*0078*/ 	.word	0x00000640


	//   ....[5]....
        /*007c*/ 	.word	0x00000b90


	//   ....[6]....
        /*0080*/ 	.word	0x00004440


	//   ....[7]....
        /*0084*/ 	.word	0x00004a40


	//   ....[8]....
        /*0088*/ 	.word	0x000078a0


	//----- nvinfo : EIATTR_REG_RECONFIG
	.align		4
.L_997:
        /*008c*/ 	.byte	0x01, 0x54
	.zero		2


	//----- nvinfo : EIATTR_SYSCALL_OFFSETS
	.align		4
        /*0090*/ 	.byte	0x04, 0x46
        /*0092*/ 	.short	(.L_999 - .L_998)


	//   ....[0]....
.L_998:
        /*0094*/ 	.word	0x000007f0


	//   ....[1]....
        /*0098*/ 	.word	0x000008e0


	//   ....[2]....
        /*009c*/ 	.word	0x00000a40


	//   ....[3]....
        /*00a0*/ 	.word	0x00000b30


	//   ....[4]....
        /*00a4*/ 	.word	0x00000e20


	//   ....[5]....
        /*00a8*/ 	.word	0x00003ee0


	//   ....[6]....
        /*00ac*/ 	.word	0x00004000


	//   ....[7]....
        /*00b0*/ 	.word	0x00004120


	//   ....[8]....
        /*00b4*/ 	.word	0x00004240


	//----- nvinfo : EIATTR_MBARRIER_INSTR_OFFSETS
	.align		4
.L_999:
        /*00b8*/ 	.byte	0x04, 0x39
        /*00ba*/ 	.short	(.L_1001 - .L_1000)


	//   ....[0]....
.L_1000:
        /*00bc*/ 	.word	0x000002e0
        /*00c0*/ 	.word	0x000000ff
        /*00c4*/ 	.word	0x00026800
        /*00c8*/ 	.short	0x0100
        /*00ca*/ 	.byte	0x06
	.zero		1


	//   ....[1]....
        /*00cc*/ 	.word	0x000003e0
        /*00d0*/ 	.word	0x000000ff
        /*00d4*/ 	.word	0x00026810
        /*00d8*/ 	.short	0x0100
        /*00da*/ 	.byte	0x08
	.zero		1


	//   ....[2]....
        /*00dc*/ 	.word	0x000003f0
        /*00e0*/ 	.word	0x000000ff
        /*00e4*/ 	.word	0x00026820
        /*00e8*/ 	.short	0x0100
        /*00ea*/ 	.byte	0x08
	.zero		1


	//   ....[3]....
        /*00ec*/ 	.word	0x00000400
        /*00f0*/ 	.word	0x000000ff
        /*00f4*/ 	.word	0x00026818
        /*00f8*/ 	.short	0x0100
        /*00fa*/ 	.byte	0x08
	.zero		1


	//   ....[4]....
        /*00fc*/ 	.word	0x00000410
        /*0100*/ 	.word	0x000000ff
        /*0104*/ 	.word	0x00026828
        /*0108*/ 	.short	0x0100
        /*010a*/ 	.byte	0x08
	.zero		1


	//   ....[5]....
        /*010c*/ 	.word	0x00000540
        /*0110*/ 	.word	0x000000ff
        /*0114*/ 	.word	0x00026830
        /*0118*/ 	.short	0x0100
        /*011a*/ 	.byte	0x08
	.zero		1


	//   ....[6]....
        /*011c*/ 	.word	0x00000550
        /*0120*/ 	.word	0x000000ff
        /*0124*/ 	.word	0x00026840
        /*0128*/ 	.short	0x0100
        /*012a*/ 	.byte	0x08
	.zero		1


	//   ....[7]....
        /*012c*/ 	.word	0x00000560
        /*0130*/ 	.word	0x000000ff
        /*0134*/ 	.word	0x00026838
        /*0138*/ 	.short	0x0100
        /*013a*/ 	.byte	0x08
	.zero		1


	//   ....[8]....
        /*013c*/ 	.word	0x00000570
        /*0140*/ 	.word	0x000000ff
        /*0144*/ 	.word	0x00026848
        /*0148*/ 	.short	0x0100
        /*014a*/ 	.byte	0x08
	.zero		1


	//   ....[9]....
        /*014c*/ 	.word	0x00000bd0
        /*0150*/ 	.word	0x00000002
        /*0154*/ 	.word	0x00026800
        /*0158*/ 	.short	0x010a
        /*015a*/ 	.byte	0x3f
	.zero		1


	//   ....[10]....
        /*015c*/ 	.word	0x00000cd0
        /*0160*/ 	.word	0x00000002
        /*0164*/ 	.word	0x00026800
        /*0168*/ 	.short	0x010a
        /*016a*/ 	.byte	0x3f
	.zero		1


	//   ....[11]....
        /*016c*/ 	.word	0x00001680
        /*0170*/ 	.word	0x000000ff
        /*0174*/ 	.word	0x00026810
        /*0178*/ 	.short	0x010a
        /*017a*/ 	.byte	0x08
	.zero		1


	//   ....[12]....
        /*017c*/ 	.word	0x000016c0
        /*0180*/ 	.word	0x000000ff
        /*0184*/ 	.word	0x00026810
        /*0188*/ 	.short	0x010a
        /*018a*/ 	.byte	0x08
	.zero		1


	//   ....[13]....
        /*018c*/ 	.word	0x00001b10
        /*0190*/ 	.word	0x000000ff
        /*0194*/ 	.word	0x00026830
        /*0198*/ 	.short	0x010a
        /*019a*/ 	.byte	0x08
	.zero		1


	//   ....[14]....
        /*019c*/ 	.word	0x00001b50
        /*01a0*/ 	.word	0x000000ff
        /*01a4*/ 	.word	0x00026830
        /*01a8*/ 	.short	0x010a
        /*01aa*/ 	.byte	0x08
	.zero		1


	//   ....[15]....
        /*01ac*/ 	.word	0x00003760
        /*01b0*/ 	.word	0x000000ff
        /*01b4*/ 	.word	0x00000000
        /*01b8*/ 	.short	0x0101
        /*01ba*/ 	.byte	0x0a
	.zero		1


	//   ....[16]....
        /*01bc*/ 	.word	0x00003a70
        /*01c0*/ 	.word	0x000000ff
        /*01c4*/ 	.word	0x00000000
        /*01c8*/ 	.short	0x0101
        /*01ca*/ 	.byte	0x08
	.zero		1


	//   ....[17]....
        /*01cc*/ 	.word	0x00005840
        /*01d0*/ 	.word	0x00000000
        /*01d4*/ 	.word	0x00026820
        /*01d8*/ 	.short	0x010a
        /*01da*/ 	.byte	0x3f
	.zero		1


	//   ....[18]....
        /*01dc*/ 	.word	0x00006140
        /*01e0*/ 	.word	0x00000000
        /*01e4*/ 	.word	0x00026840
        /*01e8*/ 	.short	0x010a
        /*01ea*/ 	.byte	0x3f
	.zero		1


	//   ....[19]....
        /*01ec*/ 	.word	0x00006440
        /*01f0*/ 	.word	0x00000000
        /*01f4*/ 	.word	0x00026828
        /*01f8*/ 	.short	0x010a
        /*01fa*/ 	.byte	0x3f
	.zero		1


	//   ....[20]....
        /*01fc*/ 	.word	0x000066c0
        /*0200*/ 	.word	0x00000000
        /*0204*/ 	.word	0x00026848
        /*0208*/ 	.short	0x010a
        /*020a*/ 	.byte	0x3f
	.zero		1


	//   ....[21]....
        /*020c*/ 	.word	0x00006990
        /*0210*/ 	.word	0x00000000
        /*0214*/ 	.word	0x00026820
        /*0218*/ 	.short	0x010a
        /*021a*/ 	.byte	0x3f
	.zero		1


	//   ....[22]....
        /*021c*/ 	.word	0x00006c80
        /*0220*/ 	.word	0x00000000
        /*0224*/ 	.word	0x00026840
        /*0228*/ 	.short	0x010a
        /*022a*/ 	.byte	0x3f
	.zero		1


	//   ....[23]....
        /*022c*/ 	.word	0x00006f60
        /*0230*/ 	.word	0x00000000
        /*0234*/ 	.word	0x00026828
        /*0238*/ 	.short	0x010a
        /*023a*/ 	.byte	0x3f
	.zero		1


	//   ....[24]....
        /*023c*/ 	.word	0x00007240
        /*0240*/ 	.word	0x00000003
        /*0244*/ 	.word	0x00026840
        /*0248*/ 	.short	0x010a
        /*024a*/ 	.byte	0x3f
	.zero		1


	//   ....[25]....
        /*024c*/ 	.word	0x00007700
        /*0250*/ 	.word	0x00000006
        /*0254*/ 	.word	0x00000000
        /*0258*/ 	.short	0x010a
        /*025a*/ 	.byte	0x3f
	.zero		1


	//   ....[26]....
        /*025c*/ 	.word	0x00007760
        /*0260*/ 	.word	0x00000003
        /*0264*/ 	.word	0x00000000
        /*0268*/ 	.short	0x010a
        /*026a*/ 	.byte	0x3f
	.zero		1


	//   ....[27]....
        /*026c*/ 	.word	0x000077c0
        /*0270*/ 	.word	0x00000000
        /*0274*/ 	.word	0x00000000
        /*0278*/ 	.short	0x010a
        /*027a*/ 	.byte	0x3f
	.zero		1


	//   ....[28]....
        /*027c*/ 	.word	0x000077f0
        /*0280*/ 	.word	0x00000003
        /*0284*/ 	.word	0x00000000
        /*0288*/ 	.short	0x010a
        /*028a*/ 	.byte	0x3f
	.zero		1


	//   ....[29]....
        /*028c*/ 	.word	0x000078d0
        /*0290*/ 	.word	0x00000002
        /*0294*/ 	.word	0x00026800
        /*0298*/ 	.short	0x010a
        /*029a*/ 	.byte	0x3f
	.zero		1


	//   ....[30]....
        /*029c*/ 	.word	0x00007930
        /*02a0*/ 	.word	0x00000005
        /*02a4*/ 	.word	0x00026810
        /*02a8*/ 	.short	0x010a
        /*02aa*/ 	.byte	0x3f
	.zero		1


	//   ....[31]....
        /*02ac*/ 	.word	0x00007990
        /*02b0*/ 	.word	0x00000005
        /*02b4*/ 	.word	0x00026830
        /*02b8*/ 	.short	0x010a
        /*02ba*/ 	.byte	0x3f
	.zero		1


	//   ....[32]....
        /*02bc*/ 	.word	0x000079e0
        /*02c0*/ 	.word	0x00000000
        /*02c4*/ 	.word	0x00026820
        /*02c8*/ 	.short	0x010a
        /*02ca*/ 	.byte	0x3f
	.zero		1


	//   ....[33]....
        /*02cc*/ 	.word	0x00007a30
        /*02d0*/ 	.word	0x00000000
        /*02d4*/ 	.word	0x00026840
        /*02d8*/ 	.short	0x010a
        /*02da*/ 	.byte	0x3f
	.zero		1


	//   ....[34]....
        /*02dc*/ 	.word	0x00007a80
        /*02e0*/ 	.word	0x00000000
        /*02e4*/ 	.word	0x00026828
        /*02e8*/ 	.short	0x010a
        /*02ea*/ 	.byte	0x3f
	.zero		1


	//   ....[35]....
        /*02ec*/ 	.word	0x00007ad0
        /*02f0*/ 	.word	0x00000000
        /*02f4*/ 	.word	0x00026848
        /*02f8*/ 	.short	0x010a
        /*02fa*/ 	.byte	0x3f
	.zero		1


	//   ....[36]....
        /*02fc*/ 	.word	0x00007b30
        /*0300*/ 	.word	0x00000000
        /*0304*/ 	.word	0x00026820
        /*0308*/ 	.short	0x010a
        /*030a*/ 	.byte	0x3f
	.zero		1


	//   ....[37]....
        /*030c*/ 	.word	0x00007b80
        /*0310*/ 	.word	0x00000000
        /*0314*/ 	.word	0x00026840
        /*0318*/ 	.short	0x010a
        /*031a*/ 	.byte	0x3f
	.zero		1


	//   ....[38]....
        /*031c*/ 	.word	0x00007bd0
        /*0320*/ 	.word	0x00000000
        /*0324*/ 	.word	0x00026828
        /*0328*/ 	.short	0x010a
        /*032a*/ 	.byte	0x3f
	.zero		1


	//   ....[39]....
        /*032c*/ 	.word	0x00007c20
        /*0330*/ 	.word	0x00000003
        /*0334*/ 	.word	0x00026840
        /*0338*/ 	.short	0x010a
        /*033a*/ 	.byte	0x3f
	.zero		1


	//   ....[40]....
        /*033c*/ 	.word	0x00007d00
        /*0340*/ 	.word	0x00000006
        /*0344*/ 	.word	0x00000000
        /*0348*/ 	.short	0x010a
        /*034a*/ 	.byte	0x3f
	.zero		1


	//   ....[41]....
        /*034c*/ 	.word	0x00007d50
        /*0350*/ 	.word	0x00000003
        /*0354*/ 	.word	0x00000000
        /*0358*/ 	.short	0x010a
        /*035a*/ 	.byte	0x3f
	.zero		1


	//   ....[42]....
        /*035c*/ 	.word	0x00007da0
        /*0360*/ 	.word	0x00000000
        /*0364*/ 	.word	0x00000000
        /*0368*/ 	.short	0x010a
        /*036a*/ 	.byte	0x3f
	.zero		1


	//----- nvinfo : EIATTR_NUM_MBARRIERS
	.align		4
.L_1001:
        /*036c*/ 	.byte	0x03, 0x38
        /*036e*/ 	.short	0x0009


	//----- nvinfo : EIATTR_EXIT_INSTR_OFFSETS
	.align		4
        /*0370*/ 	.byte	0x04, 0x1c
        /*0372*/ 	.short	(.L_1003 - .L_1002)


	//   ....[0]....
.L_1002:
        /*0374*/ 	.word	0x000006a0


	//   ....[1]....
        /*0378*/ 	.word	0x000049f0


	//   ....[2]....
        /*037c*/ 	.word	0x00004a80


	//   ....[3]....
        /*0380*/ 	.word	0x00004ab0


	//   ....[4]....
        /*0384*/ 	.word	0x00004bc0


	//   ....[5]....
        /*0388*/ 	.word	0x00005280


	//   ....[6]....
        /*038c*/ 	.word	0x00005550


	//   ....[7]....
        /*0390*/ 	.word	0x00007840


	//----- nvinfo : EIATTR_MAX_THREADS
	.align		4
.L_1003:
        /*0394*/ 	.byte	0x04, 0x05
        /*0396*/ 	.short	(.L_1005 - .L_1004)
.L_1004:
        /*0398*/ 	.word	0x00000180
        /*039c*/ 	.word	0x00000001
        /*03a0*/ 	.word	0x00000001


	//----- nvinfo : EIATTR_CRS_STACK_SIZE
	.align		4
.L_1005:
        /*03a4*/ 	.byte	0x04, 0x1e
        /*03a6*/ 	.short	(.L_1007 - .L_1006)
.L_1006:
        /*03a8*/ 	.word	0x00000000


	//----- nvinfo : EIATTR_CBANK_PARAM_SIZE
	.align		4
.L_1007:
        /*03ac*/ 	.byte	0x03, 0x19
        /*03ae*/ 	.short	0x0970


	//----- nvinfo : EIATTR_PARAM_CBANK
	.align		4
        /*03b0*/ 	.byte	0x04, 0x0a
        /*03b2*/ 	.short	(.L_1009 - .L_1008)
	.align		4
.L_1008:
        /*03b4*/ 	.word	index@(.nv.constant0._ZN7cutlass13device_kernelIN5flash11enable_sm90INS1_16FlashAttnBwdSm90INS1_25CollectiveMainloopBwdSm90ILi2ELi2ELi2EN4cute5tupleIJNS5_1CILi1EEES8_S8_EEENS6_IJNS7_ILi64EEENS7_ILi128EEENS7_ILi96EEEEEENS_6half_tEfNS_4arch4Sm90ELb0ELb0ELb0ELb0ELb0ELb1ELb0ELb0ELi2ELi1ELi2ELi1ELb1EEENS1_21CollectiveEpilogueBwdISD_SE_SG_Li256ELb0ELb0ELi1EEENS1_19SingleTileSchedulerILb0ELb0ELb0ELi128EEEEEEEEEvNT_6ParamsE)
        /*03b8*/ 	.short	0x0210
        /*03ba*/ 	.short	0x0970


	//----- nvinfo : EIATTR_SW_WAR
	.align		4
.L_1009:
        /*03bc*/ 	.byte	0x04, 0x36
        /*03be*/ 	.short	(.L_1011 - .L_1010)
.L_1010:
        /*03c0*/ 	.word	0x00000008
.L_1011:


//--------------------- .nv.info._ZN7cutlass13device_kernelIN5flash11enable_sm90INS1_16FlashAttnBwdSm90INS1_25CollectiveMainloopBwdSm90ILi2ELi2ELi2EN4cute5tupleIJNS5_1CILi1EEES8_S8_EEENS6_IJNS7_ILi64EEENS7_ILi128EEENS7_ILi96EEEEEENS_6half_tEfNS_4arch4Sm90ELb0ELb0ELb0ELb0ELb1ELb1ELb0ELb0ELi2ELi1ELi2ELi1ELb1EEENS1_21CollectiveEpilogueBwdISD_SE_SG_Li256ELb0ELb0ELi1EEENS1_19SingleTileSchedulerILb0ELb0ELb0ELi128EEEEEEEEEvNT_6ParamsE --------------------------
	.section	.nv.info._ZN7cutlass13device_kernelIN5flash11enable_sm90INS1_16FlashAttnBwdSm90INS1_25CollectiveMainloopBwdSm90ILi2ELi2ELi2EN4cute5tupleIJNS5_1CILi1EEES8_S8_EEENS6_IJNS7_ILi64EEENS7_ILi128EEENS7_ILi96EEEEEENS_6half_tEfNS_4arch4Sm90ELb0ELb0ELb0ELb0ELb1ELb1ELb0ELb0ELi2ELi1ELi2ELi1ELb1EEENS1_21CollectiveEpilogueBwdISD_SE_SG_Li256ELb0ELb0ELi1EEENS1_19SingleTileSchedulerILb0ELb0ELb0ELi128EEEEEEEEEvNT_6ParamsE,"",@"SHT_CUDA_INFO"
	.sectionflags	@""
	.align	4


	//----- nvinfo : EIATTR_CUDA_API_VERSION
	.align		4
        /*0000*/ 	.byte	0x04, 0x37
        /*0002*/ 	.short	(.L_1013 - .L_1012)
.L_1012:
        /*0004*/ 	.word	0x00000082


	//----- nvinfo : EIATTR_KPARAM_INFO
	.align		4
.L_1013:
        /*0008*/ 	.byte	0x04, 0x17
        /*000a*/ 	.short	(.L_1015 - .L_1014)
.L_1014:
        /*000c*/ 	.word	0x00000000
        /*0010*/ 	.short	0x0000
        /*0012*/ 	.short	0x0070
        /*0014*/ 	.byte	0x00, 0xf0, 0x01, 0x24


	//----- nvinfo : EIATTR_SPARSE_MMA_MASK
	.align		4
.L_1015:
        /*0018*/ 	.byte	0x03, 0x50
        /*001a*/ 	.short	0x0000


	//----- nvinfo : EIATTR_MAXREG_COUNT
	.align		4
        /*001c*/ 	.byte	0x03, 0x1b
        /*001e*/ 	.short	0x00a8


	//----- nvinfo : EIATTR_NUM_BARRIERS
	.align		4
        /*0020*/ 	.byte	0x02, 0x4c
        /*0022*/ 	.byte	0x10
	.zero		1


	//----- nvinfo : EIATTR_EXTERNS
	.align		4
        /*0024*/ 	.byte	0x04, 0x0f
        /*0026*/ 	.short	(.L_1017 - .L_1016)


	//   ....[0]....
	.align		4
.L_1016:
        /*0028*/ 	.word	index@(__assertfail)


	//----- nvinfo : EIATTR_MERCURY_ISA_VERSION
	.align		4
.L_1017:
        /*002c*/ 	.byte	0x03, 0x5f
        /*002e*/ 	.short	0x0101


	//----- nvinfo : EIATTR_INT_WARP_WIDE_INSTR_OFFSETS
	.align		4
        /*0030*/ 	.byte	0x04, 0x31
        /*0032*/ 	.short	(.L_1019 - .L_1018)


	//   ....[0]....
.L_1018:
        /*0034*/ 	.word	0x000001e0


	//   ....[1]....
        /*0038*/ 	.word	0x00000210


	//   ....[2]....
        /*003c*/ 	.word	0x000052e0


	//   ....[3]....
        /*0040*/ 	.word	0x00005750


	//   ....[4]....
        /*0044*/ 	.word	0x00005d30


	//----- nvinfo : EIATTR_COOP_GROUP_MASK_REGIDS
	.align		4
.L_1019:
        /*0048*/ 	.byte	0x04, 0x29
        /*004a*/ 	.short	(.L_1021 - .L_1020)


	//   ....[0]....
.L_1020:
        /*004c*/ 	.word	0xffffffff


	//   ....[1]....
        /*0050*/ 	.word	0xffffffff


	//   ....[2]....
        /*0054*/ 	.word	0xffffffff


	//   ....[3]....
        /*0058*/ 	.word	0xffffffff


	//   ....[4]....
        /*005c*/ 	.word	0xffffffff


	//   ....[5]....
        /*0060*/ 	.word	0xffffffff


	//   ....[6]....
        /*0064*/ 	.word	0xffffffff


	//   ....[7]....
        /*0068*/ 	.word	0xffffffff


	//   ....[8]....
        /*006c*/ 	.word	0xffffffff


	//   ....[9]....
        /*0070*/ 	.word	0xffffffff


	//   ....[10]....
        /*0074*/ 	.word	0xffffffff


	//   ....[11]....
        /*0078*/ 	.word	0xffffffff


	//   ....[12]....
        /*007c*/ 	.word	0xffffffff


	//   ....[13]....
        /*0080*/ 	.word	0xffffffff


	//   ....[14]....
        /*0084*/ 	.word	0x0500000f


	//   ....[15]....
        /*0088*/ 	.word	0x0500000f


	//   ....[16]....
        /*008c*/ 	.word	0x0500000f


	//   ....[17]....
        /*0090*/ 	.word	0x0500000f


	//----- nvinfo : EIATTR_COOP_GROUP_INSTR_OFFSETS
	.align		4
.L_1021:
        /*0094*/ 	.byte	0x04, 0x28
        /*0096*/ 	.short	(.L_1023 - .L_1022)


	//   ....[0]....
.L_1022:
        /*0098*/ 	.word	0x00000060


	//   ....[1]....
        /*009c*/ 	.word	0x000001f0


	//   ....[2]....
        /*00a0*/ 	.word	0x00000240


	//   ....[3]....
        /*00a4*/ 	.word	0x00000430


	//   ....[4]....
        /*00a8*/ 	.word	0x00000640


	//   ....[5]....
        /*00ac*/ 	.word	0x00000b90


	//   ....[6]....
        /*00b0*/ 	.word	0x00004440


	//   ....[7]....
        /*00b4*/ 	.word	0x00004a40


	//   ....[8]....
        /*00b8*/ 	.word	0x00004f80


	//   ....[9]....
        /*00bc*/ 	.word	0x00005210


	//   ....[10]....
        /*00c0*/ 	.word	0x00005450


	//   ....[11]....
        /*00c4*/ 	.word	0x00005680


	//   ....[12]....
        /*00c8*/ 	.word	0x00005930


	//   ....[13]....
        /*00cc*/ 	.word	0x00005c60


	//   ....[14]....
        /*00d0*/ 	.word	0x000080e0


	//   ....[15]....
        /*00d4*/ 	.word	0x00008250


	//   ....[16]....
        /*00d8*/ 	.word	0x000082c0


	//   ....[17]....
        /*00dc*/ 	.word	0x00008330


	//----- nvinfo : EIATTR_REG_RECONFIG
	.align		4
.L_1023:
        /*00e0*/ 	.byte	0x01, 0x54
	.zero		2


	//----- nvinfo : EIATTR_SYSCALL_OFFSETS
	.align		4
        /*00e4*/ 	.byte	0x04, 0x46
        /*00e6*/ 	.short	(.L_1025 - .L_1024)


	//   ....[0]....
.L_1024:
        /*00e8*/ 	.word	0x000007f0


	//   ....[1]....
        /*00ec*/ 	.word	0x000008e0


	//   ....[2]....
        /*00f0*/ 	.word	0x00000a40


	//   ....[3]....
        /*00f4*/ 	.word	0x00000b30


	//   ....[4]....
        /*00f8*/ 	.word	0x00000e20


	//   ....[5]....
        /*00fc*/ 	.word	0x00003ee0


	//   ....[6]....
        /*0100*/ 	.word	0x00004000


	//   ....[7]....
        /*0104*/ 	.word	0x00004120


	//   ....[8]....
        /*0108*/ 	.word	0x00004240


	//----- nvinfo : EIATTR_MBARRIER_INSTR_OFFSETS
	.align		4
.L_1025:
        /*010c*/ 	.byte	0x04, 0x39
        /*010e*/ 	.short	(.L_1027 - .L_1026)


	//   ....[0]....
.L_1026:
        /*0110*/ 	.word	0x000002e0
        /*0114*/ 	.word	0x000000ff
        /*0118*/ 	.word	0x00026800
        /*011c*/ 	.short	0x0100
        /*011e*/ 	.byte	0x06
	.zero		1


	//   ....[1]....
        /*0120*/ 	.word	0x000003e0
        /*0124*/ 	.word	0x000000ff
        /*0128*/ 	.word	0x00026810
        /*012c*/ 	.short	0x0100
        /*012e*/ 	.byte	0x08
	.zero		1


	//   ....[2]....
        /*0130*/ 	.word	0x000003f0
        /*0134*/ 	.word	0x000000ff
        /*0138*/ 	.word	0x00026820
        /*013c*/ 	.short	0x0100
        /*013e*/ 	.byte	0x08
	.zero		1


	//   ....[3]....
        /*0140*/ 	.word	0x00000400
        /*0144*/ 	.word	0x000000ff
        /*0148*/ 	.word	0x00026818
        /*014c*/ 	.short	0x0100
        /*014e*/ 	.byte	0x08
	.zero		1


	//   ....[4]....
        /*0150*/ 	.word	0x00000410
        /*0154*/ 	.word	0x000000ff
        /*0158*/ 	.word	0x00026828
        /*015c*/ 	.short	0x0100
        /*015e*/ 	.byte	0x08
	.zero		1


	//   ....[5]....
        /*0160*/ 	.word	0x00000540
        /*0164*/ 	.word	0x000000ff
        /*0168*/ 	.word	0x00026830
        /*016c*/ 	.short	0x0100
        /*016e*/ 	.byte	0x08
	.zero		1


	//   ....[6]....
        /*0170*/ 	.word	0x00000550
        /*0174*/ 	.word	0x000000ff
        /*0178*/ 	.word	0x00026840
        /*017c*/ 	.short	0x0100
        /*017e*/ 	.byte	0x08
	.zero		1


	//   ....[7]....
        /*0180*/ 	.word	0x00000560
        /*0184*/ 	.word	0x000000ff
        /*0188*/ 	.word	0x00026838
        /*018c*/ 	.short	0x0100
        /*018e*/ 	.byte	0x08
	.zero		1


	//   ....[8]....
        /*0190*/ 	.word	0x00000570
        /*0194*/ 	.word	0x000000ff
        /*0198*/ 	.word	0x00026848
        /*019c*/ 	.short	0x0100
        /*019e*/ 	.byte	0x08
	.zero		1


	//   ....[9]....
        /*01a0*/ 	.word	0x00000bd0
        /*01a4*/ 	.word	0x00000002
        /*01a8*/ 	.word	0x00026800
        /*01ac*/ 	.short	0x010a
        /*01ae*/ 	.byte	0x3f
	.zero		1


	//   ....[10]....
        /*01b0*/ 	.word	0x00000cd0
        /*01b4*/ 	.word	0x00000002
        /*01b8*/ 	.word	0x00026800
        /*01bc*/ 	.short	0x010a
        /*01be*/ 	.byte	0x3f
	.zero		1


	//   ....[11]....
        /*01c0*/ 	.word	0x00001680
        /*01c4*/ 	.word	0x000000ff
        /*01c8*/ 	.word	0x00026810
        /*01cc*/ 	.short	0x010a
        /*01ce*/ 	.byte	0x08
	.zero		1


	//   ....[12]....
        /*01d0*/ 	.word	0x000016c0
        /*01d4*/ 	.word	0x000000ff
        /*01d8*/ 	.word	0x00026810
        /*01dc*/ 	.short	0x010a
        /*01de*/ 	.byte	0x08
	.zero		1


	//   ....[13]....
        /*01e0*/ 	.word	0x00001b10
        /*01e4*/ 	.word	0x000000ff
        /*01e8*/ 	.word	0x00026830
        /*01ec*/ 	.short	0x010a
        /*01ee*/ 	.byte	0x08
	.zero		1


	//   ....[14]....
        /*01f0*/ 	.word	0x00001b50
        /*01f4*/ 	.word	0x000000ff
        /*01f8*/ 	.word	0x00026830
        /*01fc*/ 	.short	0x010a
        /*01fe*/ 	.byte	0x08
	.zero		1


	//   ....[15]....
        /*0200*/ 	.word	0x00003760
        /*0204*/ 	.word	0x000000ff
        /*0208*/ 	.word	0x00000000
        /*020c*/ 	.short	0x0101
        /*020e*/ 	.byte	0x0a
	.zero		1


	//   ....[16]....
        /*0210*/ 	.word	0x00003a70
        /*0214*/ 	.word	0x000000ff
        /*0218*/ 	.word	0x00000000
        /*021c*/ 	.short	0x0101
        /*021e*/ 	.byte	0x08
	.zero		1


	//   ....[17]....
        /*0220*/ 	.word	0x00006080
        /*0224*/ 	.word	0x00000000
        /*0228*/ 	.word	0x00026820
        /*022c*/ 	.short	0x010a
        /*022e*/ 	.byte	0x3f
	.zero		1


	//   ....[18]....
        /*0230*/ 	.word	0x00006980
        /*0234*/ 	.word	0x00000000
        /*0238*/ 	.word	0x00026840
        /*023c*/ 	.short	0x010a
        /*023e*/ 	.byte	0x3f
	.zero		1


	//   ....[19]....
        /*0240*/ 	.word	0x00006c80
        /*0244*/ 	.word	0x00000000
        /*0248*/ 	.word	0x00026828
        /*024c*/ 	.short	0x010a
        /*024e*/ 	.byte	0x3f
	.zero		1


	//   ....[20]....
        /*0250*/ 	.word	0x00006f00
        /*0254*/ 	.word	0x00000000
        /*0258*/ 	.word	0x00026848
        /*025c*/ 	.short	0x010a
        /*025e*/ 	.byte	0x3f
	.zero		1


	//   ....[21]....
        /*0260*/ 	.word	0x000071d0
        /*0264*/ 	.word	0x00000000
        /*0268*/ 	.word	0x00026820
        /*026c*/ 	.short	0x010a
        /*026e*/ 	.byte	0x3f
	.zero		1


	//   ....[22]....
        /*0270*/ 	.word	0x000074c0
        /*0274*/ 	.word	0x00000000
        /*0278*/ 	.word	0x00026840
        /*027c*/ 	.short	0x010a
        /*027e*/ 	.byte	0x3f
	.zero		1


	//   ....[23]....
        /*0280*/ 	.word	0x000077a0
        /*0284*/ 	.word	0x00000000
        /*0288*/ 	.word	0x00026828
        /*028c*/ 	.short	0x010a
        /*028e*/ 	.byte	0x3f
	.zero		1


	//   ....[24]....
        /*0290*/ 	.word	0x00007a80
        /*0294*/ 	.word	0x00000003
        /*0298*/ 	.word	0x00026840
        /*029c*/ 	.short	0x010a
        /*029e*/ 	.byte	0x3f
	.zero		1


	//   ....[25]....
        /*02a0*/ 	.word	0x00007f40
        /*02a4*/ 	.word	0x00000006
        /*02a8*/ 	.word	0x00000000
        /*02ac*/ 	.short	0x010a
        /*02ae*/ 	.byte	0x3f
	.zero		1


	//   ....[26]....
        /*02b0*/ 	.word	0x00007fa0
        /*02b4*/ 	.word	0x00000003
        /*02b8*/ 	.word	0x00000000
        /*02bc*/ 	.short	0x010a
        /*02be*/ 	.byte	0x3f
	.zero		1


	//   ....[27]....
        /*02c0*/ 	.word	0x00008000
        /*02c4*/ 	.word	0x00000000
        /*02c8*/ 	.word	0x00000000
        /*02cc*/ 	.short	0x010a
        /*02ce*/ 	.byte	0x3f
	.zero		1


	//   ....[28]....
        /*02d0*/ 	.word	0x00008030
        /*02d4*/ 	.word	0x00000003
        /*02d8*/ 	.word	0x00000000
        /*02dc*/ 	.short	0x010a
        /*02de*/ 	.byte	0x3f
	.zero		1


	//   ....[29]....
        /*02e0*/ 	.word	0x00008110
        /*02e4*/ 	.word	0x00000002
        /*02e8*/ 	.word	0x00026800
        /*02ec*/ 	.short	0x010a
        /*02ee*/ 	.byte	0x3f
	.zero		1


	//   ....[30]....
        /*02f0*/ 	.word	0x00008170
        /*02f4*/ 	.word	0x00000005
        /*02f8*/ 	.word	0x00026810
        /*02fc*/ 	.short	0x010a
        /*02fe*/ 	.byte	0x3f
	.zero		1


	//   ....[31]....
        /*0300*/ 	.word	0x000081d0
        /*0304*/ 	.word	0x00000005
        /*0308*/ 	.word	0x00026830
        /*030c*/ 	.short	0x010a
        /*030e*/ 	.byte	0x3f
	.zero		1


	//   ....[32]....
        /*0310*/ 	.word	0x00008370
        /*0314*/ 	.word	0x00000000
        /*0318*/ 	.word	0x00026820
        /*031c*/ 	.short	0x010a
        /*031e*/ 	.byte	0x3f
	.zero		1


	//   ....[33]....
        /*0320*/ 	.word	0x000083c0
        /*0324*/ 	.word	0x00000000
        /*0328*/ 	.word	0x00026840
        /*032c*/ 	.short	0x010a
        /*032e*/ 	.byte	0x3f
	.zero		1


	//   ....[34]....
        /*0330*/ 	.word	0x00008410
        /*0334*/ 	.word	0x00000000
        /*0338*/ 	.word	0x00026828
        /*033c*/ 	.short	0x010a
        /*033e*/ 	.byte	0x3f
	.zero		1


	//   ....[35]....
        /*0340*/ 	.word	0x00008460
        /*0344*/ 	.word	0x00000000
        /*0348*/ 	.word	0x00026848
        /*034c*/ 	.short	0x010a
        /*034e*/ 	.byte	0x3f
	.zero		1


	//   ....[36]....
        /*0350*/ 	.word	0x000084c0
        /*0354*/ 	.word	0x00000000
        /*0358*/ 	.word	0x00026820
        /*035c*/ 	.short	0x010a
        /*035e*/ 	.byte	0x3f
	.zero		1


	//   ....[37]....
        /*0360*/ 	.word	0x00008510
        /*0364*/ 	.word	0x00000000
        /*0368*/ 	.word	0x00026840
        /*036c*/ 	.short	0x010a
        /*036e*/ 	.byte	0x3f
	.zero		1


	//   ....[38]....
        /*0370*/ 	.word	0x00008560
        /*0374*/ 	.word	0x00000000
        /*0378*/ 	.word	0x00026828
        /*037c*/ 	.short	0x010a
        /*037e*/ 	.byte	0x3f
	.zero		1


	//   ....[39]....
        /*0380*/ 	.word	0x000085b0
        /*0384*/ 	.word	0x00000003
        /*0388*/ 	.word	0x00026840
        /*038c*/ 	.short	0x010a
        /*038e*/ 	.byte	0x3f
	.zero		1


	//   ....[40]....
        /*0390*/ 	.word	0x00008690
        /*0394*/ 	.word	0x00000006
        /*0398*/ 	.word	0x00000000
        /*039c*/ 	.short	0x010a
        /*039e*/ 	.byte	0x3f
	.zero		1


	//   ....[41]....
        /*03a0*/ 	.word	0x000086e0
        /*03a4*/ 	.word	0x00000003
        /*03a8*/ 	.word	0x00000000
        /*03ac*/ 	.short	0x010a
        /*03ae*/ 	.byte	0x3f
	.zero		1


	//   ....[42]....
        /*03b0*/ 	.word	0x00008730
        /*03b4*/ 	.word	0x00000000
        /*03b8*/ 	.word	0x00000000
        /*03bc*/ 	.short	0x010a
        /*03be*/ 	.byte	0x3f
	.zero		1


	//----- nvinfo : EIATTR_NUM_MBARRIERS
	.align		4
.L_1027:
        /*03c0*/ 	.byte	0x03, 0x38
        /*03c2*/ 	.short	0x0009


	//----- nvinfo : EIATTR_EXIT_INSTR_OFFSETS
	.align		4
        /*03c4*/ 	.byte	0x04, 0x1c
        /*03c6*/ 	.short	(.L_1029 - .L_1028)


	//   ....[0]....
.L_1028:
        /*03c8*/ 	.word	0x000006a0


	//   ....[1]....
        /*03cc*/ 	.word	0x000049f0


	//   ....[2]....
        /*03d0*/ 	.word	0x00004a80


	//   ....[3]....
        /*03d4*/ 	.word	0x00004ab0


	//   ....[4]....
        /*03d8*/ 	.word	0x00004c00


	//   ....[5]....
        /*03dc*/ 	.word	0x000057f0


	//   ....[6]....
        /*03e0*/ 	.word	0x00005d90


	//   ....[7]....
        /*03e4*/ 	.word	0x00008080


	//----- nvinfo : EIATTR_MAX_THREADS
	.align		4
.L_1029:
        /*03e8*/ 	.byte	0x04, 0x05
        /*03ea*/ 	.short	(.L_1031 - .L_1030)
.L_1030:
        /*03ec*/ 	.word	0x00000180
        /*03f0*/ 	.word	0x00000001
        /*03f4*/ 	.word	0x00000001


	//----- nvinfo : EIATTR_CRS_STACK_SIZE
	.align		4
.L_1031:
        /*03f8*/ 	.byte	0x04, 0x1e
        /*03fa*/ 	.short	(.L_1033 - .L_1032)
.L_1032:
        /*03fc*/ 	.word	0x00000000


	//----- nvinfo : EIATTR_CBANK_PARAM_SIZE
	.align		4
.L_1033:
        /*0400*/ 	.byte	0x03, 0x19
        /*0402*/ 	.short	0x0970


	//----- nvinfo : EIATTR_PARAM_CBANK
	.align		4
        /*0404*/ 	.byte	0x04, 0x0a
        /*0406*/ 	.short	(.L_1035 - .L_1034)
	.align		4
.L_1034:
        /*0408*/ 	.word	index@(.nv.constant0._ZN7cutlass13device_kernelIN5flash11enable_sm90INS1_16FlashAttnBwdSm90INS1_25CollectiveMainloopBwdSm90ILi2ELi2ELi2EN4cute5tupleIJNS5_1CILi1EEES8_S8_EEENS6_IJNS7_ILi64EEENS7_ILi128EEENS7_ILi96EEEEEENS_6half_tEfNS_4arch4Sm90ELb0ELb0ELb0ELb0ELb1ELb1ELb0ELb0ELi2ELi1ELi2ELi1ELb1EEENS1_21CollectiveEpilogueBwdISD_SE_SG_Li256ELb0ELb0ELi1EEENS1_19SingleTileSchedulerILb0ELb0ELb0ELi128EEEEEEEEEvNT_6ParamsE)
        /*040c*/ 	.short	0x0210
        /*040e*/ 	.short	0x0970


	//----- nvinfo : EIATTR_SW_WAR
	.align		4
.L_1035:
        /*0410*/ 	.byte	0x04, 0x36
        /*0412*/ 	.short	(.L_1037 - .L_1036)
.L_1036:
        /*0414*/ 	.word	0x00000008
.L_1037:


//--------------------- .nv.info._ZN7cutlass13device_kernelIN5flash11enable_sm90INS1_16FlashAttnBwdSm90INS1_25CollectiveMainloopBwdSm90ILi2ELi2ELi2EN4cute5tupleIJNS5_1CILi1EEES8_S8_EEENS6_IJNS7_ILi64EEENS7_ILi128EEENS7_ILi96EEEEEENS_6half_tEfNS_4arch4Sm90ELb0ELb0ELb0ELb0ELb0ELb1ELb0ELb0ELi2ELi1ELi2ELi1ELb1EEENS1_24CollectiveEpilogueBwdGQAISD_fSG_Li256ELb0ELb0EEENS1_19SingleTileSchedulerILb0ELb0ELb0ELi128EEEEEEEEEvNT_6ParamsE --------------------------
	.section	.nv.info._ZN7cutlass13device_kernelIN5flash11enable_sm90INS1_16FlashAttnBwdSm90INS1_25CollectiveMainloopBwdSm90ILi2ELi2ELi2EN4cute5tupleIJNS5_1CILi1EEES8_S8_EEENS6_IJNS7_ILi64EEENS7_ILi128EEENS7_ILi96EEEEEENS_6half_tEfNS_4arch4Sm90ELb0ELb0ELb0ELb0ELb0ELb1ELb0ELb0ELi2ELi1ELi2ELi1ELb1EEENS1_24CollectiveEpilogueBwdGQAISD_fSG_Li256ELb0ELb0EEENS1_19SingleTileSchedulerILb0ELb0ELb0ELi128EEEEEEEEEvNT_6ParamsE,"",@"SHT_CUDA_INFO"
	.sectionflags	@""
	.align	4


	//----- nvinfo : EIATTR_CUDA_API_VERSION
	.align		4
        /*0000*/ 	.byte	0x04, 0x37
        /*0002*/ 	.short	(.L_1039 - .L_1038)
.L_1038:
        /*0004*/ 	.word	0x00000082


	//----- nvinfo : EIATTR_KPARAM_INFO
	.align		4
.L_1039:
        /*0008*/ 	.byte	0x04, 0x17
        /*000a*/ 	.short	(.L_1041 - .L_1040)
.L_1040:
        /*000c*/ 	.word	0x00000000
        /*0010*/ 	.short	0x0000
        /*0012*/ 	.short	0x0070
        /*0014*/ 	.byte	0x00, 0xf0, 0x01, 0x1a


	//----- nvinfo : EIATTR_SPARSE_MMA_MASK
	.align		4
.L_1041:
        /*0018*/ 	.byte	0x03, 0x50
        /*001a*/ 	.short	0x0000


	//----- nvinfo : EIATTR_MAXREG_COUNT
	.align		4
        /*001c*/ 	.byte	0x03, 0x1b
        /*001e*/ 	.short	0x00a8


	//----- nvinfo : EIATTR_NUM_BARRIERS
	.align		4
        /*0020*/ 	.byte	0x02, 0x4c
        /*0022*/ 	.byte	0x10
	.zero		1


	//----- nvinfo : EIATTR_EXTERNS
	.align		4
        /*0024*/ 	.byte	0x04, 0x0f
        /*0026*/ 	.short	(.L_1043 - .L_1042)


	//   ....[0]....
	.align		4
.L_1042:
        /*0028*/ 	.word	index@(__assertfail)


	//----- nvinfo : EIATTR_MERCURY_ISA_VERSION
	.align		4
.L_1043:
        /*002c*/ 	.byte	0x03, 0x5f
        /*002e*/ 	.short	0x0101


	//----- nvinfo : EIATTR_INT_WARP_WIDE_INSTR_OFFSETS
	.align		4
        /*0030*/ 	.byte	0x04, 0x31
        /*0032*/ 	.short	(.L_1045 - .L_1044)


	//   ....[0]....
.L_1044:
        /*0034*/ 	.word	0x00000180


	//   ....[1]....
        /*0038*/ 	.word	0x000001b0


	//----- nvinfo : EIATTR_COOP_GROUP_MASK_REGIDS
	.align		4
.L_1045:
        /*003c*/ 	.byte	0x04, 0x29
        /*003e*/ 	.short	(.L_1047 - .L_1046)


	//   ....[0]....
.L_1046:
        /*0040*/ 	.word	0xffffffff


	//   ....[1]....
        /*0044*/ 	.word	0xffffffff


	//   ....[2]....
        /*0048*/ 	.word	0xffffffff


	//   ....[3]....
        /*004c*/ 	.word	0xffffffff


	//   ....[4]....
        /*0050*/ 	.word	0xffffffff


	//   ....[5]....
        /*0054*/ 	.word	0xffffffff


	//   ....[6]....
        /*0058*/ 	.word	0xffffffff


	//   ....[7]....
        /*005c*/ 	.word	0x0500000f


	//----- nvinfo : EIATTR_COOP_GROUP_INSTR_OFFSETS
	.align		4
.L_1047:
        /*0060*/ 	.byte	0x04, 0x28
        /*0062*/ 	.short	(.L_1049 - .L_1048)


	//   ....[0]....
.L_1048:
        /*0064*/ 	.word	0x00000050


	//   ....[1]....
        /*0068*/ 	.word	0x00000190


	//   ....[2]....
        /*006c*/ 	.word	0x000001e0


	//   ....[3]....
        /*0070*/ 	.word	0x000003d0


	//   ....[4]....
        /*0074*/ 	.word	0x000005e0


	//   ....[5]....
        /*0078*/ 	.word	0x00000b20


	//   ....[6]....
        /*007c*/ 	.word	0x000047d0


	//   ....[7]....
        /*0080*/ 	.word	0x00007670


	//----- nvinfo : EIATTR_REG_RECONFIG
	.align		4
.L_1049:
        /*0084*/ 	.byte	0x01, 0x54
	.zero		2


	//----- nvinfo : EIATTR_SYSCALL_OFFSETS
	.align		4
        /*0088*/ 	.byte	0x04, 0x46
        /*008a*/ 	.short	(.L_1051 - .L_1050)


	//   ....[0]....
.L_1050:
        /*008c*/ 	.word	0x00000780


	//   ....[1]....
        /*0090*/ 	.word	0x00000870


	//   ....[2]....
        /*0094*/ 	.word	0x000009d0


	//   ....[3]....
        /*0098*/ 	.word	0x00000ac0


	//   ....[4]....
        /*009c*/ 	.word	0x00000d40


	//----- nvinfo : EIATTR_MBARRIER_INSTR_OFFSETS
	.align		4
.L_1051:
        /*00a0*/ 	.byte	0x04, 0x39
        /*00a2*/ 	.short	(.L_1053 - .L_1052)


	//   ....[0]....
.L_1052:
        /*00a4*/ 	.word	0x00000280
        /*00a8*/ 	.word	0x000000ff
        /*00ac*/ 	.word	0x00026800
        /*00b0*/ 	.short	0x0100
        /*00b2*/ 	.byte	0x06
	.zero		1


	//   ....[1]....
        /*00b4*/ 	.word	0x00000380
        /*00b8*/ 	.word	0x000000ff
        /*00bc*/ 	.word	0x00026810
        /*00c0*/ 	.short	0x0100
        /*00c2*/ 	.byte	0x08
	.zero		1


	//   ....[2]....
        /*00c4*/ 	.word	0x00000390
        /*00c8*/ 	.word	0x000000ff
        /*00cc*/ 	.word	0x00026820
        /*00d0*/ 	.short	0x0100
        /*00d2*/ 	.byte	0x08
	.zero		1


	//   ....[3]....
        /*00d4*/ 	.word	0x000003a0
        /*00d8*/ 	.word	0x000000ff
        /*00dc*/ 	.word	0x00026818
        /*00e0*/ 	.short	0x0100
        /*00e2*/ 	.byte	0x08
	.zero		1


	//   ....[4]....
        /*00e4*/ 	.word	0x000003b0
        /*00e8*/ 	.word	0x000000ff
        /*00ec*/ 	.word	0x00026828
        /*00f0*/ 	.short	0x0100
        /*00f2*/ 	.byte	0x08
	.zero		1


	//   ....[5]....
        /*00f4*/ 	.word	0x000004e0
        /*00f8*/ 	.word	0x000000ff
        /*00fc*/ 	.word	0x00026830
        /*0100*/ 	.short	0x0100
        /*0102*/ 	.byte	0x08
	.zero		1


	//   ....[6]....
        /*0104*/ 	.word	0x000004f0
        /*0108*/ 	.word	0x000000ff
        /*010c*/ 	.word	0x00026840
        /*0110*/ 	.short	0x0100
        /*0112*/ 	.byte	0x08
	.zero		1


	//   ....[7]....
        /*0114*/ 	.word	0x00000500
        /*0118*/ 	.word	0x000000ff
        /*011c*/ 	.word	0x00026838
        /*0120*/ 	.short	0x0100
        /*0122*/ 	.byte	0x08
	.zero		1


	//   ....[8]....
        /*0124*/ 	.word	0x00000510
        /*0128*/ 	.word	0x000000ff
        /*012c*/ 	.word	0x00026848
        /*0130*/ 	.short	0x0100
        /*0132*/ 	.byte	0x08
	.zero		1


	//   ....[9]....
        /*0134*/ 	.word	0x00000b50
        /*0138*/ 	.word	0x00000012
        /*013c*/ 	.word	0x00026800
        /*0140*/ 	.short	0x010a
        /*0142*/ 	.byte	0x3f
	.zero		1


	//   ....[10]....
        /*0144*/ 	.word	0x00000c00
        /*0148*/ 	.word	0x00000012
        /*014c*/ 	.word	0x00026800
        /*0150*/ 	.short	0x010a
        /*0152*/ 	.byte	0x3f
	.zero		1


	//   ....[11]....
        /*0154*/ 	.word	0x000018d0
        /*0158*/ 	.word	0x000000ff
        /*015c*/ 	.word	0x00026810
        /*0160*/ 	.short	0x010a
        /*0162*/ 	.byte	0x08
	.zero		1


	//   ....[12]....
        /*0164*/ 	.word	0x00001910
        /*0168*/ 	.word	0x000000ff
        /*016c*/ 	.word	0x00026810
        /*0170*/ 	.short	0x010a
        /*0172*/ 	.byte	0x08
	.zero		1


	//   ....[13]....
        /*0174*/ 	.word	0x00001d60
        /*0178*/ 	.word	0x000000ff
        /*017c*/ 	.word	0x00026830
        /*0180*/ 	.short	0x010a
        /*0182*/ 	.byte	0x08
	.zero		1


	//   ....[14]....
        /*0184*/ 	.word	0x00001da0
        /*0188*/ 	.word	0x000000ff
        /*018c*/ 	.word	0x00026830
        /*0190*/ 	.short	0x010a
        /*0192*/ 	.byte	0x08
	.zero		1


	//   ....[15]....
        /*0194*/ 	.word	0x000039e0
        /*0198*/ 	.word	0x000000ff
        /*019c*/ 	.word	0x00000000
        /*01a0*/ 	.short	0x0101
        /*01a2*/ 	.byte	0x0a
	.zero		1


	//   ....[16]....
        /*01a4*/ 	.word	0x00003cc0
        /*01a8*/ 	.word	0x000000ff
        /*01ac*/ 	.word	0x00000000
        /*01b0*/ 	.short	0x0101
        /*01b2*/ 	.byte	0x08
	.zero		1


	//   ....[17]....
        /*01b4*/ 	.word	0x000055d0
        /*01b8*/ 	.word	0x00000000
        /*01bc*/ 	.word	0x00026820
        /*01c0*/ 	.short	0x010a
        /*01c2*/ 	.byte	0x3f
	.zero		1


	//   ....[18]....
        /*01c4*/ 	.word	0x00005f20
        /*01c8*/ 	.word	0x00000000
        /*01cc*/ 	.word	0x00026840
        /*01d0*/ 	.short	0x010a
        /*01d2*/ 	.byte	0x3f
	.zero		1


	//   ....[19]....
        /*01d4*/ 	.word	0x00006220
        /*01d8*/ 	.word	0x00000000
        /*01dc*/ 	.word	0x00026828
        /*01e0*/ 	.short	0x010a
        /*01e2*/ 	.byte	0x3f
	.zero		1


	//   ....[20]....
        /*01e4*/ 	.word	0x000064a0
        /*01e8*/ 	.word	0x00000000
        /*01ec*/ 	.word	0x00026848
        /*01f0*/ 	.short	0x010a
        /*01f2*/ 	.byte	0x3f
	.zero		1


	//   ....[21]....
        /*01f4*/ 	.word	0x00006770
        /*01f8*/ 	.word	0x00000000
        /*01fc*/ 	.word	0x00026820
        /*0200*/ 	.short	0x010a
        /*0202*/ 	.byte	0x3f
	.zero		1


	//   ....[22]....
        /*0204*/ 	.word	0x00006a60
        /*0208*/ 	.word	0x00000000
        /*020c*/ 	.word	0x00026840
        /*0210*/ 	.short	0x010a
        /*0212*/ 	.byte	0x3f
	.zero		1


	//   ....[23]....
        /*0214*/ 	.word	0x00006d40
        /*0218*/ 	.word	0x00000000
        /*021c*/ 	.word	0x00026828
        /*0220*/ 	.short	0x010a
        /*0222*/ 	.byte	0x3f
	.zero		1


	//   ....[24]....
        /*0224*/ 	.word	0x00007020
        /*0228*/ 	.word	0x00000003
        /*022c*/ 	.word	0x00026840
        /*0230*/ 	.short	0x010a
        /*0232*/ 	.byte	0x3f
	.zero		1


	//   ....[25]....
        /*0234*/ 	.word	0x000074d0
        /*0238*/ 	.word	0x00000006
        /*023c*/ 	.word	0x00000000
        /*0240*/ 	.short	0x010a
        /*0242*/ 	.byte	0x3f
	.zero		1


	//   ....[26]....
        /*0244*/ 	.word	0x00007530
        /*0248*/ 	.word	0x00000003
        /*024c*/ 	.word	0x00000000
        /*0250*/ 	.short	0x010a
        /*0252*/ 	.byte	0x3f
	.zero		1


	//   ....[27]....
        /*0254*/ 	.word	0x00007590
        /*0258*/ 	.word	0x00000000
        /*025c*/ 	.word	0x00000000
        /*0260*/ 	.short	0x010a
        /*0262*/ 	.byte	0x3f
	.zero		1


	//   ....[28]....
        /*0264*/ 	.word	0x000075c0
        /*0268*/ 	.word	0x00000003
        /*026c*/ 	.word	0x00000000
        /*0270*/ 	.short	0x010a
        /*0272*/ 	.byte	0x3f
	.zero		1


	//   ....[29]....
        /*0274*/ 	.word	0x000076a0
        /*0278*/ 	.word	0x00000012
        /*027c*/ 	.word	0x00026800
        /*0280*/ 	.short	0x010a
        /*0282*/ 	.byte	0x3f
	.zero		1


	//   ....[30]....
        /*0284*/ 	.word	0x00007700
        /*0288*/ 	.word	0x00000005
        /*028c*/ 	.word	0x00026810
        /*0290*/ 	.short	0x010a
        /*0292*/ 	.byte	0x3f
	.zero		1


	//   ....[31]....
        /*0294*/ 	.word	0x00007760
        /*0298*/ 	.word	0x00000079
        /*029c*/ 	.word	0x00026830
        /*02a0*/ 	.short	0x010a
        /*02a2*/ 	.byte	0x3f
	.zero		1


	//   ....[32]....
        /*02a4*/ 	.word	0x000077b0
        /*02a8*/ 	.word	0x00000000
        /*02ac*/ 	.word	0x00026820
        /*02b0*/ 	.short	0x010a
        /*02b2*/ 	.byte	0x3f
	.zero		1


	//   ....[33]....
        /*02b4*/ 	.word	0x00007800
        /*02b8*/ 	.word	0x00000000
        /*02bc*/ 	.word	0x00026840
        /*02c0*/ 	.short	0x010a
        /*02c2*/ 	.byte	0x3f
	.zero		1


	//   ....[34]....
        /*02c4*/ 	.word	0x00007850
        /*02c8*/ 	.word	0x00000000
        /*02cc*/ 	.word	0x00026828
        /*02d0*/ 	.short	0x010a
        /*02d2*/ 	.byte	0x3f
	.zero		1


	//   ....[35]....
        /*02d4*/ 	.word	0x000078a0
        /*02d8*/ 	.word	0x00000000
        /*02dc*/ 	.word	0x00026848
        /*02e0*/ 	.short	0x010a
        /*02e2*/ 	.byte	0x3f
	.zero		1


	//   ....[36]....
        /*02e4*/ 	.word	0x00007900
        /*02e8*/ 	.word	0x00000000
        /*02ec*/ 	.word	0x00026820
        /*02f0*/ 	.short	0x010a
        /*02f2*/ 	.byte	0x3f
	.zero		1


	//   ....[37]....
        /*02f4*/ 	.word	0x00007950
        /*02f8*/ 	.word	0x00000000
        /*02fc*/ 	.word	0x00026840
        /*0300*/ 	.short	0x010a
        /*0302*/ 	.byte	0x3f
	.zero		1


	//   ....[38]....
        /*0304*/ 	.word	0x000079a0
        /*0308*/ 	.word	0x00000000
        /*030c*/ 	.word	0x00026828
        /*0310*/ 	.short	0x010a
        /*0312*/ 	.byte	0x3f
	.zero		1


	//   ....[39]....
        /*0314*/ 	.word	0x000079f0
        /*0318*/ 	.word	0x00000003
        /*031c*/ 	.word	0x00026840
        /*0320*/ 	.short	0x010a
        /*0322*/ 	.byte	0x3f
	.zero		1


	//   ....[40]....
        /*0324*/ 	.word	0x00007ad0
        /*0328*/ 	.word	0x00000006
        /*032c*/ 	.word	0x00000000
        /*0330*/ 	.short	0x010a
        /*0332*/ 	.byte	0x3f
	.zero		1


	//   ....[41]....
        /*0334*/ 	.word	0x00007b20
        /*0338*/ 	.word	0x00000003
        /*033c*/ 	.word	0x00000000
        /*0340*/ 	.short	0x010a
        /*0342*/ 	.byte	0x3f
	.zero		1


	//   ....[42]....
        /*0344*/ 	.word	0x00007b70
        /*0348*/ 	.word	0x00000000
        /*034c*/ 	.word	0x00000000
        /*0350*/ 	.short	0x010a
        /*0352*/ 	.byte	0x3f
	.zero		1


	//----- nvinfo : EIATTR_NUM_MBARRIERS
	.align		4
.L_1053:
        /*0354*/ 	.byte	0x03, 0x38
        /*0356*/ 	.short	0x0009


	//----- nvinfo : EIATTR_EXIT_INSTR_OFFSETS
	.align		4
        /*0358*/ 	.byte	0x04, 0x1c
        /*035a*/ 	.short	(.L_1055 - .L_1054)


	//   ....[0]....
.L_1054:
        /*035c*/ 	.word	0x00007610


	//----- nvinfo : EIATTR_MAX_THREADS
	.align		4
.L_1055:
        /*0360*/ 	.byte	0x04, 0x05
        /*0362*/ 	.short	(.L_1057 - .L_1056)
.L_1056:
        /*0364*/ 	.word	0x00000180
        /*0368*/ 	.word	0x00000001
        /*036c*/ 	.word	0x00000001


	//----- nvinfo : EIATTR_CRS_STACK_SIZE
	.align		4
.L_1057:
        /*0370*/ 	.byte	0x04, 0x1e
        /*0372*/ 	.short	(.L_1059 - .L_1058)
.L_1058:
        /*0374*/ 	.word	0x00000000


	//----- nvinfo : EIATTR_CBANK_PARAM_SIZE
	.align		4
.L_1059:
        /*0378*/ 	.byte	0x03, 0x19
        /*037a*/ 	.short	0x06f0


	//----- nvinfo : EIATTR_PARAM_CBANK
	.align		4
        /*037c*/ 	.byte	0x04, 0x0a
        /*037e*/ 	.short	(.L_1061 - .L_1060)
	.align		4
.L_1060:
        /*0380*/ 	.word	index@(.nv.constant0._ZN7cutlass13device_kernelIN5flash11enable_sm90INS1_16FlashAttnBwdSm90INS1_25CollectiveMainloopBwdSm90ILi2ELi2ELi2EN4cute5tupleIJNS5_1CILi1EEES8_S8_EEENS6_IJNS7_ILi64EEENS7_ILi128EEENS7_ILi96EEEEEENS_6half_tEfNS_4arch4Sm90ELb0ELb0ELb0ELb0ELb0ELb1ELb0ELb0ELi2ELi1ELi2ELi1ELb1EEENS1_24CollectiveEpilogueBwdGQAISD_fSG_Li256ELb0ELb0EEENS1_19SingleTileSchedulerILb0ELb0ELb0ELi128EEEEEEEEEvNT_6ParamsE)
        /*0384*/ 	.short	0x0210
        /*0386*/ 	.short	0x06f0


	//----- nvinfo : EIATTR_SW_WAR
	.align		4
.L_1061:
        /*0388*/ 	.byte	0x04, 0x36
        /*038a*/ 	.short	(.L_1063 - .L_1062)
.L_1062:
        /*038c*/ 	.word	0x00000008
.L_1063:


//--------------------- .nv.info._ZN7cutlass13device_kernelIN5flash11enable_sm90INS1_16FlashAttnBwdSm90INS1_25CollectiveMainloopBwdSm90ILi2ELi2ELi2EN4cute5tupleIJNS5_1CILi1EEES8_S8_EEENS6_IJNS7_ILi64EEENS7_ILi128EEENS7_ILi96EEEEEENS_6half_tEfNS_4arch4Sm90ELb0ELb0ELb0ELb0ELb1ELb1ELb0ELb0ELi2ELi1ELi2ELi1ELb1EEENS1_24CollectiveEpilogueBwdGQAISD_fSG_Li256ELb0ELb1EEENS1_19SingleTileSchedulerILb0ELb0ELb0ELi128EEEEEEEEEvNT_6ParamsE --------------------------
	.section	.nv.info._ZN7cutlass13device_kernelIN5flash11enable_sm90INS1_16FlashAttnBwdSm90INS1_25CollectiveMainloopBwdSm90ILi2ELi2ELi2EN4cute5tupleIJNS5_1CILi1EEES8_S8_EEENS6_IJNS7_ILi64EEENS7_ILi128EEENS7_ILi96EEEEEENS_6half_tEfNS_4arch4Sm90ELb0ELb0ELb0ELb0ELb1ELb1ELb0ELb0ELi2ELi1ELi2ELi1ELb1EEENS1_24CollectiveEpilogueBwdGQAISD_fSG_Li256ELb0ELb1EEENS1_19SingleTileSchedulerILb0ELb0ELb0ELi128EEEEEEEEEvNT_6ParamsE,"",@"SHT_CUDA_INFO"
	.sectionflags	@""
	.align	4


	//----- nvinfo : EIATTR_CUDA_API_VERSION
	.align		4
        /*0000*/ 	.byte	0x04, 0x37
        /*0002*/ 	.short	(.L_1065 - .L_1064)
.L_1064:
        /*0004*/ 	.word	0x00000082


	//----- nvinfo : EIATTR_KPARAM_INFO
	.align		4
.L_1065:
        /*0008*/ 	.byte	0x04, 0x17
        /*000a*/ 	.short	(.L_1067 - .L_1066)
.L_1066:
        /*000c*/ 	.word	0x00000000
        /*0010*/ 	.short	0x0000
        /*0012*/ 	.short	0x0070
        /*0014*/ 	.byte	0x00, 0xf0, 0x01, 0x1a


	//----- nvinfo : EIATTR_SPARSE_MMA_MASK
	.align		4
.L_1067:
        /*0018*/ 	.byte	0x03, 0x50
        /*001a*/ 	.short	0x0000


	//----- nvinfo : EIATTR_MAXREG_COUNT
	.align		4
        /*001c*/ 	.byte	0x03, 0x1b
        /*001e*/ 	.short	0x00a8


	//----- nvinfo : EIATTR_NUM_BARRIERS
	.align		4
        /*0020*/ 	.byte	0x02, 0x4c
        /*0022*/ 	.byte	0x10
	.zero		1


	//----- nvinfo : EIATTR_EXTERNS
	.align		4
        /*0024*/ 	.byte	0x04, 0x0f
        /*0026*/ 	.short	(.L_1069 - .L_1068)


	//   ....[0]....
	.align		4
.L_1068:
        /*0028*/ 	.word	index@(__assertfail)


	//----- nvinfo : EIATTR_MERCURY_ISA_VERSION
	.align		4
.L_1069:
        /*002c*/ 	.byte	0x03, 0x5f
        /*002e*/ 	.short	0x0101


	//----- nvinfo : EIATTR_INT_WARP_WIDE_INSTR_OFFSETS
	.align		4
        /*0030*/ 	.byte	0x04, 0x31
        /*0032*/ 	.short	(.L_1071 - .L_1070)


	//   ....[0]....
.L_1070:
        /*0034*/ 	.word	0x00000180


	//   ....[1]....
        /*0038*/ 	.word	0x000001b0


	//   ....[2]....
        /*003c*/ 	.word	0x00005550


	//   ....[3]....
        /*0040*/ 	.word	0x000059c0


	//   ....[4]....
        /*0044*/ 	.word	0x00005f90


	//----- nvinfo : EIATTR_COOP_GROUP_MASK_REGIDS
	.align		4
.L_1071:
        /*0048*/ 	.byte	0x04, 0x29
        /*004a*/ 	.short	(.L_1073 - .L_1072)


	//   ....[0]....
.L_1072:
        /*004c*/ 	.word	0xffffffff


	//   ....[1]....
        /*0050*/ 	.word	0xffffffff


	//   ....[2]....
        /*0054*/ 	.word	0xffffffff


	//   ....[3]....
        /*0058*/ 	.word	0xffffffff


	//   ....[4]....
        /*005c*/ 	.word	0xffffffff


	//   ....[5]....
        /*0060*/ 	.word	0xffffffff


	//   ....[6]....
        /*0064*/ 	.word	0xffffffff


	//   ....[7]....
        /*0068*/ 	.word	0xffffffff


	//   ....[8]....
        /*006c*/ 	.word	0xffffffff


	//   ....[9]....
        /*0070*/ 	.word	0xffffffff


	//   ....[10]....
        /*0074*/ 	.word	0xffffffff


	//   ....[11]....
        /*0078*/ 	.word	0xffffffff


	//   ....[12]....
        /*007c*/ 	.word	0xffffffff


	//   ....[13]....
        /*0080*/ 	.word	0xffffffff


	//   ....[14]....
        /*0084*/ 	.word	0xffffffff


	//   ....[15]....
        /*0088*/ 	.word	0xffffffff


	//   ....[16]....
        /*008c*/ 	.word	0xffffffff


	//   ....[17]....
        /*0090*/ 	.word	0x0500000f


	//   ....[18]....
        /*0094*/ 	.word	0x0500000f


	//   ....[19]....
        /*0098*/ 	.word	0x0500000f


	//   ....[20]....
        /*009c*/ 	.word	0x0500000f


	//   ....[21]....
        /*00a0*/ 	.word	0x0500000f


	//   ....[22]....
        /*00a4*/ 	.word	0x0500000f


	//----- nvinfo : EIATTR_COOP_GROUP_INSTR_OFFSETS
	.align		4
.L_1073:
        /*00a8*/ 	.byte	0x04, 0x28
        /*00aa*/ 	.short	(.L_1075 - .L_1074)


	//   ....[0]....
.L_1074:
        /*00ac*/ 	.word	0x00000050


	//   ....[1]....
        /*00b0*/ 	.word	0x00000190


	//   ....[2]....
        /*00b4*/ 	.word	0x000001e0


	//   ....[3]....
        /*00b8*/ 	.word	0x000003d0


	//   ....[4]....
        /*00bc*/ 	.word	0x000005f0


	//   ....[5]....
        /*00c0*/ 	.word	0x00000b30


	//   ....[6]....
        /*00c4*/ 	.word	0x000045c0


	//   ....[7]....
        /*00c8*/ 	.word	0x00004750


	//   ....[8]....
        /*00cc*/ 	.word	0x00004a00


	//   ....[9]....
        /*00d0*/ 	.word	0x00004ba0


	//   ....[10]....
        /*00d4*/ 	.word	0x00004cc0


	//   ....[11]....
        /*00d8*/ 	.word	0x000051f0


	//   ....[12]....
        /*00dc*/ 	.word	0x00005480


	//   ....[13]....
        /*00e0*/ 	.word	0x000056c0


	//   ....[14]....
        /*00e4*/ 	.word	0x000058f0


	//   ....[15]....
        /*00e8*/ 	.word	0x00005ba0


	//   ....[16]....
        /*00ec*/ 	.word	0x00005ed0


	//   ....[17]....
        /*00f0*/ 	.word	0x000083b0


	//   ....[18]....
        /*00f4*/ 	.word	0x00008520


	//   ....[19]....
        /*00f8*/ 	.word	0x00008590


	//   ....[20]....
        /*00fc*/ 	.word	0x00008600


	//   ....[21]....
        /*0100*/ 	.word	0x00008670


	//   ....[22]....
        /*0104*/ 	.word	0x000086e0


	//----- nvinfo : EIATTR_REG_RECONFIG
	.align		4
.L_1075:
        /*0108*/ 	.byte	0x01, 0x54
	.zero		2


	//----- nvinfo : EIATTR_SYSCALL_OFFSETS
	.align		4
        /*010c*/ 	.byte	0x04, 0x46
        /*010e*/ 	.short	(.L_1077 - .L_1076)


	//   ....[0]....
.L_1076:
        /*0110*/ 	.word	0x00000790


	//   ....[1]....
        /*0114*/ 	.word	0x00000880


	//   ....[2]....
        /*0118*/ 	.word	0x000009e0


	//   ....[3]....
        /*011c*/ 	.word	0x00000ad0


	//   ....[4]....
        /*0120*/ 	.word	0x00000d50


	//----- nvinfo : EIATTR_MBARRIER_INSTR_OFFSETS
	.align		4
.L_1077:
        /*0124*/ 	.byte	0x04, 0x39
        /*0126*/ 	.short	(.L_1079 - .L_1078)


	//   ....[0]....
.L_1078:
        /*0128*/ 	.word	0x00000280
        /*012c*/ 	.word	0x000000ff
        /*0130*/ 	.word	0x00026800
        /*0134*/ 	.short	0x0100
        /*0136*/ 	.byte	0x06
	.zero		1


	//   ....[1]....
        /*0138*/ 	.word	0x00000380
        /*013c*/ 	.word	0x000000ff
        /*0140*/ 	.word	0x00026810
        /*0144*/ 	.short	0x0100
        /*0146*/ 	.byte	0x08
	.zero		1


	//   ....[2]....
        /*0148*/ 	.word	0x00000390
        /*014c*/ 	.word	0x000000ff
        /*0150*/ 	.word	0x00026820
        /*0154*/ 	.short	0x0100
        /*0156*/ 	.byte	0x08
	.zero		1


	//   ....[3]....
        /*0158*/ 	.word	0x000003a0
        /*015c*/ 	.word	0x000000ff
        /*0160*/ 	.word	0x00026818
        /*0164*/ 	.short	0x0100
        /*0166*/ 	.byte	0x08
	.zero		1


	//   ....[4]....
        /*0168*/ 	.word	0x000003b0
        /*016c*/ 	.word	0x000000ff
        /*0170*/ 	.word	0x00026828
        /*0174*/ 	.short	0x0100
        /*0176*/ 	.byte	0x08
	.zero		1


	//   ....[5]....
        /*0178*/ 	.word	0x000004e0
        /*017c*/ 	.word	0x000000ff
        /*0180*/ 	.word	0x00026830
        /*0184*/ 	.short	0x0100
        /*0186*/ 	.byte	0x08
	.zero		1


	//   ....[6]....
        /*0188*/ 	.word	0x000004f0
        /*018c*/ 	.word	0x000000ff
        /*0190*/ 	.word	0x00026840
        /*0194*/ 	.short	0x0100
        /*0196*/ 	.byte	0x08
	.zero		1


	//   ....[7]....
        /*0198*/ 	.word	0x00000500
        /*019c*/ 	.word	0x000000ff
        /*01a0*/ 	.word	0x00026838
        /*01a4*/ 	.short	0x0100
        /*01a6*/ 	.byte	0x08
	.zero		1


	//   ....[8]....
        /*01a8*/ 	.word	0x00000510
        /*01ac*/ 	.word	0x000000ff
        /*01b0*/ 	.word	0x00026848
        /*01b4*/ 	.short	0x0100
        /*01b6*/ 	.byte	0x08
	.zero		1


	//   ....[9]....
        /*01b8*/ 	.word	0x00000b60
        /*01bc*/ 	.word	0x00000012
        /*01c0*/ 	.word	0x00026800
        /*01c4*/ 	.short	0x010a
        /*01c6*/ 	.byte	0x3f
	.zero		1


	//   ....[10]....
        /*01c8*/ 	.word	0x00000c10
        /*01cc*/ 	.word	0x00000012
        /*01d0*/ 	.word	0x00026800
        /*01d4*/ 	.short	0x010a
        /*01d6*/ 	.byte	0x3f
	.zero		1


	//   ....[11]....
        /*01d8*/ 	.word	0x000018e0
        /*01dc*/ 	.word	0x000000ff
        /*01e0*/ 	.word	0x00026810
        /*01e4*/ 	.short	0x010a
        /*01e6*/ 	.byte	0x08
	.zero		1


	//   ....[12]....
        /*01e8*/ 	.word	0x00001920
        /*01ec*/ 	.word	0x000000ff
        /*01f0*/ 	.word	0x00026810
        /*01f4*/ 	.short	0x010a
        /*01f6*/ 	.byte	0x08
	.zero		1


	//   ....[13]....
        /*01f8*/ 	.word	0x00001d70
        /*01fc*/ 	.word	0x000000ff
        /*0200*/ 	.word	0x00026830
        /*0204*/ 	.short	0x010a
        /*0206*/ 	.byte	0x08
	.zero		1


	//   ....[14]....
        /*0208*/ 	.word	0x00001db0
        /*020c*/ 	.word	0x000000ff
        /*0210*/ 	.word	0x00026830
        /*0214*/ 	.short	0x010a
        /*0216*/ 	.byte	0x08
	.zero		1


	//   ....[15]....
        /*0218*/ 	.word	0x000039f0
        /*021c*/ 	.word	0x000000ff
        /*0220*/ 	.word	0x00000000
        /*0224*/ 	.short	0x0101
        /*0226*/ 	.byte	0x0a
	.zero		1


	//   ....[16]....
        /*0228*/ 	.word	0x00003cd0
        /*022c*/ 	.word	0x000000ff
        /*0230*/ 	.word	0x00000000
        /*0234*/ 	.short	0x0101
        /*0236*/ 	.byte	0x08
	.zero		1


	//   ....[17]....
        /*0238*/ 	.word	0x000062d0
        /*023c*/ 	.word	0x00000000
        /*0240*/ 	.word	0x00026820
        /*0244*/ 	.short	0x010a
        /*0246*/ 	.byte	0x3f
	.zero		1


	//   ....[18]....
        /*0248*/ 	.word	0x00006c60
        /*024c*/ 	.word	0x00000000
        /*0250*/ 	.word	0x00026840
        /*0254*/ 	.short	0x010a
        /*0256*/ 	.byte	0x3f
	.zero		1


	//   ....[19]....
        /*0258*/ 	.word	0x00006f60
        /*025c*/ 	.word	0x00000000
        /*0260*/ 	.word	0x00026828
        /*0264*/ 	.short	0x010a
        /*0266*/ 	.byte	0x3f
	.zero		1


	//   ....[20]....
        /*0268*/ 	.word	0x000071e0
        /*026c*/ 	.word	0x00000000
        /*0270*/ 	.word	0x00026848
        /*0274*/ 	.short	0x010a
        /*0276*/ 	.byte	0x3f
	.zero		1


	//   ....[21]....
        /*0278*/ 	.word	0x000074b0
        /*027c*/ 	.word	0x00000000
        /*0280*/ 	.word	0x00026820
        /*0284*/ 	.short	0x010a
        /*0286*/ 	.byte	0x3f
	.zero		1


	//   ....[22]....
        /*0288*/ 	.word	0x000077a0
        /*028c*/ 	.word	0x00000000
        /*0290*/ 	.word	0x00026840
        /*0294*/ 	.short	0x010a
        /*0296*/ 	.byte	0x3f
	.zero		1


	//   ....[23]....
        /*0298*/ 	.word	0x00007a80
        /*029c*/ 	.word	0x00000000
        /*02a0*/ 	.word	0x00026828
        /*02a4*/ 	.short	0x010a
        /*02a6*/ 	.byte	0x3f
	.zero		1


	//   ....[24]....
        /*02a8*/ 	.word	0x00007d60
        /*02ac*/ 	.word	0x00000003
        /*02b0*/ 	.word	0x00026840
        /*02b4*/ 	.short	0x010a
        /*02b6*/ 	.byte	0x3f
	.zero		1


	//   ....[25]....
        /*02b8*/ 	.word	0x00008210
        /*02bc*/ 	.word	0x00000006
        /*02c0*/ 	.word	0x00000000
        /*02c4*/ 	.short	0x010a
        /*02c6*/ 	.byte	0x3f
	.zero		1


	//   ....[26]....
        /*02c8*/ 	.word	0x00008270
        /*02cc*/ 	.word	0x00000003
        /*02d0*/ 	.word	0x00000000
        /*02d4*/ 	.short	0x010a
        /*02d6*/ 	.byte	0x3f
	.zero		1


	//   ....[27]....
        /*02d8*/ 	.word	0x000082d0
        /*02dc*/ 	.word	0x00000000
        /*02e0*/ 	.word	0x00000000
        /*02e4*/ 	.short	0x010a
        /*02e6*/ 	.byte	0x3f
	.zero		1


	//   ....[28]....
        /*02e8*/ 	.word	0x00008300
        /*02ec*/ 	.word	0x00000003
        /*02f0*/ 	.word	0x00000000
        /*02f4*/ 	.short	0x010a
        /*02f6*/ 	.byte	0x3f
	.zero		1


	//   ....[29]....
        /*02f8*/ 	.word	0x000083e0
        /*02fc*/ 	.word	0x00000012
        /*0300*/ 	.word	0x00026800
        /*0304*/ 	.short	0x010a
        /*0306*/ 	.byte	0x3f
	.zero		1


	//   ....[30]....
        /*0308*/ 	.word	0x00008440
        /*030c*/ 	.word	0x00000005
        /*0310*/ 	.word	0x00026810
        /*0314*/ 	.short	0x010a
        /*0316*/ 	.byte	0x3f
	.zero		1


	//   ....[31]....
        /*0318*/ 	.word	0x000084a0
        /*031c*/ 	.word	0x00000079
        /*0320*/ 	.word	0x00026830
        /*0324*/ 	.short	0x010a
        /*0326*/ 	.byte	0x3f
	.zero		1


	//   ....[32]....
        /*0328*/ 	.word	0x00008720
        /*032c*/ 	.word	0x00000000
        /*0330*/ 	.word	0x00026820
        /*0334*/ 	.short	0x010a
        /*0336*/ 	.byte	0x3f
	.zero		1


	//   ....[33]....
        /*0338*/ 	.word	0x00008770
        /*033c*/ 	.word	0x00000000
        /*0340*/ 	.word	0x00026840
        /*0344*/ 	.short	0x010a
        /*0346*/ 	.byte	0x3f
	.zero		1


	//   ....[34]....
        /*0348*/ 	.word	0x000087c0
        /*034c*/ 	.word	0x00000000
        /*0350*/ 	.word	0x00026828
        /*0354*/ 	.short	0x010a
        /*0356*/ 	.byte	0x3f
	.zero		1


	//   ....[35]....
        /*0358*/ 	.word	0x00008810
        /*035c*/ 	.word	0x00000000
        /*0360*/ 	.word	0x00026848
        /*0364*/ 	.short	0x010a
        /*0366*/ 	.byte	0x3f
	.zero		1


	//   ....[36]....
        /*0368*/ 	.word	0x00008870
        /*036c*/ 	.word	0x00000000
        /*0370*/ 	.word	0x00026820
        /*0374*/ 	.short	0x010a
        /*0376*/ 	.byte	0x3f
	.zero		1


	//   ....[37]....
        /*0378*/ 	.word	0x000088c0
        /*037c*/ 	.word	0x00000000
        /*0380*/ 	.word	0x00026840
        /*0384*/ 	.short	0x010a
        /*0386*/ 	.byte	0x3f
	.zero		1


	//   ....[38]....
        /*0388*/ 	.word	0x00008910
        /*038c*/ 	.word	0x00000000
        /*0390*/ 	.word	0x00026828
        /*0394*/ 	.short	0x010a
        /*0396*/ 	.byte	0x3f
	.zero		1


	//   ....[39]....
        /*0398*/ 	.word	0x00008960
        /*039c*/ 	.word	0x00000003
        /*03a0*/ 	.word	0x00026840
        /*03a4*/ 	.short	0x010a
        /*03a6*/ 	.byte	0x3f
	.zero		1


	//   ....[40]....
        /*03a8*/ 	.word	0x00008a40
        /*03ac*/ 	.word	0x00000006
        /*03b0*/ 	.word	0x00000000
        /*03b4*/ 	.short	0x010a
        /*03b6*/ 	.byte	0x3f
	.zero		1


	//   ....[41]....
        /*03b8*/ 	.word	0x00008a90
        /*03bc*/ 	.word	0x00000003
        /*03c0*/ 	.word	0x00000000
        /*03c4*/ 	.short	0x010a
        /*03c6*/ 	.byte	0x3f
	.zero		1


	//   ....[42]....
        /*03c8*/ 	.word	0x00008ae0
        /*03cc*/ 	.word	0x00000000
        /*03d0*/ 	.word	0x00000000
        /*03d4*/ 	.short	0x010a
        /*03d6*/ 	.byte	0x3f
	.zero		1


	//----- nvinfo : EIATTR_NUM_MBARRIERS
	.align		4
.L_1079:
        /*03d8*/ 	.byte	0x03, 0x38
        /*03da*/ 	.short	0x0009


	//----- nvinfo : EIATTR_EXIT_INSTR_OFFSETS
	.align		4
        /*03dc*/ 	.byte	0x04, 0x1c
        /*03de*/ 	.short	(.L_1081 - .L_1080)


	//   ....[0]....
.L_1080:
        /*03e0*/ 	.word	0x00008350


	//----- nvinfo : EIATTR_MAX_THREADS
	.align		4
.L_1081:
        /*03e4*/ 	.byte	0x04, 0x05
        /*03e6*/ 	.short	(.L_1083 - .L_1082)
.L_1082:
        /*03e8*/ 	.word	0x00000180
        /*03ec*/ 	.word	0x00000001
        /*03f0*/ 	.word	0x00000001


	//----- nvinfo : EIATTR_CRS_STACK_SIZE
	.align		4
.L_1083:
        /*03f4*/ 	.byte	0x04, 0x1e
        /*03f6*/ 	.short	(.L_1085 - .L_1084)
.L_1084:
        /*03f8*/ 	.word	0x00000000


	//----- nvinfo : EIATTR_CBANK_PARAM_SIZE
	.align		4
.L_1085:
        /*03fc*/ 	.byte	0x03, 0x19
        /*03fe*/ 	.short	0x06f0


	//----- nvinfo : EIATTR_PARAM_CBANK
	.align		4
        /*0400*/ 	.byte	0x04, 0x0a
        /*0402*/ 	.short	(.L_1087 - .L_1086)
	.align		4
.L_1086:
        /*0404*/ 	.word	index@(.nv.constant0._ZN7cutlass13device_kernelIN5flash11enable_sm90INS1_16FlashAttnBwdSm90INS1_25CollectiveMainloopBwdSm90ILi2ELi2ELi2EN4cute5tupleIJNS5_1CILi1EEES8_S8_EEENS6_IJNS7_ILi64EEENS7_ILi128EEENS7_ILi96EEEEEENS_6half_tEfNS_4arch4Sm90ELb0ELb0ELb0ELb0ELb1ELb1ELb0ELb0ELi2ELi1ELi2ELi1ELb1EEENS1_24CollectiveEpilogueBwdGQAISD_fSG_Li256ELb0ELb1EEENS1_19SingleTileSchedulerILb0ELb0ELb0ELi128EEEEEEEEEvNT_6ParamsE)
        /*0408*/ 	.short	0x0210
        /*040a*/ 	.short	0x06f0


	//----- nvinfo : EIATTR_SW_WAR
	.align		4
.L_1087:
        /*040c*/ 	.byte	0x04, 0x36
        /*040e*/ 	.short	(.L_1089 - .L_1088)
.L_1088:
        /*0410*/ 	.word	0x00000008
.L_1089:


//--------------------- .nv.info._ZN7cutlass13device_kernelIN5flash11enable_sm90INS1_16FlashAttnBwdSm90INS1_25CollectiveMainloopBwdSm90ILi2ELi2ELi2EN4cute5tupleIJNS5_1CILi1EEES8_S8_EEENS6_IJNS7_ILi64EEENS7_ILi128EEENS7_ILi96EEEEEENS_6half_tEfNS_4arch4Sm90ELb0ELb0ELb0ELb1ELb0ELb1ELb0ELb0ELi2ELi1ELi2ELi1ELb1EEENS1_21CollectiveEpilogueBwdISD_SE_SG_Li256ELb1ELb0ELi1EEENS1_19SingleTileSchedulerILb1ELb0ELb0ELi128EEEEEEEEEvNT_6ParamsE --------------------------
	.section	.nv.info._ZN7cutlass13device_kernelIN5flash11enable_sm90INS1_16FlashAttnBwdSm90INS1_25CollectiveMainloopBwdSm90ILi2ELi2ELi2EN4cute5tupleIJNS5_1CILi1EEES8_S8_EEENS6_IJNS7_ILi64EEENS7_ILi128EEENS7_ILi96EEEEEENS_6half_tEfNS_4arch4Sm90ELb0ELb0ELb0ELb1ELb0ELb1ELb0ELb0ELi2ELi1ELi2ELi1ELb1EEENS1_21CollectiveEpilogueBwdISD_SE_SG_Li256ELb1ELb0ELi1EEENS1_19SingleTileSchedulerILb1ELb0ELb0ELi128EEEEEEEEEvNT_6ParamsE,"",@"SHT_CUDA_INFO"
	.sectionflags	@""
	.align	4


	//----- nvinfo : EIATTR_CUDA_API_VERSION
	.align		4
        /*0000*/ 	.byte	0x04, 0x37
        /*0002*/ 	.short	(.L_1091 - .L_1090)
.L_1090:
        /*0004*/ 	.word	0x00000082


	//----- nvinfo : EIATTR_KPARAM_INFO
	.align		4
.L_1091:
        /*0008*/ 	.byte	0x04, 0x17
        /*000a*/ 	.short	(.L_1093 - .L_1092)
.L_1092:
        /*000c*/ 	.word	0x00000000
        /*0010*/ 	.short	0x0000
        /*0012*/ 	.short	0x0070
        /*0014*/ 	.byte	0x00, 0xf0, 0x01, 0x1a


	//----- nvinfo : EIATTR_SPARSE_MMA_MASK
	.align		4
.L_1093:
        /*0018*/ 	.byte	0x03, 0x50
        /*001a*/ 	.short	0x0000


	//----- nvinfo : EIATTR_MAXREG_COUNT
	.align		4
        /*001c*/ 	.byte	0x03, 0x1b
        /*001e*/ 	.short	0x00a8


	//----- nvinfo : EIATTR_NUM_BARRIERS
	.align		4
        /*0020*/ 	.byte	0x02, 0x4c
        /*0022*/ 	.byte	0x10
	.zero		1


	//----- nvinfo : EIATTR_EXTERNS
	.align		4
        /*0024*/ 	.byte	0x04, 0x0f
        /*0026*/ 	.short	(.L_1095 - .L_1094)


	//   ....[0]....
	.align		4
.L_1094:
        /*0028*/ 	.word	index@(__assertfail)


	//----- nvinfo : EIATTR_MERCURY_ISA_VERSION
	.align		4
.L_1095:
        /*002c*/ 	.byte	0x03, 0x5f
        /*002e*/ 	.short	0x0101


	//----- nvinfo : EIATTR_INT_WARP_WIDE_INSTR_OFFSETS
	.align		4
        /*0030*/ 	.byte	0x04, 0x31
        /*0032*/ 	.short	(.L_1097 - .L_1096)


	//   ....[0]....
.L_1096:
        /*0034*/ 	.word	0x00000180


	//   ....[1]....
        /*0038*/ 	.word	0x000001b0


	//----- nvinfo : EIATTR_COOP_GROUP_MASK_REGIDS
	.align		4
.L_1097:
        /*003c*/ 	.byte	0x04, 0x29
        /*003e*/ 	.short	(.L_1099 - .L_1098)


	//   ....[0]....
.L_1098:
        /*0040*/ 	.word	0xffffffff


	//   ....[1]....
        /*0044*/ 	.word	0xffffffff


	//   ....[2]....
        /*0048*/ 	.word	0xffffffff


	//   ....[3]....
        /*004c*/ 	.word	0xffffffff


	//   ....[4]....
        /*0050*/ 	.word	0xffffffff


	//   ....[5]....
        /*0054*/ 	.word	0xffffffff


	//   ....[6]....
        /*0058*/ 	.word	0xffffffff


	//   ....[7]....
        /*005c*/ 	.word	0x0500000f


	//----- nvinfo : EIATTR_COOP_GROUP_INSTR_OFFSETS
	.align		4
.L_1099:
        /*0060*/ 	.byte	0x04, 0x28
        /*0062*/ 	.short	(.L_1101 - .L_1100)


	//   ....[0]....
.L_1100:
        /*0064*/ 	.word	0x00000050


	//   ....[1]....
        /*0068*/ 	.word	0x00000190


	//   ....[2]....
        /*006c*/ 	.word	0x000001e0


	//   ....[3]....
        /*0070*/ 	.word	0x000003d0


	//   ....[4]....
        /*0074*/ 	.word	0x00000600


	//   ....[5]....
        /*0078*/ 	.word	0x00001360


	//   ....[6]....
        /*007c*/ 	.word	0x000060e0


	//   ....[7]....
        /*0080*/ 	.word	0x00009a20


	//----- nvinfo : EIATTR_REG_RECONFIG
	.align		4
.L_1101:
        /*0084*/ 	.byte	0x01, 0x54
	.zero		2


	//----- nvinfo : EIATTR_SYSCALL_OFFSETS
	.align		4
        /*0088*/ 	.byte	0x04, 0x46
        /*008a*/ 	.short	(.L_1103 - .L_1102)


	//   ....[0]....
.L_1102:
        /*008c*/ 	.word	0x00000fc0


	//   ....[1]....
        /*0090*/ 	.word	0x000010b0


	//   ....[2]....
        /*0094*/ 	.word	0x00001210


	//   ....[3]....
        /*0098*/ 	.word	0x00001300


	//   ....[4]....
        /*009c*/ 	.word	0x00001570


	//----- nvinfo : EIATTR_MBARRIER_INSTR_OFFSETS
	.align		4
.L_1103:
        /*00a0*/ 	.byte	0x04, 0x39
        /*00a2*/ 	.short	(.L_1105 - .L_1104)


	//   ....[0]....
.L_1104:
        /*00a4*/ 	.word	0x00000280
        /*00a8*/ 	.word	0x000000ff
        /*00ac*/ 	.word	0x00026800
        /*00b0*/ 	.short	0x0100
        /*00b2*/ 	.byte	0x06
	.zero		1


	//   ....[1]....
        /*00b4*/ 	.word	0x00000380
        /*00b8*/ 	.word	0x000000ff
        /*00bc*/ 	.word	0x00026810
        /*00c0*/ 	.short	0x0100
        /*00c2*/ 	.byte	0x08
	.zero		1


	//   ....[2]....
        /*00c4*/ 	.word	0x00000390
        /*00c8*/ 	.word	0x000000ff
        /*00cc*/ 	.word	0x00026820
        /*00d0*/ 	.short	0x0100
        /*00d2*/ 	.byte	0x08
	.zero		1


	//   ....[3]....
        /*00d4*/ 	.word	0x000003a0
        /*00d8*/ 	.word	0x000000ff
        /*00dc*/ 	.word	0x00026818
        /*00e0*/ 	.short	0x0100
        /*00e2*/ 	.byte	0x08
	.zero		1


	//   ....[4]....
        /*00e4*/ 	.word	0x000003b0
        /*00e8*/ 	.word	0x000000ff
        /*00ec*/ 	.word	0x00026828
        /*00f0*/ 	.short	0x0100
        /*00f2*/ 	.byte	0x08
	.zero		1


	//   ....[5]....
        /*00f4*/ 	.word	0x000004e0
        /*00f8*/ 	.word	0x000000ff
        /*00fc*/ 	.word	0x00026830
        /*0100*/ 	.short	0x0100
        /*0102*/ 	.byte	0x08
	.zero		1


	//   ....[6]....
        /*0104*/ 	.word	0x000004f0
        /*0108*/ 	.word	0x000000ff
        /*010c*/ 	.word	0x00026840
        /*0110*/ 	.short	0x0100
        /*0112*/ 	.byte	0x08
	.zero		1


	//   ....[7]....
        /*0114*/ 	.word	0x00000500
        /*0118*/ 	.word	0x000000ff
        /*011c*/ 	.word	0x00026838
        /*0120*/ 	.short	0x0100
        /*0122*/ 	.byte	0x08
	.zero		1


	//   ....[8]....
        /*0124*/ 	.word	0x00000510
        /*0128*/ 	.word	0x000000ff
        /*012c*/ 	.word	0x00026848
        /*0130*/ 	.short	0x0100
        /*0132*/ 	.byte	0x08
	.zero		1


	//   ....[9]....
        /*0134*/ 	.word	0x000013a0
        /*0138*/ 	.word	0x00000012
        /*013c*/ 	.word	0x00026800
        /*0140*/ 	.short	0x010a
        /*0142*/ 	.byte	0x3f
	.zero		1


	//   ....[10]....
        /*0144*/ 	.word	0x00001430
        /*0148*/ 	.word	0x00000012
        /*014c*/ 	.word	0x00026800
        /*0150*/ 	.short	0x010a
        /*0152*/ 	.byte	0x3f
	.zero		1


	//   ....[11]....
        /*0154*/ 	.word	0x00001dd0
        /*0158*/ 	.word	0x000000ff
        /*015c*/ 	.word	0x00026810
        /*0160*/ 	.short	0x010a
        /*0162*/ 	.byte	0x08
	.zero		1


	//   ....[12]....
        /*0164*/ 	.word	0x00001e10
        /*0168*/ 	.word	0x000000ff
        /*016c*/ 	.word	0x00026810
        /*0170*/ 	.short	0x010a
        /*0172*/ 	.byte	0x08
	.zero		1


	//   ....[13]....
        /*0174*/ 	.word	0x00002260
        /*0178*/ 	.word	0x000000ff
        /*017c*/ 	.word	0x00026830
        /*0180*/ 	.short	0x010a
        /*0182*/ 	.byte	0x08
	.zero		1


	//   ....[14]....
        /*0184*/ 	.word	0x000022a0
        /*0188*/ 	.word	0x000000ff
        /*018c*/ 	.word	0x00026830
        /*0190*/ 	.short	0x010a
        /*0192*/ 	.byte	0x08
	.zero		1


	//   ....[15]....
        /*0194*/ 	.word	0x00003eb0
        /*0198*/ 	.word	0x000000ff
        /*019c*/ 	.word	0x00000000
        /*01a0*/ 	.short	0x0101
        /*01a2*/ 	.byte	0x0a
	.zero		1


	//   ....[16]....
        /*01a4*/ 	.word	0x00004190
        /*01a8*/ 	.word	0x000000ff
        /*01ac*/ 	.word	0x00000000
        /*01b0*/ 	.short	0x0101
        /*01b2*/ 	.byte	0x08
	.zero		1


	//   ....[17]....
        /*01b4*/ 	.word	0x00007970
        /*01b8*/ 	.word	0x00000000
        /*01bc*/ 	.word	0x00026820
        /*01c0*/ 	.short	0x010a
        /*01c2*/ 	.byte	0x3f
	.zero		1


	//   ....[18]....
        /*01c4*/ 	.word	0x00008240
        /*01c8*/ 	.word	0x00000000
        /*01cc*/ 	.word	0x00026840
        /*01d0*/ 	.short	0x010a
        /*01d2*/ 	.byte	0x3f
	.zero		1


	//   ....[19]....
        /*01d4*/ 	.word	0x00008550
        /*01d8*/ 	.word	0x00000000
        /*01dc*/ 	.word	0x00026828
        /*01e0*/ 	.short	0x010a
        /*01e2*/ 	.byte	0x3f
	.zero		1


	//   ....[20]....
        /*01e4*/ 	.word	0x000087f0
        /*01e8*/ 	.word	0x00000000
        /*01ec*/ 	.word	0x00026848
        /*01f0*/ 	.short	0x010a
        /*01f2*/ 	.byte	0x3f
	.zero		1


	//   ....[21]....
        /*01f4*/ 	.word	0x00008ae0
        /*01f8*/ 	.word	0x00000000
        /*01fc*/ 	.word	0x00026820
        /*0200*/ 	.short	0x010a
        /*0202*/ 	.byte	0x3f
	.zero		1


	//   ....[22]....
        /*0204*/ 	.word	0x00008de0
        /*0208*/ 	.word	0x00000000
        /*020c*/ 	.word	0x00026840
        /*0210*/ 	.short	0x010a
        /*0212*/ 	.byte	0x3f
	.zero		1


	//   ....[23]....
        /*0214*/ 	.word	0x000090d0
        /*0218*/ 	.word	0x00000000
        /*021c*/ 	.word	0x00026828
        /*0220*/ 	.short	0x010a
        /*0222*/ 	.byte	0x3f
	.zero		1


	//   ....[24]....
        /*0224*/ 	.word	0x000093c0
        /*0228*/ 	.word	0x00000003
        /*022c*/ 	.word	0x00026840
        /*0230*/ 	.short	0x010a
        /*0232*/ 	.byte	0x3f
	.zero		1


	//   ....[25]....
        /*0234*/ 	.word	0x00009880
        /*0238*/ 	.word	0x00000006
        /*023c*/ 	.word	0x00000000
        /*0240*/ 	.short	0x010a
        /*0242*/ 	.byte	0x3f
	.zero		1


	//   ....[26]....
        /*0244*/ 	.word	0x000098e0
        /*0248*/ 	.word	0x00000003
        /*024c*/ 	.word	0x00000000
        /*0250*/ 	.short	0x010a
        /*0252*/ 	.byte	0x3f
	.zero		1


	//   ....[27]....
        /*0254*/ 	.word	0x00009940
        /*0258*/ 	.word	0x00000000
        /*025c*/ 	.word	0x00000000
        /*0260*/ 	.short	0x010a
        /*0262*/ 	.byte	0x3f
	.zero		1


	//   ....[28]....
        /*0264*/ 	.word	0x00009970
        /*0268*/ 	.word	0x00000003
        /*026c*/ 	.word	0x00000000
        /*0270*/ 	.short	0x010a
        /*0272*/ 	.byte	0x3f
	.zero		1


	//   ....[29]....
        /*0274*/ 	.word	0x00009a50
        /*0278*/ 	.word	0x00000012
        /*027c*/ 	.word	0x00026800
        /*0280*/ 	.short	0x010a
        /*0282*/ 	.byte	0x3f
	.zero		1


	//   ....[30]....
        /*0284*/ 	.word	0x00009ab0
        /*0288*/ 	.word	0x00000005
        /*028c*/ 	.word	0x00026810
        /*0290*/ 	.short	0x010a
        /*0292*/ 	.byte	0x3f
	.zero		1


	//   ....[31]....
        /*0294*/ 	.word	0x00009b10
        /*0298*/ 	.word	0x00000005
        /*029c*/ 	.word	0x00026830
        /*02a0*/ 	.short	0x010a
        /*02a2*/ 	.byte	0x3f
	.zero		1


	//   ....[32]....
        /*02a4*/ 	.word	0x00009b60
        /*02a8*/ 	.word	0x00000000
        /*02ac*/ 	.word	0x00026820
        /*02b0*/ 	.short	0x010a
        /*02b2*/ 	.byte	0x3f
	.zero		1


	//   ....[33]....
        /*02b4*/ 	.word	0x00009bb0
        /*02b8*/ 	.word	0x00000000
        /*02bc*/ 	.word	0x00026840
        /*02c0*/ 	.short	0x010a
        /*02c2*/ 	.byte	0x3f
	.zero		1


	//   ....[34]....
        /*02c4*/ 	.word	0x00009c00
        /*02c8*/ 	.word	0x00000000
        /*02cc*/ 	.word	0x00026828
        /*02d0*/ 	.short	0x010a
        /*02d2*/ 	.byte	0x3f
	.zero		1


	//   ....[35]....
        /*02d4*/ 	.word	0x00009c50
        /*02d8*/ 	.word	0x00000000
        /*02dc*/ 	.word	0x00026848
        /*02e0*/ 	.short	0x010a
        /*02e2*/ 	.byte	0x3f
	.zero		1


	//   ....[36]....
        /*02e4*/ 	.word	0x00009cb0
        /*02e8*/ 	.word	0x00000000
        /*02ec*/ 	.word	0x00026820
        /*02f0*/ 	.short	0x010a
        /*02f2*/ 	.byte	0x3f
	.zero		1


	//   ....[37]....
        /*02f4*/ 	.word	0x00009d00
        /*02f8*/ 	.word	0x00000000
        /*02fc*/ 	.word	0x00026840
        /*0300*/ 	.short	0x010a
        /*0302*/ 	.byte	0x3f
	.zero		1


	//   ....[38]....
        /*0304*/ 	.word	0x00009d50
        /*0308*/ 	.word	0x00000000
        /*030c*/ 	.word	0x00026828
        /*0310*/ 	.short	0x010a
        /*0312*/ 	.byte	0x3f
	.zero		1


	//   ....[39]....
        /*0314*/ 	.word	0x00009da0
        /*0318*/ 	.word	0x00000003
        /*031c*/ 	.word	0x00026840
        /*0320*/ 	.short	0x010a
        /*0322*/ 	.byte	0x3f
	.zero		1


	//   ....[40]....
        /*0324*/ 	.word	0x00009e80
        /*0328*/ 	.word	0x00000006
        /*032c*/ 	.word	0x00000000
        /*0330*/ 	.short	0x010a
        /*0332*/ 	.byte	0x3f
	.zero		1


	//   ....[41]....
        /*0334*/ 	.word	0x00009ed0
        /*0338*/ 	.word	0x00000003
        /*033c*/ 	.word	0x00000000
        /*0340*/ 	.short	0x010a
        /*0342*/ 	.byte	0x3f
	.zero		1


	//   ....[42]....
        /*0344*/ 	.word	0x00009f20
        /*0348*/ 	.word	0x00000000
        /*034c*/ 	.word	0x00000000
        /*0350*/ 	.short	0x010a
        /*0352*/ 	.byte	0x3f
	.zero		1


	//----- nvinfo : EIATTR_NUM_MBARRIERS
	.align		4
.L_1105:
        /*0354*/ 	.byte	0x03, 0x38
        /*0356*/ 	.short	0x0009


	//----- nvinfo : EIATTR_EXIT_INSTR_OFFSETS
	.align		4
        /*0358*/ 	.byte	0x04, 0x1c
        /*035a*/ 	.short	(.L_1107 - .L_1106)


	//   ....[0]....
.L_1106:
        /*035c*/ 	.word	0x000099c0


	//----- nvinfo : EIATTR_MAX_THREADS
	.align		4
.L_1107:
        /*0360*/ 	.byte	0x04, 0x05
        /*0362*/ 	.short	(.L_1109 - .L_1108)
.L_1108:
        /*0364*/ 	.word	0x00000180
        /*0368*/ 	.word	0x00000001
        /*036c*/ 	.word	0x00000001


	//----- nvinfo : EIATTR_CRS_STACK_SIZE
	.align		4
.L_1109:
        /*0370*/ 	.byte	0x04, 0x1e
        /*0372*/ 	.short	(.L_1111 - .L_1110)
.L_1110:
        /*0374*/ 	.word	0x00000000


	//----- nvinfo : EIATTR_CBANK_PARAM_SIZE
	.align		4
.L_1111:
        /*0378*/ 	.byte	0x03, 0x19
        /*037a*/ 	.short	0x06f0


	//----- nvinfo : EIATTR_PARAM_CBANK
	.align		4
        /*037c*/ 	.byte	0x04, 0x0a
        /*037e*/ 	.short	(.L_1113 - .L_1112)
	.align		4
.L_1112:
        /*0380*/ 	.word	index@(.nv.constant0._ZN7cutlass13device_kernelIN5flash11enable_sm90INS1_16FlashAttnBwdSm90INS1_25CollectiveMainloopBwdSm90ILi2ELi2ELi2EN4cute5tupleIJNS5_1CILi1EEES8_S8_EEENS6_IJNS7_ILi64EEENS7_ILi128EEENS7_ILi96EEEEEENS_6half_tEfNS_4arch4Sm90ELb0ELb0ELb0ELb1ELb0ELb1ELb0ELb0ELi2ELi1ELi2ELi1ELb1EEENS1_21CollectiveEpilogueBwdISD_SE_SG_Li256ELb1ELb0ELi1EEENS1_19SingleTileSchedulerILb1ELb0ELb0ELi128EEEEEEEEEvNT_6ParamsE)
        /*0384*/ 	.short	0x0210
        /*0386*/ 	.short	0x06f0


	//----- nvinfo : EIATTR_SW_WAR
	.align		4
.L_1113:
        /*0388*/ 	.byte	0x04, 0x36
        /*038a*/ 	.short	(.L_1115 - .L_1114)
.L_1114:
        /*038c*/ 	.word	0x00000008
.L_1115:


//--------------------- .nv.info._ZN7cutlass13device_kernelIN5flash11enable_sm90INS1_16FlashAttnBwdSm90INS1_25CollectiveMainloopBwdSm90ILi2ELi2ELi2EN4cute5tupleIJNS5_1CILi1EEES8_S8_EEENS6_IJNS7_ILi64EEENS7_ILi128EEENS7_ILi96EEEEEENS_6half_tEfNS_4arch4Sm90ELb0ELb0ELb0ELb1ELb1ELb1ELb0ELb0ELi2ELi1ELi2ELi1ELb1EEENS1_21CollectiveEpilogueBwdISD_SE_SG_Li256ELb1ELb0ELi1EEENS1_19SingleTileSchedulerILb1ELb0ELb0ELi128EEEEEEEEEvNT_6ParamsE --------------------------
	.section	.nv.info._ZN7cutlass13device_kernelIN5flash11enable_sm90INS1_16FlashAttnBwdSm90INS1_25CollectiveMainloopBwdSm90ILi2ELi2ELi2EN4cute5tupleIJNS5_1CILi1EEES8_S8_EEENS6_IJNS7_ILi64EEENS7_ILi128EEENS7_ILi96EEEEEENS_6half_tEfNS_4arch4Sm90ELb0ELb0ELb0ELb1ELb1ELb1ELb0ELb0ELi2ELi1ELi2ELi1ELb1EEENS1_21CollectiveEpilogueBwdISD_SE_SG_Li256ELb1ELb0ELi1EEENS1_19SingleTileSchedulerILb1ELb0ELb0ELi128EEEEEEEEEvNT_6ParamsE,"",@"SHT_CUDA_INFO"
	.sectionflags	@""
	.align	4


	//----- nvinfo : EIATTR_CUDA_API_VERSION
	.align		4
        /*0000*/ 	.byte	0x04, 0x37
        /*0002*/ 	.short	(.L_1117 - .L_1116)
.L_1116:
        /*0004*/ 	.word	0x00000082


	//----- nvinfo : EIATTR_KPARAM_INFO
	.align		4
.L_1117:
        /*0008*/ 	.byte	0x04, 0x17
        /*000a*/ 	.short	(.L_1119 - .L_1118)
.L_1118:
        /*000c*/ 	.word	0x00000000
        /*0010*/ 	.short	0x0000
        /*0012*/ 	.short	0x0070
        /*0014*/ 	.byte	0x00, 0xf0, 0x01, 0x1a


	//----- nvinfo : EIATTR_SPARSE_MMA_MASK
	.align		4
.L_1119:
        /*0018*/ 	.byte	0x03, 0x50
        /*001a*/ 	.short	0x0000


	//----- nvinfo : EIATTR_MAXREG_COUNT
	.align		4
        /*001c*/ 	.byte	0x03, 0x1b
        /*001e*/ 	.short	0x00a8


	//----- nvinfo : EIATTR_NUM_BARRIERS
	.align		4
        /*0020*/ 	.byte	0x02, 0x4c
        /*0022*/ 	.byte	0x10
	.zero		1


	//----- nvinfo : EIATTR_EXTERNS
	.align		4
        /*0024*/ 	.byte	0x04, 0x0f
        /*0026*/ 	.short	(.L_1121 - .L_1120)


	//   ....[0]....
	.align		4
.L_1120:
        /*0028*/ 	.word	index@(__assertfail)


	//----- nvinfo : EIATTR_MERCURY_ISA_VERSION
	.align		4
.L_1121:
        /*002c*/ 	.byte	0x03, 0x5f
        /*002e*/ 	.short	0x0101


	//----- nvinfo : EIATTR_INT_WARP_WIDE_INSTR_OFFSETS
	.align		4
        /*0030*/ 	.byte	0x04, 0x31
        /*0032*/ 	.short	(.L_1123 - .L_1122)


	//   ....[0]....
.L_1122:
        /*0034*/ 	.word	0x00000180


	//   ....[1]....
        /*0038*/ 	.word	0x000001b0


	//   ....[2]....
        /*003c*/ 	.word	0x00006e10


	//   ....[3]....
        /*0040*/ 	.word	0x00007280


	//   ....[4]....
        /*0044*/ 	.word	0x00007850


	//----- nvinfo : EIATTR_COOP_GROUP_MASK_REGIDS
	.align		4
.L_1123:
        /*0048*/ 	.byte	0x04, 0x29
        /*004a*/ 	.short	(.L_1125 - .L_1124)


	//   ....[0]....
.L_1124:
        /*004c*/ 	.word	0xffffffff


	//   ....[1]....
        /*0050*/ 	.word	0xffffffff


	//   ....[2]....
        /*0054*/ 	.word	0xffffffff


	//   ....[3]....
        /*0058*/ 	.word	0xffffffff


	//   ....[4]....
        /*005c*/ 	.word	0xffffffff


	//   ....[5]....
        /*0060*/ 	.word	0xffffffff


	//   ....[6]....
        /*0064*/ 	.word	0xffffffff


	//   ....[7]....
        /*0068*/ 	.word	0xffffffff


	//   ....[8]....
        /*006c*/ 	.word	0xffffffff


	//   ....[9]....
        /*0070*/ 	.word	0xffffffff


	//   ....[10]....
        /*0074*/ 	.word	0xffffffff


	//   ....[11]....
        /*0078*/ 	.word	0xffffffff


	//   ....[12]....
        /*007c*/ 	.word	0xffffffff


	//   ....[13]....
        /*0080*/ 	.word	0x0500000f


	//   ....[14]....
        /*0084*/ 	.word	0x0500000f


	//   ....[15]....
        /*0088*/ 	.word	0x0500000f


	//   ....[16]....
        /*008c*/ 	.word	0x0500000f


	//----- nvinfo : EIATTR_COOP_GROUP_INSTR_OFFSETS
	.align		4
.L_1125:
        /*0090*/ 	.byte	0x04, 0x28
        /*0092*/ 	.short	(.L_1127 - .L_1126)


	//   ....[0]....
.L_1126:
        /*0094*/ 	.word	0x00000050


	//   ....[1]....
        /*0098*/ 	.word	0x00000190


	//   ....[2]....
        /*009c*/ 	.word	0x000001e0


	//   ....[3]....
        /*00a0*/ 	.word	0x000003d0


	//   ....[4]....
        /*00a4*/ 	.word	0x00000600


	//   ....[5]....
        /*00a8*/ 	.word	0x00001360


	//   ....[6]....
        /*00ac*/ 	.word	0x000060e0


	//   ....[7]....
        /*00b0*/ 	.word	0x00006ab0


	//   ....[8]....
        /*00b4*/ 	.word	0x00006d40


	//   ....[9]....
        /*00b8*/ 	.word	0x00006f80


	//   ....[10]....
        /*00bc*/ 	.word	0x000071b0


	//   ....[11]....
        /*00c0*/ 	.word	0x00007460


	//   ....[12]....
        /*00c4*/ 	.word	0x00007790


	//   ....[13]....
        /*00c8*/ 	.word	0x0000a270


	//   ....[14]....
        /*00cc*/ 	.word	0x0000a3e0


	//   ....[15]....
        /*00d0*/ 	.word	0x0000a450


	//   ....[16]....
        /*00d4*/ 	.word	0x0000a4c0


	//----- nvinfo : EIATTR_REG_RECONFIG
	.align		4
.L_1127:
        /*00d8*/ 	.byte	0x01, 0x54
	.zero		2


	//----- nvinfo : EIATTR_SYSCALL_OFFSETS
	.align		4
        /*00dc*/ 	.byte	0x04, 0x46
        /*00de*/ 	.short	(.L_1129 - .L_1128)


	//   ....[0]....
.L_1128:
        /*00e0*/ 	.word	0x00000fc0


	//   ....[1]....
        /*00e4*/ 	.word	0x000010b0


	//   ....[2]....
        /*00e8*/ 	.word	0x00001210


	//   ....[3]....
        /*00ec*/ 	.word	0x00001300


	//   ....[4]....
        /*00f0*/ 	.word	0x00001570


	//----- nvinfo : EIATTR_MBARRIER_INSTR_OFFSETS
	.align		4
.L_1129:
        /*00f4*/ 	.byte	0x04, 0x39
        /*00f6*/ 	.short	(.L_1131 - .L_1130)


	//   ....[0]....
.L_1130:
        /*00f8*/ 	.word	0x00000280
        /*00fc*/ 	.word	0x000000ff
        /*0100*/ 	.word	0x00026800
        /*0104*/ 	.short	0x0100
        /*0106*/ 	.byte	0x06
	.zero		1


	//   ....[1]....
        /*0108*/ 	.word	0x00000380
        /*010c*/ 	.word	0x000000ff
        /*0110*/ 	.word	0x00026810
        /*0114*/ 	.short	0x0100
        /*0116*/ 	.byte	0x08
	.zero		1


	//   ....[2]....
        /*0118*/ 	.word	0x00000390
        /*011c*/ 	.word	0x000000ff
        /*0120*/ 	.word	0x00026820
        /*0124*/ 	.short	0x0100
        /*0126*/ 	.byte	0x08
	.zero		1


	//   ....[3]....
        /*0128*/ 	.word	0x000003a0
        /*012c*/ 	.word	0x000000ff
        /*0130*/ 	.word	0x00026818
        /*0134*/ 	.short	0x0100
        /*0136*/ 	.byte	0x08
	.zero		1


	//   ....[4]....
        /*0138*/ 	.word	0x000003b0
        /*013c*/ 	.word	0x000000ff
        /*0140*/ 	.word	0x00026828
        /*0144*/ 	.short	0x0100
        /*0146*/ 	.byte	0x08
	.zero		1


	//   ....[5]....
        /*0148*/ 	.word	0x000004e0
        /*014c*/ 	.word	0x000000ff
        /*0150*/ 	.word	0x00026830
        /*0154*/ 	.short	0x0100
        /*0156*/ 	.byte	0x08
	.zero		1


	//   ....[6]....
        /*0158*/ 	.word	0x000004f0
        /*015c*/ 	.word	0x000000ff
        /*0160*/ 	.word	0x00026840
        /*0164*/ 	.short	0x0100
        /*0166*/ 	.byte	0x08
	.zero		1


	//   ....[7]....
        /*0168*/ 	.word	0x00000500
        /*016c*/ 	.word	0x000000ff
        /*0170*/ 	.word	0x00026838
        /*0174*/ 	.short	0x0100
        /*0176*/ 	.byte	0x08
	.zero		1


	//   ....[8]....
        /*0178*/ 	.word	0x00000510
        /*017c*/ 	.word	0x000000ff
        /*0180*/ 	.word	0x00026848
        /*0184*/ 	.short	0x0100
        /*0186*/ 	.byte	0x08
	.zero		1


	//   ....[9]....
        /*0188*/ 	.word	0x000013a0
        /*018c*/ 	.word	0x00000012
        /*0190*/ 	.word	0x00026800
        /*0194*/ 	.short	0x010a
        /*0196*/ 	.byte	0x3f
	.zero		1


	//   ....[10]....
        /*0198*/ 	.word	0x00001430
        /*019c*/ 	.word	0x00000012
        /*01a0*/ 	.word	0x00026800
        /*01a4*/ 	.short	0x010a
        /*01a6*/ 	.byte	0x3f
	.zero		1


	//   ....[11]....
        /*01a8*/ 	.word	0x00001dd0
        /*01ac*/ 	.word	0x000000ff
        /*01b0*/ 	.word	0x00026810
        /*01b4*/ 	.short	0x010a
        /*01b6*/ 	.byte	0x08
	.zero		1


	//   ....[12]....
        /*01b8*/ 	.word	0x00001e10
        /*01bc*/ 	.word	0x000000ff
        /*01c0*/ 	.word	0x00026810
        /*01c4*/ 	.short	0x010a
        /*01c6*/ 	.byte	0x08
	.zero		1


	//   ....[13]....
        /*01c8*/ 	.word	0x00002260
        /*01cc*/ 	.word	0x000000ff
        /*01d0*/ 	.word	0x00026830
        /*01d4*/ 	.short	0x010a
        /*01d6*/ 	.byte	0x08
	.zero		1


	//   ....[14]....
        /*01d8*/ 	.word	0x000022a0
        /*01dc*/ 	.word	0x000000ff
        /*01e0*/ 	.word	0x00026830
        /*01e4*/ 	.short	0x010a
        /*01e6*/ 	.byte	0x08
	.zero		1


	//   ....[15]....
        /*01e8*/ 	.word	0x00003eb0
        /*01ec*/ 	.word	0x000000ff
        /*01f0*/ 	.word	0x00000000
        /*01f4*/ 	.short	0x0101
        /*01f6*/ 	.byte	0x0a
	.zero		1


	//   ....[16]....
        /*01f8*/ 	.word	0x00004190
        /*01fc*/ 	.word	0x000000ff
        /*0200*/ 	.word	0x00000000
        /*0204*/ 	.short	0x0101
        /*0206*/ 	.byte	0x08
	.zero		1


	//   ....[17]....
        /*0208*/ 	.word	0x000081c0
        /*020c*/ 	.word	0x00000000
        /*0210*/ 	.word	0x00026820
        /*0214*/ 	.short	0x010a
        /*0216*/ 	.byte	0x3f
	.zero		1


	//   ....[18]....
        /*0218*/ 	.word	0x00008a90
        /*021c*/ 	.word	0x00000000
        /*0220*/ 	.word	0x00026840
        /*0224*/ 	.short	0x010a
        /*0226*/ 	.byte	0x3f
	.zero		1


	//   ....[19]....
        /*0228*/ 	.word	0x00008da0
        /*022c*/ 	.word	0x00000000
        /*0230*/ 	.word	0x00026828
        /*0234*/ 	.short	0x010a
        /*0236*/ 	.byte	0x3f
	.zero		1


	//   ....[20]....
        /*0238*/ 	.word	0x00009040
        /*023c*/ 	.word	0x00000000
        /*0240*/ 	.word	0x00026848
        /*0244*/ 	.short	0x010a
        /*0246*/ 	.byte	0x3f
	.zero		1


	//   ....[21]....
        /*0248*/ 	.word	0x00009330
        /*024c*/ 	.word	0x00000000
        /*0250*/ 	.word	0x00026820
        /*0254*/ 	.short	0x010a
        /*0256*/ 	.byte	0x3f
	.zero		1


	//   ....[22]....
        /*0258*/ 	.word	0x00009630
        /*025c*/ 	.word	0x00000000
        /*0260*/ 	.word	0x00026840
        /*0264*/ 	.short	0x010a
        /*0266*/ 	.byte	0x3f
	.zero		1


	//   ....[23]....
        /*0268*/ 	.word	0x00009920
        /*026c*/ 	.word	0x00000000
        /*0270*/ 	.word	0x00026828
        /*0274*/ 	.short	0x010a
        /*0276*/ 	.byte	0x3f
	.zero		1


	//   ....[24]....
        /*0278*/ 	.word	0x00009c10
        /*027c*/ 	.word	0x00000003
        /*0280*/ 	.word	0x00026840
        /*0284*/ 	.short	0x010a
        /*0286*/ 	.byte	0x3f
	.zero		1


	//   ....[25]....
        /*0288*/ 	.word	0x0000a0d0
        /*028c*/ 	.word	0x00000006
        /*0290*/ 	.word	0x00000000
        /*0294*/ 	.short	0x010a
        /*0296*/ 	.byte	0x3f
	.zero		1


	//   ....[26]....
        /*0298*/ 	.word	0x0000a130
        /*029c*/ 	.word	0x00000003
        /*02a0*/ 	.word	0x00000000
        /*02a4*/ 	.short	0x010a
        /*02a6*/ 	.byte	0x3f
	.zero		1


	//   ....[27]....
        /*02a8*/ 	.word	0x0000a190
        /*02ac*/ 	.word	0x00000000
        /*02b0*/ 	.word	0x00000000
        /*02b4*/ 	.short	0x010a
        /*02b6*/ 	.byte	0x3f
	.zero		1


	//   ....[28]....
        /*02b8*/ 	.word	0x0000a1c0
        /*02bc*/ 	.word	0x00000003
        /*02c0*/ 	.word	0x00000000
        /*02c4*/ 	.short	0x010a
        /*02c6*/ 	.byte	0x3f
	.zero		1


	//   ....[29]....
        /*02c8*/ 	.word	0x0000a2a0
        /*02cc*/ 	.word	0x00000012
        /*02d0*/ 	.word	0x00026800
        /*02d4*/ 	.short	0x010a
        /*02d6*/ 	.byte	0x3f
	.zero		1


	//   ....[30]....
        /*02d8*/ 	.word	0x0000a300
        /*02dc*/ 	.word	0x00000005
        /*02e0*/ 	.word	0x00026810
        /*02e4*/ 	.short	0x010a
        /*02e6*/ 	.byte	0x3f
	.zero		1


	//   ....[31]....
        /*02e8*/ 	.word	0x0000a360
        /*02ec*/ 	.word	0x00000005
        /*02f0*/ 	.word	0x00026830
        /*02f4*/ 	.short	0x010a
        /*02f6*/ 	.byte	0x3f
	.zero		1


	//   ....[32]....
        /*02f8*/ 	.word	0x0000a500
        /*02fc*/ 	.word	0x00000000
        /*0300*/ 	.word	0x00026820
        /*0304*/ 	.short	0x010a
        /*0306*/ 	.byte	0x3f
	.zero		1


	//   ....[33]....
        /*0308*/ 	.word	0x0000a550
        /*030c*/ 	.word	0x00000000
        /*0310*/ 	.word	0x00026840
        /*0314*/ 	.short	0x010a
        /*0316*/ 	.byte	0x3f
	.zero		1


	//   ....[34]....
        /*0318*/ 	.word	0x0000a5a0
        /*031c*/ 	.word	0x00000000
        /*0320*/ 	.word	0x00026828
        /*0324*/ 	.short	0x010a
        /*0326*/ 	.byte	0x3f
	.zero		1


	//   ....[35]....
        /*0328*/ 	.word	0x0000a5f0
        /*032c*/ 	.word	0x00000000
        /*0330*/ 	.word	0x00026848
        /*0334*/ 	.short	0x010a
        /*0336*/ 	.byte	0x3f
	.zero		1


	//   ....[36]....
        /*0338*/ 	.word	0x0000a650
        /*033c*/ 	.word	0x00000000
        /*0340*/ 	.word	0x00026820
        /*0344*/ 	.short	0x010a
        /*0346*/ 	.byte	0x3f
	.zero		1


	//   ....[37]....
        /*0348*/ 	.word	0x0000a6a0
        /*034c*/ 	.word	0x00000000
        /*0350*/ 	.word	0x00026840
        /*0354*/ 	.short	0x010a
        /*0356*/ 	.byte	0x3f
	.zero		1


	//   ....[38]....
        /*0358*/ 	.word	0x0000a6f0
        /*035c*/ 	.word	0x00000000
        /*0360*/ 	.word	0x00026828
        /*0364*/ 	.short	0x010a
        /*0366*/ 	.byte	0x3f
	.zero		1


	//   ....[39]....
        /*0368*/ 	.word	0x0000a740
        /*036c*/ 	.word	0x00000003
        /*0370*/ 	.word	0x00026840
        /*0374*/ 	.short	0x010a
        /*0376*/ 	.byte	0x3f
	.zero		1


	//   ....[40]....
        /*0378*/ 	.word	0x0000a820
        /*037c*/ 	.word	0x00000006
        /*0380*/ 	.word	0x00000000
        /*0384*/ 	.short	0x010a
        /*0386*/ 	.byte	0x3f
	.zero		1


	//   ....[41]....
        /*0388*/ 	.word	0x0000a870
        /*038c*/ 	.word	0x00000003
        /*0390*/ 	.word	0x00000000
        /*0394*/ 	.short	0x010a
        /*0396*/ 	.byte	0x3f
	.zero		1


	//   ....[42]....
        /*0398*/ 	.word	0x0000a8c0
        /*039c*/ 	.word	0x00000000
        /*03a0*/ 	.word	0x00000000
        /*03a4*/ 	.short	0x010a
        /*03a6*/ 	.byte	0x3f
	.zero		1


	//----- nvinfo : EIATTR_NUM_MBARRIERS
	.align		4
.L_1131:
        /*03a8*/ 	.byte	0x03, 0x38
        /*03aa*/ 	.short	0x0009


	//----- nvinfo : EIATTR_EXIT_INSTR_OFFSETS
	.align		4
        /*03ac*/ 	.byte	0x04, 0x1c
        /*03ae*/ 	.short	(.L_1133 - .L_1132)


	//   ....[0]....
.L_1132:
        /*03b0*/ 	.word	0x0000a210


	//----- nvinfo : EIATTR_MAX_THREADS
	.align		4
.L_1133:
        /*03b4*/ 	.byte	0x04, 0x05
        /*03b6*/ 	.short	(.L_1135 - .L_1134)
.L_1134:
        /*03b8*/ 	.word	0x00000180
        /*03bc*/ 	.word	0x00000001
        /*03c0*/ 	.word	0x00000001


	//----- nvinfo : EIATTR_CRS_STACK_SIZE
	.align		4
.L_1135:
        /*03c4*/ 	.byte	0x04, 0x1e
        /*03c6*/ 	.short	(.L_1137 - .L_1136)
.L_1136:
        /*03c8*/ 	.word	0x00000000


	//----- nvinfo : EIATTR_CBANK_PARAM_SIZE
	.align		4
.L_1137:
        /*03cc*/ 	.byte	0x03, 0x19
        /*03ce*/ 	.short	0x06f0


	//----- nvinfo : EIATTR_PARAM_CBANK
	.align		4
        /*03d0*/ 	.byte	0x04, 0x0a
        /*03d2*/ 	.short	(.L_1139 - .L_1138)
	.align		4
.L_1138:
        /*03d4*/ 	.word	index@(.nv.constant0._ZN7cutlass13device_kernelIN5flash11enable_sm90INS1_16FlashAttnBwdSm90INS1_25CollectiveMainloopBwdSm90ILi2ELi2ELi2EN4cute5tupleIJNS5_1CILi1EEES8_S8_EEENS6_IJNS7_ILi64EEENS7_ILi128EEENS7_ILi96EEEEEENS_6half_tEfNS_4arch4Sm90ELb0ELb0ELb0ELb1ELb1ELb1ELb0ELb0ELi2ELi1ELi2ELi1ELb1EEENS1_21CollectiveEpilogueBwdISD_SE_SG_Li256ELb1ELb0ELi1EEENS1_19SingleTileSchedulerILb1ELb0ELb0ELi128EEEEEEEEEvNT_6ParamsE)
        /*03d8*/ 	.short	0x0210
        /*03da*/ 	.short	0x06f0


	//----- nvinfo : EIATTR_SW_WAR
	.align		4
.L_1139:
        /*03dc*/ 	.byte	0x04, 0x36
        /*03de*/ 	.short	(.L_1141 - .L_1140)
.L_1140:
        /*03e0*/ 	.word	0x00000008
.L_1141:


//--------------------- .nv.info._ZN7cutlass13device_kernelIN5flash11enable_sm90INS1_16FlashAttnBwdSm90INS1_25CollectiveMainloopBwdSm90ILi2ELi2ELi2EN4cute5tupleIJNS5_1CILi1EEES8_S8_EEENS6_IJNS7_ILi64EEENS7_ILi128EEENS7_ILi96EEEEEENS_6half_tEfNS_4arch4Sm90ELb0ELb0ELb0ELb1ELb0ELb1ELb0ELb0ELi2ELi1ELi2ELi1ELb1EEENS1_24CollectiveEpilogueBwdGQAISD_fSG_Li256ELb1ELb0EEENS1_19SingleTileSchedulerILb1ELb0ELb0ELi128EEEEEEEEEvNT_6ParamsE --------------------------
	.section	.nv.info._ZN7cutlass13device_kernelIN5flash11enable_sm90INS1_16FlashAttnBwdSm90INS1_25CollectiveMainloopBwdSm90ILi2ELi2ELi2EN4cute5tupleIJNS5_1CILi1EEES8_S8_EEENS6_IJNS7_ILi64EEENS7_ILi128EEENS7_ILi96EEEEEENS_6half_tEfNS_4arch4Sm90ELb0ELb0ELb0ELb1ELb0ELb1ELb0ELb0ELi2ELi1ELi2ELi1ELb1EEENS1_24CollectiveEpilogueBwdGQAISD_fSG_Li256ELb1ELb0EEENS1_19SingleTileSchedulerILb1ELb0ELb0ELi128EEEEEEEEEvNT_6ParamsE,"",@"SHT_CUDA_INFO"
	.sectionflags	@""
	.align	4


	//----- nvinfo : EIATTR_CUDA_API_VERSION
	.align		4
        /*0000*/ 	.byte	0x04, 0x37
        /*0002*/ 	.short	(.L_1143 - .L_1142)
.L_1142:
        /*0004*/ 	.word	0x00000082


	//----- nvinfo : EIATTR_KPARAM_INFO
	.align		4
.L_1143:
        /*0008*/ 	.byte	0x04, 0x17
        /*000a*/ 	.short	(.L_1145 - .L_1144)
.L_1144:
        /*000c*/ 	.word	0x00000000
        /*0010*/ 	.short	0x0000
        /*0012*/ 	.short	0x0070
        /*0014*/ 	.byte	0x00, 0xf0, 0x01, 0x1a


	//----- nvinfo : EIATTR_SPARSE_MMA_MASK
	.align		4
.L_1145:
        /*0018*/ 	.byte	0x03, 0x50
        /*001a*/ 	.short	0x0000


	//----- nvinfo : EIATTR_MAXREG_COUNT
	.align		4
        /*001c*/ 	.byte	0x03, 0x1b
        /*001e*/ 	.short	0x00a8


	//----- nvinfo : EIATTR_NUM_BARRIERS
	.align		4
        /*0020*/ 	.byte	0x02, 0x4c
        /*0022*/ 	.byte	0x10
	.zero		1


	//----- nvinfo : EIATTR_EXTERNS
	.align		4
        /*0024*/ 	.byte	0x04, 0x0f
        /*0026*/ 	.short	(.L_1147 - .L_1146)


	//   ....[0]....
	.align		4
.L_1146:
        /*0028*/ 	.word	index@(__assertfail)


	//----- nvinfo : EIATTR_MERCURY_ISA_VERSION
	.align		4
.L_1147:
        /*002c*/ 	.byte	0x03, 0x5f
        /*002e*/ 	.short	0x0101


	//----- nvinfo : EIATTR_INT_WARP_WIDE_INSTR_OFFSETS
	.align		4
        /*0030*/ 	.byte	0x04, 0x31
        /*0032*/ 	.short	(.L_1149 - .L_1148)


	//   ....[0]....
.L_1148:
        /*0034*/ 	.word	0x00000180


	//   ....[1]....
        /*0038*/ 	.word	0x000001b0


	//----- nvinfo : EIATTR_COOP_GROUP_MASK_REGIDS
	.align		4
.L_1149:
        /*003c*/ 	.byte	0x04, 0x29
        /*003e*/ 	.short	(.L_1151 - .L_1150)


	//   ....[0]....
.L_1150:
        /*0040*/ 	.word	0xffffffff


	//   ....[1]....
        /*0044*/ 	.word	0xffffffff


	//   ....[2]....
        /*0048*/ 	.word	0xffffffff


	//   ....[3]....
        /*004c*/ 	.word	0xffffffff


	//   ....[4]....
        /*0050*/ 	.word	0xffffffff


	//   ....[5]....
        /*0054*/ 	.word	0xffffffff


	//   ....[6]....
        /*0058*/ 	.word	0xffffffff


	//   ....[7]....
        /*005c*/ 	.word	0x0500000f


	//----- nvinfo : EIATTR_COOP_GROUP_INSTR_OFFSETS
	.align		4
.L_1151:
        /*0060*/ 	.byte	0x04, 0x28
        /*0062*/ 	.short	(.L_1153 - .L_1152)


	//   ....[0]....
.L_1152:
        /*0064*/ 	.word	0x00000050


	//   ....[1]....
        /*0068*/ 	.word	0x00000190


	//   ....[2]....
        /*006c*/ 	.word	0x000001e0


	//   ....[3]....
        /*0070*/ 	.word	0x000003d0


	//   ....[4]....
        /*0074*/ 	.word	0x00000600


	//   ....[5]....
        /*0078*/ 	.word	0x00001350


	//   ....[6]....
        /*007c*/ 	.word	0x00004e70


	//   ....[7]....
        /*0080*/ 	.word	0x000087b0


	//----- nvinfo : EIATTR_REG_RECONFIG
	.align		4
.L_1153:
        /*0084*/ 	.byte	0x01, 0x54
	.zero		2


	//----- nvinfo : EIATTR_SYSCALL_OFFSETS
	.align		4
        /*0088*/ 	.byte	0x04, 0x46
        /*008a*/ 	.short	(.L_1155 - .L_1154)


	//   ....[0]....
.L_1154:
        /*008c*/ 	.word	0x00000fb0


	//   ....[1]....
        /*0090*/ 	.word	0x000010a0


	//   ....[2]....
        /*0094*/ 	.word	0x00001200


	//   ....[3]....
        /*0098*/ 	.word	0x000012f0


	//   ....[4]....
        /*009c*/ 	.word	0x00001560


	//----- nvinfo : EIATTR_MBARRIER_INSTR_OFFSETS
	.align		4
.L_1155:
        /*00a0*/ 	.byte	0x04, 0x39
        /*00a2*/ 	.short	(.L_1157 - .L_1156)


	//   ....[0]....
.L_1156:
        /*00a4*/ 	.word	0x00000280
        /*00a8*/ 	.word	0x000000ff
        /*00ac*/ 	.word	0x00026800
        /*00b0*/ 	.short	0x0100
        /*00b2*/ 	.byte	0x06
	.zero		1


	//   ....[1]....
        /*00b4*/ 	.word	0x00000380
        /*00b8*/ 	.word	0x000000ff
        /*00bc*/ 	.word	0x00026810
        /*00c0*/ 	.short	0x0100
        /*00c2*/ 	.byte	0x08
	.zero		1


	//   ....[2]....
        /*00c4*/ 	.word	0x00000390
        /*00c8*/ 	.word	0x000000ff
        /*00cc*/ 	.word	0x00026820
        /*00d0*/ 	.short	0x0100
        /*00d2*/ 	.byte	0x08
	.zero		1


	//   ....[3]....
        /*00d4*/ 	.word	0x000003a0
        /*00d8*/ 	.word	0x000000ff
        /*00dc*/ 	.word	0x00026818
        /*00e0*/ 	.short	0x0100
        /*00e2*/ 	.byte	0x08
	.zero		1


	//   ....[4]....
        /*00e4*/ 	.word	0x000003b0
        /*00e8*/ 	.word	0x000000ff
        /*00ec*/ 	.word	0x00026828
        /*00f0*/ 	.short	0x0100
        /*00f2*/ 	.byte	0x08
	.zero		1


	//   ....[5]....
        /*00f4*/ 	.word	0x000004e0
        /*00f8*/ 	.word	0x000000ff
        /*00fc*/ 	.word	0x00026830
        /*0100*/ 	.short	0x0100
        /*0102*/ 	.byte	0x08
	.zero		1


	//   ....[6]....
        /*0104*/ 	.word	0x000004f0
        /*0108*/ 	.word	0x000000ff
        /*010c*/ 	.word	0x00026840
        /*0110*/ 	.short	0x0100
        /*0112*/ 	.byte	0x08
	.zero		1


	//   ....[7]....
        /*0114*/ 	.word	0x00000500
        /*0118*/ 	.word	0x000000ff
        /*011c*/ 	.word	0x00026838
        /*0120*/ 	.short	0x0100
        /*0122*/ 	.byte	0x08
	.zero		1


	//   ....[8]....
        /*0124*/ 	.word	0x00000510
        /*0128*/ 	.word	0x000000ff
        /*012c*/ 	.word	0x00026848
        /*0130*/ 	.short	0x0100
        /*0132*/ 	.byte	0x08
	.zero		1


	//   ....[9]....
        /*0134*/ 	.word	0x00001390
        /*0138*/ 	.word	0x00000012
        /*013c*/ 	.word	0x00026800
        /*0140*/ 	.short	0x010a
        /*0142*/ 	.byte	0x3f
	.zero		1


	//   ....[10]....
        /*0144*/ 	.word	0x00001420
        /*0148*/ 	.word	0x00000012
        /*014c*/ 	.word	0x00026800
        /*0150*/ 	.short	0x010a
        /*0152*/ 	.byte	0x3f
	.zero		1


	//   ....[11]....
        /*0154*/ 	.word	0x00001dc0
        /*0158*/ 	.word	0x000000ff
        /*015c*/ 	.word	0x00026810
        /*0160*/ 	.short	0x010a
        /*0162*/ 	.byte	0x08
	.zero		1


	//   ....[12]....
        /*0164*/ 	.word	0x00001e00
        /*0168*/ 	.word	0x000000ff
        /*016c*/ 	.word	0x00026810
        /*0170*/ 	.short	0x010a
        /*0172*/ 	.byte	0x08
	.zero		1


	//   ....[13]....
        /*0174*/ 	.word	0x00002250
        /*0178*/ 	.word	0x000000ff
        /*017c*/ 	.word	0x00026830
        /*0180*/ 	.short	0x010a
        /*0182*/ 	.byte	0x08
	.zero		1


	//   ....[14]....
        /*0184*/ 	.word	0x00002290
        /*0188*/ 	.word	0x000000ff
        /*018c*/ 	.word	0x00026830
        /*0190*/ 	.short	0x010a
        /*0192*/ 	.byte	0x08
	.zero		1


	//   ....[15]....
        /*0194*/ 	.word	0x00003ea0
        /*0198*/ 	.word	0x000000ff
        /*019c*/ 	.word	0x00000000
        /*01a0*/ 	.short	0x0101
        /*01a2*/ 	.byte	0x0a
	.zero		1


	//   ....[16]....
        /*01a4*/ 	.word	0x00004180
        /*01a8*/ 	.word	0x000000ff
        /*01ac*/ 	.word	0x00000000
        /*01b0*/ 	.short	0x0101
        /*01b2*/ 	.byte	0x08
	.zero		1


	//   ....[17]....
        /*01b4*/ 	.word	0x00006700
        /*01b8*/ 	.word	0x00000000
        /*01bc*/ 	.word	0x00026820
        /*01c0*/ 	.short	0x010a
        /*01c2*/ 	.byte	0x3f
	.zero		1


	//   ....[18]....
        /*01c4*/ 	.word	0x00006fd0
        /*01c8*/ 	.word	0x00000000
        /*01cc*/ 	.word	0x00026840
        /*01d0*/ 	.short	0x010a
        /*01d2*/ 	.byte	0x3f
	.zero		1


	//   ....[19]....
        /*01d4*/ 	.word	0x000072e0
        /*01d8*/ 	.word	0x00000000
        /*01dc*/ 	.word	0x00026828
        /*01e0*/ 	.short	0x010a
        /*01e2*/ 	.byte	0x3f
	.zero		1


	//   ....[20]....
        /*01e4*/ 	.word	0x00007580
        /*01e8*/ 	.word	0x00000000
        /*01ec*/ 	.word	0x00026848
        /*01f0*/ 	.short	0x010a
        /*01f2*/ 	.byte	0x3f
	.zero		1


	//   ....[21]....
        /*01f4*/ 	.word	0x00007870
        /*01f8*/ 	.word	0x00000000
        /*01fc*/ 	.word	0x00026820
        /*0200*/ 	.short	0x010a
        /*0202*/ 	.byte	0x3f
	.zero		1


	//   ....[22]....
        /*0204*/ 	.word	0x00007b70
        /*0208*/ 	.word	0x00000000
        /*020c*/ 	.word	0x00026840
        /*0210*/ 	.short	0x010a
        /*0212*/ 	.byte	0x3f
	.zero		1


	//   ....[23]....
        /*0214*/ 	.word	0x00007e60
        /*0218*/ 	.word	0x00000000
        /*021c*/ 	.word	0x00026828
        /*0220*/ 	.short	0x010a
        /*0222*/ 	.byte	0x3f
	.zero		1


	//   ....[24]....
        /*0224*/ 	.word	0x00008150
        /*0228*/ 	.word	0x00000003
        /*022c*/ 	.word	0x00026840
        /*0230*/ 	.short	0x010a
        /*0232*/ 	.byte	0x3f
	.zero		1


	//   ....[25]....
        /*0234*/ 	.word	0x00008610
        /*0238*/ 	.word	0x00000006
        /*023c*/ 	.word	0x00000000
        /*0240*/ 	.short	0x010a
        /*0242*/ 	.byte	0x3f
	.zero		1


	//   ....[26]....
        /*0244*/ 	.word	0x00008670
        /*0248*/ 	.word	0x00000003
        /*024c*/ 	.word	0x00000000
        /*0250*/ 	.short	0x010a
        /*0252*/ 	.byte	0x3f
	.zero		1


	//   ....[27]....
        /*0254*/ 	.word	0x000086d0
        /*0258*/ 	.word	0x00000000
        /*025c*/ 	.word	0x00000000
        /*0260*/ 	.short	0x010a
        /*0262*/ 	.byte	0x3f
	.zero		1


	//   ....[28]....
        /*0264*/ 	.word	0x00008700
        /*0268*/ 	.word	0x00000003
        /*026c*/ 	.word	0x00000000
        /*0270*/ 	.short	0x010a
        /*0272*/ 	.byte	0x3f
	.zero		1


	//   ....[29]....
        /*0274*/ 	.word	0x000087e0
        /*0278*/ 	.word	0x00000012
        /*027c*/ 	.word	0x00026800
        /*0280*/ 	.short	0x010a
        /*0282*/ 	.byte	0x3f
	.zero		1


	//   ....[30]....
        /*0284*/ 	.word	0x00008840
        /*0288*/ 	.word	0x00000005
        /*028c*/ 	.word	0x00026810
        /*0290*/ 	.short	0x010a
        /*0292*/ 	.byte	0x3f
	.zero		1


	//   ....[31]....
        /*0294*/ 	.word	0x000088a0
        /*0298*/ 	.word	0x00000005
        /*029c*/ 	.word	0x00026830
        /*02a0*/ 	.short	0x010a
        /*02a2*/ 	.byte	0x3f
	.zero		1


	//   ....[32]....
        /*02a4*/ 	.word	0x000088f0
        /*02a8*/ 	.word	0x00000000
        /*02ac*/ 	.word	0x00026820
        /*02b0*/ 	.short	0x010a
        /*02b2*/ 	.byte	0x3f
	.zero		1


	//   ....[33]....
        /*02b4*/ 	.word	0x00008940
        /*02b8*/ 	.word	0x00000000
        /*02bc*/ 	.word	0x00026840
        /*02c0*/ 	.short	0x010a
        /*02c2*/ 	.byte	0x3f
	.zero		1


	//   ....[34]....
        /*02c4*/ 	.word	0x00008990
        /*02c8*/ 	.word	0x00000000
        /*02cc*/ 	.word	0x00026828
        /*02d0*/ 	.short	0x010a
        /*02d2*/ 	.byte	0x3f
	.zero		1


	//   ....[35]....
        /*02d4*/ 	.word	0x000089e0
        /*02d8*/ 	.word	0x00000000
        /*02dc*/ 	.word	0x00026848
        /*02e0*/ 	.short	0x010a
        /*02e2*/ 	.byte	0x3f
	.zero		1


	//   ....[36]....
        /*02e4*/ 	.word	0x00008a40
        /*02e8*/ 	.word	0x00000000
        /*02ec*/ 	.word	0x00026820
        /*02f0*/ 	.short	0x010a
        /*02f2*/ 	.byte	0x3f
	.zero		1


	//   ....[37]....
        /*02f4*/ 	.word	0x00008a90
        /*02f8*/ 	.word	0x00000000
        /*02fc*/ 	.word	0x00026840
        /*0300*/ 	.short	0x010a
        /*0302*/ 	.byte	0x3f
	.zero		1


	//   ....[38]....
        /*0304*/ 	.word	0x00008ae0
        /*0308*/ 	.word	0x00000000
        /*030c*/ 	.word	0x00026828
        /*0310*/ 	.short	0x010a
        /*0312*/ 	.byte	0x3f
	.zero		1


	//   ....[39]....
        /*0314*/ 	.word	0x00008b30
        /*0318*/ 	.word	0x00000003
        /*031c*/ 	.word	0x00026840
        /*0320*/ 	.short	0x010a
        /*0322*/ 	.byte	0x3f
	.zero		1


	//   ....[40]....
        /*0324*/ 	.word	0x00008c10
        /*0328*/ 	.word	0x00000006
        /*032c*/ 	.word	0x00000000
        /*0330*/ 	.short	0x010a
        /*0332*/ 	.byte	0x3f
	.zero		1


	//   ....[41]....
        /*0334*/ 	.word	0x00008c60
        /*0338*/ 	.word	0x00000003
        /*033c*/ 	.word	0x00000000
        /*0340*/ 	.short	0x010a
        /*0342*/ 	.byte	0x3f
	.zero		1


	//   ....[42]....
        /*0344*/ 	.word	0x00008cb0
        /*0348*/ 	.word	0x00000000
        /*034c*/ 	.word	0x00000000
        /*0350*/ 	.short	0x010a
        /*0352*/ 	.byte	0x3f
	.zero		1


	//----- nvinfo : EIATTR_NUM_MBARRIERS
	.align		4
.L_1157:
        /*0354*/ 	.byte	0x03, 0x38
        /*0356*/ 	.short	0x0009


	//----- nvinfo : EIATTR_EXIT_INSTR_OFFSETS
	.align		4
        /*0358*/ 	.byte	0x04, 0x1c
        /*035a*/ 	.short	(.L_1159 - .L_1158)


	//   ....[0]....
.L_1158:
        /*035c*/ 	.word	0x00008750


	//----- nvinfo : EIATTR_MAX_THREADS
	.align		4
.L_1159:
        /*0360*/ 	.byte	0x04, 0x05
        /*0362*/ 	.short	(.L_1161 - .L_1160)
.L_1160:
        /*0364*/ 	.word	0x00000180
        /*0368*/ 	.word	0x00000001
        /*036c*/ 	.word	0x00000001


	//----- nvinfo : EIATTR_CRS_STACK_SIZE
	.align		4
.L_1161:
        /*0370*/ 	.byte	0x04, 0x1e
        /*0372*/ 	.short	(.L_1163 - .L_1162)
.L_1162:
        /*0374*/ 	.word	0x00000000


	//----- nvinfo : EIATTR_CBANK_PARAM_SIZE
	.align		4
.L_1163:
        /*0378*/ 	.byte	0x03, 0x19
        /*037a*/ 	.short	0x06f0


	//----- nvinfo : EIATTR_PARAM_CBANK
	.align		4
        /*037c*/ 	.byte	0x04, 0x0a
        /*037e*/ 	.short	(.L_1165 - .L_1164)
	.align		4
.L_1164:
        /*0380*/ 	.word	index@(.nv.constant0._ZN7cutlass13device_kernelIN5flash11enable_sm90INS1_16FlashAttnBwdSm90INS1_25CollectiveMainloopBwdSm90ILi2ELi2ELi2EN4cute5tupleIJNS5_1CILi1EEES8_S8_EEENS6_IJNS7_ILi64EEENS7_ILi128EEENS7_ILi96EEEEEENS_6half_tEfNS_4arch4Sm90ELb0ELb0ELb0ELb1ELb0ELb1ELb0ELb0ELi2ELi1ELi2ELi1ELb1EEENS1_24CollectiveEpilogueBwdGQAISD_fSG_Li256ELb1ELb0EEENS1_19SingleTileSchedulerILb1ELb0ELb0ELi128EEEEEEEEEvNT_6ParamsE)
        /*0384*/ 	.short	0x0210
        /*0386*/ 	.short	0x06f0


	//----- nvinfo : EIATTR_SW_WAR
	.align		4
.L_1165:
        /*0388*/ 	.byte	0x04, 0x36
        /*038a*/ 	.short	(.L_1167 - .L_1166)
.L_1166:
        /*038c*/ 	.word	0x00000008
.L_1167:


//--------------------- .nv.info._ZN7cutlass13device_kernelIN5flash11enable_sm90INS1_16FlashAttnBwdSm90INS1_25CollectiveMainloopBwdSm90ILi2ELi2ELi2EN4cute5tupleIJNS5_1CILi1EEES8_S8_EEENS6_IJNS7_ILi64EEENS7_ILi128EEENS7_ILi96EEEEEENS_6half_tEfNS_4arch4Sm90ELb0ELb0ELb0ELb1ELb1ELb1ELb0ELb0ELi2ELi1ELi2ELi1ELb1EEENS1_24CollectiveEpilogueBwdGQAISD_fSG_Li256ELb1ELb1EEENS1_19SingleTileSchedulerILb1ELb0ELb0ELi128EEEEEEEEEvNT_6ParamsE --------------------------
	.section	.nv.info._ZN7cutlass13device_kernelIN5flash11enable_sm90INS1_16FlashAttnBwdSm90INS1_25CollectiveMainloopBwdSm90ILi2ELi2ELi2EN4cute5tupleIJNS5_1CILi1EEES8_S8_EEENS6_IJNS7_ILi64EEENS7_ILi128EEENS7_ILi96EEEEEENS_6half_tEfNS_4arch4Sm90ELb0ELb0ELb0ELb1ELb1ELb1ELb0ELb0ELi2ELi1ELi2ELi1ELb1EEENS1_24CollectiveEpilogueBwdGQAISD_fSG_Li256ELb1ELb1EEENS1_19SingleTileSchedulerILb1ELb0ELb0ELi128EEEEEEEEEvNT_6ParamsE,"",@"SHT_CUDA_INFO"
	.sectionflags	@""
	.align	4


	//----- nvinfo : EIATTR_CUDA_API_VERSION
	.align		4
        /*0000*/ 	.byte	0x04, 0x37
        /*0002*/ 	.short	(.L_1169 - .L_1168)
.L_1168:
        /*0004*/ 	.word	0x00000082


	//----- nvinfo : EIATTR_KPARAM_INFO
	.align		4
.L_1169:
        /*0008*/ 	.byte	0x04, 0x17
        /*000a*/ 	.short	(.L_1171 - .L_1170)
.L_1170:
        /*000c*/ 	.word	0x00000000
        /*0010*/ 	.short	0x0000
        /*0012*/ 	.short	0x0070
        /*0014*/ 	.byte	0x00, 0xf0, 0x01, 0x1a


	//----- nvinfo : EIATTR_SPARSE_MMA_MASK
	.align		4
.L_1171:
        /*0018*/ 	.byte	0x03, 0x50
        /*001a*/ 	.short	0x0000


	//----- nvinfo : EIATTR_MAXREG_COUNT
	.align		4
        /*001c*/ 	.byte	0x03, 0x1b
        /*001e*/ 	.short	0x00a8


	//----- nvinfo : EIATTR_NUM_BARRIERS
	.align		4
        /*0020*/ 	.byte	0x02, 0x4c
        /*0022*/ 	.byte	0x10
	.zero		1


	//----- nvinfo : EIATTR_EXTERNS
	.align		4
        /*0024*/ 	.byte	0x04, 0x0f
        /*0026*/ 	.short	(.L_1173 - .L_1172)


	//   ....[0]....
	.align		4
.L_1172:
        /*0028*/ 	.word	index@(__assertfail)


	//----- nvinfo : EIATTR_MERCURY_ISA_VERSION
	.align		4
.L_1173:
        /*002c*/ 	.byte	0x03, 0x5f
        /*002e*/ 	.short	0x0101


	//----- nvinfo : EIATTR_INT_WARP_WIDE_INSTR_OFFSETS
	.align		4
        /*0030*/ 	.byte	0x04, 0x31
        /*0032*/ 	.short	(.L_1175 - .L_1174)


	//   ....[0]....
.L_1174:
        /*0034*/ 	.word	0x00000180


	//   ....[1]....
        /*0038*/ 	.word	0x000001b0


	//   ....[2]....
        /*003c*/ 	.word	0x00006090


	//   ....[3]....
        /*0040*/ 	.word	0x00006500


	//   ....[4]....
        /*0044*/ 	.word	0x00006ad0


	//----- nvinfo : EIATTR_COOP_GROUP_MASK_REGIDS
	.align		4
.L_1175:
        /*0048*/ 	.byte	0x04, 0x29
        /*004a*/ 	.short	(.L_1177 - .L_1176)


	//   ....[0]....
.L_1176:
        /*004c*/ 	.word	0xffffffff


	//   ....[1]....
        /*0050*/ 	.word	0xffffffff


	//   ....[2]....
        /*0054*/ 	.word	0xffffffff


	//   ....[3]....
        /*0058*/ 	.word	0xffffffff


	//   ....[4]....
        /*005c*/ 	.word	0xffffffff


	//   ....[5]....
        /*0060*/ 	.word	0xffffffff


	//   ....[6]....
        /*0064*/ 	.word	0xffffffff


	//   ....[7]....
        /*0068*/ 	.word	0xffffffff


	//   ....[8]....
        /*006c*/ 	.word	0xffffffff


	//   ....[9]....
        /*0070*/ 	.word	0xffffffff


	//   ....[10]....
        /*0074*/ 	.word	0xffffffff


	//   ....[11]....
        /*0078*/ 	.word	0xffffffff


	//   ....[12]....
        /*007c*/ 	.word	0xffffffff


	//   ....[13]....
        /*0080*/ 	.word	0xffffffff


	//   ....[14]....
        /*0084*/ 	.word	0xffffffff


	//   ....[15]....
        /*0088*/ 	.word	0xffffffff


	//   ....[16]....
        /*008c*/ 	.word	0xffffffff


	//   ....[17]....
        /*0090*/ 	.word	0x0500000f


	//   ....[18]....
        /*0094*/ 	.word	0x0500000f


	//   ....[19]....
        /*0098*/ 	.word	0x0500000f


	//   ....[20]....
        /*009c*/ 	.word	0x0500000f


	//   ....[21]....
        /*00a0*/ 	.word	0x0500000f


	//   ....[22]....
        /*00a4*/ 	.word	0x0500000f


	//----- nvinfo : EIATTR_COOP_GROUP_INSTR_OFFSETS
	.align		4
.L_1177:
        /*00a8*/ 	.byte	0x04, 0x28
        /*00aa*/ 	.short	(.L_1179 - .L_1178)


	//   ....[0]....
.L_1178:
        /*00ac*/ 	.word	0x00000050


	//   ....[1]....
        /*00b0*/ 	.word	0x00000190


	//   ....[2]....
        /*00b4*/ 	.word	0x000001e0


	//   ....[3]....
        /*00b8*/ 	.word	0x000003d0


	//   ....[4]....
        /*00bc*/ 	.word	0x00000600


	//   ....[5]....
        /*00c0*/ 	.word	0x00001350


	//   ....[6]....
        /*00c4*/ 	.word	0x00004c80


	//   ....[7]....
        /*00c8*/ 	.word	0x00004e10


	//   ....[8]....
        /*00cc*/ 	.word	0x000050c0


	//   ....[9]....
        /*00d0*/ 	.word	0x00005250


	//   ....[10]....
        /*00d4*/ 	.word	0x00005360


	//   ....[11]....
        /*00d8*/ 	.word	0x00005d30


	//   ....[12]....
        /*00dc*/ 	.word	0x00005fc0


	//   ....[13]....
        /*00e0*/ 	.word	0x00006200


	//   ....[14]....
        /*00e4*/ 	.word	0x00006430


	//   ....[15]....
        /*00e8*/ 	.word	0x000066e0


	//   ....[16]....
        /*00ec*/ 	.word	0x00006a10


	//   ....[17]....
        /*00f0*/ 	.word	0x000094f0


	//   ....[18]....
        /*00f4*/ 	.word	0x00009660


	//   ....[19]....
        /*00f8*/ 	.word	0x000096d0


	//   ....[20]....
        /*00fc*/ 	.word	0x00009740


	//   ....[21]....
        /*0100*/ 	.word	0x000097b0


	//   ....[22]....
        /*0104*/ 	.word	0x00009820


	//----- nvinfo : EIATTR_REG_RECONFIG
	.align		4
.L_1179:
        /*0108*/ 	.byte	0x01, 0x54
	.zero		2


	//----- nvinfo : EIATTR_SYSCALL_OFFSETS
	.align		4
        /*010c*/ 	.byte	0x04, 0x46
        /*010e*/ 	.short	(.L_1181 - .L_1180)


	//   ....[0]....
.L_1180:
        /*0110*/ 	.word	0x00000fb0


	//   ....[1]....
        /*0114*/ 	.word	0x000010a0


	//   ....[2]....
        /*0118*/ 	.word	0x00001200


	//   ....[3]....
        /*011c*/ 	.word	0x000012f0


	//   ....[4]....
        /*0120*/ 	.word	0x00001560


	//----- nvinfo : EIATTR_MBARRIER_INSTR_OFFSETS
	.align		4
.L_1181:
        /*0124*/ 	.byte	0x04, 0x39
        /*0126*/ 	.short	(.L_1183 - .L_1182)


	//   ....[0]....
.L_1182:
        /*0128*/ 	.word	0x00000280
        /*012c*/ 	.word	0x000000ff
        /*0130*/ 	.word	0x00026800
        /*0134*/ 	.short	0x0100
        /*0136*/ 	.byte	0x06
	.zero		1


	//   ....[1]....
        /*0138*/ 	.word	0x00000380
        /*013c*/ 	.word	0x000000ff
        /*0140*/ 	.word	0x00026810
        /*0144*/ 	.short	0x0100
        /*0146*/ 	.byte	0x08
	.zero		1


	//   ....[2]....
        /*0148*/ 	.word	0x00000390
        /*014c*/ 	.word	0x000000ff
        /*0150*/ 	.word	0x00026820
        /*0154*/ 	.short	0x0100
        /*0156*/ 	.byte	0x08
	.zero		1


	//   ....[3]....
        /*0158*/ 	.word	0x000003a0
        /*015c*/ 	.word	0x000000ff
        /*0160*/ 	.word	0x00026818
        /*0164*/ 	.short	0x0100
        /*0166*/ 	.byte	0x08
	.zero		1


	//   ....[4]....
        /*0168*/ 	.word	0x000003b0
        /*016c*/ 	.word	0x000000ff
        /*0170*/ 	.word	0x00026828
        /*0174*/ 	.short	0x0100
        /*0176*/ 	.byte	0x08
	.zero		1


	//   ....[5]....
        /*0178*/ 	.word	0x000004e0
        /*017c*/ 	.word	0x000000ff
        /*0180*/ 	.word	0x00026830
        /*0184*/ 	.short	0x0100
        /*0186*/ 	.byte	0x08
	.zero		1


	//   ....[6]....
        /*0188*/ 	.word	0x000004f0
        /*018c*/ 	.word	0x000000ff
        /*0190*/ 	.word	0x00026840
        /*0194*/ 	.short	0x0100
        /*0196*/ 	.byte	0x08
	.zero		1


	//   ....[7]....
        /*0198*/ 	.word	0x00000500
        /*019c*/ 	.word	0x000000ff
        /*01a0*/ 	.word	0x00026838
        /*01a4*/ 	.short	0x0100
        /*01a6*/ 	.byte	0x08
	.zero		1


	//   ....[8]....
        /*01a8*/ 	.word	0x00000510
        /*01ac*/ 	.word	0x000000ff
        /*01b0*/ 	.word	0x00026848
        /*01b4*/ 	.short	0x0100
        /*01b6*/ 	.byte	0x08
	.zero		1


	//   ....[9]....
        /*01b8*/ 	.word	0x00001390
        /*01bc*/ 	.word	0x00000012
        /*01c0*/ 	.word	0x00026800
        /*01c4*/ 	.short	0x010a
        /*01c6*/ 	.byte	0x3f
	.zero		1


	//   ....[10]....
        /*01c8*/ 	.word	0x00001420
        /*01cc*/ 	.word	0x00000012
        /*01d0*/ 	.word	0x00026800
        /*01d4*/ 	.short	0x010a
        /*01d6*/ 	.byte	0x3f
	.zero		1


	//   ....[11]....
        /*01d8*/ 	.word	0x00001dc0
        /*01dc*/ 	.word	0x000000ff
        /*01e0*/ 	.word	0x00026810
        /*01e4*/ 	.short	0x010a
        /*01e6*/ 	.byte	0x08
	.zero		1


	//   ....[12]....
        /*01e8*/ 	.word	0x00001e00
        /*01ec*/ 	.word	0x000000ff
        /*01f0*/ 	.word	0x00026810
        /*01f4*/ 	.short	0x010a
        /*01f6*/ 	.byte	0x08
	.zero		1


	//   ....[13]....
        /*01f8*/ 	.word	0x00002250
        /*01fc*/ 	.word	0x000000ff
        /*0200*/ 	.word	0x00026830
        /*0204*/ 	.short	0x010a
        /*0206*/ 	.byte	0x08
	.zero		1


	//   ....[14]....
        /*0208*/ 	.word	0x00002290
        /*020c*/ 	.word	0x000000ff
        /*0210*/ 	.word	0x00026830
        /*0214*/ 	.short	0x010a
        /*0216*/ 	.byte	0x08
	.zero		1


	//   ....[15]....
        /*0218*/ 	.word	0x00003ea0
        /*021c*/ 	.word	0x000000ff
        /*0220*/ 	.word	0x00000000
        /*0224*/ 	.short	0x0101
        /*0226*/ 	.byte	0x0a
	.zero		1


	//   ....[16]....
        /*0228*/ 	.word	0x00004180
        /*022c*/ 	.word	0x000000ff
        /*0230*/ 	.word	0x00000000
        /*0234*/ 	.short	0x0101
        /*0236*/ 	.byte	0x08
	.zero		1


	//   ....[17]....
        /*0238*/ 	.word	0x00007440
        /*023c*/ 	.word	0x00000000
        /*0240*/ 	.word	0x00026820
        /*0244*/ 	.short	0x010a
        /*0246*/ 	.byte	0x3f
	.zero		1


	//   ....[18]....
        /*0248*/ 	.word	0x00007d10
        /*024c*/ 	.word	0x00000000
        /*0250*/ 	.word	0x00026840
        /*0254*/ 	.short	0x010a
        /*0256*/ 	.byte	0x3f
	.zero		1


	//   ....[19]....
        /*0258*/ 	.word	0x00008020
        /*025c*/ 	.word	0x00000000
        /*0260*/ 	.word	0x00026828
        /*0264*/ 	.short	0x010a
        /*0266*/ 	.byte	0x3f
	.zero		1


	//   ....[20]....
        /*0268*/ 	.word	0x000082c0
        /*026c*/ 	.word	0x00000000
        /*0270*/ 	.word	0x00026848
        /*0274*/ 	.short	0x010a
        /*0276*/ 	.byte	0x3f
	.zero		1


	//   ....[21]....
        /*0278*/ 	.word	0x000085b0
        /*027c*/ 	.word	0x00000000
        /*0280*/ 	.word	0x00026820
        /*0284*/ 	.short	0x010a
        /*0286*/ 	.byte	0x3f
	.zero		1


	//   ....[22]....
        /*0288*/ 	.word	0x000088b0
        /*028c*/ 	.word	0x00000000
        /*0290*/ 	.word	0x00026840
        /*0294*/ 	.short	0x010a
        /*0296*/ 	.byte	0x3f
	.zero		1


	//   ....[23]....
        /*0298*/ 	.word	0x00008ba0
        /*029c*/ 	.word	0x00000000
        /*02a0*/ 	.word	0x00026828
        /*02a4*/ 	.short	0x010a
        /*02a6*/ 	.byte	0x3f
	.zero		1


	//   ....[24]....
        /*02a8*/ 	.word	0x00008e90
        /*02ac*/ 	.word	0x00000003
        /*02b0*/ 	.word	0x00026840
        /*02b4*/ 	.short	0x010a
        /*02b6*/ 	.byte	0x3f
	.zero		1


	//   ....[25]....
        /*02b8*/ 	.word	0x00009350
        /*02bc*/ 	.word	0x00000006
        /*02c0*/ 	.word	0x00000000
        /*02c4*/ 	.short	0x010a
        /*02c6*/ 	.byte	0x3f
	.zero		1


	//   ....[26]....
        /*02c8*/ 	.word	0x000093b0
        /*02cc*/ 	.word	0x00000003
        /*02d0*/ 	.word	0x00000000
        /*02d4*/ 	.short	0x010a
        /*02d6*/ 	.byte	0x3f
	.zero		1


	//   ....[27]....
        /*02d8*/ 	.word	0x00009410
        /*02dc*/ 	.word	0x00000000
        /*02e0*/ 	.word	0x00000000
        /*02e4*/ 	.short	0x010a
        /*02e6*/ 	.byte	0x3f
	.zero		1


	//   ....[28]....
        /*02e8*/ 	.word	0x00009440
        /*02ec*/ 	.word	0x00000003
        /*02f0*/ 	.word	0x00000000
        /*02f4*/ 	.short	0x010a
        /*02f6*/ 	.byte	0x3f
	.zero		1


	//   ....[29]....
        /*02f8*/ 	.word	0x00009520
        /*02fc*/ 	.word	0x00000012
        /*0300*/ 	.word	0x00026800
        /*0304*/ 	.short	0x010a
        /*0306*/ 	.byte	0x3f
	.zero		1


	//   ....[30]....
        /*0308*/ 	.word	0x00009580
        /*030c*/ 	.word	0x00000005
        /*0310*/ 	.word	0x00026810
        /*0314*/ 	.short	0x010a
        /*0316*/ 	.byte	0x3f
	.zero		1


	//   ....[31]....
        /*0318*/ 	.word	0x000095e0
        /*031c*/ 	.word	0x00000005
        /*0320*/ 	.word	0x00026830
        /*0324*/ 	.short	0x010a
        /*0326*/ 	.byte	0x3f
	.zero		1


	//   ....[32]....
        /*0328*/ 	.word	0x00009860
        /*032c*/ 	.word	0x00000000
        /*0330*/ 	.word	0x00026820
        /*0334*/ 	.short	0x010a
        /*0336*/ 	.byte	0x3f
	.zero		1


	//   ....[33]....
        /*0338*/ 	.word	0x000098b0
        /*033c*/ 	.word	0x00000000
        /*0340*/ 	.word	0x00026840
        /*0344*/ 	.short	0x010a
        /*0346*/ 	.byte	0x3f
	.zero		1


	//   ....[34]....
        /*0348*/ 	.word	0x00009900
        /*034c*/ 	.word	0x00000000
        /*0350*/ 	.word	0x00026828
        /*0354*/ 	.short	0x010a
        /*0356*/ 	.byte	0x3f
	.zero		1


	//   ....[35]....
        /*0358*/ 	.word	0x00009950
        /*035c*/ 	.word	0x00000000
        /*0360*/ 	.word	0x00026848
        /*0364*/ 	.short	0x010a
        /*0366*/ 	.byte	0x3f
	.zero		1


	//   ....[36]....
        /*0368*/ 	.word	0x000099b0
        /*036c*/ 	.word	0x00000000
        /*0370*/ 	.word	0x00026820
        /*0374*/ 	.short	0x010a
        /*0376*/ 	.byte	0x3f
	.zero		1


	//   ....[37]....
        /*0378*/ 	.word	0x00009a00
        /*037c*/ 	.word	0x00000000
        /*0380*/ 	.word	0x00026840
        /*0384*/ 	.short	0x010a
        /*0386*/ 	.byte	0x3f
	.zero		1


	//   ....[38]....
        /*0388*/ 	.word	0x00009a50
        /*038c*/ 	.word	0x00000000
        /*0390*/ 	.word	0x00026828
        /*0394*/ 	.short	0x010a
        /*0396*/ 	.byte	0x3f
	.zero		1


	//   ....[39]....
        /*0398*/ 	.word	0x00009aa0
        /*039c*/ 	.word	0x00000003
        /*03a0*/ 	.word	0x00026840
        /*03a4*/ 	.short	0x010a
        /*03a6*/ 	.byte	0x3f
	.zero		1


	//   ....[40]....
        /*03a8*/ 	.word	0x00009b80
        /*03ac*/ 	.word	0x00000006
        /*03b0*/ 	.word	0x00000000
        /*03b4*/ 	.short	0x010a
        /*03b6*/ 	.byte	0x3f
	.zero		1


	//   ....[41]....
        /*03b8*/ 	.word	0x00009bd0
        /*03bc*/ 	.word	0x00000003
        /*03c0*/ 	.word	0x00000000
        /*03c4*/ 	.short	0x010a
        /*03c6*/ 	.byte	0x3f
	.zero		1


	//   ....[42]....
        /*03c8*/ 	.word	0x00009c20
        /*03cc*/ 	.word	0x00000000
        /*03d0*/ 	.word	0x00000000
        /*03d4*/ 	.short	0x010a
        /*03d6*/ 	.byte	0x3f
	.zero		1


	//----- nvinfo : EIATTR_NUM_MBARRIERS
	.align		4
.L_1183:
        /*03d8*/ 	.byte	0x03, 0x38
        /*03da*/ 	.short	0x0009


	//----- nvinfo : EIATTR_EXIT_INSTR_OFFSETS
	.align		4
        /*03dc*/ 	.byte	0x04, 0x1c
        /*03de*/ 	.short	(.L_1185 - .L_1184)


	//   ....[0]....
.L_1184:
        /*03e0*/ 	.word	0x00009490


	//----- nvinfo : EIATTR_MAX_THREADS
	.align		4
.L_1185:
        /*03e4*/ 	.byte	0x04, 0x05
        /*03e6*/ 	.short	(.L_1187 - .L_1186)
.L_1186:
        /*03e8*/ 	.word	0x00000180
        /*03ec*/ 	.word	0x00000001
        /*03f0*/ 	.word	0x00000001


	//----- nvinfo : EIATTR_CRS_STACK_SIZE
	.align		4
.L_1187:
        /*03f4*/ 	.byte	0x04, 0x1e
        /*03f6*/ 	.short	(.L_1189 - .L_1188)
.L_1188:
        /*03f8*/ 	.word	0x00000000


	//----- nvinfo : EIATTR_CBANK_PARAM_SIZE
	.align		4
.L_1189:
        /*03fc*/ 	.byte	0x03, 0x19
        /*03fe*/ 	.short	0x06f0


	//----- nvinfo : EIATTR_PARAM_CBANK
	.align		4
        /*0400*/ 	.byte	0x04, 0x0a
        /*0402*/ 	.short	(.L_1191 - .L_1190)
	.align		4
.L_1190:
        /*0404*/ 	.word	index@(.nv.constant0._ZN7cutlass13device_kernelIN5flash11enable_sm90INS1_16FlashAttnBwdSm90INS1_25CollectiveMainloopBwdSm90ILi2ELi2ELi2EN4cute5tupleIJNS5_1CILi1EEES8_S8_EEENS6_IJNS7_ILi64EEENS7_ILi128EEENS7_ILi96EEEEEENS_6half_tEfNS_4arch4Sm90ELb0ELb0ELb0ELb1ELb1ELb1ELb0ELb0ELi2ELi1ELi2ELi1ELb1EEENS1_24CollectiveEpilogueBwdGQAISD_fSG_Li256ELb1ELb1EEENS1_19SingleTileSchedulerILb1ELb0ELb0ELi128EEEEEEEEEvNT_6ParamsE)
        /*0408*/ 	.short	0x0210
        /*040a*/ 	.short	0x06f0


	//----- nvinfo : EIATTR_SW_WAR
	.align		4
.L_1191:
        /*040c*/ 	.byte	0x04, 0x36
        /*040e*/ 	.short	(.L_1193 - .L_1192)
.L_1192:
        /*0410*/ 	.word	0x00000008
.L_1193:


//--------------------- .nv.info._ZN7cutlass13device_kernelIN5flash11enable_sm90INS1_16FlashAttnBwdSm90INS1_25CollectiveMainloopBwdSm90ILi2ELi2ELi2EN4cute5tupleIJNS5_1CILi1EEES8_S8_EEENS6_IJNS7_ILi64EEENS7_ILi128EEENS7_ILi96EEEEEENS_6half_tEfNS_4arch4Sm90ELb0ELb1ELb0ELb0ELb0ELb1ELb0ELb0ELi2ELi1ELi2ELi1ELb1EEENS1_21CollectiveEpilogueBwdISD_SE_SG_Li256ELb0ELb0ELi1EEENS1_19SingleTileSchedulerILb0ELb0ELb0ELi128EEEEEEEEEvNT_6ParamsE --------------------------
	.section	.nv.info._ZN7cutlass13device_kernelIN5flash11enable_sm90INS1_16FlashAttnBwdSm90INS1_25CollectiveMainloopBwdSm90ILi2ELi2ELi2EN4cute5tupleIJNS5_1CILi1EEES8_S8_EEENS6_IJNS7_ILi64EEENS7_ILi128EEENS7_ILi96EEEEEENS_6half_tEfNS_4arch4Sm90ELb0ELb1ELb0ELb0ELb0ELb1ELb0ELb0ELi2ELi1ELi2ELi1ELb1EEENS1_21CollectiveEpilogueBwdISD_SE_SG_Li256ELb0ELb0ELi1EEENS1_19SingleTileSchedulerILb0ELb0ELb0ELi128EEEEEEEEEvNT_6ParamsE,"",@"SHT_CUDA_INFO"
	.sectionflags	@""
	.align	4


	//----- nvinfo : EIATTR_CUDA_API_VERSION
	.align		4
        /*0000*/ 	.byte	0x04, 0x37
        /*0002*/ 	.short	(.L_1195 - .L_1194)
.L_1194:
        /*0004*/ 	.word	0x00000082


	//----- nvinfo : EIATTR_KPARAM_INFO
	.align		4
.L_1195:
        /*0008*/ 	.byte	0x04, 0x17
        /*000a*/ 	.short	(.L_1197 - .L_1196)
.L_1196:
        /*000c*/ 	.word	0x00000000
        /*0010*/ 	.short	0x0000
        /*0012*/ 	.short	0x0070
        /*0014*/ 	.byte	0x00, 0xf0, 0x01, 0x24


	//----- nvinfo : EIATTR_SPARSE_MMA_MASK
	.align		4
.L_1197:
        /*0018*/ 	.byte	0x03, 0x50
        /*001a*/ 	.short	0x0000


	//----- nvinfo : EIATTR_MAXREG_COUNT
	.align		4
        /*001c*/ 	.byte	0x03, 0x1b
        /*001e*/ 	.short	0x00a8


	//----- nvinfo : EIATTR_NUM_BARRIERS
	.align		4
        /*0020*/ 	.byte	0x02, 0x4c
        /*0022*/ 	.byte	0x10
	.zero		1


	//----- nvinfo : EIATTR_EXTERNS
	.align		4
        /*0024*/ 	.byte	0x04, 0x0f
        /*0026*/ 	.short	(.L_1199 - .L_1198)


	//   ....[0]....
	.align		4
.L_1198:
        /*0028*/ 	.word	index@(__assertfail)


	//----- nvinfo : EIATTR_ANNOTATIONS
	.align		4
.L_1199:
        /*002c*/ 	.byte	0x04, 0x55
        /*002e*/ 	.short	(.L_1201 - .L_1200)


	//   ....[0]....
.L_1200:
        /*0030*/ 	.word	0x00000001
        /*0034*/ 	.byte	0x40, 0x74, 0x00, 0x00, 0x01, 0x00, 0x00, 0x00, 0x90, 0x77, 0x00, 0x00, 0x01, 0x00, 0x00, 0x00
        /*0044*/ 	.byte	0x40, 0x84, 0x00, 0x00, 0x01, 0x00, 0x00, 0x00, 0x60, 0x84, 0x00, 0x00, 0x01, 0x00, 0x00, 0x00
        /*0054*/ 	.byte	0xa0, 0x89, 0x00, 0x00


	//----- nvinfo : EIATTR_MERCURY_ISA_VERSION
	.align		4
.L_1201:
        /*0058*/ 	.byte	0x03, 0x5f
        /*005a*/ 	.short	0x0101


	//----- nvinfo : EIATTR_INT_WARP_WIDE_INSTR_OFFSETS
	.align		4
        /*005c*/ 	.byte	0x04, 0x31
        /*005e*/ 	.short	(.L_1203 - .L_1202)


	//   ....[0]....
.L_1202:
        /*0060*/ 	.word	0x000001f0


	//   ....[1]....
        /*0064*/ 	.word	0x00000220


	//----- nvinfo : EIATTR_COOP_GROUP_MASK_REGIDS
	.align		4
.L_1203:
        /*0068*/ 	.byte	0x04, 0x29
        /*006a*/ 	.short	(.L_1205 - .L_1204)


	//   ....[0]....
.L_1204:
        /*006c*/ 	.word	0xffffffff


	//   ....[1]....
        /*0070*/ 	.word	0xffffffff


	//   ....[2]....
        /*0074*/ 	.word	0xffffffff


	//   ....[3]....
        /*0078*/ 	.word	0xffffffff


	//   ....[4]....
        /*007c*/ 	.word	0xffffffff


	//   ....[5]....
        /*0080*/ 	.word	0xffffffff


	//   ....[6]....
        /*0084*/ 	.word	0xffffffff


	//   ....[7]....
        /*0088*/ 	.word	0xffffffff


	//   ....[8]....
        /*008c*/ 	.word	0x0500000f


	//----- nvinfo : EIATTR_COOP_GROUP_INSTR_OFFSETS
	.align		4
.L_1205:
        /*0090*/ 	.byte	0x04, 0x28
        /*0092*/ 	.short	(.L_1207 - .L_1206)


	//   ....[0]....
.L_1206:
        /*0094*/ 	.word	0x00000060


	//   ....[1]....
        /*0098*/ 	.word	0x00000200


	//   ....[2]....
        /*009c*/ 	.word	0x00000250


	//   ....[3]....
        /*00a0*/ 	.word	0x00000440


	//   ....[4]....
        /*00a4*/ 	.word	0x00000640


	//   ....[5]....
        /*00a8*/ 	.word	0x00001080


	//   ....[6]....
        /*00ac*/ 	.word	0x00005030


	//   ....[7]....
        /*00b0*/ 	.word	0x00005db0


	//   ....[8]....
        /*00b4*/ 	.word	0x00009120


	//----- nvinfo : EIATTR_REG_RECONFIG
	.align		4
.L_1207:
        /*00b8*/ 	.byte	0x01, 0x54
	.zero		2


	//----- nvinfo : EIATTR_SYSCALL_OFFSETS
	.align		4
        /*00bc*/ 	.byte	0x04, 0x46
        /*00be*/ 	.short	(.L_1209 - .L_1208)


	//   ....[0]....
.L_1208:
        /*00c0*/ 	.word	0x00000ce0


	//   ....[1]....
        /*00c4*/ 	.word	0x00000dd0


	//   ....[2]....
        /*00c8*/ 	.word	0x00000f30


	//   ....[3]....
        /*00cc*/ 	.word	0x00001020


	//   ....[4]....
        /*00d0*/ 	.word	0x000012a0


	//   ....[5]....
        /*00d4*/ 	.word	0x00004860


	//   ....[6]....
        /*00d8*/ 	.word	0x000049a0


	//   ....[7]....
        /*00dc*/ 	.word	0x00004ac0


	//   ....[8]....
        /*00e0*/ 	.word	0x00004be0


	//----- nvinfo : EIATTR_MBARRIER_INSTR_OFFSETS
	.align		4
.L_1209:
        /*00e4*/ 	.byte	0x04, 0x39
        /*00e6*/ 	.short	(.L_1211 - .L_1210)


	//   ....[0]....
.L_1210:
        /*00e8*/ 	.word	0x000002f0
        /*00ec*/ 	.word	0x000000ff
        /*00f0*/ 	.word	0x00026800
        /*00f4*/ 	.short	0x0100
        /*00f6*/ 	.byte	0x06
	.zero		1


	//   ....[1]....
        /*00f8*/ 	.word	0x000003f0
        /*00fc*/ 	.word	0x000000ff
        /*0100*/ 	.word	0x00026810
        /*0104*/ 	.short	0x0100
        /*0106*/ 	.byte	0x08
	.zero		1


	//   ....[2]....
        /*0108*/ 	.word	0x00000400
        /*010c*/ 	.word	0x000000ff
        /*0110*/ 	.word	0x00026820
        /*0114*/ 	.short	0x0100
        /*0116*/ 	.byte	0x08
	.zero		1


	//   ....[3]....
        /*0118*/ 	.word	0x00000410
        /*011c*/ 	.word	0x000000ff
        /*0120*/ 	.word	0x00026818
        /*0124*/ 	.short	0x0100
        /*0126*/ 	.byte	0x08
	.zero		1


	//   ....[4]....
        /*0128*/ 	.word	0x00000420
        /*012c*/ 	.word	0x000000ff
        /*0130*/ 	.word	0x00026828
        /*0134*/ 	.short	0x0100
        /*0136*/ 	.byte	0x08
	.zero		1


	//   ....[5]....
        /*0138*/ 	.word	0x00000550
        /*013c*/ 	.word	0x000000ff
        /*0140*/ 	.word	0x00026830
        /*0144*/ 	.short	0x0100
        /*0146*/ 	.byte	0x08
	.zero		1


	//   ....[6]....
        /*0148*/ 	.word	0x00000560
        /*014c*/ 	.word	0x000000ff
        /*0150*/ 	.word	0x00026840
        /*0154*/ 	.short	0x0100
        /*0156*/ 	.byte	0x08
	.zero		1


	//   ....[7]....
        /*0158*/ 	.word	0x00000570
        /*015c*/ 	.word	0x000000ff
        /*0160*/ 	.word	0x00026838
        /*0164*/ 	.short	0x0100
        /*0166*/ 	.byte	0x08
	.zero		1


	//   ....[8]....
        /*0168*/ 	.word	0x00000580
        /*016c*/ 	.word	0x000000ff
        /*0170*/ 	.word	0x00026848
        /*0174*/ 	.short	0x0100
        /*0176*/ 	.byte	0x08
	.zero		1


	//   ....[9]....
        /*0178*/ 	.word	0x000010c0
        /*017c*/ 	.word	0x00000012
        /*0180*/ 	.word	0x00026800
        /*0184*/ 	.short	0x010a
        /*0186*/ 	.byte	0x3f
	.zero		1


	//   ....[10]....
        /*0188*/ 	.word	0x00001160
        /*018c*/ 	.word	0x00000012
        /*0190*/ 	.word	0x00026800
        /*0194*/ 	.short	0x010a
        /*0196*/ 	.byte	0x3f
	.zero		1


	//   ....[11]....
        /*0198*/ 	.word	0x00001b00
        /*019c*/ 	.word	0x000000ff
        /*01a0*/ 	.word	0x00026810
        /*01a4*/ 	.short	0x010a
        /*01a6*/ 	.byte	0x06
	.zero		1


	//   ....[12]....
        /*01a8*/ 	.word	0x00001b40
        /*01ac*/ 	.word	0x000000ff
        /*01b0*/ 	.word	0x00026810
        /*01b4*/ 	.short	0x010a
        /*01b6*/ 	.byte	0x06
	.zero		1


	//   ....[13]....
        /*01b8*/ 	.word	0x00001f80
        /*01bc*/ 	.word	0x000000ff
        /*01c0*/ 	.word	0x00026830
        /*01c4*/ 	.short	0x010a
        /*01c6*/ 	.byte	0x06
	.zero		1


	//   ....[14]....
        /*01c8*/ 	.word	0x00001fc0
        /*01cc*/ 	.word	0x000000ff
        /*01d0*/ 	.word	0x00026830
        /*01d4*/ 	.short	0x010a
        /*01d6*/ 	.byte	0x06
	.zero		1


	//   ....[15]....
        /*01d8*/ 	.word	0x000040e0
        /*01dc*/ 	.word	0x000000ff
        /*01e0*/ 	.word	0x00000000
        /*01e4*/ 	.short	0x0101
        /*01e6*/ 	.byte	0x08
	.zero		1


	//   ....[16]....
        /*01e8*/ 	.word	0x00004390
        /*01ec*/ 	.word	0x000000ff
        /*01f0*/ 	.word	0x00000000
        /*01f4*/ 	.short	0x0101
        /*01f6*/ 	.byte	0x06
	.zero		1


	//   ....[17]....
        /*01f8*/ 	.word	0x00006f00
        /*01fc*/ 	.word	0x00000010
        /*0200*/ 	.word	0x00026820
        /*0204*/ 	.short	0x010a
        /*0206*/ 	.byte	0x3f
	.zero		1


	//   ....[18]....
        /*0208*/ 	.word	0x00007820
        /*020c*/ 	.word	0x00000010
        /*0210*/ 	.word	0x00026840
        /*0214*/ 	.short	0x010a
        /*0216*/ 	.byte	0x3f
	.zero		1


	//   ....[19]....
        /*0218*/ 	.word	0x00007b30
        /*021c*/ 	.word	0x00000010
        /*0220*/ 	.word	0x00026828
        /*0224*/ 	.short	0x010a
        /*0226*/ 	.byte	0x3f
	.zero		1


	//   ....[20]....
        /*0228*/ 	.word	0x00007e40
        /*022c*/ 	.word	0x00000010
        /*0230*/ 	.word	0x00026848
        /*0234*/ 	.short	0x010a
        /*0236*/ 	.byte	0x3f
	.zero		1


	//   ....[21]....
        /*0238*/ 	.word	0x00008100
        /*023c*/ 	.word	0x00000010
        /*0240*/ 	.word	0x00026820
        /*0244*/ 	.short	0x010a
        /*0246*/ 	.byte	0x3f
	.zero		1


	//   ....[22]....
        /*0248*/ 	.word	0x00008490
        /*024c*/ 	.word	0x00000010
        /*0250*/ 	.word	0x00026840
        /*0254*/ 	.short	0x010a
        /*0256*/ 	.byte	0x3f
	.zero		1


	//   ....[23]....
        /*0258*/ 	.word	0x00008770
        /*025c*/ 	.word	0x00000010
        /*0260*/ 	.word	0x00026828
        /*0264*/ 	.short	0x010a
        /*0266*/ 	.byte	0x3f
	.zero		1


	//   ....[24]....
        /*0268*/ 	.word	0x00008ad0
        /*026c*/ 	.word	0x00000003
        /*0270*/ 	.word	0x00026840
        /*0274*/ 	.short	0x010a
        /*0276*/ 	.byte	0x3f
	.zero		1


	//   ....[25]....
        /*0278*/ 	.word	0x00008f80
        /*027c*/ 	.word	0x00000006
        /*0280*/ 	.word	0x00000000
        /*0284*/ 	.short	0x010a
        /*0286*/ 	.byte	0x3f
	.zero		1


	//   ....[26]....
        /*0288*/ 	.word	0x00008fe0
        /*028c*/ 	.word	0x00000003
        /*0290*/ 	.word	0x00000000
        /*0294*/ 	.short	0x010a
        /*0296*/ 	.byte	0x3f
	.zero		1


	//   ....[27]....
        /*0298*/ 	.word	0x00009040
        /*029c*/ 	.word	0x00000000
        /*02a0*/ 	.word	0x00000000
        /*02a4*/ 	.short	0x010a
        /*02a6*/ 	.byte	0x3f
	.zero		1


	//   ....[28]....
        /*02a8*/ 	.word	0x00009070
        /*02ac*/ 	.word	0x00000003
        /*02b0*/ 	.word	0x00000000
        /*02b4*/ 	.short	0x010a
        /*02b6*/ 	.byte	0x3f
	.zero		1


	//   ....[29]....
        /*02b8*/ 	.word	0x00009150
        /*02bc*/ 	.word	0x00000012
        /*02c0*/ 	.word	0x00026800
        /*02c4*/ 	.short	0x010a
        /*02c6*/ 	.byte	0x3f
	.zero		1


	//   ....[30]....
        /*02c8*/ 	.word	0x000091b0
        /*02cc*/ 	.word	0x00000007
        /*02d0*/ 	.word	0x00026810
        /*02d4*/ 	.short	0x010a
        /*02d6*/ 	.byte	0x3f
	.zero		1


	//   ....[31]....
        /*02d8*/ 	.word	0x00009210
        /*02dc*/ 	.word	0x00000079
        /*02e0*/ 	.word	0x00026830
        /*02e4*/ 	.short	0x010a
        /*02e6*/ 	.byte	0x3f
	.zero		1


	//   ....[32]....
        /*02e8*/ 	.word	0x00009260
        /*02ec*/ 	.word	0x00000010
        /*02f0*/ 	.word	0x00026820
        /*02f4*/ 	.short	0x010a
        /*02f6*/ 	.byte	0x3f
	.zero		1


	//   ....[33]....
        /*02f8*/ 	.word	0x000092b0
        /*02fc*/ 	.word	0x00000010
        /*0300*/ 	.word	0x00026840
        /*0304*/ 	.short	0x010a
        /*0306*/ 	.byte	0x3f
	.zero		1


	//   ....[34]....
        /*0308*/ 	.word	0x00009300
        /*030c*/ 	.word	0x00000010
        /*0310*/ 	.word	0x00026828
        /*0314*/ 	.short	0x010a
        /*0316*/ 	.byte	0x3f
	.zero		1


	//   ....[35]....
        /*0318*/ 	.word	0x00009350
        /*031c*/ 	.word	0x00000010
        /*0320*/ 	.word	0x00026848
        /*0324*/ 	.short	0x010a
        /*0326*/ 	.byte	0x3f
	.zero		1


	//   ....[36]....
        /*0328*/ 	.word	0x000093b0
        /*032c*/ 	.word	0x00000010
        /*0330*/ 	.word	0x00026820
        /*0334*/ 	.short	0x010a
        /*0336*/ 	.byte	0x3f
	.zero		1


	//   ....[37]....
        /*0338*/ 	.word	0x00009400
        /*033c*/ 	.word	0x00000010
        /*0340*/ 	.word	0x00026840
        /*0344*/ 	.short	0x010a
        /*0346*/ 	.byte	0x3f
	.zero		1


	//   ....[38]....
        /*0348*/ 	.word	0x00009450
        /*034c*/ 	.word	0x00000010
        /*0350*/ 	.word	0x00026828
        /*0354*/ 	.short	0x010a
        /*0356*/ 	.byte	0x3f
	.zero		1


	//   ....[39]....
        /*0358*/ 	.word	0x000094a0
        /*035c*/ 	.word	0x00000003
        /*0360*/ 	.word	0x00026840
        /*0364*/ 	.short	0x010a
        /*0366*/ 	.byte	0x3f
	.zero		1


	//   ....[40]....
        /*0368*/ 	.word	0x00009570
        /*036c*/ 	.word	0x00000006
        /*0370*/ 	.word	0x00000000
        /*0374*/ 	.short	0x010a
        /*0376*/ 	.byte	0x3f
	.zero		1


	//   ....[41]....
        /*0378*/ 	.word	0x000095c0
        /*037c*/ 	.word	0x00000003
        /*0380*/ 	.word	0x00000000
        /*0384*/ 	.short	0x010a
        /*0386*/ 	.byte	0x3f
	.zero		1


	//   ....[42]....
        /*0388*/ 	.word	0x00009610
        /*038c*/ 	.word	0x00000000
        /*0390*/ 	.word	0x00000000
        /*0394*/ 	.short	0x010a
        /*0396*/ 	.byte	0x3f
	.zero		1


	//----- nvinfo : EIATTR_NUM_MBARRIERS
	.align		4
.L_1211:
        /*0398*/ 	.byte	0x03, 0x38
        /*039a*/ 	.short	0x0009


	//----- nvinfo : EIATTR_EXIT_INSTR_OFFSETS
	.align		4
        /*039c*/ 	.byte	0x04, 0x1c
        /*039e*/ 	.short	(.L_1213 - .L_1212)


	//   ....[0]....
.L_1212:
        /*03a0*/ 	.word	0x00000690


	//   ....[1]....
        /*03a4*/ 	.word	0x00005560


	//   ....[2]....
        /*03a8*/ 	.word	0x00005d50


	//   ....[3]....
        /*03ac*/ 	.word	0x000090c0


	//----- nvinfo : EIATTR_MAX_THREADS
	.align		4
.L_1213:
        /*03b0*/ 	.byte	0x04, 0x05
        /*03b2*/ 	.short	(.L_1215 - .L_1214)
.L_1214:
        /*03b4*/ 	.word	0x00000180
        /*03b8*/ 	.word	0x00000001
        /*03bc*/ 	.word	0x00000001


	//----- nvinfo : EIATTR_CRS_STACK_SIZE
	.align		4
.L_1215:
        /*03c0*/ 	.byte	0x04, 0x1e
        /*03c2*/ 	.short	(.L_1217 - .L_1216)
.L_1216:
        /*03c4*/ 	.word	0x00000000


	//----- nvinfo : EIATTR_CBANK_PARAM_SIZE
	.align		4
.L_1217:
        /*03c8*/ 	.byte	0x03, 0x19
        /*03ca*/ 	.short	0x0970


	//----- nvinfo : EIATTR_PARAM_CBANK
	.align		4
        /*03cc*/ 	.byte	0x04, 0x0a
        /*03ce*/ 	.short	(.L_1219 - .L_1218)
	.align		4
.L_1218:
        /*03d0*/ 	.word	index@(.nv.constant0._ZN7cutlass13device_kernelIN5flash11enable_sm90INS1_16FlashAttnBwdSm90INS1_25CollectiveMainloopBwdSm90ILi2ELi2ELi2EN4cute5tupleIJNS5_1CILi1EEES8_S8_EEENS6_IJNS7_ILi64EEENS7_ILi128EEENS7_ILi96EEEEEENS_6half_tEfNS_4arch4Sm90ELb0ELb1ELb0ELb0ELb0ELb1ELb0ELb0ELi2ELi1ELi2ELi1ELb1EEENS1_21CollectiveEpilogueBwdISD_SE_SG_Li256ELb0ELb0ELi1EEENS1_19SingleTileSchedulerILb0ELb0ELb0ELi128EEEEEEEEEvNT_6ParamsE)
        /*03d4*/ 	.short	0x0210
        /*03d6*/ 	.short	0x0970


	//----- nvinfo : EIATTR_SW_WAR
	.align		4
.L_1219:
        /*03d8*/ 	.byte	0x04, 0x36
        /*03da*/ 	.short	(.L_1221 - .L_1220)
.L_1220:
        /*03dc*/ 	.word	0x00000008
.L_1221:


//--------------------- .nv.info._ZN7cutlass13device_kernelIN5flash11enable_sm90INS1_16FlashAttnBwdSm90INS1_25CollectiveMainloopBwdSm90ILi2ELi2ELi2EN4cute5tupleIJNS5_1CILi1EEES8_S8_EEENS6_IJNS7_ILi64EEENS7_ILi128EEENS7_ILi96EEEEEENS_6half_tEfNS_4arch4Sm90ELb0ELb1ELb0ELb0ELb1ELb1ELb0ELb0ELi2ELi1ELi2ELi1ELb1EEENS1_21CollectiveEpilogueBwdISD_SE_SG_Li256ELb0ELb0ELi1EEENS1_19SingleTileSchedulerILb0ELb0ELb0ELi128EEEEEEEEEvNT_6ParamsE --------------------------
	.section	.nv.info._ZN7cutlass13device_kernelIN5flash11enable_sm90INS1_16FlashAttnBwdSm90INS1_25CollectiveMainloopBwdSm90ILi2ELi2ELi2EN4cute5tupleIJNS5_1CILi1EEES8_S8_EEENS6_IJNS7_ILi64EEENS7_ILi128EEENS7_ILi96EEEEEENS_6half_tEfNS_4arch4Sm90ELb0ELb1ELb0ELb0ELb1ELb1ELb0ELb0ELi2ELi1ELi2ELi1ELb1EEENS1_21CollectiveEpilogueBwdISD_SE_SG_Li256ELb0ELb0ELi1EEENS1_19SingleTileSchedulerILb0ELb0ELb0ELi128EEEEEEEEEvNT_6ParamsE,"",@"SHT_CUDA_INFO"
	.sectionflags	@""
	.align	4


	//----- nvinfo : EIATTR_CUDA_API_VERSION
	.align		4
        /*0000*/ 	.byte	0x04, 0x37
        /*0002*/ 	.short	(.L_1223 - .L_1222)
.L_1222:
        /*0004*/ 	.word	0x00000082


	//----- nvinfo : EIATTR_KPARAM_INFO
	.align		4
.L_1223:
        /*0008*/ 	.byte	0x04, 0x17
        /*000a*/ 	.short	(.L_1225 - .L_1224)
.L_1224:
        /*000c*/ 	.word	0x00000000
        /*0010*/ 	.short	0x0000
        /*0012*/ 	.short	0x0070
        /*0014*/ 	.byte	0x00, 0xf0, 0x01, 0x24


	//----- nvinfo : EIATTR_SPARSE_MMA_MASK
	.align		4
.L_1225:
        /*0018*/ 	.byte	0x03, 0x50
        /*001a*/ 	.short	0x0000


	//----- nvinfo : EIATTR_MAXREG_COUNT
	.align		4
        /*001c*/ 	.byte	0x03, 0x1b
        /*001e*/ 	.short	0x00a8


	//----- nvinfo : EIATTR_NUM_BARRIERS
	.align		4
        /*0020*/ 	.byte	0x02, 0x4c
        /*0022*/ 	.byte	0x10
	.zero		1


	//----- nvinfo : EIATTR_EXTERNS
	.align		4
        /*0024*/ 	.byte	0x04, 0x0f
        /*0026*/ 	.short	(.L_1227 - .L_1226)


	//   ....[0]....
	.align		4
.L_1226:
        /*0028*/ 	.word	index@(__assertfail)


	//----- nvinfo : EIATTR_ANNOTATIONS
	.align		4
.L_1227:
        /*002c*/ 	.byte	0x04, 0x55
        /*002e*/ 	.short	(.L_1229 - .L_1228)


	//   ....[0]....
.L_1228:
        /*0030*/ 	.word	0x00000001
        /*0034*/ 	.byte	0x50, 0x83, 0x00, 0x00, 0x01, 0x00, 0x00, 0x00, 0xa0, 0x86, 0x00, 0x00, 0x01, 0x00, 0x00, 0x00
        /*0044*/ 	.byte	0x50, 0x93, 0x00, 0x00, 0x01, 0x00, 0x00, 0x00, 0x70, 0x93, 0x00, 0x00, 0x01, 0x00, 0x00, 0x00
        /*0054*/ 	.byte	0xb0, 0x98, 0x00, 0x00


	//----- nvinfo : EIATTR_MERCURY_ISA_VERSION
	.align		4
.L_1229:
        /*0058*/ 	.byte	0x03, 0x5f
        /*005a*/ 	.short	0x0101


	//----- nvinfo : EIATTR_INT_WARP_WIDE_INSTR_OFFSETS
	.align		4
        /*005c*/ 	.byte	0x04, 0x31
        /*005e*/ 	.short	(.L_1231 - .L_1230)


	//   ....[0]....
.L_1230:
        /*0060*/ 	.word	0x000001f0


	//   ....[1]....
        /*0064*/ 	.word	0x00000220


	//   ....[2]....
        /*0068*/ 	.word	0x00006720


	//   ....[3]....
        /*006c*/ 	.word	0x00006d20


	//   ....[4]....
        /*0070*/ 	.word	0x000071d0


	//   ....[5]....
        /*0074*/ 	.word	0x000074a0


	//   ....[6]....
        /*0078*/ 	.word	0x00007700


	//   ....[7]....
        /*007c*/ 	.word	0x00007890


	//----- nvinfo : EIATTR_COOP_GROUP_MASK_REGIDS
	.align		4
.L_1231:
        /*0080*/ 	.byte	0x04, 0x29
        /*0082*/ 	.short	(.L_1233 - .L_1232)


	//   ....[0]....
.L_1232:
        /*0084*/ 	.word	0xffffffff


	//   ....[1]....
        /*0088*/ 	.word	0xffffffff


	//   ....[2]....
        /*008c*/ 	.word	0xffffffff


	//   ....[3]....
        /*0090*/ 	.word	0xffffffff


	//   ....[4]....
        /*0094*/ 	.word	0xffffffff


	//   ....[5]....
        /*0098*/ 	.word	0xffffffff


	//   ....[6]....
        /*009c*/ 	.word	0xffffffff


	//   ....[7]....
        /*00a0*/ 	.word	0xffffffff


	//   ....[8]....
        /*00a4*/ 	.word	0xffffffff


	//   ....[9]....
        /*00a8*/ 	.word	0xffffffff


	//   ....[10]....
        /*00ac*/ 	.word	0xffffffff


	//   ....[11]....
        /*00b0*/ 	.word	0xffffffff


	//   ....[12]....
        /*00b4*/ 	.word	0xffffffff


	//   ....[13]....
        /*00b8*/ 	.word	0xffffffff


	//   ....[14]....
        /*00bc*/ 	.word	0xffffffff


	//   ....[15]....
        /*00c0*/ 	.word	0xffffffff


	//   ....[16]....
        /*00c4*/ 	.word	0xffffffff


	//   ....[17]....
        /*00c8*/ 	.word	0x0500000f


	//   ....[18]....
        /*00cc*/ 	.word	0x0500000f


	//   ....[19]....
        /*00d0*/ 	.word	0x0500000f


	//   ....[20]....
        /*00d4*/ 	.word	0x0500000f


	//----- nvinfo : EIATTR_COOP_GROUP_INSTR_OFFSETS
	.align		4
.L_1233:
        /*00d8*/ 	.byte	0x04, 0x28
        /*00da*/ 	.short	(.L_1235 - .L_1234)


	//   ....[0]....
.L_1234:
        /*00dc*/ 	.word	0x00000060


	//   ....[1]....
        /*00e0*/ 	.word	0x00000200


	//   ....[2]....
        /*00e4*/ 	.word	0x00000250


	//   ....[3]....
        /*00e8*/ 	.word	0x00000440


	//   ....[4]....
        /*00ec*/ 	.word	0x00000650


	//   ....[5]....
        /*00f0*/ 	.word	0x00001090


	//   ....[6]....
        /*00f4*/ 	.word	0x00005050


	//   ....[7]....
        /*00f8*/ 	.word	0x00005dc0


	//   ....[8]....
        /*00fc*/ 	.word	0x00006320


	//   ....[9]....
        /*0100*/ 	.word	0x00006650


	//   ....[10]....
        /*0104*/ 	.word	0x000069a0


	//   ....[11]....
        /*0108*/ 	.word	0x00006c50


	//   ....[12]....
        /*010c*/ 	.word	0x00006e90


	//   ....[13]....
        /*0110*/ 	.word	0x00007100


	//   ....[14]....
        /*0114*/ 	.word	0x000073e0


	//   ....[15]....
        /*0118*/ 	.word	0x00007600


	//   ....[16]....
        /*011c*/ 	.word	0x00007790


	//   ....[17]....
        /*0120*/ 	.word	0x0000a030


	//   ....[18]....
        /*0124*/ 	.word	0x0000a1a0


	//   ....[19]....
        /*0128*/ 	.word	0x0000a210


	//   ....[20]....
        /*012c*/ 	.word	0x0000a280


	//----- nvinfo : EIATTR_REG_RECONFIG
	.align		4
.L_1235:
        /*0130*/ 	.byte	0x01, 0x54
	.zero		2


	//----- nvinfo : EIATTR_SYSCALL_OFFSETS
	.align		4
        /*0134*/ 	.byte	0x04, 0x46
        /*0136*/ 	.short	(.L_1237 - .L_1236)


	//   ....[0]....
.L_1236:
        /*0138*/ 	.word	0x00000cf0


	//   ....[1]....
        /*013c*/ 	.word	0x00000de0


	//   ....[2]....
        /*0140*/ 	.word	0x00000f40


	//   ....[3]....
        /*0144*/ 	.word	0x00001030


	//   ....[4]....
        /*0148*/ 	.word	0x000012b0


	//   ....[5]....
        /*014c*/ 	.word	0x00004880


	//   ....[6]....
        /*0150*/ 	.word	0x000049c0


	//   ....[7]....
        /*0154*/ 	.word	0x00004ae0


	//   ....[8]....
        /*0158*/ 	.word	0x00004c00


	//----- nvinfo : EIATTR_MBARRIER_INSTR_OFFSETS
	.align		4
.L_1237:
        /*015c*/ 	.byte	0x04, 0x39
        /*015e*/ 	.short	(.L_1239 - .L_1238)


	//   ....[0]....
.L_1238:
        /*0160*/ 	.word	0x000002f0
        /*0164*/ 	.word	0x000000ff
        /*0168*/ 	.word	0x00026800
        /*016c*/ 	.short	0x0100
        /*016e*/ 	.byte	0x06
	.zero		1


	//   ....[1]....
        /*0170*/ 	.word	0x000003f0
        /*0174*/ 	.word	0x000000ff
        /*0178*/ 	.word	0x00026810
        /*017c*/ 	.short	0x0100
        /*017e*/ 	.byte	0x08
	.zero		1


	//   ....[2]....
        /*0180*/ 	.word	0x00000400
        /*0184*/ 	.word	0x000000ff
        /*0188*/ 	.word	0x00026820
        /*018c*/ 	.short	0x0100
        /*018e*/ 	.byte	0x08
	.zero		1


	//   ....[3]....
        /*0190*/ 	.word	0x00000410
        /*0194*/ 	.word	0x000000ff
        /*0198*/ 	.word	0x00026818
        /*019c*/ 	.short	0x0100
        /*019e*/ 	.byte	0x08
	.zero		1


	//   ....[4]....
        /*01a0*/ 	.word	0x00000420
        /*01a4*/ 	.word	0x000000ff
        /*01a8*/ 	.word	0x00026828
        /*01ac*/ 	.short	0x0100
        /*01ae*/ 	.byte	0x08
	.zero		1


	//   ....[5]....
        /*01b0*/ 	.word	0x00000550
        /*01b4*/ 	.word	0x000000ff
        /*01b8*/ 	.word	0x00026830
        /*01bc*/ 	.short	0x0100
        /*01be*/ 	.byte	0x08
	.zero		1


	//   ....[6]....
        /*01c0*/ 	.word	0x00000560
        /*01c4*/ 	.word	0x000000ff
        /*01c8*/ 	.word	0x00026840
        /*01cc*/ 	.short	0x0100
        /*01ce*/ 	.byte	0x08
	.zero		1


	//   ....[7]....
        /*01d0*/ 	.word	0x00000570
        /*01d4*/ 	.word	0x000000ff
        /*01d8*/ 	.word	0x00026838
        /*01dc*/ 	.short	0x0100
        /*01de*/ 	.byte	0x08
	.zero		1


	//   ....[8]....
        /*01e0*/ 	.word	0x00000580
        /*01e4*/ 	.word	0x000000ff
        /*01e8*/ 	.word	0x00026848
        /*01ec*/ 	.short	0x0100
        /*01ee*/ 	.byte	0x08
	.zero		1


	//   ....[9]....
        /*01f0*/ 	.word	0x000010d0
        /*01f4*/ 	.word	0x00000012
        /*01f8*/ 	.word	0x00026800
        /*01fc*/ 	.short	0x010a
        /*01fe*/ 	.byte	0x3f
	.zero		1


	//   ....[10]....
        /*0200*/ 	.word	0x00001170
        /*0204*/ 	.word	0x00000012
        /*0208*/ 	.word	0x00026800
        /*020c*/ 	.short	0x010a
        /*020e*/ 	.byte	0x3f
	.zero		1


	//   ....[11]....
        /*0210*/ 	.word	0x00001b10
        /*0214*/ 	.word	0x000000ff
        /*0218*/ 	.word	0x00026810
        /*021c*/ 	.short	0x010a
        /*021e*/ 	.byte	0x06
	.zero		1


	//   ....[12]....
        /*0220*/ 	.word	0x00001b50
        /*0224*/ 	.word	0x000000ff
        /*0228*/ 	.word	0x00026810
        /*022c*/ 	.short	0x010a
        /*022e*/ 	.byte	0x06
	.zero		1


	//   ....[13]....
        /*0230*/ 	.word	0x00001f90
        /*0234*/ 	.word	0x000000ff
        /*0238*/ 	.word	0x00026830
        /*023c*/ 	.short	0x010a
        /*023e*/ 	.byte	0x06
	.zero		1


	//   ....[14]....
        /*0240*/ 	.word	0x00001fd0
        /*0244*/ 	.word	0x000000ff
        /*0248*/ 	.word	0x00026830
        /*024c*/ 	.short	0x010a
        /*024e*/ 	.byte	0x06
	.zero		1


	//   ....[15]....
        /*0250*/ 	.word	0x00004100
        /*0254*/ 	.word	0x000000ff
        /*0258*/ 	.word	0x00000000
        /*025c*/ 	.short	0x0101
        /*025e*/ 	.byte	0x08
	.zero		1


	//   ....[16]....
        /*0260*/ 	.word	0x000043b0
        /*0264*/ 	.word	0x000000ff
        /*0268*/ 	.word	0x00000000
        /*026c*/ 	.short	0x0101
        /*026e*/ 	.byte	0x06
	.zero		1


	//   ....[17]....
        /*0270*/ 	.word	0x00007e10
        /*0274*/ 	.word	0x00000010
        /*0278*/ 	.word	0x00026820
        /*027c*/ 	.short	0x010a
        /*027e*/ 	.byte	0x3f
	.zero		1


	//   ....[18]....
        /*0280*/ 	.word	0x00008730
        /*0284*/ 	.word	0x00000010
        /*0288*/ 	.word	0x00026840
        /*028c*/ 	.short	0x010a
        /*028e*/ 	.byte	0x3f
	.zero		1


	//   ....[19]....
        /*0290*/ 	.word	0x00008a40
        /*0294*/ 	.word	0x00000010
        /*0298*/ 	.word	0x00026828
        /*029c*/ 	.short	0x010a
        /*029e*/ 	.byte	0x3f
	.zero		1


	//   ....[20]....
        /*02a0*/ 	.word	0x00008d50
        /*02a4*/ 	.word	0x00000010
        /*02a8*/ 	.word	0x00026848
        /*02ac*/ 	.short	0x010a
        /*02ae*/ 	.byte	0x3f
	.zero		1


	//   ....[21]....
        /*02b0*/ 	.word	0x00009010
        /*02b4*/ 	.word	0x00000010
        /*02b8*/ 	.word	0x00026820
        /*02bc*/ 	.short	0x010a
        /*02be*/ 	.byte	0x3f
	.zero		1


	//   ....[22]....
        /*02c0*/ 	.word	0x000093a0
        /*02c4*/ 	.word	0x00000010
        /*02c8*/ 	.word	0x00026840
        /*02cc*/ 	.short	0x010a
        /*02ce*/ 	.byte	0x3f
	.zero		1


	//   ....[23]....
        /*02d0*/ 	.word	0x00009680
        /*02d4*/ 	.word	0x00000010
        /*02d8*/ 	.word	0x00026828
        /*02dc*/ 	.short	0x010a
        /*02de*/ 	.byte	0x3f
	.zero		1


	//   ....[24]....
        /*02e0*/ 	.word	0x000099e0
        /*02e4*/ 	.word	0x00000003
        /*02e8*/ 	.word	0x00026840
        /*02ec*/ 	.short	0x010a
        /*02ee*/ 	.byte	0x3f
	.zero		1


	//   ....[25]....
        /*02f0*/ 	.word	0x00009e90
        /*02f4*/ 	.word	0x00000006
        /*02f8*/ 	.word	0x00000000
        /*02fc*/ 	.short	0x010a
        /*02fe*/ 	.byte	0x3f
	.zero		1


	//   ....[26]....
        /*0300*/ 	.word	0x00009ef0
        /*0304*/ 	.word	0x00000003
        /*0308*/ 	.word	0x00000000
        /*030c*/ 	.short	0x010a
        /*030e*/ 	.byte	0x3f
	.zero		1


	//   ....[27]....
        /*0310*/ 	.word	0x00009f50
        /*0314*/ 	.word	0x00000000
        /*0318*/ 	.word	0x00000000
        /*031c*/ 	.short	0x010a
        /*031e*/ 	.byte	0x3f
	.zero		1


	//   ....[28]....
        /*0320*/ 	.word	0x00009f80
        /*0324*/ 	.word	0x00000003
        /*0328*/ 	.word	0x00000000
        /*032c*/ 	.short	0x010a
        /*032e*/ 	.byte	0x3f
	.zero		1


	//   ....[29]....
        /*0330*/ 	.word	0x0000a060
        /*0334*/ 	.word	0x00000012
        /*0338*/ 	.word	0x00026800
        /*033c*/ 	.short	0x010a
        /*033e*/ 	.byte	0x3f
	.zero		1


	//   ....[30]....
        /*0340*/ 	.word	0x0000a0c0
        /*0344*/ 	.word	0x00000007
        /*0348*/ 	.word	0x00026810
        /*034c*/ 	.short	0x010a
        /*034e*/ 	.byte	0x3f
	.zero		1


	//   ....[31]....
        /*0350*/ 	.word	0x0000a120
        /*0354*/ 	.word	0x00000079
        /*0358*/ 	.word	0x00026830
        /*035c*/ 	.short	0x010a
        /*035e*/ 	.byte	0x3f
	.zero		1


	//   ....[32]....
        /*0360*/ 	.word	0x0000a2c0
        /*0364*/ 	.word	0x00000010
        /*0368*/ 	.word	0x00026820
        /*036c*/ 	.short	0x010a
        /*036e*/ 	.byte	0x3f
	.zero		1


	//   ....[33]....
        /*0370*/ 	.word	0x0000a310
        /*0374*/ 	.word	0x00000010
        /*0378*/ 	.word	0x00026840
        /*037c*/ 	.short	0x010a
        /*037e*/ 	.byte	0x3f
	.zero		1


	//   ....[34]....
        /*0380*/ 	.word	0x0000a360
        /*0384*/ 	.word	0x00000010
        /*0388*/ 	.word	0x00026828
        /*038c*/ 	.short	0x010a
        /*038e*/ 	.byte	0x3f
	.zero		1


	//   ....[35]....
        /*0390*/ 	.word	0x0000a3b0
        /*0394*/ 	.word	0x00000010
        /*0398*/ 	.word	0x00026848
        /*039c*/ 	.short	0x010a
        /*039e*/ 	.byte	0x3f
	.zero		1


	//   ....[36]....
        /*03a0*/ 	.word	0x0000a410
        /*03a4*/ 	.word	0x00000010
        /*03a8*/ 	.word	0x00026820
        /*03ac*/ 	.short	0x010a
        /*03ae*/ 	.byte	0x3f
	.zero		1


	//   ....[37]....
        /*03b0*/ 	.word	0x0000a460
        /*03b4*/ 	.word	0x00000010
        /*03b8*/ 	.word	0x00026840
        /*03bc*/ 	.short	0x010a
        /*03be*/ 	.byte	0x3f
	.zero		1


	//   ....[38]....
        /*03c0*/ 	.word	0x0000a4b0
        /*03c4*/ 	.word	0x00000010
        /*03c8*/ 	.word	0x00026828
        /*03cc*/ 	.short	0x010a
        /*03ce*/ 	.byte	0x3f
	.zero		1


	//   ....[39]....
        /*03d0*/ 	.word	0x0000a500
        /*03d4*/ 	.word	0x00000003
        /*03d8*/ 	.word	0x00026840
        /*03dc*/ 	.short	0x010a
        /*03de*/ 	.byte	0x3f
	.zero		1


	//   ....[40]....
        /*03e0*/ 	.word	0x0000a5d0
        /*03e4*/ 	.word	0x00000006
        /*03e8*/ 	.word	0x00000000
        /*03ec*/ 	.short	0x010a
        /*03ee*/ 	.byte	0x3f
	.zero		1


	//   ....[41]....
        /*03f0*/ 	.word	0x0000a620
        /*03f4*/ 	.word	0x00000003
        /*03f8*/ 	.word	0x00000000
        /*03fc*/ 	.short	0x010a
        /*03fe*/ 	.byte	0x3f
	.zero		1


	//   ....[42]....
        /*0400*/ 	.word	0x0000a670
        /*0404*/ 	.word	0x00000000
        /*0408*/ 	.word	0x00000000
        /*040c*/ 	.short	0x010a
        /*040e*/ 	.byte	0x3f
	.zero		1


	//----- nvinfo : EIATTR_NUM_MBARRIERS
	.align		4
.L_1239:
        /*0410*/ 	.byte	0x03, 0x38
        /*0412*/ 	.short	0x0009


	//----- nvinfo : EIATTR_EXIT_INSTR_OFFSETS
	.align		4
        /*0414*/ 	.byte	0x04, 0x1c
        /*0416*/ 	.short	(.L_1241 - .L_1240)


	//   ....[0]....
.L_1240:
        /*0418*/ 	.word	0x000006a0


	//   ....[1]....
        /*041c*/ 	.word	0x00005580


	//   ....[2]....
        /*0420*/ 	.word	0x00005d60


	//   ....[3]....
        /*0424*/ 	.word	0x00009fd0


	//----- nvinfo : EIATTR_MAX_THREADS
	.align		4
.L_1241:
        /*0428*/ 	.byte	0x04, 0x05
        /*042a*/ 	.short	(.L_1243 - .L_1242)
.L_1242:
        /*042c*/ 	.word	0x00000180
        /*0430*/ 	.word	0x00000001
        /*0434*/ 	.word	0x00000001


	//----- nvinfo : EIATTR_CRS_STACK_SIZE
	.align		4
.L_1243:
        /*0438*/ 	.byte	0x04, 0x1e
        /*043a*/ 	.short	(.L_1245 - .L_1244)
.L_1244:
        /*043c*/ 	.word	0x00000000


	//----- nvinfo : EIATTR_CBANK_PARAM_SIZE
	.align		4
.L_1245:
        /*0440*/ 	.byte	0x03, 0x19
        /*0442*/ 	.short	0x0970


	//----- nvinfo : EIATTR_PARAM_CBANK
	.align		4
        /*0444*/ 	.byte	0x04, 0x0a
        /*0446*/ 	.short	(.L_1247 - .L_1246)
	.align		4
.L_1246:
        /*0448*/ 	.word	index@(.nv.constant0._ZN7cutlass13device_kernelIN5flash11enable_sm90INS1_16FlashAttnBwdSm90INS1_25CollectiveMainloopBwdSm90ILi2ELi2ELi2EN4cute5tupleIJNS5_1CILi1EEES8_S8_EEENS6_IJNS7_ILi64EEENS7_ILi128EEENS7_ILi96EEEEEENS_6half_tEfNS_4arch4Sm90ELb0ELb1ELb0ELb0ELb1ELb1ELb0ELb0ELi2ELi1ELi2ELi1ELb1EEENS1_21CollectiveEpilogueBwdISD_SE_SG_Li256ELb0ELb0ELi1EEENS1_19SingleTileSchedulerILb0ELb0ELb0ELi128EEEEEEEEEvNT_6ParamsE)
        /*044c*/ 	.short	0x0210
        /*044e*/ 	.short	0x0970


	//----- nvinfo : EIATTR_SW_WAR
	.align		4
.L_1247:
        /*0450*/ 	.byte	0x04, 0x36
        /*0452*/ 	.short	(.L_1249 - .L_1248)
.L_1248:
        /*0454*/ 	.word	0x00000008
.L_1249:


//--------------------- .nv.info._ZN7cutlass13device_kernelIN5flash11enable_sm90INS1_16FlashAttnBwdSm90INS1_25CollectiveMainloopBwdSm90ILi2ELi2ELi2EN4cute5tupleIJNS5_1CILi1EEES8_S8_EEENS6_IJNS7_ILi64EEENS7_ILi128EEENS7_ILi96EEEEEENS_6half_tEfNS_4arch4Sm90ELb0ELb1ELb0ELb0ELb0ELb1ELb0ELb0ELi2ELi1ELi2ELi1ELb1EEENS1_24CollectiveEpilogueBwdGQAISD_fSG_Li256ELb0ELb0EEENS1_19SingleTileSchedulerILb0ELb0ELb0ELi128EEEEEEEEEvNT_6ParamsE --------------------------
	.section	.nv.info._ZN7cutlass13device_kernelIN5flash11enable_sm90INS1_16FlashAttnBwdSm90INS1_25CollectiveMainloopBwdSm90ILi2ELi2ELi2EN4cute5tupleIJNS5_1CILi1EEES8_S8_EEENS6_IJNS7_ILi64EEENS7_ILi128EEENS7_ILi96EEEEEENS_6half_tEfNS_4arch4Sm90ELb0ELb1ELb0ELb0ELb0ELb1ELb0ELb0ELi2ELi1ELi2ELi1ELb1EEENS1_24CollectiveEpilogueBwdGQAISD_fSG_Li256ELb0ELb0EEENS1_19SingleTileSchedulerILb0ELb0ELb0ELi128EEEEEEEEEvNT_6ParamsE,"",@"SHT_CUDA_INFO"
	.sectionflags	@""
	.align	4


	//----- nvinfo : EIATTR_CUDA_API_VERSION
	.align		4
        /*0000*/ 	.byte	0x04, 0x37
        /*0002*/ 	.short	(.L_1251 - .L_1250)
.L_1250:
        /*0004*/ 	.word	0x00000082


	//----- nvinfo : EIATTR_KPARAM_INFO
	.align		4
.L_1251:
        /*0008*/ 	.byte	0x04, 0x17
        /*000a*/ 	.short	(.L_1253 - .L_1252)
.L_1252:
        /*000c*/ 	.word	0x00000000
        /*0010*/ 	.short	0x0000
        /*0012*/ 	.short	0x0070
        /*0014*/ 	.byte	0x00, 0xf0, 0x01, 0x1a


	//----- nvinfo : EIATTR_SPARSE_MMA_MASK
	.align		4
.L_1253:
        /*0018*/ 	.byte	0x03, 0x50
        /*001a*/ 	.short	0x0000


	//----- nvinfo : EIATTR_MAXREG_COUNT
	.align		4
        /*001c*/ 	.byte	0x03, 0x1b
        /*001e*/ 	.short	0x00a8


	//----- nvinfo : EIATTR_NUM_BARRIERS
	.align		4
        /*0020*/ 	.byte	0x02, 0x4c
        /*0022*/ 	.byte	0x10
	.zero		1


	//----- nvinfo : EIATTR_EXTERNS
	.align		4
        /*0024*/ 	.byte	0x04, 0x0f
        /*0026*/ 	.short	(.L_1255 - .L_1254)


	//   ....[0]....
	.align		4
.L_1254:
        /*0028*/ 	.word	index@(__assertfail)


	//----- nvinfo : EIATTR_ANNOTATIONS
	.align		4
.L_1255:
        /*002c*/ 	.byte	0x04, 0x55
        /*002e*/ 	.short	(.L_1257 - .L_1256)


	//   ....[0]....
.L_1256:
        /*0030*/ 	.word	0x00000001
        /*0034*/ 	.byte	0x40, 0x65, 0x00, 0x00, 0x01, 0x00, 0x00, 0x00, 0x90, 0x68, 0x00, 0x00, 0x01, 0x00, 0x00, 0x00
        /*0044*/ 	.byte	0x40, 0x75, 0x00, 0x00, 0x01, 0x00, 0x00, 0x00, 0x60, 0x75, 0x00, 0x00, 0x01, 0x00, 0x00, 0x00
        /*0054*/ 	.byte	0xa0, 0x7a, 0x00, 0x00


	//----- nvinfo : EIATTR_MERCURY_ISA_VERSION
	.align		4
.L_1257:
        /*0058*/ 	.byte	0x03, 0x5f
        /*005a*/ 	.short	0x0101


	//----- nvinfo : EIATTR_INT_WARP_WIDE_INSTR_OFFSETS
	.align		4
        /*005c*/ 	.byte	0x04, 0x31
        /*005e*/ 	.short	(.L_1259 - .L_1258)


	//   ....[0]....
.L_1258:
        /*0060*/ 	.word	0x00000190


	//   ....[1]....
        /*0064*/ 	.word	0x000001c0


	//----- nvinfo : EIATTR_COOP_GROUP_MASK_REGIDS
	.align		4
.L_1259:
        /*0068*/ 	.byte	0x04, 0x29
        /*006a*/ 	.short	(.L_1261 - .L_1260)


	//   ....[0]....
.L_1260:
        /*006c*/ 	.word	0xffffffff


	//   ....[1]....
        /*0070*/ 	.word	0xffffffff


	//   ....[2]....
        /*0074*/ 	.word	0xffffffff


	//   ....[3]....
        /*0078*/ 	.word	0xffffffff


	//   ....[4]....
        /*007c*/ 	.word	0xffffffff


	//   ....[5]....
        /*0080*/ 	.word	0xffffffff


	//   ....[6]....
        /*0084*/ 	.word	0xffffffff


	//   ....[7]....
        /*0088*/ 	.word	0x0500000f


	//----- nvinfo : EIATTR_COOP_GROUP_INSTR_OFFSETS
	.align		4
.L_1261:
        /*008c*/ 	.byte	0x04, 0x28
        /*008e*/ 	.short	(.L_1263 - .L_1262)


	//   ....[0]....
.L_1262:
        /*0090*/ 	.word	0x00000060


	//   ....[1]....
        /*0094*/ 	.word	0x000001a0


	//   ....[2]....
        /*0098*/ 	.word	0x000001f0


	//   ....[3]....
        /*009c*/ 	.word	0x000003e0


	//   ....[4]....
        /*00a0*/ 	.word	0x000005f0


	//   ....[5]....
        /*00a4*/ 	.word	0x00001030


	//   ....[6]....
        /*00a8*/ 	.word	0x00004ec0


	//   ....[7]....
        /*00ac*/ 	.word	0x00008220


	//----- nvinfo : EIATTR_REG_RECONFIG
	.align		4
.L_1263:
        /*00b0*/ 	.byte	0x01, 0x54
	.zero		2


	//----- nvinfo : EIATTR_SYSCALL_OFFSETS
	.align		4
        /*00b4*/ 	.byte	0x04, 0x46
        /*00b6*/ 	.short	(.L_1265 - .L_1264)


	//   ....[0]....
.L_1264:
        /*00b8*/ 	.word	0x00000c90


	//   ....[1]....
        /*00bc*/ 	.word	0x00000d80


	//   ....[2]....
        /*00c0*/ 	.word	0x00000ee0


	//   ....[3]....
        /*00c4*/ 	.word	0x00000fd0


	//   ....[4]....
        /*00c8*/ 	.word	0x00001250


	//----- nvinfo : EIATTR_MBARRIER_INSTR_OFFSETS
	.align		4
.L_1265:
        /*00cc*/ 	.byte	0x04, 0x39
        /*00ce*/ 	.short	(.L_1267 - .L_1266)


	//   ....[0]....
.L_1266:
        /*00d0*/ 	.word	0x00000290
        /*00d4*/ 	.word	0x000000ff
        /*00d8*/ 	.word	0x00026800
        /*00dc*/ 	.short	0x0100
        /*00de*/ 	.byte	0x06
	.zero		1


	//   ....[1]....
        /*00e0*/ 	.word	0x00000390
        /*00e4*/ 	.word	0x000000ff
        /*00e8*/ 	.word	0x00026810
        /*00ec*/ 	.short	0x0100
        /*00ee*/ 	.byte	0x08
	.zero		1


	//   ....[2]....
        /*00f0*/ 	.word	0x000003a0
        /*00f4*/ 	.word	0x000000ff
        /*00f8*/ 	.word	0x00026820
        /*00fc*/ 	.short	0x0100
        /*00fe*/ 	.byte	0x08
	.zero		1


	//   ....[3]....
        /*0100*/ 	.word	0x000003b0
        /*0104*/ 	.word	0x000000ff
        /*0108*/ 	.word	0x00026818
        /*010c*/ 	.short	0x0100
        /*010e*/ 	.byte	0x08
	.zero		1


	//   ....[4]....
        /*0110*/ 	.word	0x000003c0
        /*0114*/ 	.word	0x000000ff
        /*0118*/ 	.word	0x00026828
        /*011c*/ 	.short	0x0100
        /*011e*/ 	.byte	0x08
	.zero		1


	//   ....[5]....
        /*0120*/ 	.word	0x000004f0
        /*0124*/ 	.word	0x000000ff
        /*0128*/ 	.word	0x00026830
        /*012c*/ 	.short	0x0100
        /*012e*/ 	.byte	0x08
	.zero		1


	//   ....[6]....
        /*0130*/ 	.word	0x00000500
        /*0134*/ 	.word	0x000000ff
        /*0138*/ 	.word	0x00026840
        /*013c*/ 	.short	0x0100
        /*013e*/ 	.byte	0x08
	.zero		1


	//   ....[7]....
        /*0140*/ 	.word	0x00000510
        /*0144*/ 	.word	0x000000ff
        /*0148*/ 	.word	0x00026838
        /*014c*/ 	.short	0x0100
        /*014e*/ 	.byte	0x08
	.zero		1


	//   ....[8]....
        /*0150*/ 	.word	0x00000520
        /*0154*/ 	.word	0x000000ff
        /*0158*/ 	.word	0x00026848
        /*015c*/ 	.short	0x0100
        /*015e*/ 	.byte	0x08
	.zero		1


	//   ....[9]....
        /*0160*/ 	.word	0x00001070
        /*0164*/ 	.word	0x00000012
        /*0168*/ 	.word	0x00026800
        /*016c*/ 	.short	0x010a
        /*016e*/ 	.byte	0x3f
	.zero		1


	//   ....[10]....
        /*0170*/ 	.word	0x00001110
        /*0174*/ 	.word	0x00000012
        /*0178*/ 	.word	0x00026800
        /*017c*/ 	.short	0x010a
        /*017e*/ 	.byte	0x3f
	.zero		1


	//   ....[11]....
        /*0180*/ 	.word	0x00001ab0
        /*0184*/ 	.word	0x000000ff
        /*0188*/ 	.word	0x00026810
        /*018c*/ 	.short	0x010a
        /*018e*/ 	.byte	0x06
	.zero		1


	//   ....[12]....
        /*0190*/ 	.word	0x00001af0
        /*0194*/ 	.word	0x000000ff
        /*0198*/ 	.word	0x00026810
        /*019c*/ 	.short	0x010a
        /*019e*/ 	.byte	0x06
	.zero		1


	//   ....[13]....
        /*01a0*/ 	.word	0x00001f30
        /*01a4*/ 	.word	0x000000ff
        /*01a8*/ 	.word	0x00026830
        /*01ac*/ 	.short	0x010a
        /*01ae*/ 	.byte	0x06
	.zero		1


	//   ....[14]....
        /*01b0*/ 	.word	0x00001f70
        /*01b4*/ 	.word	0x000000ff
        /*01b8*/ 	.word	0x00026830
        /*01bc*/ 	.short	0x010a
        /*01be*/ 	.byte	0x06
	.zero		1


	//   ....[15]....
        /*01c0*/ 	.word	0x00004090
        /*01c4*/ 	.word	0x000000ff
        /*01c8*/ 	.word	0x00000000
        /*01cc*/ 	.short	0x0101
        /*01ce*/ 	.byte	0x08
	.zero		1


	//   ....[16]....
        /*01d0*/ 	.word	0x00004340
        /*01d4*/ 	.word	0x000000ff
        /*01d8*/ 	.word	0x00000000
        /*01dc*/ 	.short	0x0101
        /*01de*/ 	.byte	0x06
	.zero		1


	//   ....[17]....
        /*01e0*/ 	.word	0x00006010
        /*01e4*/ 	.word	0x00000010
        /*01e8*/ 	.word	0x00026820
        /*01ec*/ 	.short	0x010a
        /*01ee*/ 	.byte	0x3f
	.zero		1


	//   ....[18]....
        /*01f0*/ 	.word	0x00006920
        /*01f4*/ 	.word	0x00000010
        /*01f8*/ 	.word	0x00026840
        /*01fc*/ 	.short	0x010a
        /*01fe*/ 	.byte	0x3f
	.zero		1


	//   ....[19]....
        /*0200*/ 	.word	0x00006c30
        /*0204*/ 	.word	0x00000010
        /*0208*/ 	.word	0x00026828
        /*020c*/ 	.short	0x010a
        /*020e*/ 	.byte	0x3f
	.zero		1


	//   ....[20]....
        /*0210*/ 	.word	0x00006f40
        /*0214*/ 	.word	0x00000010
        /*0218*/ 	.word	0x00026848
        /*021c*/ 	.short	0x010a
        /*021e*/ 	.byte	0x3f
	.zero		1


	//   ....[21]....
        /*0220*/ 	.word	0x00007200
        /*0224*/ 	.word	0x00000010
        /*0228*/ 	.word	0x00026820
        /*022c*/ 	.short	0x010a
        /*022e*/ 	.byte	0x3f
	.zero		1


	//   ....[22]....
        /*0230*/ 	.word	0x00007590
        /*0234*/ 	.word	0x00000010
        /*0238*/ 	.word	0x00026840
        /*023c*/ 	.short	0x010a
        /*023e*/ 	.byte	0x3f
	.zero		1


	//   ....[23]....
        /*0240*/ 	.word	0x00007870
        /*0244*/ 	.word	0x00000010
        /*0248*/ 	.word	0x00026828
        /*024c*/ 	.short	0x010a
        /*024e*/ 	.byte	0x3f
	.zero		1


	//   ....[24]....
        /*0250*/ 	.word	0x00007bd0
        /*0254*/ 	.word	0x00000003
        /*0258*/ 	.word	0x00026840
        /*025c*/ 	.short	0x010a
        /*025e*/ 	.byte	0x3f
	.zero		1


	//   ....[25]....
        /*0260*/ 	.word	0x00008080
        /*0264*/ 	.word	0x00000006
        /*0268*/ 	.word	0x00000000
        /*026c*/ 	.short	0x010a
        /*026e*/ 	.byte	0x3f
	.zero		1


	//   ....[26]....
        /*0270*/ 	.word	0x000080e0
        /*0274*/ 	.word	0x00000003
        /*0278*/ 	.word	0x00000000
        /*027c*/ 	.short	0x010a
        /*027e*/ 	.byte	0x3f
	.zero		1


	//   ....[27]....
        /*0280*/ 	.word	0x00008140
        /*0284*/ 	.word	0x00000000
        /*0288*/ 	.word	0x00000000
        /*028c*/ 	.short	0x010a
        /*028e*/ 	.byte	0x3f
	.zero		1


	//   ....[28]....
        /*0290*/ 	.word	0x00008170
        /*0294*/ 	.word	0x00000003
        /*0298*/ 	.word	0x00000000
        /*029c*/ 	.short	0x010a
        /*029e*/ 	.byte	0x3f
	.zero		1


	//   ....[29]....
        /*02a0*/ 	.word	0x00008250
        /*02a4*/ 	.word	0x00000012
        /*02a8*/ 	.word	0x00026800
        /*02ac*/ 	.short	0x010a
        /*02ae*/ 	.byte	0x3f
	.zero		1


	//   ....[30]....
        /*02b0*/ 	.word	0x000082b0
        /*02b4*/ 	.word	0x00000007
        /*02b8*/ 	.word	0x00026810
        /*02bc*/ 	.short	0x010a
        /*02be*/ 	.byte	0x3f
	.zero		1


	//   ....[31]....
        /*02c0*/ 	.word	0x00008310
        /*02c4*/ 	.word	0x00000079
        /*02c8*/ 	.word	0x00026830
        /*02cc*/ 	.short	0x010a
        /*02ce*/ 	.byte	0x3f
	.zero		1


	//   ....[32]....
        /*02d0*/ 	.word	0x00008360
        /*02d4*/ 	.word	0x00000010
        /*02d8*/ 	.word	0x00026820
        /*02dc*/ 	.short	0x010a
        /*02de*/ 	.byte	0x3f
	.zero		1


	//   ....[33]....
        /*02e0*/ 	.word	0x000083b0
        /*02e4*/ 	.word	0x00000010
        /*02e8*/ 	.word	0x00026840
        /*02ec*/ 	.short	0x010a
        /*02ee*/ 	.byte	0x3f
	.zero		1


	//   ....[34]....
        /*02f0*/ 	.word	0x00008400
        /*02f4*/ 	.word	0x00000010
        /*02f8*/ 	.word	0x00026828
        /*02fc*/ 	.short	0x010a
        /*02fe*/ 	.byte	0x3f
	.zero		1


	//   ....[35]....
        /*0300*/ 	.word	0x00008450
        /*0304*/ 	.word	0x00000010
        /*0308*/ 	.word	0x00026848
        /*030c*/ 	.short	0x010a
        /*030e*/ 	.byte	0x3f
	.zero		1


	//   ....[36]....
        /*0310*/ 	.word	0x000084b0
        /*0314*/ 	.word	0x00000010
        /*0318*/ 	.word	0x00026820
        /*031c*/ 	.short	0x010a
        /*031e*/ 	.byte	0x3f
	.zero		1


	//   ....[37]....
        /*0320*/ 	.word	0x00008500
        /*0324*/ 	.word	0x00000010
        /*0328*/ 	.word	0x00026840
        /*032c*/ 	.short	0x010a
        /*032e*/ 	.byte	0x3f
	.zero		1


	//   ....[38]....
        /*0330*/ 	.word	0x00008550
        /*0334*/ 	.word	0x00000010
        /*0338*/ 	.word	0x00026828
        /*033c*/ 	.short	0x010a
        /*033e*/ 	.byte	0x3f
	.zero		1


	//   ....[39]....
        /*0340*/ 	.word	0x000085a0
        /*0344*/ 	.word	0x00000003
        /*0348*/ 	.word	0x00026840
        /*034c*/ 	.short	0x010a
        /*034e*/ 	.byte	0x3f
	.zero		1


	//   ....[40]....
        /*0350*/ 	.word	0x00008670
        /*0354*/ 	.word	0x00000006
        /*0358*/ 	.word	0x00000000
        /*035c*/ 	.short	0x010a
        /*035e*/ 	.byte	0x3f
	.zero		1


	//   ....[41]....
        /*0360*/ 	.word	0x000086c0
        /*0364*/ 	.word	0x00000003
        /*0368*/ 	.word	0x00000000
        /*036c*/ 	.short	0x010a
        /*036e*/ 	.byte	0x3f
	.zero		1


	//   ....[42]....
        /*0370*/ 	.word	0x00008710
        /*0374*/ 	.word	0x00000000
        /*0378*/ 	.word	0x00000000
        /*037c*/ 	.short	0x010a
        /*037e*/ 	.byte	0x3f
	.zero		1


	//----- nvinfo : EIATTR_NUM_MBARRIERS
	.align		4
.L_1267:
        /*0380*/ 	.byte	0x03, 0x38
        /*0382*/ 	.short	0x0009


	//----- nvinfo : EIATTR_EXIT_INSTR_OFFSETS
	.align		4
        /*0384*/ 	.byte	0x04, 0x1c
        /*0386*/ 	.short	(.L_1269 - .L_1268)


	//   ....[0]....
.L_1268:
        /*0388*/ 	.word	0x000081c0


	//----- nvinfo : EIATTR_MAX_THREADS
	.align		4
.L_1269:
        /*038c*/ 	.byte	0x04, 0x05
        /*038e*/ 	.short	(.L_1271 - .L_1270)
.L_1270:
        /*0390*/ 	.word	0x00000180
        /*0394*/ 	.word	0x00000001
        /*0398*/ 	.word	0x00000001


	//----- nvinfo : EIATTR_CRS_STACK_SIZE
	.align		4
.L_1271:
        /*039c*/ 	.byte	0x04, 0x1e
        /*039e*/ 	.short	(.L_1273 - .L_1272)
.L_1272:
        /*03a0*/ 	.word	0x00000000


	//----- nvinfo : EIATTR_CBANK_PARAM_SIZE
	.align		4
.L_1273:
        /*03a4*/ 	.byte	0x03, 0x19
        /*03a6*/ 	.short	0x06f0


	//----- nvinfo : EIATTR_PARAM_CBANK
	.align		4
        /*03a8*/ 	.byte	0x04, 0x0a
        /*03aa*/ 	.short	(.L_1275 - .L_1274)
	.align		4
.L_1274:
        /*03ac*/ 	.word	index@(.nv.constant0._ZN7cutlass13device_kernelIN5flash11enable_sm90INS1_16FlashAttnBwdSm90INS1_25CollectiveMainloopBwdSm90ILi2ELi2ELi2EN4cute5tupleIJNS5_1CILi1EEES8_S8_EEENS6_IJNS7_ILi64EEENS7_ILi128EEENS7_ILi96EEEEEENS_6half_tEfNS_4arch4Sm90ELb0ELb1ELb0ELb0ELb0ELb1ELb0ELb0ELi2ELi1ELi2ELi1ELb1EEENS1_24CollectiveEpilogueBwdGQAISD_fSG_Li256ELb0ELb0EEENS1_19SingleTileSchedulerILb0ELb0ELb0ELi128EEEEEEEEEvNT_6ParamsE)
        /*03b0*/ 	.short	0x0210
        /*03b2*/ 	.short	0x06f0


	//----- nvinfo : EIATTR_SW_WAR
	.align		4
.L_1275:
        /*03b4*/ 	.byte	0x04, 0x36
        /*03b6*/ 	.short	(.L_1277 - .L_1276)
.L_1276:
        /*03b8*/ 	.word	0x00000008
.L_1277:


//--------------------- .nv.info._ZN7cutlass13device_kernelIN5flash11enable_sm90INS1_16FlashAttnBwdSm90INS1_25CollectiveMainloopBwdSm90ILi2ELi2ELi2EN4cute5tupleIJNS5_1CILi1EEES8_S8_EEENS6_IJNS7_ILi64EEENS7_ILi128EEENS7_ILi96EEEEEENS_6half_tEfNS_4arch4Sm90ELb0ELb1ELb0ELb0ELb1ELb1ELb0ELb0ELi2ELi1ELi2ELi1ELb1EEENS1_24CollectiveEpilogueBwdGQAISD_fSG_Li256ELb0ELb1EEENS1_19SingleTileSchedulerILb0ELb0ELb0ELi128EEEEEEEEEvNT_6ParamsE --------------------------
	.section	.nv.info._ZN7cutlass13device_kernelIN5flash11enable_sm90INS1_16FlashAttnBwdSm90INS1_25CollectiveMainloopBwdSm90ILi2ELi2ELi2EN4cute5tupleIJNS5_1CILi1EEES8_S8_EEENS6_IJNS7_ILi64EEENS7_ILi128EEENS7_ILi96EEEEEENS_6half_tEfNS_4arch4Sm90ELb0ELb1ELb0ELb0ELb1ELb1ELb0ELb0ELi2ELi1ELi2ELi1ELb1EEENS1_24CollectiveEpilogueBwdGQAISD_fSG_Li256ELb0ELb1EEENS1_19SingleTileSchedulerILb0ELb0ELb0ELi128EEEEEEEEEvNT_6ParamsE,"",@"SHT_CUDA_INFO"
	.sectionflags	@""
	.align	4


	//----- nvinfo : EIATTR_CUDA_API_VERSION
	.align		4
        /*0000*/ 	.byte	0x04, 0x37
        /*0002*/ 	.short	(.L_1279 - .L_1278)
.L_1278:
        /*0004*/ 	.word	0x00000082


	//----- nvinfo : EIATTR_KPARAM_INFO
	.align		4
.L_1279:
        /*0008*/ 	.byte	0x04, 0x17
        /*000a*/ 	.short	(.L_1281 - .L_1280)
.L_1280:
        /*000c*/ 	.word	0x00000000
        /*0010*/ 	.short	0x0000
        /*0012*/ 	.short	0x0070
        /*0014*/ 	.byte	0x00, 0xf0, 0x01, 0x1a


	//----- nvinfo : EIATTR_SPARSE_MMA_MASK
	.align		4
.L_1281:
        /*0018*/ 	.byte	0x03, 0x50
        /*001a*/ 	.short	0x0000


	//----- nvinfo : EIATTR_MAXREG_COUNT
	.align		4
        /*001c*/ 	.byte	0x03, 0x1b
        /*001e*/ 	.short	0x00a8


	//----- nvinfo : EIATTR_NUM_BARRIERS
	.align		4
        /*0020*/ 	.byte	0x02, 0x4c
        /*0022*/ 	.byte	0x10
	.zero		1


	//----- nvinfo : EIATTR_EXTERNS
	.align		4
        /*0024*/ 	.byte	0x04, 0x0f
        /*0026*/ 	.short	(.L_1283 - .L_1282)


	//   ....[0]....
	.align		4
.L_1282:
        /*0028*/ 	.word	index@(__assertfail)


	//----- nvinfo : EIATTR_ANNOTATIONS
	.align		4
.L_1283:
        /*002c*/ 	.byte	0x04, 0x55
        /*002e*/ 	.short	(.L_1285 - .L_1284)


	//   ....[0]....
.L_1284:
        /*0030*/ 	.word	0x00000001
        /*0034*/ 	.byte	0x40, 0x79, 0x00, 0x00, 0x01, 0x00, 0x00, 0x00, 0x90, 0x7c, 0x00, 0x00, 0x01, 0x00, 0x00, 0x00
        /*0044*/ 	.byte	0x40, 0x89, 0x00, 0x00, 0x01, 0x00, 0x00, 0x00, 0x60, 0x89, 0x00, 0x00, 0x01, 0x00, 0x00, 0x00
        /*0054*/ 	.byte	0xa0, 0x8e, 0x00, 0x00


	//----- nvinfo : EIATTR_MERCURY_ISA_VERSION
	.align		4
.L_1285:
        /*0058*/ 	.byte	0x03, 0x5f
        /*005a*/ 	.short	0x0101


	//----- nvinfo : EIATTR_INT_WARP_WIDE_INSTR_OFFSETS
	.align		4
        /*005c*/ 	.byte	0x04, 0x31
        /*005e*/ 	.short	(.L_1287 - .L_1286)


	//   ....[0]....
.L_1286:
        /*0060*/ 	.word	0x00000190


	//   ....[1]....
        /*0064*/ 	.word	0x000001c0


	//   ....[2]....
        /*0068*/ 	.word	0x00005d20


	//   ....[3]....
        /*006c*/ 	.word	0x00006320


	//   ....[4]....
        /*0070*/ 	.word	0x000067d0


	//   ....[5]....
        /*0074*/ 	.word	0x00006aa0


	//   ....[6]....
        /*0078*/ 	.word	0x00006d00


	//   ....[7]....
        /*007c*/ 	.word	0x00006e90


	//----- nvinfo : EIATTR_COOP_GROUP_MASK_REGIDS
	.align		4
.L_1287:
        /*0080*/ 	.byte	0x04, 0x29
        /*0082*/ 	.short	(.L_1289 - .L_1288)


	//   ....[0]....
.L_1288:
        /*0084*/ 	.word	0xffffffff


	//   ....[1]....
        /*0088*/ 	.word	0xffffffff


	//   ....[2]....
        /*008c*/ 	.word	0xffffffff


	//   ....[3]....
        /*0090*/ 	.word	0xffffffff


	//   ....[4]....
        /*0094*/ 	.word	0xffffffff


	//   ....[5]....
        /*0098*/ 	.word	0xffffffff


	//   ....[6]....
        /*009c*/ 	.word	0xffffffff


	//   ....[7]....
        /*00a0*/ 	.word	0xffffffff


	//   ....[8]....
        /*00a4*/ 	.word	0xffffffff


	//   ....[9]....
        /*00a8*/ 	.word	0xffffffff


	//   ....[10]....
        /*00ac*/ 	.word	0xffffffff


	//   ....[11]....
        /*00b0*/ 	.word	0xffffffff


	//   ....[12]....
        /*00b4*/ 	.word	0xffffffff


	//   ....[13]....
        /*00b8*/ 	.word	0xffffffff


	//   ....[14]....
        /*00bc*/ 	.word	0xffffffff


	//   ....[15]....
        /*00c0*/ 	.word	0xffffffff


	//   ....[16]....
        /*00c4*/ 	.word	0xffffffff


	//   ....[17]....
        /*00c8*/ 	.word	0xffffffff


	//   ....[18]....
        /*00cc*/ 	.word	0xffffffff


	//   ....[19]....
        /*00d0*/ 	.word	0xffffffff


	//   ....[20]....
        /*00d4*/ 	.word	0x0500000f


	//   ....[21]....
        /*00d8*/ 	.word	0x0500000f


	//   ....[22]....
        /*00dc*/ 	.word	0x0500000f


	//   ....[23]....
        /*00e0*/ 	.word	0x0500000f


	//   ....[24]....
        /*00e4*/ 	.word	0x0500000f


	//   ....[25]....
        /*00e8*/ 	.word	0x0500000f


	//----- nvinfo : EIATTR_COOP_GROUP_INSTR_OFFSETS
	.align		4
.L_1289:
        /*00ec*/ 	.byte	0x04, 0x28
        /*00ee*/ 	.short	(.L_1291 - .L_1290)


	//   ....[0]....
.L_1290:
        /*00f0*/ 	.word	0x00000060


	//   ....[1]....
        /*00f4*/ 	.word	0x000001a0


	//   ....[2]....
        /*00f8*/ 	.word	0x000001f0


	//   ....[3]....
        /*00fc*/ 	.word	0x000003e0


	//   ....[4]....
        /*0100*/ 	.word	0x00000600


	//   ....[5]....
        /*0104*/ 	.word	0x00001040


	//   ....[6]....
        /*0108*/ 	.word	0x00004ce0


	//   ....[7]....
        /*010c*/ 	.word	0x00004e60


	//   ....[8]....
        /*0110*/ 	.word	0x00005110


	//   ....[9]....
        /*0114*/ 	.word	0x000052a0


	//   ....[10]....
        /*0118*/ 	.word	0x000053c0


	//   ....[11]....
        /*011c*/ 	.word	0x00005920


	//   ....[12]....
        /*0120*/ 	.word	0x00005c50


	//   ....[13]....
        /*0124*/ 	.word	0x00005fa0


	//   ....[14]....
        /*0128*/ 	.word	0x00006250


	//   ....[15]....
        /*012c*/ 	.word	0x00006490


	//   ....[16]....
        /*0130*/ 	.word	0x00006700


	//   ....[17]....
        /*0134*/ 	.word	0x000069e0


	//   ....[18]....
        /*0138*/ 	.word	0x00006c00


	//   ....[19]....
        /*013c*/ 	.word	0x00006d90


	//   ....[20]....
        /*0140*/ 	.word	0x00009620


	//   ....[21]....
        /*0144*/ 	.word	0x00009790


	//   ....[22]....
        /*0148*/ 	.word	0x00009800


	//   ....[23]....
        /*014c*/ 	.word	0x00009870


	//   ....[24]....
        /*0150*/ 	.word	0x000098e0


	//   ....[25]....
        /*0154*/ 	.word	0x00009950


	//----- nvinfo : EIATTR_REG_RECONFIG
	.align		4
.L_1291:
        /*0158*/ 	.byte	0x01, 0x54
	.zero		2


	//----- nvinfo : EIATTR_SYSCALL_OFFSETS
	.align		4
        /*015c*/ 	.byte	0x04, 0x46
        /*015e*/ 	.short	(.L_1293 - .L_1292)


	//   ....[0]....
.L_1292:
        /*0160*/ 	.word	0x00000ca0


	//   ....[1]....
        /*0164*/ 	.word	0x00000d90


	//   ....[2]....
        /*0168*/ 	.word	0x00000ef0


	//   ....[3]....
        /*016c*/ 	.word	0x00000fe0


	//   ....[4]....
        /*0170*/ 	.word	0x00001260


	//----- nvinfo : EIATTR_MBARRIER_INSTR_OFFSETS
	.align		4
.L_1293:
        /*0174*/ 	.byte	0x04, 0x39
        /*0176*/ 	.short	(.L_1295 - .L_1294)


	//   ....[0]....
.L_1294:
        /*0178*/ 	.word	0x00000290
        /*017c*/ 	.word	0x000000ff
        /*0180*/ 	.word	0x00026800
        /*0184*/ 	.short	0x0100
        /*0186*/ 	.byte	0x06
	.zero		1


	//   ....[1]....
        /*0188*/ 	.word	0x00000390
        /*018c*/ 	.word	0x000000ff
        /*0190*/ 	.word	0x00026810
        /*0194*/ 	.short	0x0100
        /*0196*/ 	.byte	0x08
	.zero		1


	//   ....[2]....
        /*0198*/ 	.word	0x000003a0
        /*019c*/ 	.word	0x000000ff
        /*01a0*/ 	.word	0x00026820
        /*01a4*/ 	.short	0x0100
        /*01a6*/ 	.byte	0x08
	.zero		1


	//   ....[3]....
        /*01a8*/ 	.word	0x000003b0
        /*01ac*/ 	.word	0x000000ff
        /*01b0*/ 	.word	0x00026818
        /*01b4*/ 	.short	0x0100
        /*01b6*/ 	.byte	0x08
	.zero		1


	//   ....[4]....
        /*01b8*/ 	.word	0x000003c0
        /*01bc*/ 	.word	0x000000ff
        /*01c0*/ 	.word	0x00026828
        /*01c4*/ 	.short	0x0100
        /*01c6*/ 	.byte	0x08
	.zero		1


	//   ....[5]....
        /*01c8*/ 	.word	0x000004f0
        /*01cc*/ 	.word	0x000000ff
        /*01d0*/ 	.word	0x00026830
        /*01d4*/ 	.short	0x0100
        /*01d6*/ 	.byte	0x08
	.zero		1


	//   ....[6]....
        /*01d8*/ 	.word	0x00000500
        /*01dc*/ 	.word	0x000000ff
        /*01e0*/ 	.word	0x00026840
        /*01e4*/ 	.short	0x0100
        /*01e6*/ 	.byte	0x08
	.zero		1


	//   ....[7]....
        /*01e8*/ 	.word	0x00000510
        /*01ec*/ 	.word	0x000000ff
        /*01f0*/ 	.word	0x00026838
        /*01f4*/ 	.short	0x0100
        /*01f6*/ 	.byte	0x08
	.zero		1


	//   ....[8]....
        /*01f8*/ 	.word	0x00000520
        /*01fc*/ 	.word	0x000000ff
        /*0200*/ 	.word	0x00026848
        /*0204*/ 	.short	0x0100
        /*0206*/ 	.byte	0x08
	.zero		1


	//   ....[9]....
        /*0208*/ 	.word	0x00001080
        /*020c*/ 	.word	0x00000012
        /*0210*/ 	.word	0x00026800
        /*0214*/ 	.short	0x010a
        /*0216*/ 	.byte	0x3f
	.zero		1


	//   ....[10]....
        /*0218*/ 	.word	0x00001120
        /*021c*/ 	.word	0x00000012
        /*0220*/ 	.word	0x00026800
        /*0224*/ 	.short	0x010a
        /*0226*/ 	.byte	0x3f
	.zero		1


	//   ....[11]....
        /*0228*/ 	.word	0x00001ac0
        /*022c*/ 	.word	0x000000ff
        /*0230*/ 	.word	0x00026810
        /*0234*/ 	.short	0x010a
        /*0236*/ 	.byte	0x06
	.zero		1


	//   ....[12]....
        /*0238*/ 	.word	0x00001b00
        /*023c*/ 	.word	0x000000ff
        /*0240*/ 	.word	0x00026810
        /*0244*/ 	.short	0x010a
        /*0246*/ 	.byte	0x06
	.zero		1


	//   ....[13]....
        /*0248*/ 	.word	0x00001f40
        /*024c*/ 	.word	0x000000ff
        /*0250*/ 	.word	0x00026830
        /*0254*/ 	.short	0x010a
        /*0256*/ 	.byte	0x06
	.zero		1


	//   ....[14]....
        /*0258*/ 	.word	0x00001f80
        /*025c*/ 	.word	0x000000ff
        /*0260*/ 	.word	0x00026830
        /*0264*/ 	.short	0x010a
        /*0266*/ 	.byte	0x06
	.zero		1


	//   ....[15]....
        /*0268*/ 	.word	0x000040b0
        /*026c*/ 	.word	0x000000ff
        /*0270*/ 	.word	0x00000000
        /*0274*/ 	.short	0x0101
        /*0276*/ 	.byte	0x08
	.zero		1


	//   ....[16]....
        /*0278*/ 	.word	0x00004360
        /*027c*/ 	.word	0x000000ff
        /*0280*/ 	.word	0x00000000
        /*0284*/ 	.short	0x0101
        /*0286*/ 	.byte	0x06
	.zero		1


	//   ....[17]....
        /*0288*/ 	.word	0x00007410
        /*028c*/ 	.word	0x00000010
        /*0290*/ 	.word	0x00026820
        /*0294*/ 	.short	0x010a
        /*0296*/ 	.byte	0x3f
	.zero		1


	//   ....[18]....
        /*0298*/ 	.word	0x00007d20
        /*029c*/ 	.word	0x00000010
        /*02a0*/ 	.word	0x00026840
        /*02a4*/ 	.short	0x010a
        /*02a6*/ 	.byte	0x3f
	.zero		1


	//   ....[19]....
        /*02a8*/ 	.word	0x00008030
        /*02ac*/ 	.word	0x00000010
        /*02b0*/ 	.word	0x00026828
        /*02b4*/ 	.short	0x010a
        /*02b6*/ 	.byte	0x3f
	.zero		1


	//   ....[20]....
        /*02b8*/ 	.word	0x00008340
        /*02bc*/ 	.word	0x00000010
        /*02c0*/ 	.word	0x00026848
        /*02c4*/ 	.short	0x010a
        /*02c6*/ 	.byte	0x3f
	.zero		1


	//   ....[21]....
        /*02c8*/ 	.word	0x00008600
        /*02cc*/ 	.word	0x00000010
        /*02d0*/ 	.word	0x00026820
        /*02d4*/ 	.short	0x010a
        /*02d6*/ 	.byte	0x3f
	.zero		1


	//   ....[22]....
        /*02d8*/ 	.word	0x00008990
        /*02dc*/ 	.word	0x00000010
        /*02e0*/ 	.word	0x00026840
        /*02e4*/ 	.short	0x010a
        /*02e6*/ 	.byte	0x3f
	.zero		1


	//   ....[23]....
        /*02e8*/ 	.word	0x00008c70
        /*02ec*/ 	.word	0x00000010
        /*02f0*/ 	.word	0x00026828
        /*02f4*/ 	.short	0x010a
        /*02f6*/ 	.byte	0x3f
	.zero		1


	//   ....[24]....
        /*02f8*/ 	.word	0x00008fd0
        /*02fc*/ 	.word	0x00000003
        /*0300*/ 	.word	0x00026840
        /*0304*/ 	.short	0x010a
        /*0306*/ 	.byte	0x3f
	.zero		1


	//   ....[25]....
        /*0308*/ 	.word	0x00009480
        /*030c*/ 	.word	0x00000006
        /*0310*/ 	.word	0x00000000
        /*0314*/ 	.short	0x010a
        /*0316*/ 	.byte	0x3f
	.zero		1


	//   ....[26]....
        /*0318*/ 	.word	0x000094e0
        /*031c*/ 	.word	0x00000003
        /*0320*/ 	.word	0x00000000
        /*0324*/ 	.short	0x010a
        /*0326*/ 	.byte	0x3f
	.zero		1


	//   ....[27]....
        /*0328*/ 	.word	0x00009540
        /*032c*/ 	.word	0x00000000
        /*0330*/ 	.word	0x00000000
        /*0334*/ 	.short	0x010a
        /*0336*/ 	.byte	0x3f
	.zero		1


	//   ....[28]....
        /*0338*/ 	.word	0x00009570
        /*033c*/ 	.word	0x00000003
        /*0340*/ 	.word	0x00000000
        /*0344*/ 	.short	0x010a
        /*0346*/ 	.byte	0x3f
	.zero		1


	//   ....[29]....
        /*0348*/ 	.word	0x00009650
        /*034c*/ 	.word	0x00000012
        /*0350*/ 	.word	0x00026800
        /*0354*/ 	.short	0x010a
        /*0356*/ 	.byte	0x3f
	.zero		1


	//   ....[30]....
        /*0358*/ 	.word	0x000096b0
        /*035c*/ 	.word	0x00000007
        /*0360*/ 	.word	0x00026810
        /*0364*/ 	.short	0x010a
        /*0366*/ 	.byte	0x3f
	.zero		1


	//   ....[31]....
        /*0368*/ 	.word	0x00009710
        /*036c*/ 	.word	0x00000079
        /*0370*/ 	.word	0x00026830
        /*0374*/ 	.short	0x010a
        /*0376*/ 	.byte	0x3f
	.zero		1


	//   ....[32]....
        /*0378*/ 	.word	0x00009990
        /*037c*/ 	.word	0x00000010
        /*0380*/ 	.word	0x00026820
        /*0384*/ 	.short	0x010a
        /*0386*/ 	.byte	0x3f
	.zero		1


	//   ....[33]....
        /*0388*/ 	.word	0x000099e0
        /*038c*/ 	.word	0x00000010
        /*0390*/ 	.word	0x00026840
        /*0394*/ 	.short	0x010a
        /*0396*/ 	.byte	0x3f
	.zero		1


	//   ....[34]....
        /*0398*/ 	.word	0x00009a30
        /*039c*/ 	.word	0x00000010
        /*03a0*/ 	.word	0x00026828
        /*03a4*/ 	.short	0x010a
        /*03a6*/ 	.byte	0x3f
	.zero		1


	//   ....[35]....
        /*03a8*/ 	.word	0x00009a80
        /*03ac*/ 	.word	0x00000010
        /*03b0*/ 	.word	0x00026848
        /*03b4*/ 	.short	0x010a
        /*03b6*/ 	.byte	0x3f
	.zero		1


	//   ....[36]....
        /*03b8*/ 	.word	0x00009ae0
        /*03bc*/ 	.word	0x00000010
        /*03c0*/ 	.word	0x00026820
        /*03c4*/ 	.short	0x010a
        /*03c6*/ 	.byte	0x3f
	.zero		1


	//   ....[37]....
        /*03c8*/ 	.word	0x00009b30
        /*03cc*/ 	.word	0x00000010
        /*03d0*/ 	.word	0x00026840
        /*03d4*/ 	.short	0x010a
        /*03d6*/ 	.byte	0x3f
	.zero		1


	//   ....[38]....
        /*03d8*/ 	.word	0x00009b80
        /*03dc*/ 	.word	0x00000010
        /*03e0*/ 	.word	0x00026828
        /*03e4*/ 	.short	0x010a
        /*03e6*/ 	.byte	0x3f
	.zero		1


	//   ....[39]....
        /*03e8*/ 	.word	0x00009bd0
        /*03ec*/ 	.word	0x00000003
        /*03f0*/ 	.word	0x00026840
        /*03f4*/ 	.short	0x010a
        /*03f6*/ 	.byte	0x3f
	.zero		1


	//   ....[40]....
        /*03f8*/ 	.word	0x00009ca0
        /*03fc*/ 	.word	0x00000006
        /*0400*/ 	.word	0x00000000
        /*0404*/ 	.short	0x010a
        /*0406*/ 	.byte	0x3f
	.zero		1


	//   ....[41]....
        /*0408*/ 	.word	0x00009cf0
        /*040c*/ 	.word	0x00000003
        /*0410*/ 	.word	0x00000000
        /*0414*/ 	.short	0x010a
        /*0416*/ 	.byte	0x3f
	.zero		1


	//   ....[42]....
        /*0418*/ 	.word	0x00009d40
        /*041c*/ 	.word	0x00000000
        /*0420*/ 	.word	0x00000000
        /*0424*/ 	.short	0x010a
        /*0426*/ 	.byte	0x3f
	.zero		1


	//----- nvinfo : EIATTR_NUM_MBARRIERS
	.align		4
.L_1295:
        /*0428*/ 	.byte	0x03, 0x38
        /*042a*/ 	.short	0x0009


	//----- nvinfo : EIATTR_EXIT_INSTR_OFFSETS
	.align		4
        /*042c*/ 	.byte	0x04, 0x1c
        /*042e*/ 	.short	(.L_1297 - .L_1296)


	//   ....[0]....
.L_1296:
        /*0430*/ 	.word	0x000095c0


	//----- nvinfo : EIATTR_MAX_THREADS
	.align		4
.L_1297:
        /*0434*/ 	.byte	0x04, 0x05
        /*0436*/ 	.short	(.L_1299 - .L_1298)
.L_1298:
        /*0438*/ 	.word	0x00000180
        /*043c*/ 	.word	0x00000001
        /*0440*/ 	.word	0x00000001


	//----- nvinfo : EIATTR_CRS_STACK_SIZE
	.align		4
.L_1299:
        /*0444*/ 	.byte	0x04, 0x1e
        /*0446*/ 	.short	(.L_1301 - .L_1300)
.L_1300:
        /*0448*/ 	.word	0x00000000


	//----- nvinfo : EIATTR_CBANK_PARAM_SIZE
	.align		4
.L_1301:
        /*044c*/ 	.byte	0x03, 0x19
        /*044e*/ 	.short	0x06f0


	//----- nvinfo : EIATTR_PARAM_CBANK
	.align		4
        /*0450*/ 	.byte	0x04, 0x0a
        /*0452*/ 	.short	(.L_1303 - .L_1302)
	.align		4
.L_1302:
        /*0454*/ 	.word	index@(.nv.constant0._ZN7cutlass13device_kernelIN5flash11enable_sm90INS1_16FlashAttnBwdSm90INS1_25CollectiveMainloopBwdSm90ILi2ELi2ELi2EN4cute5tupleIJNS5_1CILi1EEES8_S8_EEENS6_IJNS7_ILi64EEENS7_ILi128EEENS7_ILi96EEEEEENS_6half_tEfNS_4arch4Sm90ELb0ELb1ELb0ELb0ELb1ELb1ELb0ELb0ELi2ELi1ELi2ELi1ELb1EEENS1_24CollectiveEpilogueBwdGQAISD_fSG_Li256ELb0ELb1EEENS1_19SingleTileSchedulerILb0ELb0ELb0ELi128EEEEEEEEEvNT_6ParamsE)
        /*0458*/ 	.short	0x0210
        /*045a*/ 	.short	0x06f0


	//----- nvinfo : EIATTR_SW_WAR
	.align		4
.L_1303:
        /*045c*/ 	.byte	0x04, 0x36
        /*045e*/ 	.short	(.L_1305 - .L_1304)
.L_1304:
        /*0460*/ 	.word	0x00000008
.L_1305:


//--------------------- .nv.info._ZN7cutlass13device_kernelIN5flash11enable_sm90INS1_16FlashAttnBwdSm90INS1_25CollectiveMainloopBwdSm90ILi2ELi2ELi2EN4cute5tupleIJNS5_1CILi1EEES8_S8_EEENS6_IJNS7_ILi64EEENS7_ILi128EEENS7_ILi96EEEEEENS_6half_tEfNS_4arch4Sm90ELb0ELb1ELb0ELb1ELb0ELb1ELb0ELb0ELi2ELi1ELi2ELi1ELb1EEENS1_21CollectiveEpilogueBwdISD_SE_SG_Li256ELb1ELb0ELi1EEENS1_19SingleTileSchedulerILb1ELb0ELb0ELi128EEEEEEEEEvNT_6ParamsE --------------------------
	.section	.nv.info._ZN7cutlass13device_kernelIN5flash11enable_sm90INS1_16FlashAttnBwdSm90INS1_25CollectiveMainloopBwdSm90ILi2ELi2ELi2EN4cute5tupleIJNS5_1CILi1EEES8_S8_EEENS6_IJNS7_ILi64EEENS7_ILi128EEENS7_ILi96EEEEEENS_6half_tEfNS_4arch4Sm90ELb0ELb1ELb0ELb1ELb0ELb1ELb0ELb0ELi2ELi1ELi2ELi1ELb1EEENS1_21CollectiveEpilogueBwdISD_SE_SG_Li256ELb1ELb0ELi1EEENS1_19SingleTileSchedulerILb1ELb0ELb0ELi128EEEEEEEEEvNT_6ParamsE,"",@"SHT_CUDA_INFO"
	.sectionflags	@""
	.align	4


	//----- nvinfo : EIATTR_CUDA_API_VERSION
	.align		4
        /*0000*/ 	.byte	0x04, 0x37
        /*0002*/ 	.short	(.L_1307 - .L_1306)
.L_1306:
        /*0004*/ 	.word	0x00000082


	//----- nvinfo : EIATTR_KPARAM_INFO
	.align		4
.L_1307:
        /*0008*/ 	.byte	0x04, 0x17
        /*000a*/ 	.short	(.L_1309 - .L_1308)
.L_1308:
        /*000c*/ 	.word	0x00000000
        /*0010*/ 	.short	0x0000
        /*0012*/ 	.short	0x0070
        /*0014*/ 	.byte	0x00, 0xf0, 0x01, 0x1a


	//----- nvinfo : EIATTR_SPARSE_MMA_MASK
	.align		4
.L_1309:
        /*0018*/ 	.byte	0x03, 0x50
        /*001a*/ 	.short	0x0000


	//----- nvinfo : EIATTR_MAXREG_COUNT
	.align		4
        /*001c*/ 	.byte	0x03, 0x1b
        /*001e*/ 	.short	0x00a8


	//----- nvinfo : EIATTR_NUM_BARRIERS
	.align		4
        /*0020*/ 	.byte	0x02, 0x4c
        /*0022*/ 	.byte	0x10
	.zero		1


	//----- nvinfo : EIATTR_EXTERNS
	.align		4
        /*0024*/ 	.byte	0x04, 0x0f
        /*0026*/ 	.short	(.L_1311 - .L_1310)


	//   ....[0]....
	.align		4
.L_1310:
        /*0028*/ 	.word	index@(__assertfail)


	//----- nvinfo : EIATTR_ANNOTATIONS
	.align		4
.L_1311:
        /*002c*/ 	.byte	0x04, 0x55
        /*002e*/ 	.short	(.L_1313 - .L_1312)


	//   ....[0]....
.L_1312:
        /*0030*/ 	.word	0x00000001
        /*0034*/ 	.byte	0x70, 0x8a, 0x00, 0x00, 0x01, 0x00, 0x00, 0x00, 0x00, 0x8d, 0x00, 0x00, 0x01, 0x00, 0x00, 0x00
        /*0044*/ 	.byte	0x40, 0x9a, 0x00, 0x00, 0x01, 0x00, 0x00, 0x00, 0x60, 0x9a, 0x00, 0x00, 0x01, 0x00, 0x00, 0x00
        /*0054*/ 	.byte	0x40, 0x9e, 0x00, 0x00


	//----- nvinfo : EIATTR_MERCURY_ISA_VERSION
	.align		4
.L_1313:
        /*0058*/ 	.byte	0x03, 0x5f
        /*005a*/ 	.short	0x0101


	//----- nvinfo : EIATTR_INT_WARP_WIDE_INSTR_OFFSETS
	.align		4
        /*005c*/ 	.byte	0x04, 0x31
        /*005e*/ 	.short	(.L_1315 - .L_1314)


	//   ....[0]....
.L_1314:
        /*0060*/ 	.word	0x00000190


	//   ....[1]....
        /*0064*/ 	.word	0x000001c0


	//----- nvinfo : EIATTR_COOP_GROUP_MASK_REGIDS
	.align		4
.L_1315:
        /*0068*/ 	.byte	0x04, 0x29
        /*006a*/ 	.short	(.L_1317 - .L_1316)


	//   ....[0]....
.L_1316:
        /*006c*/ 	.word	0xffffffff


	//   ....[1]....
        /*0070*/ 	.word	0xffffffff


	//   ....[2]....
        /*0074*/ 	.word	0xffffffff


	//   ....[3]....
        /*0078*/ 	.word	0xffffffff


	//   ....[4]....
        /*007c*/ 	.word	0xffffffff


	//   ....[5]....
        /*0080*/ 	.word	0xffffffff


	//   ....[6]....
        /*0084*/ 	.word	0xffffffff


	//   ....[7]....
        /*0088*/ 	.word	0x0500000f


	//----- nvinfo : EIATTR_COOP_GROUP_INSTR_OFFSETS
	.align		4
.L_1317:
        /*008c*/ 	.byte	0x04, 0x28
        /*008e*/ 	.short	(.L_1319 - .L_1318)


	//   ....[0]....
.L_1318:
        /*0090*/ 	.word	0x00000060


	//   ....[1]....
        /*0094*/ 	.word	0x000001a0


	//   ....[2]....
        /*0098*/ 	.word	0x000001f0


	//   ....[3]....
        /*009c*/ 	.word	0x000003e0


	//   ....[4]....
        /*00a0*/ 	.word	0x00000610


	//   ....[5]....
        /*00a4*/ 	.word	0x000014f0


	//   ....[6]....
        /*00a8*/ 	.word	0x000066f0


	//   ....[7]....
        /*00ac*/ 	.word	0x0000a780


	//----- nvinfo : EIATTR_REG_RECONFIG
	.align		4
.L_1319:
        /*00b0*/ 	.byte	0x01, 0x54
	.zero		2


	//----- nvinfo : EIATTR_SYSCALL_OFFSETS
	.align		4
        /*00b4*/ 	.byte	0x04, 0x46
        /*00b6*/ 	.short	(.L_1321 - .L_1320)


	//   ....[0]....
.L_1320:
        /*00b8*/ 	.word	0x00001150


	//   ....[1]....
        /*00bc*/ 	.word	0x00001240


	//   ....[2]....
        /*00c0*/ 	.word	0x000013a0


	//   ....[3]....
        /*00c4*/ 	.word	0x00001490


	//   ....[4]....
        /*00c8*/ 	.word	0x00001710


	//----- nvinfo : EIATTR_MBARRIER_INSTR_OFFSETS
	.align		4
.L_1321:
        /*00cc*/ 	.byte	0x04, 0x39
        /*00ce*/ 	.short	(.L_1323 - .L_1322)


	//   ....[0]....
.L_1322:
        /*00d0*/ 	.word	0x00000290
        /*00d4*/ 	.word	0x000000ff
        /*00d8*/ 	.word	0x00026800
        /*00dc*/ 	.short	0x0100
        /*00de*/ 	.byte	0x06
	.zero		1


	//   ....[1]....
        /*00e0*/ 	.word	0x00000390
        /*00e4*/ 	.word	0x000000ff
        /*00e8*/ 	.word	0x00026810
        /*00ec*/ 	.short	0x0100
        /*00ee*/ 	.byte	0x08
	.zero		1


	//   ....[2]....
        /*00f0*/ 	.word	0x000003a0
        /*00f4*/ 	.word	0x000000ff
        /*00f8*/ 	.word	0x00026820
        /*00fc*/ 	.short	0x0100
        /*00fe*/ 	.byte	0x08
	.zero		1


	//   ....[3]....
        /*0100*/ 	.word	0x000003b0
        /*0104*/ 	.word	0x000000ff
        /*0108*/ 	.word	0x00026818
        /*010c*/ 	.short	0x0100
        /*010e*/ 	.byte	0x08
	.zero		1


	//   ....[4]....
        /*0110*/ 	.word	0x000003c0
        /*0114*/ 	.word	0x000000ff
        /*0118*/ 	.word	0x00026828
        /*011c*/ 	.short	0x0100
        /*011e*/ 	.byte	0x08
	.zero		1


	//   ....[5]....
        /*0120*/ 	.word	0x000004f0
        /*0124*/ 	.word	0x000000ff
        /*0128*/ 	.word	0x00026830
        /*012c*/ 	.short	0x0100
        /*012e*/ 	.byte	0x08
	.zero		1


	//   ....[6]....
        /*0130*/ 	.word	0x00000500
        /*0134*/ 	.word	0x000000ff
        /*0138*/ 	.word	0x00026840
        /*013c*/ 	.short	0x0100
        /*013e*/ 	.byte	0x08
	.zero		1


	//   ....[7]....
        /*0140*/ 	.word	0x00000510
        /*0144*/ 	.word	0x000000ff
        /*0148*/ 	.word	0x00026838
        /*014c*/ 	.short	0x0100
        /*014e*/ 	.byte	0x08
	.zero		1


	//   ....[8]....
        /*0150*/ 	.word	0x00000520
        /*0154*/ 	.word	0x000000ff
        /*0158*/ 	.word	0x00026848
        /*015c*/ 	.short	0x0100
        /*015e*/ 	.byte	0x08
	.zero		1


	//   ....[9]....
        /*0160*/ 	.word	0x00001530
        /*0164*/ 	.word	0x00000012
        /*0168*/ 	.word	0x00026800
        /*016c*/ 	.short	0x010a
        /*016e*/ 	.byte	0x3f
	.zero		1


	//   ....[10]....
        /*0170*/ 	.word	0x000015d0
        /*0174*/ 	.word	0x00000012
        /*0178*/ 	.word	0x00026800
        /*017c*/ 	.short	0x010a
        /*017e*/ 	.byte	0x3f
	.zero		1


	//   ....[11]....
        /*0180*/ 	.word	0x00001f40
        /*0184*/ 	.word	0x000000ff
        /*0188*/ 	.word	0x00026810
        /*018c*/ 	.short	0x010a
        /*018e*/ 	.byte	0x07
	.zero		1


	//   ....[12]....
        /*0190*/ 	.word	0x00001f80
        /*0194*/ 	.word	0x000000ff
        /*0198*/ 	.word	0x00026810
        /*019c*/ 	.short	0x010a
        /*019e*/ 	.byte	0x07
	.zero		1


	//   ....[13]....
        /*01a0*/ 	.word	0x000023c0
        /*01a4*/ 	.word	0x000000ff
        /*01a8*/ 	.word	0x00026830
        /*01ac*/ 	.short	0x010a
        /*01ae*/ 	.byte	0x07
	.zero		1


	//   ....[14]....
        /*01b0*/ 	.word	0x00002400
        /*01b4*/ 	.word	0x000000ff
        /*01b8*/ 	.word	0x00026830
        /*01bc*/ 	.short	0x010a
        /*01be*/ 	.byte	0x07
	.zero		1


	//   ....[15]....
        /*01c0*/ 	.word	0x000044e0
        /*01c4*/ 	.word	0x000000ff
        /*01c8*/ 	.word	0x00000000
        /*01cc*/ 	.short	0x0101
        /*01ce*/ 	.byte	0x0a
	.zero		1


	//   ....[16]....
        /*01d0*/ 	.word	0x000047a0
        /*01d4*/ 	.word	0x000000ff
        /*01d8*/ 	.word	0x00000000
        /*01dc*/ 	.short	0x0101
        /*01de*/ 	.byte	0x07
	.zero		1


	//   ....[17]....
        /*01e0*/ 	.word	0x00008470
        /*01e4*/ 	.word	0x0000000f
        /*01e8*/ 	.word	0x00026820
        /*01ec*/ 	.short	0x010a
        /*01ee*/ 	.byte	0x3f
	.zero		1


	//   ....[18]....
        /*01f0*/ 	.word	0x00008d80
        /*01f4*/ 	.word	0x0000000f
        /*01f8*/ 	.word	0x00026840
        /*01fc*/ 	.short	0x010a
        /*01fe*/ 	.byte	0x3f
	.zero		1


	//   ....[19]....
        /*0200*/ 	.word	0x000090c0
        /*0204*/ 	.word	0x0000000f
        /*0208*/ 	.word	0x00026828
        /*020c*/ 	.short	0x010a
        /*020e*/ 	.byte	0x3f
	.zero		1


	//   ....[20]....
        /*0210*/ 	.word	0x00009400
        /*0214*/ 	.word	0x0000000f
        /*0218*/ 	.word	0x00026848
        /*021c*/ 	.short	0x010a
        /*021e*/ 	.byte	0x3f
	.zero		1


	//   ....[21]....
        /*0220*/ 	.word	0x000096e0
        /*0224*/ 	.word	0x0000000f
        /*0228*/ 	.word	0x00026820
        /*022c*/ 	.short	0x010a
        /*022e*/ 	.byte	0x3f
	.zero		1


	//   ....[22]....
        /*0230*/ 	.word	0x00009a90
        /*0234*/ 	.word	0x0000000f
        /*0238*/ 	.word	0x00026840
        /*023c*/ 	.short	0x010a
        /*023e*/ 	.byte	0x3f
	.zero		1


	//   ....[23]....
        /*0240*/ 	.word	0x00009da0
        /*0244*/ 	.word	0x0000000f
        /*0248*/ 	.word	0x00026828
        /*024c*/ 	.short	0x010a
        /*024e*/ 	.byte	0x3f
	.zero		1


	//   ....[24]....
        /*0250*/ 	.word	0x0000a120
        /*0254*/ 	.word	0x00000003
        /*0258*/ 	.word	0x00026840
        /*025c*/ 	.short	0x010a
        /*025e*/ 	.byte	0x3f
	.zero		1


	//   ....[25]....
        /*0260*/ 	.word	0x0000a5f0
        /*0264*/ 	.word	0x00000007
        /*0268*/ 	.word	0x00000000
        /*026c*/ 	.short	0x010a
        /*026e*/ 	.byte	0x3f
	.zero		1


	//   ....[26]....
        /*0270*/ 	.word	0x0000a640
        /*0274*/ 	.word	0x00000003
        /*0278*/ 	.word	0x00000000
        /*027c*/ 	.short	0x010a
        /*027e*/ 	.byte	0x3f
	.zero		1


	//   ....[27]....
        /*0280*/ 	.word	0x0000a6a0
        /*0284*/ 	.word	0x00000005
        /*0288*/ 	.word	0x00000000
        /*028c*/ 	.short	0x010a
        /*028e*/ 	.byte	0x3f
	.zero		1


	//   ....[28]....
        /*0290*/ 	.word	0x0000a6d0
        /*0294*/ 	.word	0x00000003
        /*0298*/ 	.word	0x00000000
        /*029c*/ 	.short	0x010a
        /*029e*/ 	.byte	0x3f
	.zero		1


	//   ....[29]....
        /*02a0*/ 	.word	0x0000a7b0
        /*02a4*/ 	.word	0x00000012
        /*02a8*/ 	.word	0x00026800
        /*02ac*/ 	.short	0x010a
        /*02ae*/ 	.byte	0x3f
	.zero		1


	//   ....[30]....
        /*02b0*/ 	.word	0x0000a810
        /*02b4*/ 	.word	0x00000007
        /*02b8*/ 	.word	0x00026810
        /*02bc*/ 	.short	0x010a
        /*02be*/ 	.byte	0x3f
	.zero		1


	//   ....[31]....
        /*02c0*/ 	.word	0x0000a870
        /*02c4*/ 	.word	0x00000079
        /*02c8*/ 	.word	0x00026830
        /*02cc*/ 	.short	0x010a
        /*02ce*/ 	.byte	0x3f
	.zero		1


	//   ....[32]....
        /*02d0*/ 	.word	0x0000a8c0
        /*02d4*/ 	.word	0x0000000f
        /*02d8*/ 	.word	0x00026820
        /*02dc*/ 	.short	0x010a
        /*02de*/ 	.byte	0x3f
	.zero		1


	//   ....[33]....
        /*02e0*/ 	.word	0x0000a910
        /*02e4*/ 	.word	0x0000000f
        /*02e8*/ 	.word	0x00026840
        /*02ec*/ 	.short	0x010a
        /*02ee*/ 	.byte	0x3f
	.zero		1


	//   ....[34]....
        /*02f0*/ 	.word	0x0000a960
        /*02f4*/ 	.word	0x0000000f
        /*02f8*/ 	.word	0x00026828
        /*02fc*/ 	.short	0x010a
        /*02fe*/ 	.byte	0x3f
	.zero		1


	//   ....[35]....
        /*0300*/ 	.word	0x0000a9b0
        /*0304*/ 	.word	0x0000000f
        /*0308*/ 	.word	0x00026848
        /*030c*/ 	.short	0x010a
        /*030e*/ 	.byte	0x3f
	.zero		1


	//   ....[36]....
        /*0310*/ 	.word	0x0000aa10
        /*0314*/ 	.word	0x0000000f
        /*0318*/ 	.word	0x00026820
        /*031c*/ 	.short	0x010a
        /*031e*/ 	.byte	0x3f
	.zero		1


	//   ....[37]....
        /*0320*/ 	.word	0x0000aa60
        /*0324*/ 	.word	0x0000000f
        /*0328*/ 	.word	0x00026840
        /*032c*/ 	.short	0x010a
        /*032e*/ 	.byte	0x3f
	.zero		1


	//   ....[38]....
        /*0330*/ 	.word	0x0000aab0
        /*0334*/ 	.word	0x0000000f
        /*0338*/ 	.word	0x00026828
        /*033c*/ 	.short	0x010a
        /*033e*/ 	.byte	0x3f
	.zero		1


	//   ....[39]....
        /*0340*/ 	.word	0x0000ab00
        /*0344*/ 	.word	0x00000003
        /*0348*/ 	.word	0x00026840
        /*034c*/ 	.short	0x010a
        /*034e*/ 	.byte	0x3f
	.zero		1


	//   ....[40]....
        /*0350*/ 	.word	0x0000abd0
        /*0354*/ 	.word	0x00000007
        /*0358*/ 	.word	0x00000000
        /*035c*/ 	.short	0x010a
        /*035e*/ 	.byte	0x3f
	.zero		1


	//   ....[41]....
        /*0360*/ 	.word	0x0000ac20
        /*0364*/ 	.word	0x00000003
        /*0368*/ 	.word	0x00000000
        /*036c*/ 	.short	0x010a
        /*036e*/ 	.byte	0x3f
	.zero		1


	//   ....[42]....
        /*0370*/ 	.word	0x0000ac70
        /*0374*/ 	.word	0x00000005
        /*0378*/ 	.word	0x00000000
        /*037c*/ 	.short	0x010a
        /*037e*/ 	.byte	0x3f
	.zero		1


	//----- nvinfo : EIATTR_NUM_MBARRIERS
	.align		4
.L_1323:
        /*0380*/ 	.byte	0x03, 0x38
        /*0382*/ 	.short	0x0009


	//----- nvinfo : EIATTR_EXIT_INSTR_OFFSETS
	.align		4
        /*0384*/ 	.byte	0x04, 0x1c
        /*0386*/ 	.short	(.L_1325 - .L_1324)


	//   ....[0]....
.L_1324:
        /*0388*/ 	.word	0x0000a720


	//----- nvinfo : EIATTR_MAX_THREADS
	.align		4
.L_1325:
        /*038c*/ 	.byte	0x04, 0x05
        /*038e*/ 	.short	(.L_1327 - .L_1326)
.L_1326:
        /*0390*/ 	.word	0x00000180
        /*0394*/ 	.word	0x00000001
        /*0398*/ 	.word	0x00000001


	//----- nvinfo : EIATTR_CRS_STACK_SIZE
	.align		4
.L_1327:
        /*039c*/ 	.byte	0x04, 0x1e
        /*039e*/ 	.short	(.L_1329 - .L_1328)
.L_1328:
        /*03a0*/ 	.word	0x00000000


	//----- nvinfo : EIATTR_CBANK_PARAM_SIZE
	.align		4
.L_1329:
        /*03a4*/ 	.byte	0x03, 0x19
        /*03a6*/ 	.short	0x06f0


	//----- nvinfo : EIATTR_PARAM_CBANK
	.align		4
        /*03a8*/ 	.byte	0x04, 0x0a
        /*03aa*/ 	.short	(.L_1331 - .L_1330)
	.align		4
.L_1330:
        /*03ac*/ 	.word	index@(.nv.constant0._ZN7cutlass13device_kernelIN5flash11enable_sm90INS1_16FlashAttnBwdSm90INS1_25CollectiveMainloopBwdSm90ILi2ELi2ELi2EN4cute5tupleIJNS5_1CILi1EEES8_S8_EEENS6_IJNS7_ILi64EEENS7_ILi128EEENS7_ILi96EEEEEENS_6half_tEfNS_4arch4Sm90ELb0ELb1ELb0ELb1ELb0ELb1ELb0ELb0ELi2ELi1ELi2ELi1ELb1EEENS1_21CollectiveEpilogueBwdISD_SE_SG_Li256ELb1ELb0ELi1EEENS1_19SingleTileSchedulerILb1ELb0ELb0ELi128EEEEEEEEEvNT_6ParamsE)
        /*03b0*/ 	.short	0x0210
        /*03b2*/ 	.short	0x06f0


	//----- nvinfo : EIATTR_SW_WAR
	.align		4
.L_1331:
        /*03b4*/ 	.byte	0x04, 0x36
        /*03b6*/ 	.short	(.L_1333 - .L_1332)
.L_1332:
        /*03b8*/ 	.word	0x00000008
.L_1333:


//--------------------- .nv.info._ZN7cutlass13device_kernelIN5flash11enable_sm90INS1_16FlashAttnBwdSm90INS1_25CollectiveMainloopBwdSm90ILi2ELi2ELi2EN4cute5tupleIJNS5_1CILi1EEES8_S8_EEENS6_IJNS7_ILi64EEENS7_ILi128EEENS7_ILi96EEEEEENS_6half_tEfNS_4arch4Sm90ELb0ELb1ELb0ELb1ELb1ELb1ELb0ELb0ELi2ELi1ELi2ELi1ELb1EEENS1_21CollectiveEpilogueBwdISD_SE_SG_Li256ELb1ELb0ELi1EEENS1_19SingleTileSchedulerILb1ELb0ELb0ELi128EEEEEEEEEvNT_6ParamsE --------------------------
	.section	.nv.info._ZN7cutlass13device_kernelIN5flash11enable_sm90INS1_16FlashAttnBwdSm90INS1_25CollectiveMainloopBwdSm90ILi2ELi2ELi2EN4cute5tupleIJNS5_1CILi1EEES8_S8_EEENS6_IJNS7_ILi64EEENS7_ILi128EEENS7_ILi96EEEEEENS_6half_tEfNS_4arch4Sm90ELb0ELb1ELb0ELb1ELb1ELb1ELb0ELb0ELi2ELi1ELi2ELi1ELb1EEENS1_21CollectiveEpilogueBwdISD_SE_SG_Li256ELb1ELb0ELi1EEENS1_19SingleTileSchedulerILb1ELb0ELb0ELi128EEEEEEEEEvNT_6ParamsE,"",@"SHT_CUDA_INFO"
	.sectionflags	@""
	.align	4


	//----- nvinfo : EIATTR_CUDA_API_VERSION
	.align		4
        /*0000*/ 	.byte	0x04, 0x37
        /*0002*/ 	.short	(.L_1335 - .L_1334)
.L_1334:
        /*0004*/ 	.word	0x00000082


	//----- nvinfo : EIATTR_KPARAM_INFO
	.align		4
.L_1335:
        /*0008*/ 	.byte	0x04, 0x17
        /*000a*/ 	.short	(.L_1337 - .L_1336)
.L_1336:
        /*000c*/ 	.word	0x00000000
        /*0010*/ 	.short	0x0000
        /*0012*/ 	.short	0x0070
        /*0014*/ 	.byte	0x00, 0xf0, 0x01, 0x1a


	//----- nvinfo : EIATTR_SPARSE_MMA_MASK
	.align		4
.L_1337:
        /*0018*/ 	.byte	0x03, 0x50
        /*001a*/ 	.short	0x0000


	//----- nvinfo : EIATTR_MAXREG_COUNT
	.align		4
        /*001c*/ 	.byte	0x03, 0x1b
        /*001e*/ 	.short	0x00a8


	//----- nvinfo : EIATTR_NUM_BARRIERS
	.align		4
        /*0020*/ 	.byte	0x02, 0x4c
        /*0022*/ 	.byte	0x10
	.zero		1


	//----- nvinfo : EIATTR_EXTERNS
	.align		4
        /*0024*/ 	.byte	0x04, 0x0f
        /*0026*/ 	.short	(.L_1339 - .L_1338)


	//   ....[0]....
	.align		4
.L_1338:
        /*0028*/ 	.word	index@(__assertfail)


	//----- nvinfo : EIATTR_ANNOTATIONS
	.align		4
.L_1339:
        /*002c*/ 	.byte	0x04, 0x55
        /*002e*/ 	.short	(.L_1341 - .L_1340)


	//   ....[0]....
.L_1340:
        /*0030*/ 	.word	0x00000001
        /*0034*/ 	.byte	0xb0, 0x99, 0x00, 0x00, 0x01, 0x00, 0x00, 0x00, 0x40, 0x9c, 0x00, 0x00, 0x01, 0x00, 0x00, 0x00
        /*0044*/ 	.byte	0x80, 0xa9, 0x00, 0x00, 0x01, 0x00, 0x00, 0x00, 0xa0, 0xa9, 0x00, 0x00, 0x01, 0x00, 0x00, 0x00
        /*0054*/ 	.byte	0x80, 0xad, 0x00, 0x00


	//----- nvinfo : EIATTR_MERCURY_ISA_VERSION
	.align		4
.L_1341:
        /*0058*/ 	.byte	0x03, 0x5f
        /*005a*/ 	.short	0x0101


	//----- nvinfo : EIATTR_INT_WARP_WIDE_INSTR_OFFSETS
	.align		4
        /*005c*/ 	.byte	0x04, 0x31
        /*005e*/ 	.short	(.L_1343 - .L_1342)


	//   ....[0]....
.L_1342:
        /*0060*/ 	.word	0x00000190


	//   ....[1]....
        /*0064*/ 	.word	0x000001c0


	//   ....[2]....
        /*0068*/ 	.word	0x000075e0


	//   ....[3]....
        /*006c*/ 	.word	0x00007c40


	//   ....[4]....
        /*0070*/ 	.word	0x000080f0


	//   ....[5]....
        /*0074*/ 	.word	0x000083c0


	//   ....[6]....
        /*0078*/ 	.word	0x00008620


	//   ....[7]....
        /*007c*/ 	.word	0x000087b0


	//----- nvinfo : EIATTR_COOP_GROUP_MASK_REGIDS
	.align		4
.L_1343:
        /*0080*/ 	.byte	0x04, 0x29
        /*0082*/ 	.short	(.L_1345 - .L_1344)


	//   ....[0]....
.L_1344:
        /*0084*/ 	.word	0xffffffff


	//   ....[1]....
        /*0088*/ 	.word	0xffffffff


	//   ....[2]....
        /*008c*/ 	.word	0xffffffff


	//   ....[3]....
        /*0090*/ 	.word	0xffffffff


	//   ....[4]....
        /*0094*/ 	.word	0xffffffff


	//   ....[5]....
        /*0098*/ 	.word	0xffffffff


	//   ....[6]....
        /*009c*/ 	.word	0xffffffff


	//   ....[7]....
        /*00a0*/ 	.word	0xffffffff


	//   ....[8]....
        /*00a4*/ 	.word	0xffffffff


	//   ....[9]....
        /*00a8*/ 	.word	0xffffffff


	//   ....[10]....
        /*00ac*/ 	.word	0xffffffff


	//   ....[11]....
        /*00b0*/ 	.word	0xffffffff


	//   ....[12]....
        /*00b4*/ 	.word	0xffffffff


	//   ....[13]....
        /*00b8*/ 	.word	0xffffffff


	//   ....[14]....
        /*00bc*/ 	.word	0xffffffff


	//   ....[15]....
        /*00c0*/ 	.word	0xffffffff


	//   ....[16]....
        /*00c4*/ 	.word	0x0500000f


	//   ....[17]....
        /*00c8*/ 	.word	0x0500000f


	//   ....[18]....
        /*00cc*/ 	.word	0x0500000f


	//   ....[19]....
        /*00d0*/ 	.word	0x0500000f


	//----- nvinfo : EIATTR_COOP_GROUP_INSTR_OFFSETS
	.align		4
.L_1345:
        /*00d4*/ 	.byte	0x04, 0x28
        /*00d6*/ 	.short	(.L_1347 - .L_1346)


	//   ....[0]....
.L_1346:
        /*00d8*/ 	.word	0x00000060


	//   ....[1]....
        /*00dc*/ 	.word	0x000001a0


	//   ....[2]....
        /*00e0*/ 	.word	0x000001f0


	//   ....[3]....
        /*00e4*/ 	.word	0x000003e0


	//   ....[4]....
        /*00e8*/ 	.word	0x00000610


	//   ....[5]....
        /*00ec*/ 	.word	0x000014f0


	//   ....[6]....
        /*00f0*/ 	.word	0x000066f0


	//   ....[7]....
        /*00f4*/ 	.word	0x000071e0


	//   ....[8]....
        /*00f8*/ 	.word	0x00007510


	//   ....[9]....
        /*00fc*/ 	.word	0x000078a0


	//   ....[10]....
        /*0100*/ 	.word	0x00007b70


	//   ....[11]....
        /*0104*/ 	.word	0x00007db0


	//   ....[12]....
        /*0108*/ 	.word	0x00008020


	//   ....[13]....
        /*010c*/ 	.word	0x00008300


	//   ....[14]....
        /*0110*/ 	.word	0x00008520


	//   ....[15]....
        /*0114*/ 	.word	0x000086b0


	//   ....[16]....
        /*0118*/ 	.word	0x0000b6c0


	//   ....[17]....
        /*011c*/ 	.word	0x0000b830


	//   ....[18]....
        /*0120*/ 	.word	0x0000b8a0


	//   ....[19]....
        /*0124*/ 	.word	0x0000b910


	//----- nvinfo : EIATTR_REG_RECONFIG
	.align		4
.L_1347:
        /*0128*/ 	.byte	0x01, 0x54
	.zero		2


	//----- nvinfo : EIATTR_SYSCALL_OFFSETS
	.align		4
        /*012c*/ 	.byte	0x04, 0x46
        /*012e*/ 	.short	(.L_1349 - .L_1348)


	//   ....[0]....
.L_1348:
        /*0130*/ 	.word	0x00001150


	//   ....[1]....
        /*0134*/ 	.word	0x00001240


	//   ....[2]....
        /*0138*/ 	.word	0x000013a0


	//   ....[3]....
        /*013c*/ 	.word	0x00001490


	//   ....[4]....
        /*0140*/ 	.word	0x00001710


	//----- nvinfo : EIATTR_MBARRIER_INSTR_OFFSETS
	.align		4
.L_1349:
        /*0144*/ 	.byte	0x04, 0x39
        /*0146*/ 	.short	(.L_1351 - .L_1350)


	//   ....[0]....
.L_1350:
        /*0148*/ 	.word	0x00000290
        /*014c*/ 	.word	0x000000ff
        /*0150*/ 	.word	0x00026800
        /*0154*/ 	.short	0x0100
        /*0156*/ 	.byte	0x06
	.zero		1


	//   ....[1]....
        /*0158*/ 	.word	0x00000390
        /*015c*/ 	.word	0x000000ff
        /*0160*/ 	.word	0x00026810
        /*0164*/ 	.short	0x0100
        /*0166*/ 	.byte	0x08
	.zero		1


	//   ....[2]....
        /*0168*/ 	.word	0x000003a0
        /*016c*/ 	.word	0x000000ff
        /*0170*/ 	.word	0x00026820
        /*0174*/ 	.short	0x0100
        /*0176*/ 	.byte	0x08
	.zero		1


	//   ....[3]....
        /*0178*/ 	.word	0x000003b0
        /*017c*/ 	.word	0x000000ff
        /*0180*/ 	.word	0x00026818
        /*0184*/ 	.short	0x0100
        /*0186*/ 	.byte	0x08
	.zero		1


	//   ....[4]....
        /*0188*/ 	.word	0x000003c0
        /*018c*/ 	.word	0x000000ff
        /*0190*/ 	.word	0x00026828
        /*0194*/ 	.short	0x0100
        /*0196*/ 	.byte	0x08
	.zero		1


	//   ....[5]....
        /*0198*/ 	.word	0x000004f0
        /*019c*/ 	.word	0x000000ff
        /*01a0*/ 	.word	0x00026830
        /*01a4*/ 	.short	0x0100
        /*01a6*/ 	.byte	0x08
	.zero		1


	//   ....[6]....
        /*01a8*/ 	.word	0x00000500
        /*01ac*/ 	.word	0x000000ff
        /*01b0*/ 	.word	0x00026840
        /*01b4*/ 	.short	0x0100
        /*01b6*/ 	.byte	0x08
	.zero		1


	//   ....[7]....
        /*01b8*/ 	.word	0x00000510
        /*01bc*/ 	.word	0x000000ff
        /*01c0*/ 	.word	0x00026838
        /*01c4*/ 	.short	0x0100
        /*01c6*/ 	.byte	0x08
	.zero		1


	//   ....[8]....
        /*01c8*/ 	.word	0x00000520
        /*01cc*/ 	.word	0x000000ff
        /*01d0*/ 	.word	0x00026848
        /*01d4*/ 	.short	0x0100
        /*01d6*/ 	.byte	0x08
	.zero		1


	//   ....[9]....
        /*01d8*/ 	.word	0x00001530
        /*01dc*/ 	.word	0x00000012
        /*01e0*/ 	.word	0x00026800
        /*01e4*/ 	.short	0x010a
        /*01e6*/ 	.byte	0x3f
	.zero		1


	//   ....[10]....
        /*01e8*/ 	.word	0x000015d0
        /*01ec*/ 	.word	0x00000012
        /*01f0*/ 	.word	0x00026800
        /*01f4*/ 	.short	0x010a
        /*01f6*/ 	.byte	0x3f
	.zero		1


	//   ....[11]....
        /*01f8*/ 	.word	0x00001f40
        /*01fc*/ 	.word	0x000000ff
        /*0200*/ 	.word	0x00026810
        /*0204*/ 	.short	0x010a
        /*0206*/ 	.byte	0x07
	.zero		1


	//   ....[12]....
        /*0208*/ 	.word	0x00001f80
        /*020c*/ 	.word	0x000000ff
        /*0210*/ 	.word	0x00026810
        /*0214*/ 	.short	0x010a
        /*0216*/ 	.byte	0x07
	.zero		1


	//   ....[13]....
        /*0218*/ 	.word	0x000023c0
        /*021c*/ 	.word	0x000000ff
        /*0220*/ 	.word	0x00026830
        /*0224*/ 	.short	0x010a
        /*0226*/ 	.byte	0x07
	.zero		1


	//   ....[14]....
        /*0228*/ 	.word	0x00002400
        /*022c*/ 	.word	0x000000ff
        /*0230*/ 	.word	0x00026830
        /*0234*/ 	.short	0x010a
        /*0236*/ 	.byte	0x07
	.zero		1


	//   ....[15]....
        /*0238*/ 	.word	0x000044e0
        /*023c*/ 	.word	0x000000ff
        /*0240*/ 	.word	0x00000000
        /*0244*/ 	.short	0x0101
        /*0246*/ 	.byte	0x0a
	.zero		1


	//   ....[16]....
        /*0248*/ 	.word	0x000047a0
        /*024c*/ 	.word	0x000000ff
        /*0250*/ 	.word	0x00000000
        /*0254*/ 	.short	0x0101
        /*0256*/ 	.byte	0x07
	.zero		1


	//   ....[17]....
        /*0258*/ 	.word	0x000093b0
        /*025c*/ 	.word	0x0000000f
        /*0260*/ 	.word	0x00026820
        /*0264*/ 	.short	0x010a
        /*0266*/ 	.byte	0x3f
	.zero		1


	//   ....[18]....
        /*0268*/ 	.word	0x00009cc0
        /*026c*/ 	.word	0x0000000f
        /*0270*/ 	.word	0x00026840
        /*0274*/ 	.short	0x010a
        /*0276*/ 	.byte	0x3f
	.zero		1


	//   ....[19]....
        /*0278*/ 	.word	0x0000a000
        /*027c*/ 	.word	0x0000000f
        /*0280*/ 	.word	0x00026828
        /*0284*/ 	.short	0x010a
        /*0286*/ 	.byte	0x3f
	.zero		1


	//   ....[20]....
        /*0288*/ 	.word	0x0000a340
        /*028c*/ 	.word	0x0000000f
        /*0290*/ 	.word	0x00026848
        /*0294*/ 	.short	0x010a
        /*0296*/ 	.byte	0x3f
	.zero		1


	//   ....[21]....
        /*0298*/ 	.word	0x0000a620
        /*029c*/ 	.word	0x0000000f
        /*02a0*/ 	.word	0x00026820
        /*02a4*/ 	.short	0x010a
        /*02a6*/ 	.byte	0x3f
	.zero		1


	//   ....[22]....
        /*02a8*/ 	.word	0x0000a9d0
        /*02ac*/ 	.word	0x0000000f
        /*02b0*/ 	.word	0x00026840
        /*02b4*/ 	.short	0x010a
        /*02b6*/ 	.byte	0x3f
	.zero		1


	//   ....[23]....
        /*02b8*/ 	.word	0x0000ace0
        /*02bc*/ 	.word	0x0000000f
        /*02c0*/ 	.word	0x00026828
        /*02c4*/ 	.short	0x010a
        /*02c6*/ 	.byte	0x3f
	.zero		1


	//   ....[24]....
        /*02c8*/ 	.word	0x0000b060
        /*02cc*/ 	.word	0x00000003
        /*02d0*/ 	.word	0x00026840
        /*02d4*/ 	.short	0x010a
        /*02d6*/ 	.byte	0x3f
	.zero		1


	//   ....[25]....
        /*02d8*/ 	.word	0x0000b530
        /*02dc*/ 	.word	0x00000007
        /*02e0*/ 	.word	0x00000000
        /*02e4*/ 	.short	0x010a
        /*02e6*/ 	.byte	0x3f
	.zero		1


	//   ....[26]....
        /*02e8*/ 	.word	0x0000b580
        /*02ec*/ 	.word	0x00000003
        /*02f0*/ 	.word	0x00000000
        /*02f4*/ 	.short	0x010a
        /*02f6*/ 	.byte	0x3f
	.zero		1


	//   ....[27]....
        /*02f8*/ 	.word	0x0000b5e0
        /*02fc*/ 	.word	0x00000005
        /*0300*/ 	.word	0x00000000
        /*0304*/ 	.short	0x010a
        /*0306*/ 	.byte	0x3f
	.zero		1


	//   ....[28]....
        /*0308*/ 	.word	0x0000b610
        /*030c*/ 	.word	0x00000003
        /*0310*/ 	.word	0x00000000
        /*0314*/ 	.short	0x010a
        /*0316*/ 	.byte	0x3f
	.zero		1


	//   ....[29]....
        /*0318*/ 	.word	0x0000b6f0
        /*031c*/ 	.word	0x00000012
        /*0320*/ 	.word	0x00026800
        /*0324*/ 	.short	0x010a
        /*0326*/ 	.byte	0x3f
	.zero		1


	//   ....[30]....
        /*0328*/ 	.word	0x0000b750
        /*032c*/ 	.word	0x00000007
        /*0330*/ 	.word	0x00026810
        /*0334*/ 	.short	0x010a
        /*0336*/ 	.byte	0x3f
	.zero		1


	//   ....[31]....
        /*0338*/ 	.word	0x0000b7b0
        /*033c*/ 	.word	0x00000079
        /*0340*/ 	.word	0x00026830
        /*0344*/ 	.short	0x010a
        /*0346*/ 	.byte	0x3f
	.zero		1


	//   ....[32]....
        /*0348*/ 	.word	0x0000b950
        /*034c*/ 	.word	0x0000000f
        /*0350*/ 	.word	0x00026820
        /*0354*/ 	.short	0x010a
        /*0356*/ 	.byte	0x3f
	.zero		1


	//   ....[33]....
        /*0358*/ 	.word	0x0000b9a0
        /*035c*/ 	.word	0x0000000f
        /*0360*/ 	.word	0x00026840
        /*0364*/ 	.short	0x010a
        /*0366*/ 	.byte	0x3f
	.zero		1


	//   ....[34]....
        /*0368*/ 	.word	0x0000b9f0
        /*036c*/ 	.word	0x0000000f
        /*0370*/ 	.word	0x00026828
        /*0374*/ 	.short	0x010a
        /*0376*/ 	.byte	0x3f
	.zero		1


	//   ....[35]....
        /*0378*/ 	.word	0x0000ba40
        /*037c*/ 	.word	0x0000000f
        /*0380*/ 	.word	0x00026848
        /*0384*/ 	.short	0x010a
        /*0386*/ 	.byte	0x3f
	.zero		1


	//   ....[36]....
        /*0388*/ 	.word	0x0000baa0
        /*038c*/ 	.word	0x0000000f
        /*0390*/ 	.word	0x00026820
        /*0394*/ 	.short	0x010a
        /*0396*/ 	.byte	0x3f
	.zero		1


	//   ....[37]....
        /*0398*/ 	.word	0x0000baf0
        /*039c*/ 	.word	0x0000000f
        /*03a0*/ 	.word	0x00026840
        /*03a4*/ 	.short	0x010a
        /*03a6*/ 	.byte	0x3f
	.zero		1


	//   ....[38]....
        /*03a8*/ 	.word	0x0000bb40
        /*03ac*/ 	.word	0x0000000f
        /*03b0*/ 	.word	0x00026828
        /*03b4*/ 	.short	0x010a
        /*03b6*/ 	.byte	0x3f
	.zero		1


	//   ....[39]....
        /*03b8*/ 	.word	0x0000bb90
        /*03bc*/ 	.word	0x00000003
        /*03c0*/ 	.word	0x00026840
        /*03c4*/ 	.short	0x010a
        /*03c6*/ 	.byte	0x3f
	.zero		1


	//   ....[40]....
        /*03c8*/ 	.word	0x0000bc60
        /*03cc*/ 	.word	0x00000007
        /*03d0*/ 	.word	0x00000000
        /*03d4*/ 	.short	0x010a
        /*03d6*/ 	.byte	0x3f
	.zero		1


	//   ....[41]....
        /*03d8*/ 	.word	0x0000bcb0
        /*03dc*/ 	.word	0x00000003
        /*03e0*/ 	.word	0x00000000
        /*03e4*/ 	.short	0x010a
        /*03e6*/ 	.byte	0x3f
	.zero		1


	//   ....[42]....
        /*03e8*/ 	.word	0x0000bd00
        /*03ec*/ 	.word	0x00000005
        /*03f0*/ 	.word	0x00000000
        /*03f4*/ 	.short	0x010a
        /*03f6*/ 	.byte	0x3f
	.zero		1


	//----- nvinfo : EIATTR_NUM_MBARRIERS
	.align		4
.L_1351:
        /*03f8*/ 	.byte	0x03, 0x38
        /*03fa*/ 	.short	0x0009


	//----- nvinfo : EIATTR_EXIT_INSTR_OFFSETS
	.align		4
        /*03fc*/ 	.byte	0x04, 0x1c
        /*03fe*/ 	.short	(.L_1353 - .L_1352)


	//   ....[0]....
.L_1352:
        /*0400*/ 	.word	0x0000b660


	//----- nvinfo : EIATTR_MAX_THREADS
	.align		4
.L_1353:
        /*0404*/ 	.byte	0x04, 0x05
        /*0406*/ 	.short	(.L_1355 - .L_1354)
.L_1354:
        /*0408*/ 	.word	0x00000180
        /*040c*/ 	.word	0x00000001
        /*0410*/ 	.word	0x00000001


	//----- nvinfo : EIATTR_CRS_STACK_SIZE
	.align		4
.L_1355:
        /*0414*/ 	.byte	0x04, 0x1e
        /*0416*/ 	.short	(.L_1357 - .L_1356)
.L_1356:
        /*0418*/ 	.word	0x00000000


	//----- nvinfo : EIATTR_CBANK_PARAM_SIZE
	.align		4
.L_1357:
        /*041c*/ 	.byte	0x03, 0x19
        /*041e*/ 	.short	0x06f0


	//----- nvinfo : EIATTR_PARAM_CBANK
	.align		4
        /*0420*/ 	.byte	0x04, 0x0a
        /*0422*/ 	.short	(.L_1359 - .L_1358)
	.align		4
.L_1358:
        /*0424*/ 	.word	index@(.nv.constant0._ZN7cutlass13device_kernelIN5flash11enable_sm90INS1_16FlashAttnBwdSm90INS1_25CollectiveMainloopBwdSm90ILi2ELi2ELi2EN4cute5tupleIJNS5_1CILi1EEES8_S8_EEENS6_IJNS7_ILi64EEENS7_ILi128EEENS7_ILi96EEEEEENS_6half_tEfNS_4arch4Sm90ELb0ELb1ELb0ELb1ELb1ELb1ELb0ELb0ELi2ELi1ELi2ELi1ELb1EEENS1_21CollectiveEpilogueBwdISD_SE_SG_Li256ELb1ELb0ELi1EEENS1_19SingleTileSchedulerILb1ELb0ELb0ELi128EEEEEEEEEvNT_6ParamsE)
        /*0428*/ 	.short	0x0210
        /*042a*/ 	.short	0x06f0


	//----- nvinfo : EIATTR_SW_WAR
	.align		4
.L_1359:
        /*042c*/ 	.byte	0x04, 0x36
        /*042e*/ 	.short	(.L_1361 - .L_1360)
.L_1360:
        /*0430*/ 	.word	0x00000008
.L_1361:


//--------------------- .nv.info._ZN7cutlass13device_kernelIN5flash11enable_sm90INS1_16FlashAttnBwdSm90INS1_25CollectiveMainloopBwdSm90ILi2ELi2ELi2EN4cute5tupleIJNS5_1CILi1EEES8_S8_EEENS6_IJNS7_ILi64EEENS7_ILi128EEENS7_ILi96EEEEEENS_6half_tEfNS_4arch4Sm90ELb0ELb1ELb0ELb1ELb0ELb1ELb0ELb0ELi2ELi1ELi2ELi1ELb1EEENS1_24CollectiveEpilogueBwdGQAISD_fSG_Li256ELb1ELb0EEENS1_19SingleTileSchedulerILb1ELb0ELb0ELi128EEEEEEEEEvNT_6ParamsE --------------------------
	.section	.nv.info._ZN7cutlass13device_kernelIN5flash11enable_sm90INS1_16FlashAttnBwdSm90INS1_25CollectiveMainloopBwdSm90ILi2ELi2ELi2EN4cute5tupleIJNS5_1CILi1EEES8_S8_EEENS6_IJNS7_ILi64EEENS7_ILi128EEENS7_ILi96EEEEEENS_6half_tEfNS_4arch4Sm90ELb0ELb1ELb0ELb1ELb0ELb1ELb0ELb0ELi2ELi1ELi2ELi1ELb1EEENS1_24CollectiveEpilogueBwdGQAISD_fSG_Li256ELb1ELb0EEENS1_19SingleTileSchedulerILb1ELb0ELb0ELi128EEEEEEEEEvNT_6ParamsE,"",@"SHT_CUDA_INFO"
	.sectionflags	@""
	.align	4


	//----- nvinfo : EIATTR_CUDA_API_VERSION
	.align		4
        /*0000*/ 	.byte	0x04, 0x37
        /*0002*/ 	.short	(.L_1363 - .L_1362)
.L_1362:
        /*0004*/ 	.word	0x00000082


	//----- nvinfo : EIATTR_KPARAM_INFO
	.align		4
.L_1363:
        /*0008*/ 	.byte	0x04, 0x17
        /*000a*/ 	.short	(.L_1365 - .L_1364)
.L_1364:
        /*000c*/ 	.word	0x00000000
        /*0010*/ 	.short	0x0000
        /*0012*/ 	.short	0x0070
        /*0014*/ 	.byte	0x00, 0xf0, 0x01, 0x1a


	//----- nvinfo : EIATTR_SPARSE_MMA_MASK
	.align		4
.L_1365:
        /*0018*/ 	.byte	0x03, 0x50
        /*001a*/ 	.short	0x0000


	//----- nvinfo : EIATTR_MAXREG_COUNT
	.align		4
        /*001c*/ 	.byte	0x03, 0x1b
        /*001e*/ 	.short	0x00a8


	//----- nvinfo : EIATTR_NUM_BARRIERS
	.align		4
        /*0020*/ 	.byte	0x02, 0x4c
        /*0022*/ 	.byte	0x10
	.zero		1


	//----- nvinfo : EIATTR_EXTERNS
	.align		4
        /*0024*/ 	.byte	0x04, 0x0f
        /*0026*/ 	.short	(.L_1367 - .L_1366)


	//   ....[0]....
	.align		4
.L_1366:
        /*0028*/ 	.word	index@(__assertfail)


	//----- nvinfo : EIATTR_ANNOTATIONS
	.align		4
.L_1367:
        /*002c*/ 	.byte	0x04, 0x55
        /*002e*/ 	.short	(.L_1369 - .L_1368)


	//   ....[0]....
.L_1368:
        /*0030*/ 	.word	0x00000001
        /*0034*/ 	.byte	0x10, 0x78, 0x00, 0x00, 0x01, 0x00, 0x00, 0x00, 0xa0, 0x7a, 0x00, 0x00, 0x01, 0x00, 0x00, 0x00
        /*0044*/ 	.byte	0xe0, 0x87, 0x00, 0x00, 0x01, 0x00, 0x00, 0x00, 0x00, 0x88, 0x00, 0x00, 0x01, 0x00, 0x00, 0x00
        /*0054*/ 	.byte	0xe0, 0x8b, 0x00, 0x00


	//----- nvinfo : EIATTR_MERCURY_ISA_VERSION
	.align		4
.L_1369:
        /*0058*/ 	.byte	0x03, 0x5f
        /*005a*/ 	.short	0x0101


	//----- nvinfo : EIATTR_INT_WARP_WIDE_INSTR_OFFSETS
	.align		4
        /*005c*/ 	.byte	0x04, 0x31
        /*005e*/ 	.short	(.L_1371 - .L_1370)


	//   ....[0]....
.L_1370:
        /*0060*/ 	.word	0x00000190


	//   ....[1]....
        /*0064*/ 	.word	0x000001c0


	//----- nvinfo : EIATTR_COOP_GROUP_MASK_REGIDS
	.align		4
.L_1371:
        /*0068*/ 	.byte	0x04, 0x29
        /*006a*/ 	.short	(.L_1373 - .L_1372)


	//   ....[0]....
.L_1372:
        /*006c*/ 	.word	0xffffffff


	//   ....[1]....
        /*0070*/ 	.word	0xffffffff


	//   ....[2]....
        /*0074*/ 	.word	0xffffffff


	//   ....[3]....
        /*0078*/ 	.word	0xffffffff


	//   ....[4]....
        /*007c*/ 	.word	0xffffffff


	//   ....[5]....
        /*0080*/ 	.word	0xffffffff


	//   ....[6]....
        /*0084*/ 	.word	0xffffffff


	//   ....[7]....
        /*0088*/ 	.word	0x0500000f


	//----- nvinfo : EIATTR_COOP_GROUP_INSTR_OFFSETS
	.align		4
.L_1373:
        /*008c*/ 	.byte	0x04, 0x28
        /*008e*/ 	.short	(.L_1375 - .L_1374)


	//   ....[0]....
.L_1374:
        /*0090*/ 	.word	0x00000060


	//   ....[1]....
        /*0094*/ 	.word	0x000001a0


	//   ....[2]....
        /*0098*/ 	.word	0x000001f0


	//   ....[3]....
        /*009c*/ 	.word	0x000003e0


	//   ....[4]....
        /*00a0*/ 	.word	0x00000610


	//   ....[5]....
        /*00a4*/ 	.word	0x000014f0


	//   ....[6]....
        /*00a8*/ 	.word	0x00005450


	//   ....[7]....
        /*00ac*/ 	.word	0x00009520


	//----- nvinfo : EIATTR_REG_RECONFIG
	.align		4
.L_1375:
        /*00b0*/ 	.byte	0x01, 0x54
	.zero		2


	//----- nvinfo : EIATTR_SYSCALL_OFFSETS
	.align		4
        /*00b4*/ 	.byte	0x04, 0x46
        /*00b6*/ 	.short	(.L_1377 - .L_1376)


	//   ....[0]....
.L_1376:
        /*00b8*/ 	.word	0x00001150


	//   ....[1]....
        /*00bc*/ 	.word	0x00001240


	//   ....[2]....
        /*00c0*/ 	.word	0x000013a0


	//   ....[3]....
        /*00c4*/ 	.word	0x00001490


	//   ....[4]....
        /*00c8*/ 	.word	0x00001710


	//----- nvinfo : EIATTR_MBARRIER_INSTR_OFFSETS
	.align		4
.L_1377:
        /*00cc*/ 	.byte	0x04, 0x39
        /*00ce*/ 	.short	(.L_1379 - .L_1378)


	//   ....[0]....
.L_1378:
        /*00d0*/ 	.word	0x00000290
        /*00d4*/ 	.word	0x000000ff
        /*00d8*/ 	.word	0x00026800
        /*00dc*/ 	.short	0x0100
        /*00de*/ 	.byte	0x06
	.zero		1


	//   ....[1]....
        /*00e0*/ 	.word	0x00000390
        /*00e4*/ 	.word	0x000000ff
        /*00e8*/ 	.word	0x00026810
        /*00ec*/ 	.short	0x0100
        /*00ee*/ 	.byte	0x08
	.zero		1


	//   ....[2]....
        /*00f0*/ 	.word	0x000003a0
        /*00f4*/ 	.word	0x000000ff
        /*00f8*/ 	.word	0x00026820
        /*00fc*/ 	.short	0x0100
        /*00fe*/ 	.byte	0x08
	.zero		1


	//   ....[3]....
        /*0100*/ 	.word	0x000003b0
        /*0104*/ 	.word	0x000000ff
        /*0108*/ 	.word	0x00026818
        /*010c*/ 	.short	0x0100
        /*010e*/ 	.byte	0x08
	.zero		1


	//   ....[4]....
        /*0110*/ 	.word	0x000003c0
        /*0114*/ 	.word	0x000000ff
        /*0118*/ 	.word	0x00026828
        /*011c*/ 	.short	0x0100
        /*011e*/ 	.byte	0x08
	.zero		1


	//   ....[5]....
        /*0120*/ 	.word	0x000004f0
        /*0124*/ 	.word	0x000000ff
        /*0128*/ 	.word	0x00026830
        /*012c*/ 	.short	0x0100
        /*012e*/ 	.byte	0x08
	.zero		1


	//   ....[6]....
        /*0130*/ 	.word	0x00000500
        /*0134*/ 	.word	0x000000ff
        /*0138*/ 	.word	0x00026840
        /*013c*/ 	.short	0x0100
        /*013e*/ 	.byte	0x08
	.zero		1


	//   ....[7]....
        /*0140*/ 	.word	0x00000510
        /*0144*/ 	.word	0x000000ff
        /*0148*/ 	.word	0x00026838
        /*014c*/ 	.short	0x0100
        /*014e*/ 	.byte	0x08
	.zero		1


	//   ....[8]....
        /*0150*/ 	.word	0x00000520
        /*0154*/ 	.word	0x000000ff
        /*0158*/ 	.word	0x00026848
        /*015c*/ 	.short	0x0100
        /*015e*/ 	.byte	0x08
	.zero		1


	//   ....[9]....
        /*0160*/ 	.word	0x00001530
        /*0164*/ 	.word	0x00000012
        /*0168*/ 	.word	0x00026800
        /*016c*/ 	.short	0x010a
        /*016e*/ 	.byte	0x3f
	.zero		1


	//   ....[10]....
        /*0170*/ 	.word	0x000015d0
        /*0174*/ 	.word	0x00000012
        /*0178*/ 	.word	0x00026800
        /*017c*/ 	.short	0x010a
        /*017e*/ 	.byte	0x3f
	.zero		1


	//   ....[11]....
        /*0180*/ 	.word	0x00001f40
        /*0184*/ 	.word	0x000000ff
        /*0188*/ 	.word	0x00026810
        /*018c*/ 	.short	0x010a
        /*018e*/ 	.byte	0x07
	.zero		1


	//   ....[12]....
        /*0190*/ 	.word	0x00001f80
        /*0194*/ 	.word	0x000000ff
        /*0198*/ 	.word	0x00026810
        /*019c*/ 	.short	0x010a
        /*019e*/ 	.byte	0x07
	.zero		1


	//   ....[13]....
        /*01a0*/ 	.word	0x000023c0
        /*01a4*/ 	.word	0x000000ff
        /*01a8*/ 	.word	0x00026830
        /*01ac*/ 	.short	0x010a
        /*01ae*/ 	.byte	0x07
	.zero		1


	//   ....[14]....
        /*01b0*/ 	.word	0x00002400
        /*01b4*/ 	.word	0x000000ff
        /*01b8*/ 	.word	0x00026830
        /*01bc*/ 	.short	0x010a
        /*01be*/ 	.byte	0x07
	.zero		1


	//   ....[15]....
        /*01c0*/ 	.word	0x000044e0
        /*01c4*/ 	.word	0x000000ff
        /*01c8*/ 	.word	0x00000000
        /*01cc*/ 	.short	0x0101
        /*01ce*/ 	.byte	0x0a
	.zero		1


	//   ....[16]....
        /*01d0*/ 	.word	0x000047a0
        /*01d4*/ 	.word	0x000000ff
        /*01d8*/ 	.word	0x00000000
        /*01dc*/ 	.short	0x0101
        /*01de*/ 	.byte	0x07
	.zero		1


	//   ....[17]....
        /*01e0*/ 	.word	0x00007210
        /*01e4*/ 	.word	0x0000000f
        /*01e8*/ 	.word	0x00026820
        /*01ec*/ 	.short	0x010a
        /*01ee*/ 	.byte	0x3f
	.zero		1


	//   ....[18]....
        /*01f0*/ 	.word	0x00007b20
        /*01f4*/ 	.word	0x0000000f
        /*01f8*/ 	.word	0x00026840
        /*01fc*/ 	.short	0x010a
        /*01fe*/ 	.byte	0x3f
	.zero		1


	//   ....[19]....
        /*0200*/ 	.word	0x00007e60
        /*0204*/ 	.word	0x0000000f
        /*0208*/ 	.word	0x00026828
        /*020c*/ 	.short	0x010a
        /*020e*/ 	.byte	0x3f
	.zero		1


	//   ....[20]....
        /*0210*/ 	.word	0x000081a0
        /*0214*/ 	.word	0x0000000f
        /*0218*/ 	.word	0x00026848
        /*021c*/ 	.short	0x010a
        /*021e*/ 	.byte	0x3f
	.zero		1


	//   ....[21]....
        /*0220*/ 	.word	0x00008480
        /*0224*/ 	.word	0x0000000f
        /*0228*/ 	.word	0x00026820
        /*022c*/ 	.short	0x010a
        /*022e*/ 	.byte	0x3f
	.zero		1


	//   ....[22]....
        /*0230*/ 	.word	0x00008830
        /*0234*/ 	.word	0x0000000f
        /*0238*/ 	.word	0x00026840
        /*023c*/ 	.short	0x010a
        /*023e*/ 	.byte	0x3f
	.zero		1


	//   ....[23]....
        /*0240*/ 	.word	0x00008b40
        /*0244*/ 	.word	0x0000000f
        /*0248*/ 	.word	0x00026828
        /*024c*/ 	.short	0x010a
        /*024e*/ 	.byte	0x3f
	.zero		1


	//   ....[24]....
        /*0250*/ 	.word	0x00008ec0
        /*0254*/ 	.word	0x00000003
        /*0258*/ 	.word	0x00026840
        /*025c*/ 	.short	0x010a
        /*025e*/ 	.byte	0x3f
	.zero		1


	//   ....[25]....
        /*0260*/ 	.word	0x00009390
        /*0264*/ 	.word	0x00000007
        /*0268*/ 	.word	0x00000000
        /*026c*/ 	.short	0x010a
        /*026e*/ 	.byte	0x3f
	.zero		1


	//   ....[26]....
        /*0270*/ 	.word	0x000093e0
        /*0274*/ 	.word	0x00000003
        /*0278*/ 	.word	0x00000000
        /*027c*/ 	.short	0x010a
        /*027e*/ 	.byte	0x3f
	.zero		1


	//   ....[27]....
        /*0280*/ 	.word	0x00009440
        /*0284*/ 	.word	0x00000005
        /*0288*/ 	.word	0x00000000
        /*028c*/ 	.short	0x010a
        /*028e*/ 	.byte	0x3f
	.zero		1


	//   ....[28]....
        /*0290*/ 	.word	0x00009470
        /*0294*/ 	.word	0x00000003
        /*0298*/ 	.word	0x00000000
        /*029c*/ 	.short	0x010a
        /*029e*/ 	.byte	0x3f
	.zero		1


	//   ....[29]....
        /*02a0*/ 	.word	0x00009550
        /*02a4*/ 	.word	0x00000012
        /*02a8*/ 	.word	0x00026800
        /*02ac*/ 	.short	0x010a
        /*02ae*/ 	.byte	0x3f
	.zero		1


	//   ....[30]....
        /*02b0*/ 	.word	0x000095b0
        /*02b4*/ 	.word	0x00000007
        /*02b8*/ 	.word	0x00026810
        /*02bc*/ 	.short	0x010a
        /*02be*/ 	.byte	0x3f
	.zero		1


	//   ....[31]....
        /*02c0*/ 	.word	0x00009610
        /*02c4*/ 	.word	0x00000079
        /*02c8*/ 	.word	0x00026830
        /*02cc*/ 	.short	0x010a
        /*02ce*/ 	.byte	0x3f
	.zero		1


	//   ....[32]....
        /*02d0*/ 	.word	0x00009660
        /*02d4*/ 	.word	0x0000000f
        /*02d8*/ 	.word	0x00026820
        /*02dc*/ 	.short	0x010a
        /*02de*/ 	.byte	0x3f
	.zero		1


	//   ....[33]....
        /*02e0*/ 	.word	0x000096b0
        /*02e4*/ 	.word	0x0000000f
        /*02e8*/ 	.word	0x00026840
        /*02ec*/ 	.short	0x010a
        /*02ee*/ 	.byte	0x3f
	.zero		1


	//   ....[34]....
        /*02f0*/ 	.word	0x00009700
        /*02f4*/ 	.word	0x0000000f
        /*02f8*/ 	.word	0x00026828
        /*02fc*/ 	.short	0x010a
        /*02fe*/ 	.byte	0x3f
	.zero		1


	//   ....[35]....
        /*0300*/ 	.word	0x00009750
        /*0304*/ 	.word	0x0000000f
        /*0308*/ 	.word	0x00026848
        /*030c*/ 	.short	0x010a
        /*030e*/ 	.byte	0x3f
	.zero		1


	//   ....[36]....
        /*0310*/ 	.word	0x000097b0
        /*0314*/ 	.word	0x0000000f
        /*0318*/ 	.word	0x00026820
        /*031c*/ 	.short	0x010a
        /*031e*/ 	.byte	0x3f
	.zero		1


	//   ....[37]....
        /*0320*/ 	.word	0x00009800
        /*0324*/ 	.word	0x0000000f
        /*0328*/ 	.word	0x00026840
        /*032c*/ 	.short	0x010a
        /*032e*/ 	.byte	0x3f
	.zero		1


	//   ....[38]....
        /*0330*/ 	.word	0x00009850
        /*0334*/ 	.word	0x0000000f
        /*0338*/ 	.word	0x00026828
        /*033c*/ 	.short	0x010a
        /*033e*/ 	.byte	0x3f
	.zero		1


	//   ....[39]....
        /*0340*/ 	.word	0x000098a0
        /*0344*/ 	.word	0x00000003
        /*0348*/ 	.word	0x00026840
        /*034c*/ 	.short	0x010a
        /*034e*/ 	.byte	0x3f
	.zero		1


	//   ....[40]....
        /*0350*/ 	.word	0x00009970
        /*0354*/ 	.word	0x00000007
        /*0358*/ 	.word	0x00000000
        /*035c*/ 	.short	0x010a
        /*035e*/ 	.byte	0x3f
	.zero		1


	//   ....[41]....
        /*0360*/ 	.word	0x000099c0
        /*0364*/ 	.word	0x00000003
        /*0368*/ 	.word	0x00000000
        /*036c*/ 	.short	0x010a
        /*036e*/ 	.byte	0x3f
	.zero		1


	//   ....[42]....
        /*0370*/ 	.word	0x00009a10
        /*0374*/ 	.word	0x00000005
        /*0378*/ 	.word	0x00000000
        /*037c*/ 	.short	0x010a
        /*037e*/ 	.byte	0x3f
	.zero		1


	//----- nvinfo : EIATTR_NUM_MBARRIERS
	.align		4
.L_1379:
        /*0380*/ 	.byte	0x03, 0x38
        /*0382*/ 	.short	0x0009


	//----- nvinfo : EIATTR_EXIT_INSTR_OFFSETS
	.align		4
        /*0384*/ 	.byte	0x04, 0x1c
        /*0386*/ 	.short	(.L_1381 - .L_1380)


	//   ....[0]....
.L_1380:
        /*0388*/ 	.word	0x000094c0


	//----- nvinfo : EIATTR_MAX_THREADS
	.align		4
.L_1381:
        /*038c*/ 	.byte	0x04, 0x05
        /*038e*/ 	.short	(.L_1383 - .L_1382)
.L_1382:
        /*0390*/ 	.word	0x00000180
        /*0394*/ 	.word	0x00000001
        /*0398*/ 	.word	0x00000001


	//----- nvinfo : EIATTR_CRS_STACK_SIZE
	.align		4
.L_1383:
        /*039c*/ 	.byte	0x04, 0x1e
        /*039e*/ 	.short	(.L_1385 - .L_1384)
.L_1384:
        /*03a0*/ 	.word	0x00000000


	//----- nvinfo : EIATTR_CBANK_PARAM_SIZE
	.align		4
.L_1385:
        /*03a4*/ 	.byte	0x03, 0x19
        /*03a6*/ 	.short	0x06f0


	//----- nvinfo : EIATTR_PARAM_CBANK
	.align		4
        /*03a8*/ 	.byte	0x04, 0x0a
        /*03aa*/ 	.short	(.L_1387 - .L_1386)
	.align		4
.L_1386:
        /*03ac*/ 	.word	index@(.nv.constant0._ZN7cutlass13device_kernelIN5flash11enable_sm90INS1_16FlashAttnBwdSm90INS1_25CollectiveMainloopBwdSm90ILi2ELi2ELi2EN4cute5tupleIJNS5_1CILi1EEES8_S8_EEENS6_IJNS7_ILi64EEENS7_ILi128EEENS7_ILi96EEEEEENS_6half_tEfNS_4arch4Sm90ELb0ELb1ELb0ELb1ELb0ELb1ELb0ELb0ELi2ELi1ELi2ELi1ELb1EEENS1_24CollectiveEpilogueBwdGQAISD_fSG_Li256ELb1ELb0EEENS1_19SingleTileSchedulerILb1ELb0ELb0ELi128EEEEEEEEEvNT_6ParamsE)
        /*03b0*/ 	.short	0x0210
        /*03b2*/ 	.short	0x06f0


	//----- nvinfo : EIATTR_SW_WAR
	.align		4
.L_1387:
        /*03b4*/ 	.byte	0x04, 0x36
        /*03b6*/ 	.short	(.L_1389 - .L_1388)
.L_1388:
        /*03b8*/ 	.word	0x00000008
.L_1389:


//--------------------- .nv.info._ZN7cutlass13device_kernelIN5flash11enable_sm90INS1_16FlashAttnBwdSm90INS1_25CollectiveMainloopBwdSm90ILi2ELi2ELi2EN4cute5tupleIJNS5_1CILi1EEES8_S8_EEENS6_IJNS7_ILi64EEENS7_ILi128EEENS7_ILi96EEEEEENS_6half_tEfNS_4arch4Sm90ELb0ELb1ELb0ELb1ELb1ELb1ELb0ELb0ELi2ELi1ELi2ELi1ELb1EEENS1_24CollectiveEpilogueBwdGQAISD_fSG_Li256ELb1ELb1EEENS1_19SingleTileSchedulerILb1ELb0ELb0ELi128EEEEEEEEEvNT_6ParamsE --------------------------
	.section	.nv.info._ZN7cutlass13device_kernelIN5flash11enable_sm90INS1_16FlashAttnBwdSm90INS1_25CollectiveMainloopBwdSm90ILi2ELi2ELi2EN4cute5tupleIJNS5_1CILi1EEES8_S8_EEENS6_IJNS7_ILi64EEENS7_ILi128EEENS7_ILi96EEEEEENS_6half_tEfNS_4arch4Sm90ELb0ELb1ELb0ELb1ELb1ELb1ELb0ELb0ELi2ELi1ELi2ELi1ELb1EEENS1_24CollectiveEpilogueBwdGQAISD_fSG_Li256ELb1ELb1EEENS1_19SingleTileSchedulerILb1ELb0ELb0ELi128EEEEEEEEEvNT_6ParamsE,"",@"SHT_CUDA_INFO"
	.sectionflags	@""
	.align	4


	//----- nvinfo : EIATTR_CUDA_API_VERSION
	.align		4
        /*0000*/ 	.byte	0x04, 0x37
        /*0002*/ 	.short	(.L_1391 - .L_1390)
.L_1390:
        /*0004*/ 	.word	0x00000082


	//----- nvinfo : EIATTR_KPARAM_INFO
	.align		4
.L_1391:
        /*0008*/ 	.byte	0x04, 0x17
        /*000a*/ 	.short	(.L_1393 - .L_1392)
.L_1392:
        /*000c*/ 	.word	0x00000000
        /*0010*/ 	.short	0x0000
        /*0012*/ 	.short	0x0070
        /*0014*/ 	.byte	0x00, 0xf0, 0x01, 0x1a


	//----- nvinfo : EIATTR_SPARSE_MMA_MASK
	.align		4
.L_1393:
        /*0018*/ 	.byte	0x03, 0x50
        /*001a*/ 	.short	0x0000


	//----- nvinfo : EIATTR_MAXREG_COUNT
	.align		4
        /*001c*/ 	.byte	0x03, 0x1b
        /*001e*/ 	.short	0x00a8


	//----- nvinfo : EIATTR_NUM_BARRIERS
	.align		4
        /*0020*/ 	.byte	0x02, 0x4c
        /*0022*/ 	.byte	0x10
	.zero		1


	//----- nvinfo : EIATTR_EXTERNS
	.align		4
        /*0024*/ 	.byte	0x04, 0x0f
        /*0026*/ 	.short	(.L_1395 - .L_1394)


	//   ....[0]....
	.align		4
.L_1394:
        /*0028*/ 	.word	index@(__assertfail)


	//----- nvinfo : EIATTR_ANNOTATIONS
	.align		4
.L_1395:
        /*002c*/ 	.byte	0x04, 0x55
        /*002e*/ 	.short	(.L_1397 - .L_1396)


	//   ....[0]....
.L_1396:
        /*0030*/ 	.word	0x00000001
        /*0034*/ 	.byte	0x00, 0x8c, 0x00, 0x00, 0x01, 0x00, 0x00, 0x00, 0x90, 0x8e, 0x00, 0x00, 0x01, 0x00, 0x00, 0x00
        /*0044*/ 	.byte	0xd0, 0x9b, 0x00, 0x00, 0x01, 0x00, 0x00, 0x00, 0xf0, 0x9b, 0x00, 0x00, 0x01, 0x00, 0x00, 0x00
        /*0054*/ 	.byte	0xd0, 0x9f, 0x00, 0x00


	//----- nvinfo : EIATTR_MERCURY_ISA_VERSION
	.align		4
.L_1397:
        /*0058*/ 	.byte	0x03, 0x5f
        /*005a*/ 	.short	0x0101


	//----- nvinfo : EIATTR_INT_WARP_WIDE_INSTR_OFFSETS
	.align		4
        /*005c*/ 	.byte	0x04, 0x31
        /*005e*/ 	.short	(.L_1399 - .L_1398)


	//   ....[0]....
.L_1398:
        /*0060*/ 	.word	0x00000190


	//   ....[1]....
        /*0064*/ 	.word	0x000001c0


	//   ....[2]....
        /*0068*/ 	.word	0x00006830


	//   ....[3]....
        /*006c*/ 	.word	0x00006e90


	//   ....[4]....
        /*0070*/ 	.word	0x00007340


	//   ....[5]....
        /*0074*/ 	.word	0x00007610


	//   ....[6]....
        /*0078*/ 	.word	0x00007870


	//   ....[7]....
        /*007c*/ 	.word	0x00007a00


	//----- nvinfo : EIATTR_COOP_GROUP_MASK_REGIDS
	.align		4
.L_1399:
        /*0080*/ 	.byte	0x04, 0x29
        /*0082*/ 	.short	(.L_1401 - .L_1400)


	//   ....[0]....
.L_1400:
        /*0084*/ 	.word	0xffffffff


	//   ....[1]....
        /*0088*/ 	.word	0xffffffff


	//   ....[2]....
        /*008c*/ 	.word	0xffffffff


	//   ....[3]....
        /*0090*/ 	.word	0xffffffff


	//   ....[4]....
        /*0094*/ 	.word	0xffffffff


	//   ....[5]....
        /*0098*/ 	.word	0xffffffff


	//   ....[6]....
        /*009c*/ 	.word	0xffffffff


	//   ....[7]....
        /*00a0*/ 	.word	0xffffffff


	//   ....[8]....
        /*00a4*/ 	.word	0xffffffff


	//   ....[9]....
        /*00a8*/ 	.word	0xffffffff


	//   ....[10]....
        /*00ac*/ 	.word	0xffffffff


	//   ....[11]....
        /*00b0*/ 	.word	0xffffffff


	//   ....[12]....
        /*00b4*/ 	.word	0xffffffff


	//   ....[13]....
        /*00b8*/ 	.word	0xffffffff


	//   ....[14]....
        /*00bc*/ 	.word	0xffffffff


	//   ....[15]....
        /*00c0*/ 	.word	0xffffffff


	//   ....[16]....
        /*00c4*/ 	.word	0xffffffff


	//   ....[17]....
        /*00c8*/ 	.word	0xffffffff


	//   ....[18]....
        /*00cc*/ 	.word	0xffffffff


	//   ....[19]....
        /*00d0*/ 	.word	0xffffffff


	//   ....[20]....
        /*00d4*/ 	.word	0x0500000f


	//   ....[21]....
        /*00d8*/ 	.word	0x0500000f


	//   ....[22]....
        /*00dc*/ 	.word	0x0500000f


	//   ....[23]....
        /*00e0*/ 	.word	0x0500000f


	//   ....[24]....
        /*00e4*/ 	.word	0x0500000f


	//   ....[25]....
        /*00e8*/ 	.word	0x0500000f


	//----- nvinfo : EIATTR_COOP_GROUP_INSTR_OFFSETS
	.align		4
.L_1401:
        /*00ec*/ 	.byte	0x04, 0x28
        /*00ee*/ 	.short	(.L_1403 - .L_1402)


	//   ....[0]....
.L_1402:
        /*00f0*/ 	.word	0x00000060


	//   ....[1]....
        /*00f4*/ 	.word	0x000001a0


	//   ....[2]....
        /*00f8*/ 	.word	0x000001f0


	//   ....[3]....
        /*00fc*/ 	.word	0x000003e0


	//   ....[4]....
        /*0100*/ 	.word	0x00000610


	//   ....[5]....
        /*0104*/ 	.word	0x000014f0


	//   ....[6]....
        /*0108*/ 	.word	0x00005260


	//   ....[7]....
        /*010c*/ 	.word	0x000053f0


	//   ....[8]....
        /*0110*/ 	.word	0x000056a0


	//   ....[9]....
        /*0114*/ 	.word	0x00005830


	//   ....[10]....
        /*0118*/ 	.word	0x00005940


	//   ....[11]....
        /*011c*/ 	.word	0x00006430


	//   ....[12]....
        /*0120*/ 	.word	0x00006760


	//   ....[13]....
        /*0124*/ 	.word	0x00006af0


	//   ....[14]....
        /*0128*/ 	.word	0x00006dc0


	//   ....[15]....
        /*012c*/ 	.word	0x00007000


	//   ....[16]....
        /*0130*/ 	.word	0x00007270


	//   ....[17]....
        /*0134*/ 	.word	0x00007550


	//   ....[18]....
        /*0138*/ 	.word	0x00007770


	//   ....[19]....
        /*013c*/ 	.word	0x00007900


	//   ....[20]....
        /*0140*/ 	.word	0x0000a910


	//   ....[21]....
        /*0144*/ 	.word	0x0000aa80


	//   ....[22]....
        /*0148*/ 	.word	0x0000aaf0


	//   ....[23]....
        /*014c*/ 	.word	0x0000ab60


	//   ....[24]....
        /*0150*/ 	.word	0x0000abd0


	//   ....[25]....
        /*0154*/ 	.word	0x0000ac40


	//----- nvinfo : EIATTR_REG_RECONFIG
	.align		4
.L_1403:
        /*0158*/ 	.byte	0x01, 0x54
	.zero		2


	//----- nvinfo : EIATTR_SYSCALL_OFFSETS
	.align		4
        /*015c*/ 	.byte	0x04, 0x46
        /*015e*/ 	.short	(.L_1405 - .L_1404)


	//   ....[0]....
.L_1404:
        /*0160*/ 	.word	0x00001150


	//   ....[1]....
        /*0164*/ 	.word	0x00001240


	//   ....[2]....
        /*0168*/ 	.word	0x000013a0


	//   ....[3]....
        /*016c*/ 	.word	0x00001490


	//   ....[4]....
        /*0170*/ 	.word	0x00001710


	//----- nvinfo : EIATTR_MBARRIER_INSTR_OFFSETS
	.align		4
.L_1405:
        /*0174*/ 	.byte	0x04, 0x39
        /*0176*/ 	.short	(.L_1407 - .L_1406)


	//   ....[0]....
.L_1406:
        /*0178*/ 	.word	0x00000290
        /*017c*/ 	.word	0x000000ff
        /*0180*/ 	.word	0x00026800
        /*0184*/ 	.short	0x0100
        /*0186*/ 	.byte	0x06
	.zero		1


	//   ....[1]....
        /*0188*/ 	.word	0x00000390
        /*018c*/ 	.word	0x000000ff
        /*0190*/ 	.word	0x00026810
        /*0194*/ 	.short	0x0100
        /*0196*/ 	.byte	0x08
	.zero		1


	//   ....[2]....
        /*0198*/ 	.word	0x000003a0
        /*019c*/ 	.word	0x000000ff
        /*01a0*/ 	.word	0x00026820
        /*01a4*/ 	.short	0x0100
        /*01a6*/ 	.byte	0x08
	.zero		1


	//   ....[3]....
        /*01a8*/ 	.word	0x000003b0
        /*01ac*/ 	.word	0x000000ff
        /*01b0*/ 	.word	0x00026818
        /*01b4*/ 	.short	0x0100
        /*01b6*/ 	.byte	0x08
	.zero		1


	//   ....[4]....
        /*01b8*/ 	.word	0x000003c0
        /*01bc*/ 	.word	0x000000ff
        /*01c0*/ 	.word	0x00026828
        /*01c4*/ 	.short	0x0100
        /*01c6*/ 	.byte	0x08
	.zero		1


	//   ....[5]....
        /*01c8*/ 	.word	0x000004f0
        /*01cc*/ 	.word	0x000000ff
        /*01d0*/ 	.word	0x00026830
        /*01d4*/ 	.short	0x0100
        /*01d6*/ 	.byte	0x08
	.zero		1


	//   ....[6]....
        /*01d8*/ 	.word	0x00000500
        /*01dc*/ 	.word	0x000000ff
        /*01e0*/ 	.word	0x00026840
        /*01e4*/ 	.short	0x0100
        /*01e6*/ 	.byte	0x08
	.zero		1


	//   ....[7]....
        /*01e8*/ 	.word	0x00000510
        /*01ec*/ 	.word	0x000000ff
        /*01f0*/ 	.word	0x00026838
        /*01f4*/ 	.short	0x0100
        /*01f6*/ 	.byte	0x08
	.zero		1


	//   ....[8]....
        /*01f8*/ 	.word	0x00000520
        /*01fc*/ 	.word	0x000000ff
        /*0200*/ 	.word	0x00026848
        /*0204*/ 	.short	0x0100
        /*0206*/ 	.byte	0x08
	.zero		1


	//   ....[9]....
        /*0208*/ 	.word	0x00001530
        /*020c*/ 	.word	0x00000012
        /*0210*/ 	.word	0x00026800
        /*0214*/ 	.short	0x010a
        /*0216*/ 	.byte	0x3f
	.zero		1


	//   ....[10]....
        /*0218*/ 	.word	0x000015d0
        /*021c*/ 	.word	0x00000012
        /*0220*/ 	.word	0x00026800
        /*0224*/ 	.short	0x010a
        /*0226*/ 	.byte	0x3f
	.zero		1


	//   ....[11]....
        /*0228*/ 	.word	0x00001f40
        /*022c*/ 	.word	0x000000ff
        /*0230*/ 	.word	0x00026810
        /*0234*/ 	.short	0x010a
        /*0236*/ 	.byte	0x07
	.zero		1


	//   ....[12]....
        /*0238*/ 	.word	0x00001f80
        /*023c*/ 	.word	0x000000ff
        /*0240*/ 	.word	0x00026810
        /*0244*/ 	.short	0x010a
        /*0246*/ 	.byte	0x07
	.zero		1


	//   ....[13]....
        /*0248*/ 	.word	0x000023c0
        /*024c*/ 	.word	0x000000ff
        /*0250*/ 	.word	0x00026830
        /*0254*/ 	.short	0x010a
        /*0256*/ 	.byte	0x07
	.zero		1


	//   ....[14]....
        /*0258*/ 	.word	0x00002400
        /*025c*/ 	.word	0x000000ff
        /*0260*/ 	.word	0x00026830
        /*0264*/ 	.short	0x010a
        /*0266*/ 	.byte	0x07
	.zero		1


	//   ....[15]....
        /*0268*/ 	.word	0x000044e0
        /*026c*/ 	.word	0x000000ff
        /*0270*/ 	.word	0x00000000
        /*0274*/ 	.short	0x0101
        /*0276*/ 	.byte	0x0a
	.zero		1


	//   ....[16]....
        /*0278*/ 	.word	0x000047a0
        /*027c*/ 	.word	0x000000ff
        /*0280*/ 	.word	0x00000000
        /*0284*/ 	.short	0x0101
        /*0286*/ 	.byte	0x07
	.zero		1


	//   ....[17]....
        /*0288*/ 	.word	0x00008600
        /*028c*/ 	.word	0x0000000f
        /*0290*/ 	.word	0x00026820
        /*0294*/ 	.short	0x010a
        /*0296*/ 	.byte	0x3f
	.zero		1


	//   ....[18]....
        /*0298*/ 	.word	0x00008f10
        /*029c*/ 	.word	0x0000000f
        /*02a0*/ 	.word	0x00026840
        /*02a4*/ 	.short	0x010a
        /*02a6*/ 	.byte	0x3f
	.zero		1


	//   ....[19]....
        /*02a8*/ 	.word	0x00009250
        /*02ac*/ 	.word	0x0000000f
        /*02b0*/ 	.word	0x00026828
        /*02b4*/ 	.short	0x010a
        /*02b6*/ 	.byte	0x3f
	.zero		1


	//   ....[20]....
        /*02b8*/ 	.word	0x00009590
        /*02bc*/ 	.word	0x0000000f
        /*02c0*/ 	.word	0x00026848
        /*02c4*/ 	.short	0x010a
        /*02c6*/ 	.byte	0x3f
	.zero		1


	//   ....[21]....
        /*02c8*/ 	.word	0x00009870
        /*02cc*/ 	.word	0x0000000f
        /*02d0*/ 	.word	0x00026820
        /*02d4*/ 	.short	0x010a
        /*02d6*/ 	.byte	0x3f
	.zero		1


	//   ....[22]....
        /*02d8*/ 	.word	0x00009c20
        /*02dc*/ 	.word	0x0000000f
        /*02e0*/ 	.word	0x00026840
        /*02e4*/ 	.short	0x010a
        /*02e6*/ 	.byte	0x3f
	.zero		1


	//   ....[23]....
        /*02e8*/ 	.word	0x00009f30
        /*02ec*/ 	.word	0x0000000f
        /*02f0*/ 	.word	0x00026828
        /*02f4*/ 	.short	0x010a
        /*02f6*/ 	.byte	0x3f
	.zero		1


	//   ....[24]....
        /*02f8*/ 	.word	0x0000a2b0
        /*02fc*/ 	.word	0x00000003
        /*0300*/ 	.word	0x00026840
        /*0304*/ 	.short	0x010a
        /*0306*/ 	.byte	0x3f
	.zero		1


	//   ....[25]....
        /*0308*/ 	.word	0x0000a780
        /*030c*/ 	.word	0x00000007
        /*0310*/ 	.word	0x00000000
        /*0314*/ 	.short	0x010a
        /*0316*/ 	.byte	0x3f
	.zero		1


	//   ....[26]....
        /*0318*/ 	.word	0x0000a7d0
        /*031c*/ 	.word	0x00000003
        /*0320*/ 	.word	0x00000000
        /*0324*/ 	.short	0x010a
        /*0326*/ 	.byte	0x3f
	.zero		1


	//   ....[27]....
        /*0328*/ 	.word	0x0000a830
        /*032c*/ 	.word	0x00000005
        /*0330*/ 	.word	0x00000000
        /*0334*/ 	.short	0x010a
        /*0336*/ 	.byte	0x3f
	.zero		1


	//   ....[28]....
        /*0338*/ 	.word	0x0000a860
        /*033c*/ 	.word	0x00000003
        /*0340*/ 	.word	0x00000000
        /*0344*/ 	.short	0x010a
        /*0346*/ 	.byte	0x3f
	.zero		1


	//   ....[29]....
        /*0348*/ 	.word	0x0000a940
        /*034c*/ 	.word	0x00000012
        /*0350*/ 	.word	0x00026800
        /*0354*/ 	.short	0x010a
        /*0356*/ 	.byte	0x3f
	.zero		1


	//   ....[30]....
        /*0358*/ 	.word	0x0000a9a0
        /*035c*/ 	.word	0x00000007
        /*0360*/ 	.word	0x00026810
        /*0364*/ 	.short	0x010a
        /*0366*/ 	.byte	0x3f
	.zero		1


	//   ....[31]....
        /*0368*/ 	.word	0x0000aa00
        /*036c*/ 	.word	0x00000079
        /*0370*/ 	.word	0x00026830
        /*0374*/ 	.short	0x010a
        /*0376*/ 	.byte	0x3f
	.zero		1


	//   ....[32]....
        /*0378*/ 	.word	0x0000ac80
        /*037c*/ 	.word	0x0000000f
        /*0380*/ 	.word	0x00026820
        /*0384*/ 	.short	0x010a
        /*0386*/ 	.byte	0x3f
	.zero		1


	//   ....[33]....
        /*0388*/ 	.word	0x0000acd0
        /*038c*/ 	.word	0x0000000f
        /*0390*/ 	.word	0x00026840
        /*0394*/ 	.short	0x010a
        /*0396*/ 	.byte	0x3f
	.zero		1


	//   ....[34]....
        /*0398*/ 	.word	0x0000ad20
        /*039c*/ 	.word	0x0000000f
        /*03a0*/ 	.word	0x00026828
        /*03a4*/ 	.short	0x010a
        /*03a6*/ 	.byte	0x3f
	.zero		1


	//   ....[35]....
        /*03a8*/ 	.word	0x0000ad70
        /*03ac*/ 	.word	0x0000000f
        /*03b0*/ 	.word	0x00026848
        /*03b4*/ 	.short	0x010a
        /*03b6*/ 	.byte	0x3f
	.zero		1


	//   ....[36]....
        /*03b8*/ 	.word	0x0000add0
        /*03bc*/ 	.word	0x0000000f
        /*03c0*/ 	.word	0x00026820
        /*03c4*/ 	.short	0x010a
        /*03c6*/ 	.byte	0x3f
	.zero		1


	//   ....[37]....
        /*03c8*/ 	.word	0x0000ae20
        /*03cc*/ 	.word	0x0000000f
        /*03d0*/ 	.word	0x00026840
        /*03d4*/ 	.short	0x010a
        /*03d6*/ 	.byte	0x3f
	.zero		1


	//   ....[38]....
        /*03d8*/ 	.word	0x0000ae70
        /*03dc*/ 	.word	0x0000000f
        /*03e0*/ 	.word	0x00026828
        /*03e4*/ 	.short	0x010a
        /*03e6*/ 	.byte	0x3f
	.zero		1


	//   ....[39]....
        /*03e8*/ 	.word	0x0000aec0
        /*03ec*/ 	.word	0x00000003
        /*03f0*/ 	.word	0x00026840
        /*03f4*/ 	.short	0x010a
        /*03f6*/ 	.byte	0x3f
	.zero		1


	//   ....[40]....
        /*03f8*/ 	.word	0x0000af90
        /*03fc*/ 	.word	0x00000007
        /*0400*/ 	.word	0x00000000
        /*0404*/ 	.short	0x010a
        /*0406*/ 	.byte	0x3f
	.zero		1


	//   ....[41]....
        /*0408*/ 	.word	0x0000afe0
        /*040c*/ 	.word	0x00000003
        /*0410*/ 	.word	0x00000000
        /*0414*/ 	.short	0x010a
        /*0416*/ 	.byte	0x3f
	.zero		1


	//   ....[42]....
        /*0418*/ 	.word	0x0000b030
        /*041c*/ 	.word	0x00000005
        /*0420*/ 	.word	0x00000000
        /*0424*/ 	.short	0x010a
        /*0426*/ 	.byte	0x3f
	.zero		1


	//----- nvinfo : EIATTR_NUM_MBARRIERS
	.align		4
.L_1407:
        /*0428*/ 	.byte	0x03, 0x38
        /*042a*/ 	.short	0x0009


	//----- nvinfo : EIATTR_EXIT_INSTR_OFFSETS
	.align		4
        /*042c*/ 	.byte	0x04, 0x1c
        /*042e*/ 	.short	(.L_1409 - .L_1408)


	//   ....[0]....
.L_1408:
        /*0430*/ 	.word	0x0000a8b0


	//----- nvinfo : EIATTR_MAX_THREADS
	.align		4
.L_1409:
        /*0434*/ 	.byte	0x04, 0x05
        /*0436*/ 	.short	(.L_1411 - .L_1410)
.L_1410:
        /*0438*/ 	.word	0x00000180
        /*043c*/ 	.word	0x00000001
        /*0440*/ 	.word	0x00000001


	//----- nvinfo : EIATTR_CRS_STACK_SIZE
	.align		4
.L_1411:
        /*0444*/ 	.byte	0x04, 0x1e
        /*0446*/ 	.short	(.L_1413 - .L_1412)
.L_1412:
        /*0448*/ 	.word	0x00000000


	//----- nvinfo : EIATTR_CBANK_PARAM_SIZE
	.align		4
.L_1413:
        /*044c*/ 	.byte	0x03, 0x19
        /*044e*/ 	.short	0x06f0


	//----- nvinfo : EIATTR_PARAM_CBANK
	.align		4
        /*0450*/ 	.byte	0x04, 0x0a
        /*0452*/ 	.short	(.L_1415 - .L_1414)
	.align		4
.L_1414:
        /*0454*/ 	.word	index@(.nv.constant0._ZN7cutlass13device_kernelIN5flash11enable_sm90INS1_16FlashAttnBwdSm90INS1_25CollectiveMainloopBwdSm90ILi2ELi2ELi2EN4cute5tupleIJNS5_1CILi1EEES8_S8_EEENS6_IJNS7_ILi64EEENS7_ILi128EEENS7_ILi96EEEEEENS_6half_tEfNS_4arch4Sm90ELb0ELb1ELb0ELb1ELb1ELb1ELb0ELb0ELi2ELi1ELi2ELi1ELb1EEENS1_24CollectiveEpilogueBwdGQAISD_fSG_Li256ELb1ELb1EEENS1_19SingleTileSchedulerILb1ELb0ELb0ELi128EEEEEEEEEvNT_6ParamsE)
        /*0458*/ 	.short	0x0210
        /*045a*/ 	.short	0x06f0


	//----- nvinfo : EIATTR_SW_WAR
	.align		4
.L_1415:
        /*045c*/ 	.byte	0x04, 0x36
        /*045e*/ 	.short	(.L_1417 - .L_1416)
.L_1416:
        /*0460*/ 	.word	0x00000008
.L_1417:


//--------------------- .nv.info._ZN7cutlass13device_kernelIN5flash11enable_sm90INS1_16FlashAttnBwdSm90INS1_25CollectiveMainloopBwdSm90ILi2ELi2ELi2EN4cute5tupleIJNS5_1CILi1EEES8_S8_EEENS6_IJNS7_ILi64EEENS7_ILi128EEENS7_ILi96EEEEEENS_6half_tEfNS_4arch4Sm90ELb1ELb0ELb0ELb0ELb0ELb1ELb0ELb0ELi2ELi1ELi2ELi1ELb1EEENS1_21CollectiveEpilogueBwdISD_SE_SG_Li256ELb0ELb0ELi1EEENS1_25SingleTileBwdLPTSchedulerILb0ELi128ELb0EEEEEEEEEvNT_6ParamsE --------------------------
	.section	.nv.info._ZN7cutlass13device_kernelIN5flash11enable_sm90INS1_16FlashAttnBwdSm90INS1_25CollectiveMainloopBwdSm90ILi2ELi2ELi2EN4cute5tupleIJNS5_1CILi1EEES8_S8_EEENS6_IJNS7_ILi64EEENS7_ILi128EEENS7_ILi96EEEEEENS_6half_tEfNS_4arch4Sm90ELb1ELb0ELb0ELb0ELb0ELb1ELb0ELb0ELi2ELi1ELi2ELi1ELb1EEENS1_21CollectiveEpilogueBwdISD_SE_SG_Li256ELb0ELb0ELi1EEENS1_25SingleTileBwdLPTSchedulerILb0ELi128ELb0EEEEEEEEEvNT_6ParamsE,"",@"SHT_CUDA_INFO"
	.sectionflags	@""
	.align	4


	//----- nvinfo : EIATTR_CUDA_API_VERSION
	.align		4
        /*0000*/ 	.byte	0x04, 0x37
        /*0002*/ 	.short	(.L_1419 - .L_1418)
.L_1418:
        /*0004*/ 	.word	0x00000082


	//----- nvinfo : EIATTR_KPARAM_INFO
	.align		4
.L_1419:
        /*0008*/ 	.byte	0x04, 0x17
        /*000a*/ 	.short	(.L_1421 - .L_1420)
.L_1420:
        /*000c*/ 	.word	0x00000000
        /*0010*/ 	.short	0x0000
        /*0012*/ 	.short	0x0070
        /*0014*/ 	.byte	0x00, 0xf0, 0x01, 0x24


	//----- nvinfo : EIATTR_SPARSE_MMA_MASK
	.align		4
.L_1421:
        /*0018*/ 	.byte	0x03, 0x50
        /*001a*/ 	.short	0x0000


	//----- nvinfo : EIATTR_MAXREG_COUNT
	.align		4
        /*001c*/ 	.byte	0x03, 0x1b
        /*001e*/ 	.short	0x00a8


	//----- nvinfo : EIATTR_NUM_BARRIERS
	.align		4
        /*0020*/ 	.byte	0x02, 0x4c
        /*0022*/ 	.byte	0x10
	.zero		1


	//----- nvinfo : EIATTR_EXTERNS
	.align		4
        /*0024*/ 	.byte	0x04, 0x0f
        /*0026*/ 	.short	(.L_1423 - .L_1422)


	//   ....[0]....
	.align		4
.L_1422:
        /*0028*/ 	.word	index@(__assertfail)


	//----- nvinfo : EIATTR_ANNOTATIONS
	.align		4
.L_1423:
        /*002c*/ 	.byte	0x04, 0x55
        /*002e*/ 	.short	(.L_1425 - .L_1424)


	//   ....[0]....
.L_1424:
        /*0030*/ 	.word	0x00000001
        /*0034*/ 	.byte	0x60, 0x79, 0x00, 0x00, 0x01, 0x00, 0x00, 0x00, 0x10, 0x86, 0x00, 0x00


	//----- nvinfo : EIATTR_MERCURY_ISA_VERSION
	.align		4
.L_1425:
        /*0040*/ 	.byte	0x03, 0x5f
        /*0042*/ 	.short	0x0101


	//----- nvinfo : EIATTR_INT_WARP_WIDE_INSTR_OFFSETS
	.align		4
        /*0044*/ 	.byte	0x04, 0x31
        /*0046*/ 	.short	(.L_1427 - .L_1426)


	//   ....[0]....
.L_1426:
        /*0048*/ 	.word	0x000001f0


	//   ....[1]....
        /*004c*/ 	.word	0x00000220


	//----- nvinfo : EIATTR_COOP_GROUP_MASK_REGIDS
	.align		4
.L_1427:
        /*0050*/ 	.byte	0x04, 0x29
        /*0052*/ 	.short	(.L_1429 - .L_1428)


	//   ....[0]....
.L_1428:
        /*0054*/ 	.word	0xffffffff


	//   ....[1]....
        /*0058*/ 	.word	0xffffffff


	//   ....[2]....
        /*005c*/ 	.word	0xffffffff


	//   ....[3]....
        /*0060*/ 	.word	0xffffffff


	//   ....[4]....
        /*0064*/ 	.word	0xffffffff


	//   ....[5]....
        /*0068*/ 	.word	0xffffffff


	//   ....[6]....
        /*006c*/ 	.word	0xffffffff


	//   ....[7]....
        /*0070*/ 	.word	0xffffffff


	//   ....[8]....
        /*0074*/ 	.word	0x0500000f


	//----- nvinfo : EIATTR_COOP_GROUP_INSTR_OFFSETS
	.align		4
.L_1429:
        /*0078*/ 	.byte	0x04, 0x28
        /*007a*/ 	.short	(.L_1431 - .L_1430)


	//   ....[0]....
.L_1430:
        /*007c*/ 	.word	0x00000070


	//   ....[1]....
        /*0080*/ 	.word	0x00000200


	//   ....[2]....
        /*0084*/ 	.word	0x00000250


	//   ....[3]....
        /*0088*/ 	.word	0x00000440


	//   ....[4]....
        /*008c*/ 	.word	0x00000670


	//   ....[5]....
        /*0090*/ 	.word	0x00001230


	//   ....[6]....
        /*0094*/ 	.word	0x00004f60


	//   ....[7]....
        /*0098*/ 	.word	0x00005c90


	//   ....[8]....
        /*009c*/ 	.word	0x00009330


	//----- nvinfo : EIATTR_REG_RECONFIG
	.align		4
.L_1431:
        /*00a0*/ 	.byte	0x01, 0x54
	.zero		2


	//----- nvinfo : EIATTR_SYSCALL_OFFSETS
	.align		4
        /*00a4*/ 	.byte	0x04, 0x46
        /*00a6*/ 	.short	(.L_1433 - .L_1432)


	//   ....[0]....
.L_1432:
        /*00a8*/ 	.word	0x00000e90


	//   ....[1]....
        /*00ac*/ 	.word	0x00000f80


	//   ....[2]....
        /*00b0*/ 	.word	0x000010e0


	//   ....[3]....
        /*00b4*/ 	.word	0x000011d0


	//   ....[4]....
        /*00b8*/ 	.word	0x00001450


	//   ....[5]....
        /*00bc*/ 	.word	0x00004790


	//   ....[6]....
        /*00c0*/ 	.word	0x000048d0


	//   ....[7]....
        /*00c4*/ 	.word	0x000049f0


	//   ....[8]....
        /*00c8*/ 	.word	0x00004b10


	//----- nvinfo : EIATTR_MBARRIER_INSTR_OFFSETS
	.align		4
.L_1433:
        /*00cc*/ 	.byte	0x04, 0x39
        /*00ce*/ 	.short	(.L_1435 - .L_1434)


	//   ....[0]....
.L_1434:
        /*00d0*/ 	.word	0x000002f0
        /*00d4*/ 	.word	0x000000ff
        /*00d8*/ 	.word	0x00026800
        /*00dc*/ 	.short	0x0100
        /*00de*/ 	.byte	0x06
	.zero		1


	//   ....[1]....
        /*00e0*/ 	.word	0x000003f0
        /*00e4*/ 	.word	0x000000ff
        /*00e8*/ 	.word	0x00026810
        /*00ec*/ 	.short	0x0100
        /*00ee*/ 	.byte	0x08
	.zero		1


	//   ....[2]....
        /*00f0*/ 	.word	0x00000400
        /*00f4*/ 	.word	0x000000ff
        /*00f8*/ 	.word	0x00026820
        /*00fc*/ 	.short	0x0100
        /*00fe*/ 	.byte	0x08
	.zero		1


	//   ....[3]....
        /*0100*/ 	.word	0x00000410
        /*0104*/ 	.word	0x000000ff
        /*0108*/ 	.word	0x00026818
        /*010c*/ 	.short	0x0100
        /*010e*/ 	.byte	0x08
	.zero		1


	//   ....[4]....
        /*0110*/ 	.word	0x00000420
        /*0114*/ 	.word	0x000000ff
        /*0118*/ 	.word	0x00026828
        /*011c*/ 	.short	0x0100
        /*011e*/ 	.byte	0x08
	.zero		1


	//   ....[5]....
        /*0120*/ 	.word	0x00000550
        /*0124*/ 	.word	0x000000ff
        /*0128*/ 	.word	0x00026830
        /*012c*/ 	.short	0x0100
        /*012e*/ 	.byte	0x08
	.zero		1


	//   ....[6]....
        /*0130*/ 	.word	0x00000560
        /*0134*/ 	.word	0x000000ff
        /*0138*/ 	.word	0x00026840
        /*013c*/ 	.short	0x0100
        /*013e*/ 	.byte	0x08
	.zero		1


	//   ....[7]....
        /*0140*/ 	.word	0x00000570
        /*0144*/ 	.word	0x000000ff
        /*0148*/ 	.word	0x00026838
        /*014c*/ 	.short	0x0100
        /*014e*/ 	.byte	0x08
	.zero		1


	//   ....[8]....
        /*0150*/ 	.word	0x00000580
        /*0154*/ 	.word	0x000000ff
        /*0158*/ 	.word	0x00026848
        /*015c*/ 	.short	0x0100
        /*015e*/ 	.byte	0x08
	.zero		1


	//   ....[9]....
        /*0160*/ 	.word	0x00001270
        /*0164*/ 	.word	0x00000002
        /*0168*/ 	.word	0x00026800
        /*016c*/ 	.short	0x010a
        /*016e*/ 	.byte	0x3f
	.zero		1


	//   ....[10]....
        /*0170*/ 	.word	0x00001310
        /*0174*/ 	.word	0x00000002
        /*0178*/ 	.word	0x00026800
        /*017c*/ 	.short	0x010a
        /*017e*/ 	.byte	0x3f
	.zero		1


	//   ....[11]....
        /*0180*/ 	.word	0x00001c90
        /*0184*/ 	.word	0x000000ff
        /*0188*/ 	.word	0x00026810
        /*018c*/ 	.short	0x010a
        /*018e*/ 	.byte	0x07
	.zero		1


	//   ....[12]....
        /*0190*/ 	.word	0x00001cd0
        /*0194*/ 	.word	0x000000ff
        /*0198*/ 	.word	0x00026810
        /*019c*/ 	.short	0x010a
        /*019e*/ 	.byte	0x07
	.zero		1


	//   ....[13]....
        /*01a0*/ 	.word	0x00002110
        /*01a4*/ 	.word	0x000000ff
        /*01a8*/ 	.word	0x00026830
        /*01ac*/ 	.short	0x010a
        /*01ae*/ 	.byte	0x07
	.zero		1


	//   ....[14]....
        /*01b0*/ 	.word	0x00002150
        /*01b4*/ 	.word	0x000000ff
        /*01b8*/ 	.word	0x00026830
        /*01bc*/ 	.short	0x010a
        /*01be*/ 	.byte	0x07
	.zero		1


	//   ....[15]....
        /*01c0*/ 	.word	0x00003fb0
        /*01c4*/ 	.word	0x000000ff
        /*01c8*/ 	.word	0x00000000
        /*01cc*/ 	.short	0x0101
        /*01ce*/ 	.byte	0x0a
	.zero		1


	//   ....[16]....
        /*01d0*/ 	.word	0x000042c0
        /*01d4*/ 	.word	0x000000ff
        /*01d8*/ 	.word	0x00000000
        /*01dc*/ 	.short	0x0101
        /*01de*/ 	.byte	0x07
	.zero		1


	//   ....[17]....
        /*01e0*/ 	.word	0x000070e0
        /*01e4*/ 	.word	0x00000010
        /*01e8*/ 	.word	0x00026820
        /*01ec*/ 	.short	0x010a
        /*01ee*/ 	.byte	0x3f
	.zero		1


	//   ....[18]....
        /*01f0*/ 	.word	0x000079f0
        /*01f4*/ 	.word	0x00000010
        /*01f8*/ 	.word	0x00026840
        /*01fc*/ 	.short	0x010a
        /*01fe*/ 	.byte	0x3f
	.zero		1


	//   ....[19]....
        /*0200*/ 	.word	0x00007d00
        /*0204*/ 	.word	0x00000010
        /*0208*/ 	.word	0x00026828
        /*020c*/ 	.short	0x010a
        /*020e*/ 	.byte	0x3f
	.zero		1


	//   ....[20]....
        /*0210*/ 	.word	0x00008010
        /*0214*/ 	.word	0x00000010
        /*0218*/ 	.word	0x00026848
        /*021c*/ 	.short	0x010a
        /*021e*/ 	.byte	0x3f
	.zero		1


	//   ....[21]....
        /*0220*/ 	.word	0x000082d0
        /*0224*/ 	.word	0x00000010
        /*0228*/ 	.word	0x00026820
        /*022c*/ 	.short	0x010a
        /*022e*/ 	.byte	0x3f
	.zero		1


	//   ....[22]....
        /*0230*/ 	.word	0x00008670
        /*0234*/ 	.word	0x00000010
        /*0238*/ 	.word	0x00026840
        /*023c*/ 	.short	0x010a
        /*023e*/ 	.byte	0x3f
	.zero		1


	//   ....[23]....
        /*0240*/ 	.word	0x00008950
        /*0244*/ 	.word	0x00000010
        /*0248*/ 	.word	0x00026828
        /*024c*/ 	.short	0x010a
        /*024e*/ 	.byte	0x3f
	.zero		1


	//   ....[24]....
        /*0250*/ 	.word	0x00008ce0
        /*0254*/ 	.word	0x00000003
        /*0258*/ 	.word	0x00026840
        /*025c*/ 	.short	0x010a
        /*025e*/ 	.byte	0x3f
	.zero		1


	//   ....[25]....
        /*0260*/ 	.word	0x00009190
        /*0264*/ 	.word	0x00000006
        /*0268*/ 	.word	0x00000000
        /*026c*/ 	.short	0x010a
        /*026e*/ 	.byte	0x3f
	.zero		1


	//   ....[26]....
        /*0270*/ 	.word	0x000091f0
        /*0274*/ 	.word	0x00000003
        /*0278*/ 	.word	0x00000000
        /*027c*/ 	.short	0x010a
        /*027e*/ 	.byte	0x3f
	.zero		1


	//   ....[27]....
        /*0280*/ 	.word	0x00009250
        /*0284*/ 	.word	0x00000000
        /*0288*/ 	.word	0x00000000
        /*028c*/ 	.short	0x010a
        /*028e*/ 	.byte	0x3f
	.zero		1


	//   ....[28]....
        /*0290*/ 	.word	0x00009280
        /*0294*/ 	.word	0x00000003
        /*0298*/ 	.word	0x00000000
        /*029c*/ 	.short	0x010a
        /*029e*/ 	.byte	0x3f
	.zero		1


	//   ....[29]....
        /*02a0*/ 	.word	0x00009360
        /*02a4*/ 	.word	0x00000002
        /*02a8*/ 	.word	0x00026800
        /*02ac*/ 	.short	0x010a
        /*02ae*/ 	.byte	0x3f
	.zero		1


	//   ....[30]....
        /*02b0*/ 	.word	0x000093c0
        /*02b4*/ 	.word	0x00000005
        /*02b8*/ 	.word	0x00026810
        /*02bc*/ 	.short	0x010a
        /*02be*/ 	.byte	0x3f
	.zero		1


	//   ....[31]....
        /*02c0*/ 	.word	0x00009420
        /*02c4*/ 	.word	0x00000005
        /*02c8*/ 	.word	0x00026830
        /*02cc*/ 	.short	0x010a
        /*02ce*/ 	.byte	0x3f
	.zero		1


	//   ....[32]....
        /*02d0*/ 	.word	0x00009470
        /*02d4*/ 	.word	0x00000010
        /*02d8*/ 	.word	0x00026820
        /*02dc*/ 	.short	0x010a
        /*02de*/ 	.byte	0x3f
	.zero		1


	//   ....[33]....
        /*02e0*/ 	.word	0x000094c0
        /*02e4*/ 	.word	0x00000010
        /*02e8*/ 	.word	0x00026840
        /*02ec*/ 	.short	0x010a
        /*02ee*/ 	.byte	0x3f
	.zero		1


	//   ....[34]....
        /*02f0*/ 	.word	0x00009510
        /*02f4*/ 	.word	0x00000010
        /*02f8*/ 	.word	0x00026828
        /*02fc*/ 	.short	0x010a
        /*02fe*/ 	.byte	0x3f
	.zero		1


	//   ....[35]....
        /*0300*/ 	.word	0x00009560
        /*0304*/ 	.word	0x00000010
        /*0308*/ 	.word	0x00026848
        /*030c*/ 	.short	0x010a
        /*030e*/ 	.byte	0x3f
	.zero		1


	//   ....[36]....
        /*0310*/ 	.word	0x000095c0
        /*0314*/ 	.word	0x00000010
        /*0318*/ 	.word	0x00026820
        /*031c*/ 	.short	0x010a
        /*031e*/ 	.byte	0x3f
	.zero		1


	//   ....[37]....
        /*0320*/ 	.word	0x00009610
        /*0324*/ 	.word	0x00000010
        /*0328*/ 	.word	0x00026840
        /*032c*/ 	.short	0x010a
        /*032e*/ 	.byte	0x3f
	.zero		1


	//   ....[38]....
        /*0330*/ 	.word	0x00009660
        /*0334*/ 	.word	0x00000010
        /*0338*/ 	.word	0x00026828
        /*033c*/ 	.short	0x010a
        /*033e*/ 	.byte	0x3f
	.zero		1


	//   ....[39]....
        /*0340*/ 	.word	0x000096b0
        /*0344*/ 	.word	0x00000003
        /*0348*/ 	.word	0x00026840
        /*034c*/ 	.short	0x010a
        /*034e*/ 	.byte	0x3f
	.zero		1


	//   ....[40]....
        /*0350*/ 	.word	0x00009780
        /*0354*/ 	.word	0x00000006
        /*0358*/ 	.word	0x00000000
        /*035c*/ 	.short	0x010a
        /*035e*/ 	.byte	0x3f
	.zero		1


	//   ....[41]....
        /*0360*/ 	.word	0x000097d0
        /*0364*/ 	.word	0x00000003
        /*0368*/ 	.word	0x00000000
        /*036c*/ 	.short	0x010a
        /*036e*/ 	.byte	0x3f
	.zero		1


	//   ....[42]....
        /*0370*/ 	.word	0x00009820
        /*0374*/ 	.word	0x00000000
        /*0378*/ 	.word	0x00000000
        /*037c*/ 	.short	0x010a
        /*037e*/ 	.byte	0x3f
	.zero		1


	//----- nvinfo : EIATTR_NUM_MBARRIERS
	.align		4
.L_1435:
        /*0380*/ 	.byte	0x03, 0x38
        /*0382*/ 	.short	0x0009


	//----- nvinfo : EIATTR_EXIT_INSTR_OFFSETS
	.align		4
        /*0384*/ 	.byte	0x04, 0x1c
        /*0386*/ 	.short	(.L_1437 - .L_1436)


	//   ....[0]....
.L_1436:
        /*0388*/ 	.word	0x00000920


	//   ....[1]....
        /*038c*/ 	.word	0x00005460


	//   ....[2]....
        /*0390*/ 	.word	0x00005c40


	//   ....[3]....
        /*0394*/ 	.word	0x000092d0


	//----- nvinfo : EIATTR_MAX_THREADS
	.align		4
.L_1437:
        /*0398*/ 	.byte	0x04, 0x05
        /*039a*/ 	.short	(.L_1439 - .L_1438)
.L_1438:
        /*039c*/ 	.word	0x00000180
        /*03a0*/ 	.word	0x00000001
        /*03a4*/ 	.word	0x00000001


	//----- nvinfo : EIATTR_CRS_STACK_SIZE
	.align		4
.L_1439:
        /*03a8*/ 	.byte	0x04, 0x1e
        /*03aa*/ 	.short	(.L_1441 - .L_1440)
.L_1440:
        /*03ac*/ 	.word	0x00000000


	//----- nvinfo : EIATTR_CBANK_PARAM_SIZE
	.align		4
.L_1441:
        /*03b0*/ 	.byte	0x03, 0x19
        /*03b2*/ 	.short	0x0970


	//----- nvinfo : EIATTR_PARAM_CBANK
	.align		4
        /*03b4*/ 	.byte	0x04, 0x0a
        /*03b6*/ 	.short	(.L_1443 - .L_1442)
	.align		4
.L_1442:
        /*03b8*/ 	.word	index@(.nv.constant0._ZN7cutlass13device_kernelIN5flash11enable_sm90INS1_16FlashAttnBwdSm90INS1_25CollectiveMainloopBwdSm90ILi2ELi2ELi2EN4cute5tupleIJNS5_1CILi1EEES8_S8_EEENS6_IJNS7_ILi64EEENS7_ILi128EEENS7_ILi96EEEEEENS_6half_tEfNS_4arch4Sm90ELb1ELb0ELb0ELb0ELb0ELb1ELb0ELb0ELi2ELi1ELi2ELi1ELb1EEENS1_21CollectiveEpilogueBwdISD_SE_SG_Li256ELb0ELb0ELi1EEENS1_25SingleTileBwdLPTSchedulerILb0ELi128ELb0EEEEEEEEEvNT_6ParamsE)
        /*03bc*/ 	.short	0x0210
        /*03be*/ 	.short	0x0970


	//----- nvinfo : EIATTR_SW_WAR
	.align		4
.L_1443:
        /*03c0*/ 	.byte	0x04, 0x36
        /*03c2*/ 	.short	(.L_1445 - .L_1444)
.L_1444:
        /*03c4*/ 	.word	0x00000008
.L_1445:


//--------------------- .nv.info._ZN7cutlass13device_kernelIN5flash11enable_sm90INS1_16FlashAttnBwdSm90INS1_25CollectiveMainloopBwdSm90ILi2ELi2ELi2EN4cute5tupleIJNS5_1CILi1EEES8_S8_EEENS6_IJNS7_ILi64EEENS7_ILi128EEENS7_ILi96EEEEEENS_6half_tEfNS_4arch4Sm90ELb1ELb0ELb0ELb0ELb1ELb1ELb0ELb0ELi2ELi1ELi2ELi1ELb1EEENS1_21CollectiveEpilogueBwdISD_SE_SG_Li256ELb0ELb0ELi1EEENS1_25SingleTileBwdLPTSchedulerILb0ELi128ELb1EEEEEEEEEvNT_6ParamsE --------------------------
	.section	.nv.info._ZN7cutlass13device_kernelIN5flash11enable_sm90INS1_16FlashAttnBwdSm90INS1_25CollectiveMainloopBwdSm90ILi2ELi2ELi2EN4cute5tupleIJNS5_1CILi1EEES8_S8_EEENS6_IJNS7_ILi64EEENS7_ILi128EEENS7_ILi96EEEEEENS_6half_tEfNS_4arch4Sm90ELb1ELb0ELb0ELb0ELb1ELb1ELb0ELb0ELi2ELi1ELi2ELi1ELb1EEENS1_21CollectiveEpilogueBwdISD_SE_SG_Li256ELb0ELb0ELi1EEENS1_25SingleTileBwdLPTSchedulerILb0ELi128ELb1EEEEEEEEEvNT_6ParamsE,"",@"SHT_CUDA_INFO"
	.sectionflags	@""
	.align	4


	//----- nvinfo : EIATTR_CUDA_API_VERSION
	.align		4
        /*0000*/ 	.byte	0x04, 0x37
        /*0002*/ 	.short	(.L_1447 - .L_1446)
.L_1446:
        /*0004*/ 	.word	0x00000082


	//----- nvinfo : EIATTR_KPARAM_INFO
	.align		4
.L_1447:
        /*0008*/ 	.byte	0x04, 0x17
        /*000a*/ 	.short	(.L_1449 - .L_1448)
.L_1448:
        /*000c*/ 	.word	0x00000000
        /*0010*/ 	.short	0x0000
        /*0012*/ 	.short	0x0070
        /*0014*/ 	.byte	0x00, 0xf0, 0x01, 0x24


	//----- nvinfo : EIATTR_SPARSE_MMA_MASK
	.align		4
.L_1449:
        /*0018*/ 	.byte	0x03, 0x50
        /*001a*/ 	.short	0x0000


	//----- nvinfo : EIATTR_MAXREG_COUNT
	.align		4
        /*001c*/ 	.byte	0x03, 0x1b
        /*001e*/ 	.short	0x00a8


	//----- nvinfo : EIATTR_NUM_BARRIERS
	.align		4
        /*0020*/ 	.byte	0x02, 0x4c
        /*0022*/ 	.byte	0x10
	.zero		1


	//----- nvinfo : EIATTR_EXTERNS
	.align		4
        /*0024*/ 	.byte	0x04, 0x0f
        /*0026*/ 	.short	(.L_1451 - .L_1450)


	//   ....[0]....
	.align		4
.L_1450:
        /*0028*/ 	.word	index@(__assertfail)


	//----- nvinfo : EIATTR_ANNOTATIONS
	.align		4
.L_1451:
        /*002c*/ 	.byte	0x04, 0x55
        /*002e*/ 	.short	(.L_1453 - .L_1452)


	//   ....[0]....
.L_1452:
        /*0030*/ 	.word	0x00000001
        /*0034*/ 	.byte	0x80, 0x83, 0x00, 0x00, 0x01, 0x00, 0x00, 0x00, 0x30, 0x90, 0x00, 0x00


	//----- nvinfo : EIATTR_MERCURY_ISA_VERSION
	.align		4
.L_1453:
        /*0040*/ 	.byte	0x03, 0x5f
        /*0042*/ 	.short	0x0101


	//----- nvinfo : EIATTR_INT_WARP_WIDE_INSTR_OFFSETS
	.align		4
        /*0044*/ 	.byte	0x04, 0x31
        /*0046*/ 	.short	(.L_1455 - .L_1454)


	//   ....[0]....
.L_1454:
        /*0048*/ 	.word	0x000001f0


	//   ....[1]....
        /*004c*/ 	.word	0x00000220


	//   ....[2]....
        /*0050*/ 	.word	0x00006880


	//   ....[3]....
        /*0054*/ 	.word	0x00006ef0


	//   ....[4]....
        /*0058*/ 	.word	0x00007410


	//----- nvinfo : EIATTR_COOP_GROUP_MASK_REGIDS
	.align		4
.L_1455:
        /*005c*/ 	.byte	0x04, 0x29
        /*005e*/ 	.short	(.L_1457 - .L_1456)


	//   ....[0]....
.L_1456:
        /*0060*/ 	.word	0xffffffff


	//   ....[1]....
        /*0064*/ 	.word	0xffffffff


	//   ....[2]....
        /*0068*/ 	.word	0xffffffff


	//   ....[3]....
        /*006c*/ 	.word	0xffffffff


	//   ....[4]....
        /*0070*/ 	.word	0xffffffff


	//   ....[5]....
        /*0074*/ 	.word	0xffffffff


	//   ....[6]....
        /*0078*/ 	.word	0xffffffff


	//   ....[7]....
        /*007c*/ 	.word	0xffffffff


	//   ....[8]....
        /*0080*/ 	.word	0xffffffff


	//   ....[9]....
        /*0084*/ 	.word	0xffffffff


	//   ....[10]....
        /*0088*/ 	.word	0xffffffff


	//   ....[11]....
        /*008c*/ 	.word	0xffffffff


	//   ....[12]....
        /*0090*/ 	.word	0xffffffff


	//   ....[13]....
        /*0094*/ 	.word	0xffffffff


	//   ....[14]....
        /*0098*/ 	.word	0x0500000f


	//   ....[15]....
        /*009c*/ 	.word	0x0500000f


	//   ....[16]....
        /*00a0*/ 	.word	0x0500000f


	//   ....[17]....
        /*00a4*/ 	.word	0x0500000f


	//----- nvinfo : EIATTR_COOP_GROUP_INSTR_OFFSETS
	.align		4
.L_1457:
        /*00a8*/ 	.byte	0x04, 0x28
        /*00aa*/ 	.short	(.L_1459 - .L_1458)


	//   ....[0]....
.L_1458:
        /*00ac*/ 	.word	0x00000070


	//   ....[1]....
        /*00b0*/ 	.word	0x00000200


	//   ....[2]....
        /*00b4*/ 	.word	0x00000250


	//   ....[3]....
        /*00b8*/ 	.word	0x00000440


	//   ....[4]....
        /*00bc*/ 	.word	0x00000680


	//   ....[5]....
        /*00c0*/ 	.word	0x00001270


	//   ....[6]....
        /*00c4*/ 	.word	0x00004f40


	//   ....[7]....
        /*00c8*/ 	.word	0x00005cb0


	//   ....[8]....
        /*00cc*/ 	.word	0x00006480


	//   ....[9]....
        /*00d0*/ 	.word	0x000067b0


	//   ....[10]....
        /*00d4*/ 	.word	0x00006b70


	//   ....[11]....
        /*00d8*/ 	.word	0x00006e20


	//   ....[12]....
        /*00dc*/ 	.word	0x000070d0


	//   ....[13]....
        /*00e0*/ 	.word	0x00007340


	//   ....[14]....
        /*00e4*/ 	.word	0x00009d50


	//   ....[15]....
        /*00e8*/ 	.word	0x00009ec0


	//   ....[16]....
        /*00ec*/ 	.word	0x00009f30


	//   ....[17]....
        /*00f0*/ 	.word	0x00009fa0


	//----- nvinfo : EIATTR_REG_RECONFIG
	.align		4
.L_1459:
        /*00f4*/ 	.byte	0x01, 0x54
	.zero		2


	//----- nvinfo : EIATTR_SYSCALL_OFFSETS
	.align		4
        /*00f8*/ 	.byte	0x04, 0x46
        /*00fa*/ 	.short	(.L_1461 - .L_1460)


	//   ....[0]....
.L_1460:
        /*00fc*/ 	.word	0x00000ed0


	//   ....[1]....
        /*0100*/ 	.word	0x00000fc0


	//   ....[2]....
        /*0104*/ 	.word	0x00001120


	//   ....[3]....
        /*0108*/ 	.word	0x00001210


	//   ....[4]....
        /*010c*/ 	.word	0x00001490


	//   ....[5]....
        /*0110*/ 	.word	0x00004770


	//   ....[6]....
        /*0114*/ 	.word	0x000048b0


	//   ....[7]....
        /*0118*/ 	.word	0x000049d0


	//   ....[8]....
        /*011c*/ 	.word	0x00004af0


	//----- nvinfo : EIATTR_MBARRIER_INSTR_OFFSETS
	.align		4
.L_1461:
        /*0120*/ 	.byte	0x04, 0x39
        /*0122*/ 	.short	(.L_1463 - .L_1462)


	//   ....[0]....
.L_1462:
        /*0124*/ 	.word	0x000002f0
        /*0128*/ 	.word	0x000000ff
        /*012c*/ 	.word	0x00026800
        /*0130*/ 	.short	0x0100
        /*0132*/ 	.byte	0x06
	.zero		1


	//   ....[1]....
        /*0134*/ 	.word	0x000003f0
        /*0138*/ 	.word	0x000000ff
        /*013c*/ 	.word	0x00026810
        /*0140*/ 	.short	0x0100
        /*0142*/ 	.byte	0x08
	.zero		1


	//   ....[2]....
        /*0144*/ 	.word	0x00000400
        /*0148*/ 	.word	0x000000ff
        /*014c*/ 	.word	0x00026820
        /*0150*/ 	.short	0x0100
        /*0152*/ 	.byte	0x08
	.zero		1


	//   ....[3]....
        /*0154*/ 	.word	0x00000410
        /*0158*/ 	.word	0x000000ff
        /*015c*/ 	.word	0x00026818
        /*0160*/ 	.short	0x0100
        /*0162*/ 	.byte	0x08
	.zero		1


	//   ....[4]....
        /*0164*/ 	.word	0x00000420
        /*0168*/ 	.word	0x000000ff
        /*016c*/ 	.word	0x00026828
        /*0170*/ 	.short	0x0100
        /*0172*/ 	.byte	0x08
	.zero		1


	//   ....[5]....
        /*0174*/ 	.word	0x00000550
        /*0178*/ 	.word	0x000000ff
        /*017c*/ 	.word	0x00026830
        /*0180*/ 	.short	0x0100
        /*0182*/ 	.byte	0x08
	.zero		1


	//   ....[6]....
        /*0184*/ 	.word	0x00000560
        /*0188*/ 	.word	0x000000ff
        /*018c*/ 	.word	0x00026840
        /*0190*/ 	.short	0x0100
        /*0192*/ 	.byte	0x08
	.zero		1


	//   ....[7]....
        /*0194*/ 	.word	0x00000570
        /*0198*/ 	.word	0x000000ff
        /*019c*/ 	.word	0x00026838
        /*01a0*/ 	.short	0x0100
        /*01a2*/ 	.byte	0x08
	.zero		1


	//   ....[8]....
        /*01a4*/ 	.word	0x00000580
        /*01a8*/ 	.word	0x000000ff
        /*01ac*/ 	.word	0x00026848
        /*01b0*/ 	.short	0x0100
        /*01b2*/ 	.byte	0x08
	.zero		1


	//   ....[9]....
        /*01b4*/ 	.word	0x000012b0
        /*01b8*/ 	.word	0x00000002
        /*01bc*/ 	.word	0x00026800
        /*01c0*/ 	.short	0x010a
        /*01c2*/ 	.byte	0x3f
	.zero		1


	//   ....[10]....
        /*01c4*/ 	.word	0x00001350
        /*01c8*/ 	.word	0x00000002
        /*01cc*/ 	.word	0x00026800
        /*01d0*/ 	.short	0x010a
        /*01d2*/ 	.byte	0x3f
	.zero		1


	//   ....[11]....
        /*01d4*/ 	.word	0x00001cd0
        /*01d8*/ 	.word	0x000000ff
        /*01dc*/ 	.word	0x00026810
        /*01e0*/ 	.short	0x010a
        /*01e2*/ 	.byte	0x08
	.zero		1


	//   ....[12]....
        /*01e4*/ 	.word	0x00001d10
        /*01e8*/ 	.word	0x000000ff
        /*01ec*/ 	.word	0x00026810
        /*01f0*/ 	.short	0x010a
        /*01f2*/ 	.byte	0x08
	.zero		1


	//   ....[13]....
        /*01f4*/ 	.word	0x00002150
        /*01f8*/ 	.word	0x000000ff
        /*01fc*/ 	.word	0x00026830
        /*0200*/ 	.short	0x010a
        /*0202*/ 	.byte	0x08
	.zero		1


	//   ....[14]....
        /*0204*/ 	.word	0x00002190
        /*0208*/ 	.word	0x000000ff
        /*020c*/ 	.word	0x00026830
        /*0210*/ 	.short	0x010a
        /*0212*/ 	.byte	0x08
	.zero		1


	//   ....[15]....
        /*0214*/ 	.word	0x00003fb0
        /*0218*/ 	.word	0x000000ff
        /*021c*/ 	.word	0x00000000
        /*0220*/ 	.short	0x0101
        /*0222*/ 	.byte	0x0b
	.zero		1


	//   ....[16]....
        /*0224*/ 	.word	0x000042a0
        /*0228*/ 	.word	0x000000ff
        /*022c*/ 	.word	0x00000000
        /*0230*/ 	.short	0x0101
        /*0232*/ 	.byte	0x08
	.zero		1


	//   ....[17]....
        /*0234*/ 	.word	0x00007b00
        /*0238*/ 	.word	0x00000010
        /*023c*/ 	.word	0x00026820
        /*0240*/ 	.short	0x010a
        /*0242*/ 	.byte	0x3f
	.zero		1


	//   ....[18]....
        /*0244*/ 	.word	0x00008410
        /*0248*/ 	.word	0x00000010
        /*024c*/ 	.word	0x00026840
        /*0250*/ 	.short	0x010a
        /*0252*/ 	.byte	0x3f
	.zero		1


	//   ....[19]....
        /*0254*/ 	.word	0x00008720
        /*0258*/ 	.word	0x00000010
        /*025c*/ 	.word	0x00026828
        /*0260*/ 	.short	0x010a
        /*0262*/ 	.byte	0x3f
	.zero		1


	//   ....[20]....
        /*0264*/ 	.word	0x00008a30
        /*0268*/ 	.word	0x00000010
        /*026c*/ 	.word	0x00026848
        /*0270*/ 	.short	0x010a
        /*0272*/ 	.byte	0x3f
	.zero		1


	//   ....[21]....
        /*0274*/ 	.word	0x00008cf0
        /*0278*/ 	.word	0x00000010
        /*027c*/ 	.word	0x00026820
        /*0280*/ 	.short	0x010a
        /*0282*/ 	.byte	0x3f
	.zero		1


	//   ....[22]....
        /*0284*/ 	.word	0x00009090
        /*0288*/ 	.word	0x00000010
        /*028c*/ 	.word	0x00026840
        /*0290*/ 	.short	0x010a
        /*0292*/ 	.byte	0x3f
	.zero		1


	//   ....[23]....
        /*0294*/ 	.word	0x00009370
        /*0298*/ 	.word	0x00000010
        /*029c*/ 	.word	0x00026828
        /*02a0*/ 	.short	0x010a
        /*02a2*/ 	.byte	0x3f
	.zero		1


	//   ....[24]....
        /*02a4*/ 	.word	0x00009700
        /*02a8*/ 	.word	0x00000003
        /*02ac*/ 	.word	0x00026840
        /*02b0*/ 	.short	0x010a
        /*02b2*/ 	.byte	0x3f
	.zero		1


	//   ....[25]....
        /*02b4*/ 	.word	0x00009bb0
        /*02b8*/ 	.word	0x00000006
        /*02bc*/ 	.word	0x00000000
        /*02c0*/ 	.short	0x010a
        /*02c2*/ 	.byte	0x3f
	.zero		1


	//   ....[26]....
        /*02c4*/ 	.word	0x00009c10
        /*02c8*/ 	.word	0x00000003
        /*02cc*/ 	.word	0x00000000
        /*02d0*/ 	.short	0x010a
        /*02d2*/ 	.byte	0x3f
	.zero		1


	//   ....[27]....
        /*02d4*/ 	.word	0x00009c70
        /*02d8*/ 	.word	0x00000000
        /*02dc*/ 	.word	0x00000000
        /*02e0*/ 	.short	0x010a
        /*02e2*/ 	.byte	0x3f
	.zero		1


	//   ....[28]....
        /*02e4*/ 	.word	0x00009ca0
        /*02e8*/ 	.word	0x00000003
        /*02ec*/ 	.word	0x00000000
        /*02f0*/ 	.short	0x010a
        /*02f2*/ 	.byte	0x3f
	.zero		1


	//   ....[29]....
        /*02f4*/ 	.word	0x00009d80
        /*02f8*/ 	.word	0x00000002
        /*02fc*/ 	.word	0x00026800
        /*0300*/ 	.short	0x010a
        /*0302*/ 	.byte	0x3f
	.zero		1


	//   ....[30]....
        /*0304*/ 	.word	0x00009de0
        /*0308*/ 	.word	0x00000005
        /*030c*/ 	.word	0x00026810
        /*0310*/ 	.short	0x010a
        /*0312*/ 	.byte	0x3f
	.zero		1


	//   ....[31]....
        /*0314*/ 	.word	0x00009e40
        /*0318*/ 	.word	0x00000005
        /*031c*/ 	.word	0x00026830
        /*0320*/ 	.short	0x010a
        /*0322*/ 	.byte	0x3f
	.zero		1


	//   ....[32]....
        /*0324*/ 	.word	0x00009fe0
        /*0328*/ 	.word	0x00000010
        /*032c*/ 	.word	0x00026820
        /*0330*/ 	.short	0x010a
        /*0332*/ 	.byte	0x3f
	.zero		1


	//   ....[33]....
        /*0334*/ 	.word	0x0000a030
        /*0338*/ 	.word	0x00000010
        /*033c*/ 	.word	0x00026840
        /*0340*/ 	.short	0x010a
        /*0342*/ 	.byte	0x3f
	.zero		1


	//   ....[34]....
        /*0344*/ 	.word	0x0000a080
        /*0348*/ 	.word	0x00000010
        /*034c*/ 	.word	0x00026828
        /*0350*/ 	.short	0x010a
        /*0352*/ 	.byte	0x3f
	.zero		1


	//   ....[35]....
        /*0354*/ 	.word	0x0000a0d0
        /*0358*/ 	.word	0x00000010
        /*035c*/ 	.word	0x00026848
        /*0360*/ 	.short	0x010a
        /*0362*/ 	.byte	0x3f
	.zero		1


	//   ....[36]....
        /*0364*/ 	.word	0x0000a130
        /*0368*/ 	.word	0x00000010
        /*036c*/ 	.word	0x00026820
        /*0370*/ 	.short	0x010a
        /*0372*/ 	.byte	0x3f
	.zero		1


	//   ....[37]....
        /*0374*/ 	.word	0x0000a180
        /*0378*/ 	.word	0x00000010
        /*037c*/ 	.word	0x00026840
        /*0380*/ 	.short	0x010a
        /*0382*/ 	.byte	0x3f
	.zero		1


	//   ....[38]....
        /*0384*/ 	.word	0x0000a1d0
        /*0388*/ 	.word	0x00000010
        /*038c*/ 	.word	0x00026828
        /*0390*/ 	.short	0x010a
        /*0392*/ 	.byte	0x3f
	.zero		1


	//   ....[39]....
        /*0394*/ 	.word	0x0000a220
        /*0398*/ 	.word	0x00000003
        /*039c*/ 	.word	0x00026840
        /*03a0*/ 	.short	0x010a
        /*03a2*/ 	.byte	0x3f
	.zero		1


	//   ....[40]....
        /*03a4*/ 	.word	0x0000a2f0
        /*03a8*/ 	.word	0x00000006
        /*03ac*/ 	.word	0x00000000
        /*03b0*/ 	.short	0x010a
        /*03b2*/ 	.byte	0x3f
	.zero		1


	//   ....[41]....
        /*03b4*/ 	.word	0x0000a340
        /*03b8*/ 	.word	0x00000003
        /*03bc*/ 	.word	0x00000000
        /*03c0*/ 	.short	0x010a
        /*03c2*/ 	.byte	0x3f
	.zero		1


	//   ....[42]....
        /*03c4*/ 	.word	0x0000a390
        /*03c8*/ 	.word	0x00000000
        /*03cc*/ 	.word	0x00000000
        /*03d0*/ 	.short	0x010a
        /*03d2*/ 	.byte	0x3f
	.zero		1


	//----- nvinfo : EIATTR_NUM_MBARRIERS
	.align		4
.L_1463:
        /*03d4*/ 	.byte	0x03, 0x38
        /*03d6*/ 	.short	0x0009


	//----- nvinfo : EIATTR_EXIT_INSTR_OFFSETS
	.align		4
        /*03d8*/ 	.byte	0x04, 0x1c
        /*03da*/ 	.short	(.L_1465 - .L_1464)


	//   ....[0]....
.L_1464:
        /*03dc*/ 	.word	0x00000960


	//   ....[1]....
        /*03e0*/ 	.word	0x00005470


	//   ....[2]....
        /*03e4*/ 	.word	0x00005c60


	//   ....[3]....
        /*03e8*/ 	.word	0x00009cf0


	//----- nvinfo : EIATTR_MAX_THREADS
	.align		4
.L_1465:
        /*03ec*/ 	.byte	0x04, 0x05
        /*03ee*/ 	.short	(.L_1467 - .L_1466)
.L_1466:
        /*03f0*/ 	.word	0x00000180
        /*03f4*/ 	.word	0x00000001
        /*03f8*/ 	.word	0x00000001


	//----- nvinfo : EIATTR_CRS_STACK_SIZE
	.align		4
.L_1467:
        /*03fc*/ 	.byte	0x04, 0x1e
        /*03fe*/ 	.short	(.L_1469 - .L_1468)
.L_1468:
        /*0400*/ 	.word	0x00000000


	//----- nvinfo : EIATTR_CBANK_PARAM_SIZE
	.align		4
.L_1469:
        /*0404*/ 	.byte	0x03, 0x19
        /*0406*/ 	.short	0x0970


	//----- nvinfo : EIATTR_PARAM_CBANK
	.align		4
        /*0408*/ 	.byte	0x04, 0x0a
        /*040a*/ 	.short	(.L_1471 - .L_1470)
	.align		4
.L_1470:
        /*040c*/ 	.word	index@(.nv.constant0._ZN7cutlass13device_kernelIN5flash11enable_sm90INS1_16FlashAttnBwdSm90INS1_25CollectiveMainloopBwdSm90ILi2ELi2ELi2EN4cute5tupleIJNS5_1CILi1EEES8_S8_EEENS6_IJNS7_ILi64EEENS7_ILi128EEENS7_ILi96EEEEEENS_6half_tEfNS_4arch4Sm90ELb1ELb0ELb0ELb0ELb1ELb1ELb0ELb0ELi2ELi1ELi2ELi1ELb1EEENS1_21CollectiveEpilogueBwdISD_SE_SG_Li256ELb0ELb0ELi1EEENS1_25SingleTileBwdLPTSchedulerILb0ELi128ELb1EEEEEEEEEvNT_6ParamsE)
        /*0410*/ 	.short	0x0210
        /*0412*/ 	.short	0x0970


	//----- nvinfo : EIATTR_SW_WAR
	.align		4
.L_1471:
        /*0414*/ 	.byte	0x04, 0x36
        /*0416*/ 	.short	(.L_1473 - .L_1472)
.L_1472:
        /*0418*/ 	.word	0x00000008
.L_1473:


//--------------------- .nv.info._ZN7cutlass13device_kernelIN5flash11enable_sm90INS1_16FlashAttnBwdSm90INS1_25CollectiveMainloopBwdSm90ILi2ELi2ELi2EN4cute5tupleIJNS5_1CILi1EEES8_S8_EEENS6_IJNS7_ILi64EEENS7_ILi128EEENS7_ILi96EEEEEENS_6half_tEfNS_4arch4Sm90ELb1ELb0ELb0ELb0ELb0ELb1ELb0ELb0ELi2ELi1ELi2ELi1ELb1EEENS1_24CollectiveEpilogueBwdGQAISD_fSG_Li256ELb0ELb0EEENS1_25SingleTileBwdLPTSchedulerILb0ELi128ELb0EEEEEEEEEvNT_6ParamsE --------------------------
	.section	.nv.info._ZN7cutlass13device_kernelIN5flash11enable_sm90INS1_16FlashAttnBwdSm90INS1_25CollectiveMainloopBwdSm90ILi2ELi2ELi2EN4cute5tupleIJNS5_1CILi1EEES8_S8_EEENS6_IJNS7_ILi64EEENS7_ILi128EEENS7_ILi96EEEEEENS_6half_tEfNS_4arch4Sm90ELb1ELb0ELb0ELb0ELb0ELb1ELb0ELb0ELi2ELi1ELi2ELi1ELb1EEENS1_24CollectiveEpilogueBwdGQAISD_fSG_Li256ELb0ELb0EEENS1_25SingleTileBwdLPTSchedulerILb0ELi128ELb0EEEEEEEEEvNT_6ParamsE,"",@"SHT_CUDA_INFO"
	.sectionflags	@""
	.align	4


	//----- nvinfo : EIATTR_CUDA_API_VERSION
	.align		4
        /*0000*/ 	.byte	0x04, 0x37
        /*0002*/ 	.short	(.L_1475 - .L_1474)
.L_1474:
        /*0004*/ 	.word	0x00000082


	//----- nvinfo : EIATTR_KPARAM_INFO
	.align		4
.L_1475:
        /*0008*/ 	.byte	0x04, 0x17
        /*000a*/ 	.short	(.L_1477 - .L_1476)
.L_1476:
        /*000c*/ 	.word	0x00000000
        /*0010*/ 	.short	0x0000
        /*0012*/ 	.short	0x0070
        /*0014*/ 	.byte	0x00, 0xf0, 0x01, 0x1c


	//----- nvinfo : EIATTR_SPARSE_MMA_MASK
	.align		4
.L_1477:
        /*0018*/ 	.byte	0x03, 0x50
        /*001a*/ 	.short	0x0000


	//----- nvinfo : EIATTR_MAXREG_COUNT
	.align		4
        /*001c*/ 	.byte	0x03, 0x1b
        /*001e*/ 	.short	0x00a8


	//----- nvinfo : EIATTR_NUM_BARRIERS
	.align		4
        /*0020*/ 	.byte	0x02, 0x4c
        /*0022*/ 	.byte	0x10
	.zero		1


	//----- nvinfo : EIATTR_EXTERNS
	.align		4
        /*0024*/ 	.byte	0x04, 0x0f
        /*0026*/ 	.short	(.L_1479 - .L_1478)


	//   ....[0]....
	.align		4
.L_1478:
        /*0028*/ 	.word	index@(__assertfail)


	//----- nvinfo : EIATTR_ANNOTATIONS
	.align		4
.L_1479:
        /*002c*/ 	.byte	0x04, 0x55
        /*002e*/ 	.short	(.L_1481 - .L_1480)


	//   ....[0]....
.L_1480:
        /*0030*/ 	.word	0x00000001
        /*0034*/ 	.byte	0x40, 0x6a, 0x00, 0x00, 0x01, 0x00, 0x00, 0x00, 0xf0, 0x76, 0x00, 0x00


	//----- nvinfo : EIATTR_MERCURY_ISA_VERSION
	.align		4
.L_1481:
        /*0040*/ 	.byte	0x03, 0x5f
        /*0042*/ 	.short	0x0101


	//----- nvinfo : EIATTR_INT_WARP_WIDE_INSTR_OFFSETS
	.align		4
        /*0044*/ 	.byte	0x04, 0x31
        /*0046*/ 	.short	(.L_1483 - .L_1482)


	//   ....[0]....
.L_1482:
        /*0048*/ 	.word	0x00000190


	//   ....[1]....
        /*004c*/ 	.word	0x000001c0


	//----- nvinfo : EIATTR_COOP_GROUP_MASK_REGIDS
	.align		4
.L_1483:
        /*0050*/ 	.byte	0x04, 0x29
        /*0052*/ 	.short	(.L_1485 - .L_1484)


	//   ....[0]....
.L_1484:
        /*0054*/ 	.word	0xffffffff


	//   ....[1]....
        /*0058*/ 	.word	0xffffffff


	//   ....[2]....
        /*005c*/ 	.word	0xffffffff


	//   ....[3]....
        /*0060*/ 	.word	0xffffffff


	//   ....[4]....
        /*0064*/ 	.word	0xffffffff


	//   ....[5]....
        /*0068*/ 	.word	0xffffffff


	//   ....[6]....
        /*006c*/ 	.word	0xffffffff


	//   ....[7]....
        /*0070*/ 	.word	0x0500000f


	//----- nvinfo : EIATTR_COOP_GROUP_INSTR_OFFSETS
	.align		4
.L_1485:
        /*0074*/ 	.byte	0x04, 0x28
        /*0076*/ 	.short	(.L_1487 - .L_1486)


	//   ....[0]....
.L_1486:
        /*0078*/ 	.word	0x00000070


	//   ....[1]....
        /*007c*/ 	.word	0x000001a0


	//   ....[2]....
        /*0080*/ 	.word	0x000001f0


	//   ....[3]....
        /*0084*/ 	.word	0x000003e0


	//   ....[4]....
        /*0088*/ 	.word	0x00000620


	//   ....[5]....
        /*008c*/ 	.word	0x000011e0


	//   ....[6]....
        /*0090*/ 	.word	0x00004d80


	//   ....[7]....
        /*0094*/ 	.word	0x00008410


	//----- nvinfo : EIATTR_REG_RECONFIG
	.align		4
.L_1487:
        /*0098*/ 	.byte	0x01, 0x54
	.zero		2


	//----- nvinfo : EIATTR_SYSCALL_OFFSETS
	.align		4
        /*009c*/ 	.byte	0x04, 0x46
        /*009e*/ 	.short	(.L_1489 - .L_1488)


	//   ....[0]....
.L_1488:
        /*00a0*/ 	.word	0x00000e40


	//   ....[1]....
        /*00a4*/ 	.word	0x00000f30


	//   ....[2]....
        /*00a8*/ 	.word	0x00001090


	//   ....[3]....
        /*00ac*/ 	.word	0x00001180


	//   ....[4]....
        /*00b0*/ 	.word	0x00001400


	//----- nvinfo : EIATTR_MBARRIER_INSTR_OFFSETS
	.align		4
.L_1489:
        /*00b4*/ 	.byte	0x04, 0x39
        /*00b6*/ 	.short	(.L_1491 - .L_1490)


	//   ....[0]....
.L_1490:
        /*00b8*/ 	.word	0x00000290
        /*00bc*/ 	.word	0x000000ff
        /*00c0*/ 	.word	0x00026800
        /*00c4*/ 	.short	0x0100
        /*00c6*/ 	.byte	0x06
	.zero		1


	//   ....[1]....
        /*00c8*/ 	.word	0x00000390
        /*00cc*/ 	.word	0x000000ff
        /*00d0*/ 	.word	0x00026810
        /*00d4*/ 	.short	0x0100
        /*00d6*/ 	.byte	0x08
	.zero		1


	//   ....[2]....
        /*00d8*/ 	.word	0x000003a0
        /*00dc*/ 	.word	0x000000ff
        /*00e0*/ 	.word	0x00026820
        /*00e4*/ 	.short	0x0100
        /*00e6*/ 	.byte	0x08
	.zero		1


	//   ....[3]....
        /*00e8*/ 	.word	0x000003b0
        /*00ec*/ 	.word	0x000000ff
        /*00f0*/ 	.word	0x00026818
        /*00f4*/ 	.short	0x0100
        /*00f6*/ 	.byte	0x08
	.zero		1


	//   ....[4]....
        /*00f8*/ 	.word	0x000003c0
        /*00fc*/ 	.word	0x000000ff
        /*0100*/ 	.word	0x00026828
        /*0104*/ 	.short	0x0100
        /*0106*/ 	.byte	0x08
	.zero		1


	//   ....[5]....
        /*0108*/ 	.word	0x000004f0
        /*010c*/ 	.word	0x000000ff
        /*0110*/ 	.word	0x00026830
        /*0114*/ 	.short	0x0100
        /*0116*/ 	.byte	0x08
	.zero		1


	//   ....[6]....
        /*0118*/ 	.word	0x00000500
        /*011c*/ 	.word	0x000000ff
        /*0120*/ 	.word	0x00026840
        /*0124*/ 	.short	0x0100
        /*0126*/ 	.byte	0x08
	.zero		1


	//   ....[7]....
        /*0128*/ 	.word	0x00000510
        /*012c*/ 	.word	0x000000ff
        /*0130*/ 	.word	0x00026838
        /*0134*/ 	.short	0x0100
        /*0136*/ 	.byte	0x08
	.zero		1


	//   ....[8]....
        /*0138*/ 	.word	0x00000520
        /*013c*/ 	.word	0x000000ff
        /*0140*/ 	.word	0x00026848
        /*0144*/ 	.short	0x0100
        /*0146*/ 	.byte	0x08
	.zero		1


	//   ....[9]....
        /*0148*/ 	.word	0x00001220
        /*014c*/ 	.word	0x00000002
        /*0150*/ 	.word	0x00026800
        /*0154*/ 	.short	0x010a
        /*0156*/ 	.byte	0x3f
	.zero		1


	//   ....[10]....
        /*0158*/ 	.word	0x000012c0
        /*015c*/ 	.word	0x00000002
        /*0160*/ 	.word	0x00026800
        /*0164*/ 	.short	0x010a
        /*0166*/ 	.byte	0x3f
	.zero		1


	//   ....[11]....
        /*0168*/ 	.word	0x00001c40
        /*016c*/ 	.word	0x000000ff
        /*0170*/ 	.word	0x00026810
        /*0174*/ 	.short	0x010a
        /*0176*/ 	.byte	0x07
	.zero		1


	//   ....[12]....
        /*0178*/ 	.word	0x00001c80
        /*017c*/ 	.word	0x000000ff
        /*0180*/ 	.word	0x00026810
        /*0184*/ 	.short	0x010a
        /*0186*/ 	.byte	0x07
	.zero		1


	//   ....[13]....
        /*0188*/ 	.word	0x000020c0
        /*018c*/ 	.word	0x000000ff
        /*0190*/ 	.word	0x00026830
        /*0194*/ 	.short	0x010a
        /*0196*/ 	.byte	0x07
	.zero		1


	//   ....[14]....
        /*0198*/ 	.word	0x00002100
        /*019c*/ 	.word	0x000000ff
        /*01a0*/ 	.word	0x00026830
        /*01a4*/ 	.short	0x010a
        /*01a6*/ 	.byte	0x07
	.zero		1


	//   ....[15]....
        /*01a8*/ 	.word	0x00003f30
        /*01ac*/ 	.word	0x000000ff
        /*01b0*/ 	.word	0x00000000
        /*01b4*/ 	.short	0x0101
        /*01b6*/ 	.byte	0x0a
	.zero		1


	//   ....[16]....
        /*01b8*/ 	.word	0x00004240
        /*01bc*/ 	.word	0x000000ff
        /*01c0*/ 	.word	0x00000000
        /*01c4*/ 	.short	0x0101
        /*01c6*/ 	.byte	0x07
	.zero		1


	//   ....[17]....
        /*01c8*/ 	.word	0x000061d0
        /*01cc*/ 	.word	0x00000010
        /*01d0*/ 	.word	0x00026820
        /*01d4*/ 	.short	0x010a
        /*01d6*/ 	.byte	0x3f
	.zero		1


	//   ....[18]....
        /*01d8*/ 	.word	0x00006ad0
        /*01dc*/ 	.word	0x00000010
        /*01e0*/ 	.word	0x00026840
        /*01e4*/ 	.short	0x010a
        /*01e6*/ 	.byte	0x3f
	.zero		1


	//   ....[19]....
        /*01e8*/ 	.word	0x00006de0
        /*01ec*/ 	.word	0x00000010
        /*01f0*/ 	.word	0x00026828
        /*01f4*/ 	.short	0x010a
        /*01f6*/ 	.byte	0x3f
	.zero		1


	//   ....[20]....
        /*01f8*/ 	.word	0x000070f0
        /*01fc*/ 	.word	0x00000010
        /*0200*/ 	.word	0x00026848
        /*0204*/ 	.short	0x010a
        /*0206*/ 	.byte	0x3f
	.zero		1


	//   ....[21]....
        /*0208*/ 	.word	0x000073b0
        /*020c*/ 	.word	0x00000010
        /*0210*/ 	.word	0x00026820
        /*0214*/ 	.short	0x010a
        /*0216*/ 	.byte	0x3f
	.zero		1


	//   ....[22]....
        /*0218*/ 	.word	0x00007750
        /*021c*/ 	.word	0x00000010
        /*0220*/ 	.word	0x00026840
        /*0224*/ 	.short	0x010a
        /*0226*/ 	.byte	0x3f
	.zero		1


	//   ....[23]....
        /*0228*/ 	.word	0x00007a30
        /*022c*/ 	.word	0x00000010
        /*0230*/ 	.word	0x00026828
        /*0234*/ 	.short	0x010a
        /*0236*/ 	.byte	0x3f
	.zero		1


	//   ....[24]....
        /*0238*/ 	.word	0x00007dc0
        /*023c*/ 	.word	0x00000003
        /*0240*/ 	.word	0x00026840
        /*0244*/ 	.short	0x010a
        /*0246*/ 	.byte	0x3f
	.zero		1


	//   ....[25]....
        /*0248*/ 	.word	0x00008270
        /*024c*/ 	.word	0x00000006
        /*0250*/ 	.word	0x00000000
        /*0254*/ 	.short	0x010a
        /*0256*/ 	.byte	0x3f
	.zero		1


	//   ....[26]....
        /*0258*/ 	.word	0x000082d0
        /*025c*/ 	.word	0x00000003
        /*0260*/ 	.word	0x00000000
        /*0264*/ 	.short	0x010a
        /*0266*/ 	.byte	0x3f
	.zero		1


	//   ....[27]....
        /*0268*/ 	.word	0x00008330
        /*026c*/ 	.word	0x00000000
        /*0270*/ 	.word	0x00000000
        /*0274*/ 	.short	0x010a
        /*0276*/ 	.byte	0x3f
	.zero		1


	//   ....[28]....
        /*0278*/ 	.word	0x00008360
        /*027c*/ 	.word	0x00000003
        /*0280*/ 	.word	0x00000000
        /*0284*/ 	.short	0x010a
        /*0286*/ 	.byte	0x3f
	.zero		1


	//   ....[29]....
        /*0288*/ 	.word	0x00008440
        /*028c*/ 	.word	0x00000002
        /*0290*/ 	.word	0x00026800
        /*0294*/ 	.short	0x010a
        /*0296*/ 	.byte	0x3f
	.zero		1


	//   ....[30]....
        /*0298*/ 	.word	0x000084a0
        /*029c*/ 	.word	0x00000005
        /*02a0*/ 	.word	0x00026810
        /*02a4*/ 	.short	0x010a
        /*02a6*/ 	.byte	0x3f
	.zero		1


	//   ....[31]....
        /*02a8*/ 	.word	0x00008500
        /*02ac*/ 	.word	0x00000005
        /*02b0*/ 	.word	0x00026830
        /*02b4*/ 	.short	0x010a
        /*02b6*/ 	.byte	0x3f
	.zero		1


	//   ....[32]....
        /*02b8*/ 	.word	0x00008550
        /*02bc*/ 	.word	0x00000010
        /*02c0*/ 	.word	0x00026820
        /*02c4*/ 	.short	0x010a
        /*02c6*/ 	.byte	0x3f
	.zero		1


	//   ....[33]....
        /*02c8*/ 	.word	0x000085a0
        /*02cc*/ 	.word	0x00000010
        /*02d0*/ 	.word	0x00026840
        /*02d4*/ 	.short	0x010a
        /*02d6*/ 	.byte	0x3f
	.zero		1


	//   ....[34]....
        /*02d8*/ 	.word	0x000085f0
        /*02dc*/ 	.word	0x00000010
        /*02e0*/ 	.word	0x00026828
        /*02e4*/ 	.short	0x010a
        /*02e6*/ 	.byte	0x3f
	.zero		1


	//   ....[35]....
        /*02e8*/ 	.word	0x00008640
        /*02ec*/ 	.word	0x00000010
        /*02f0*/ 	.word	0x00026848
        /*02f4*/ 	.short	0x010a
        /*02f6*/ 	.byte	0x3f
	.zero		1


	//   ....[36]....
        /*02f8*/ 	.word	0x000086a0
        /*02fc*/ 	.word	0x00000010
        /*0300*/ 	.word	0x00026820
        /*0304*/ 	.short	0x010a
        /*0306*/ 	.byte	0x3f
	.zero		1


	//   ....[37]....
        /*0308*/ 	.word	0x000086f0
        /*030c*/ 	.word	0x00000010
        /*0310*/ 	.word	0x00026840
        /*0314*/ 	.short	0x010a
        /*0316*/ 	.byte	0x3f
	.zero		1


	//   ....[38]....
        /*0318*/ 	.word	0x00008740
        /*031c*/ 	.word	0x00000010
        /*0320*/ 	.word	0x00026828
        /*0324*/ 	.short	0x010a
        /*0326*/ 	.byte	0x3f
	.zero		1


	//   ....[39]....
        /*0328*/ 	.word	0x00008790
        /*032c*/ 	.word	0x00000003
        /*0330*/ 	.word	0x00026840
        /*0334*/ 	.short	0x010a
        /*0336*/ 	.byte	0x3f
	.zero		1


	//   ....[40]....
        /*0338*/ 	.word	0x00008860
        /*033c*/ 	.word	0x00000006
        /*0340*/ 	.word	0x00000000
        /*0344*/ 	.short	0x010a
        /*0346*/ 	.byte	0x3f
	.zero		1


	//   ....[41]....
        /*0348*/ 	.word	0x000088b0
        /*034c*/ 	.word	0x00000003
        /*0350*/ 	.word	0x00000000
        /*0354*/ 	.short	0x010a
        /*0356*/ 	.byte	0x3f
	.zero		1


	//   ....[42]....
        /*0358*/ 	.word	0x00008900
        /*035c*/ 	.word	0x00000000
        /*0360*/ 	.word	0x00000000
        /*0364*/ 	.short	0x010a
        /*0366*/ 	.byte	0x3f
	.zero		1


	//----- nvinfo : EIATTR_NUM_MBARRIERS
	.align		4
.L_1491:
        /*0368*/ 	.byte	0x03, 0x38
        /*036a*/ 	.short	0x0009


	//----- nvinfo : EIATTR_EXIT_INSTR_OFFSETS
	.align		4
        /*036c*/ 	.byte	0x04, 0x1c
        /*036e*/ 	.short	(.L_1493 - .L_1492)


	//   ....[0]....
.L_1492:
        /*0370*/ 	.word	0x000083b0


	//----- nvinfo : EIATTR_MAX_THREADS
	.align		4
.L_1493:
        /*0374*/ 	.byte	0x04, 0x05
        /*0376*/ 	.short	(.L_1495 - .L_1494)
.L_1494:
        /*0378*/ 	.word	0x00000180
        /*037c*/ 	.word	0x00000001
        /*0380*/ 	.word	0x00000001


	//----- nvinfo : EIATTR_CRS_STACK_SIZE
	.align		4
.L_1495:
        /*0384*/ 	.byte	0x04, 0x1e
        /*0386*/ 	.short	(.L_1497 - .L_1496)
.L_1496:
        /*0388*/ 	.word	0x00000000


	//----- nvinfo : EIATTR_CBANK_PARAM_SIZE
	.align		4
.L_1497:
        /*038c*/ 	.byte	0x03, 0x19
        /*038e*/ 	.short	0x0770


	//----- nvinfo : EIATTR_PARAM_CBANK
	.align		4
        /*0390*/ 	.byte	0x04, 0x0a
        /*0392*/ 	.short	(.L_1499 - .L_1498)
	.align		4
.L_1498:
        /*0394*/ 	.word	index@(.nv.constant0._ZN7cutlass13device_kernelIN5flash11enable_sm90INS1_16FlashAttnBwdSm90INS1_25CollectiveMainloopBwdSm90ILi2ELi2ELi2EN4cute5tupleIJNS5_1CILi1EEES8_S8_EEENS6_IJNS7_ILi64EEENS7_ILi128EEENS7_ILi96EEEEEENS_6half_tEfNS_4arch4Sm90ELb1ELb0ELb0ELb0ELb0ELb1ELb0ELb0ELi2ELi1ELi2ELi1ELb1EEENS1_24CollectiveEpilogueBwdGQAISD_fSG_Li256ELb0ELb0EEENS1_25SingleTileBwdLPTSchedulerILb0ELi128ELb0EEEEEEEEEvNT_6ParamsE)
        /*0398*/ 	.short	0x0210
        /*039a*/ 	.short	0x0770


	//----- nvinfo : EIATTR_SW_WAR
	.align		4
.L_1499:
        /*039c*/ 	.byte	0x04, 0x36
        /*039e*/ 	.short	(.L_1501 - .L_1500)
.L_1500:
        /*03a0*/ 	.word	0x00000008
.L_1501:


//--------------------- .nv.info._ZN7cutlass13device_kernelIN5flash11enable_sm90INS1_16FlashAttnBwdSm90INS1_25CollectiveMainloopBwdSm90ILi2ELi2ELi2EN4cute5tupleIJNS5_1CILi1EEES8_S8_EEENS6_IJNS7_ILi64EEENS7_ILi128EEENS7_ILi96EEEEEENS_6half_tEfNS_4arch4Sm90ELb1ELb0ELb0ELb0ELb1ELb1ELb0ELb0ELi2ELi1ELi2ELi1ELb1EEENS1_24CollectiveEpilogueBwdGQAISD_fSG_Li256ELb0ELb1EEENS1_25SingleTileBwdLPTSchedulerILb0ELi128ELb1EEEEEEEEEvNT_6ParamsE --------------------------
	.section	.nv.info._ZN7cutlass13device_kernelIN5flash11enable_sm90INS1_16FlashAttnBwdSm90INS1_25CollectiveMainloopBwdSm90ILi2ELi2ELi2EN4cute5tupleIJNS5_1CILi1EEES8_S8_EEENS6_IJNS7_ILi64EEENS7_ILi128EEENS7_ILi96EEEEEENS_6half_tEfNS_4arch4Sm90ELb1ELb0ELb0ELb0ELb1ELb1ELb0ELb0ELi2ELi1ELi2ELi1ELb1EEENS1_24CollectiveEpilogueBwdGQAISD_fSG_Li256ELb0ELb1EEENS1_25SingleTileBwdLPTSchedulerILb0ELi128ELb1EEEEEEEEEvNT_6ParamsE,"",@"SHT_CUDA_INFO"
	.sectionflags	@""
	.align	4


	//----- nvinfo : EIATTR_CUDA_API_VERSION
	.align		4
        /*0000*/ 	.byte	0x04, 0x37
        /*0002*/ 	.short	(.L_1503 - .L_1502)
.L_1502:
        /*0004*/ 	.word	0x00000082


	//----- nvinfo : EIATTR_KPARAM_INFO
	.align		4
.L_1503:
        /*0008*/ 	.byte	0x04, 0x17
        /*000a*/ 	.short	(.L_1505 - .L_1504)
.L_1504:
        /*000c*/ 	.word	0x00000000
        /*0010*/ 	.short	0x0000
        /*0012*/ 	.short	0x0070
        /*0014*/ 	.byte	0x00, 0xf0, 0x01, 0x1c


	//----- nvinfo : EIATTR_SPARSE_MMA_MASK
	.align		4
.L_1505:
        /*0018*/ 	.byte	0x03, 0x50
        /*001a*/ 	.short	0x0000


	//----- nvinfo : EIATTR_MAXREG_COUNT
	.align		4
        /*001c*/ 	.byte	0x03, 0x1b
        /*001e*/ 	.short	0x00a8


	//----- nvinfo : EIATTR_NUM_BARRIERS
	.align		4
        /*0020*/ 	.byte	0x02, 0x4c
        /*0022*/ 	.byte	0x10
	.zero		1


	//----- nvinfo : EIATTR_EXTERNS
	.align		4
        /*0024*/ 	.byte	0x04, 0x0f
        /*0026*/ 	.short	(.L_1507 - .L_1506)


	//   ....[0]....
	.align		4
.L_1506:
        /*0028*/ 	.word	index@(__assertfail)


	//----- nvinfo : EIATTR_ANNOTATIONS
	.align		4
.L_1507:
        /*002c*/ 	.byte	0x04, 0x55
        /*002e*/ 	.short	(.L_1509 - .L_1508)


	//   ....[0]....
.L_1508:
        /*0030*/ 	.word	0x00000001
        /*0034*/ 	.byte	0x50, 0x79, 0x00, 0x00, 0x01, 0x00, 0x00, 0x00, 0x00, 0x86, 0x00, 0x00


	//----- nvinfo : EIATTR_MERCURY_ISA_VERSION
	.align		4
.L_1509:
        /*0040*/ 	.byte	0x03, 0x5f
        /*0042*/ 	.short	0x0101


	//----- nvinfo : EIATTR_INT_WARP_WIDE_INSTR_OFFSETS
	.align		4
        /*0044*/ 	.byte	0x04, 0x31
        /*0046*/ 	.short	(.L_1511 - .L_1510)


	//   ....[0]....
.L_1510:
        /*0048*/ 	.word	0x00000190


	//   ....[1]....
        /*004c*/ 	.word	0x000001c0


	//   ....[2]....
        /*0050*/ 	.word	0x00005e60


	//   ....[3]....
        /*0054*/ 	.word	0x000064d0


	//   ....[4]....
        /*0058*/ 	.word	0x000069f0


	//----- nvinfo : EIATTR_COOP_GROUP_MASK_REGIDS
	.align		4
.L_1511:
        /*005c*/ 	.byte	0x04, 0x29
        /*005e*/ 	.short	(.L_1513 - .L_1512)


	//   ....[0]....
.L_1512:
        /*0060*/ 	.word	0xffffffff


	//   ....[1]....
        /*0064*/ 	.word	0xffffffff


	//   ....[2]....
        /*0068*/ 	.word	0xffffffff


	//   ....[3]....
        /*006c*/ 	.word	0xffffffff


	//   ....[4]....
        /*0070*/ 	.word	0xffffffff


	//   ....[5]....
        /*0074*/ 	.word	0xffffffff


	//   ....[6]....
        /*0078*/ 	.word	0xffffffff


	//   ....[7]....
        /*007c*/ 	.word	0xffffffff


	//   ....[8]....
        /*0080*/ 	.word	0xffffffff


	//   ....[9]....
        /*0084*/ 	.word	0xffffffff


	//   ....[10]....
        /*0088*/ 	.word	0xffffffff


	//   ....[11]....
        /*008c*/ 	.word	0xffffffff


	//   ....[12]....
        /*0090*/ 	.word	0xffffffff


	//   ....[13]....
        /*0094*/ 	.word	0xffffffff


	//   ....[14]....
        /*0098*/ 	.word	0xffffffff


	//   ....[15]....
        /*009c*/ 	.word	0xffffffff


	//   ....[16]....
        /*00a0*/ 	.word	0xffffffff


	//   ....[17]....
        /*00a4*/ 	.word	0x0500000f


	//   ....[18]....
        /*00a8*/ 	.word	0x0500000f


	//   ....[19]....
        /*00ac*/ 	.word	0x0500000f


	//   ....[20]....
        /*00b0*/ 	.word	0x0500000f


	//   ....[21]....
        /*00b4*/ 	.word	0x0500000f


	//   ....[22]....
        /*00b8*/ 	.word	0x0500000f


	//----- nvinfo : EIATTR_COOP_GROUP_INSTR_OFFSETS
	.align		4
.L_1513:
        /*00bc*/ 	.byte	0x04, 0x28
        /*00be*/ 	.short	(.L_1515 - .L_1514)


	//   ....[0]....
.L_1514:
        /*00c0*/ 	.word	0x00000070


	//   ....[1]....
        /*00c4*/ 	.word	0x000001a0


	//   ....[2]....
        /*00c8*/ 	.word	0x000001f0


	//   ....[3]....
        /*00cc*/ 	.word	0x000003e0


	//   ....[4]....
        /*00d0*/ 	.word	0x00000630


	//   ....[5]....
        /*00d4*/ 	.word	0x00001220


	//   ....[6]....
        /*00d8*/ 	.word	0x00004bc0


	//   ....[7]....
        /*00dc*/ 	.word	0x00004d40


	//   ....[8]....
        /*00e0*/ 	.word	0x00004ff0


	//   ....[9]....
        /*00e4*/ 	.word	0x00005180


	//   ....[10]....
        /*00e8*/ 	.word	0x00005290


	//   ....[11]....
        /*00ec*/ 	.word	0x00005a60


	//   ....[12]....
        /*00f0*/ 	.word	0x00005d90


	//   ....[13]....
        /*00f4*/ 	.word	0x00006150


	//   ....[14]....
        /*00f8*/ 	.word	0x00006400


	//   ....[15]....
        /*00fc*/ 	.word	0x000066b0


	//   ....[16]....
        /*0100*/ 	.word	0x00006920


	//   ....[17]....
        /*0104*/ 	.word	0x00009320


	//   ....[18]....
        /*0108*/ 	.word	0x00009490


	//   ....[19]....
        /*010c*/ 	.word	0x00009500


	//   ....[20]....
        /*0110*/ 	.word	0x00009570


	//   ....[21]....
        /*0114*/ 	.word	0x000095e0


	//   ....[22]....
        /*0118*/ 	.word	0x00009650


	//----- nvinfo : EIATTR_REG_RECONFIG
	.align		4
.L_1515:
        /*011c*/ 	.byte	0x01, 0x54
	.zero		2


	//----- nvinfo : EIATTR_SYSCALL_OFFSETS
	.align		4
        /*0120*/ 	.byte	0x04, 0x46
        /*0122*/ 	.short	(.L_1517 - .L_1516)


	//   ....[0]....
.L_1516:
        /*0124*/ 	.word	0x00000e80


	//   ....[1]....
        /*0128*/ 	.word	0x00000f70


	//   ....[2]....
        /*012c*/ 	.word	0x000010d0


	//   ....[3]....
        /*0130*/ 	.word	0x000011c0


	//   ....[4]....
        /*0134*/ 	.word	0x00001440


	//----- nvinfo : EIATTR_MBARRIER_INSTR_OFFSETS
	.align		4
.L_1517:
        /*0138*/ 	.byte	0x04, 0x39
        /*013a*/ 	.short	(.L_1519 - .L_1518)


	//   ....[0]....
.L_1518:
        /*013c*/ 	.word	0x00000290
        /*0140*/ 	.word	0x000000ff
        /*0144*/ 	.word	0x00026800
        /*0148*/ 	.short	0x0100
        /*014a*/ 	.byte	0x06
	.zero		1


	//   ....[1]....
        /*014c*/ 	.word	0x00000390
        /*0150*/ 	.word	0x000000ff
        /*0154*/ 	.word	0x00026810
        /*0158*/ 	.short	0x0100
        /*015a*/ 	.byte	0x08
	.zero		1


	//   ....[2]....
        /*015c*/ 	.word	0x000003a0
        /*0160*/ 	.word	0x000000ff
        /*0164*/ 	.word	0x00026820
        /*0168*/ 	.short	0x0100
        /*016a*/ 	.byte	0x08
	.zero		1


	//   ....[3]....
        /*016c*/ 	.word	0x000003b0
        /*0170*/ 	.word	0x000000ff
        /*0174*/ 	.word	0x00026818
        /*0178*/ 	.short	0x0100
        /*017a*/ 	.byte	0x08
	.zero		1


	//   ....[4]....
        /*017c*/ 	.word	0x000003c0
        /*0180*/ 	.word	0x000000ff
        /*0184*/ 	.word	0x00026828
        /*0188*/ 	.short	0x0100
        /*018a*/ 	.byte	0x08
	.zero		1


	//   ....[5]....
        /*018c*/ 	.word	0x000004f0
        /*0190*/ 	.word	0x000000ff
        /*0194*/ 	.word	0x00026830
        /*0198*/ 	.short	0x0100
        /*019a*/ 	.byte	0x08
	.zero		1


	//   ....[6]....
        /*019c*/ 	.word	0x00000500
        /*01a0*/ 	.word	0x000000ff
        /*01a4*/ 	.word	0x00026840
        /*01a8*/ 	.short	0x0100
        /*01aa*/ 	.byte	0x08
	.zero		1


	//   ....[7]....
        /*01ac*/ 	.word	0x00000510
        /*01b0*/ 	.word	0x000000ff
        /*01b4*/ 	.word	0x00026838
        /*01b8*/ 	.short	0x0100
        /*01ba*/ 	.byte	0x08
	.zero		1


	//   ....[8]....
        /*01bc*/ 	.word	0x00000520
        /*01c0*/ 	.word	0x000000ff
        /*01c4*/ 	.word	0x00026848
        /*01c8*/ 	.short	0x0100
        /*01ca*/ 	.byte	0x08
	.zero		1


	//   ....[9]....
        /*01cc*/ 	.word	0x00001260
        /*01d0*/ 	.word	0x00000002
        /*01d4*/ 	.word	0x00026800
        /*01d8*/ 	.short	0x010a
        /*01da*/ 	.byte	0x3f
	.zero		1


	//   ....[10]....
        /*01dc*/ 	.word	0x00001300
        /*01e0*/ 	.word	0x00000002
        /*01e4*/ 	.word	0x00026800
        /*01e8*/ 	.short	0x010a
        /*01ea*/ 	.byte	0x3f
	.zero		1


	//   ....[11]....
        /*01ec*/ 	.word	0x00001c80
        /*01f0*/ 	.word	0x000000ff
        /*01f4*/ 	.word	0x00026810
        /*01f8*/ 	.short	0x010a
        /*01fa*/ 	.byte	0x08
	.zero		1


	//   ....[12]....
        /*01fc*/ 	.word	0x00001cc0
        /*0200*/ 	.word	0x000000ff
        /*0204*/ 	.word	0x00026810
        /*0208*/ 	.short	0x010a
        /*020a*/ 	.byte	0x08
	.zero		1


	//   ....[13]....
        /*020c*/ 	.word	0x00002100
        /*0210*/ 	.word	0x000000ff
        /*0214*/ 	.word	0x00026830
        /*0218*/ 	.short	0x010a
        /*021a*/ 	.byte	0x08
	.zero		1


	//   ....[14]....
        /*021c*/ 	.word	0x00002140
        /*0220*/ 	.word	0x000000ff
        /*0224*/ 	.word	0x00026830
        /*0228*/ 	.short	0x010a
        /*022a*/ 	.byte	0x08
	.zero		1


	//   ....[15]....
        /*022c*/ 	.word	0x00003f60
        /*0230*/ 	.word	0x000000ff
        /*0234*/ 	.word	0x00000000
        /*0238*/ 	.short	0x0101
        /*023a*/ 	.byte	0x0a
	.zero		1


	//   ....[16]....
        /*023c*/ 	.word	0x00004240
        /*0240*/ 	.word	0x000000ff
        /*0244*/ 	.word	0x00000000
        /*0248*/ 	.short	0x0101
        /*024a*/ 	.byte	0x08
	.zero		1


	//   ....[17]....
        /*024c*/ 	.word	0x000070e0
        /*0250*/ 	.word	0x00000010
        /*0254*/ 	.word	0x00026820
        /*0258*/ 	.short	0x010a
        /*025a*/ 	.byte	0x3f
	.zero		1


	//   ....[18]....
        /*025c*/ 	.word	0x000079e0
        /*0260*/ 	.word	0x00000010
        /*0264*/ 	.word	0x00026840
        /*0268*/ 	.short	0x010a
        /*026a*/ 	.byte	0x3f
	.zero		1


	//   ....[19]....
        /*026c*/ 	.word	0x00007cf0
        /*0270*/ 	.word	0x00000010
        /*0274*/ 	.word	0x00026828
        /*0278*/ 	.short	0x010a
        /*027a*/ 	.byte	0x3f
	.zero		1


	//   ....[20]....
        /*027c*/ 	.word	0x00008000
        /*0280*/ 	.word	0x00000010
        /*0284*/ 	.word	0x00026848
        /*0288*/ 	.short	0x010a
        /*028a*/ 	.byte	0x3f
	.zero		1


	//   ....[21]....
        /*028c*/ 	.word	0x000082c0
        /*0290*/ 	.word	0x00000010
        /*0294*/ 	.word	0x00026820
        /*0298*/ 	.short	0x010a
        /*029a*/ 	.byte	0x3f
	.zero		1


	//   ....[22]....
        /*029c*/ 	.word	0x00008660
        /*02a0*/ 	.word	0x00000010
        /*02a4*/ 	.word	0x00026840
        /*02a8*/ 	.short	0x010a
        /*02aa*/ 	.byte	0x3f
	.zero		1


	//   ....[23]....
        /*02ac*/ 	.word	0x00008940
        /*02b0*/ 	.word	0x00000010
        /*02b4*/ 	.word	0x00026828
        /*02b8*/ 	.short	0x010a
        /*02ba*/ 	.byte	0x3f
	.zero		1


	//   ....[24]....
        /*02bc*/ 	.word	0x00008cd0
        /*02c0*/ 	.word	0x00000003
        /*02c4*/ 	.word	0x00026840
        /*02c8*/ 	.short	0x010a
        /*02ca*/ 	.byte	0x3f
	.zero		1


	//   ....[25]....
        /*02cc*/ 	.word	0x00009180
        /*02d0*/ 	.word	0x00000006
        /*02d4*/ 	.word	0x00000000
        /*02d8*/ 	.short	0x010a
        /*02da*/ 	.byte	0x3f
	.zero		1


	//   ....[26]....
        /*02dc*/ 	.word	0x000091e0
        /*02e0*/ 	.word	0x00000003
        /*02e4*/ 	.word	0x00000000
        /*02e8*/ 	.short	0x010a
        /*02ea*/ 	.byte	0x3f
	.zero		1


	//   ....[27]....
        /*02ec*/ 	.word	0x00009240
        /*02f0*/ 	.word	0x00000000
        /*02f4*/ 	.word	0x00000000
        /*02f8*/ 	.short	0x010a
        /*02fa*/ 	.byte	0x3f
	.zero		1


	//   ....[28]....
        /*02fc*/ 	.word	0x00009270
        /*0300*/ 	.word	0x00000003
        /*0304*/ 	.word	0x00000000
        /*0308*/ 	.short	0x010a
        /*030a*/ 	.byte	0x3f
	.zero		1


	//   ....[29]....
        /*030c*/ 	.word	0x00009350
        /*0310*/ 	.word	0x00000002
        /*0314*/ 	.word	0x00026800
        /*0318*/ 	.short	0x010a
        /*031a*/ 	.byte	0x3f
	.zero		1


	//   ....[30]....
        /*031c*/ 	.word	0x000093b0
        /*0320*/ 	.word	0x00000005
        /*0324*/ 	.word	0x00026810
        /*0328*/ 	.short	0x010a
        /*032a*/ 	.byte	0x3f
	.zero		1


	//   ....[31]....
        /*032c*/ 	.word	0x00009410
        /*0330*/ 	.word	0x00000005
        /*0334*/ 	.word	0x00026830
        /*0338*/ 	.short	0x010a
        /*033a*/ 	.byte	0x3f
	.zero		1


	//   ....[32]....
        /*033c*/ 	.word	0x00009690
        /*0340*/ 	.word	0x00000010
        /*0344*/ 	.word	0x00026820
        /*0348*/ 	.short	0x010a
        /*034a*/ 	.byte	0x3f
	.zero		1


	//   ....[33]....
        /*034c*/ 	.word	0x000096e0
        /*0350*/ 	.word	0x00000010
        /*0354*/ 	.word	0x00026840
        /*0358*/ 	.short	0x010a
        /*035a*/ 	.byte	0x3f
	.zero		1


	//   ....[34]....
        /*035c*/ 	.word	0x00009730
        /*0360*/ 	.word	0x00000010
        /*0364*/ 	.word	0x00026828
        /*0368*/ 	.short	0x010a
        /*036a*/ 	.byte	0x3f
	.zero		1


	//   ....[35]....
        /*036c*/ 	.word	0x00009780
        /*0370*/ 	.word	0x00000010
        /*0374*/ 	.word	0x00026848
        /*0378*/ 	.short	0x010a
        /*037a*/ 	.byte	0x3f
	.zero		1


	//   ....[36]....
        /*037c*/ 	.word	0x000097e0
        /*0380*/ 	.word	0x00000010
        /*0384*/ 	.word	0x00026820
        /*0388*/ 	.short	0x010a
        /*038a*/ 	.byte	0x3f
	.zero		1


	//   ....[37]....
        /*038c*/ 	.word	0x00009830
        /*0390*/ 	.word	0x00000010
        /*0394*/ 	.word	0x00026840
        /*0398*/ 	.short	0x010a
        /*039a*/ 	.byte	0x3f
	.zero		1


	//   ....[38]....
        /*039c*/ 	.word	0x00009880
        /*03a0*/ 	.word	0x00000010
        /*03a4*/ 	.word	0x00026828
        /*03a8*/ 	.short	0x010a
        /*03aa*/ 	.byte	0x3f
	.zero		1


	//   ....[39]....
        /*03ac*/ 	.word	0x000098d0
        /*03b0*/ 	.word	0x00000003
        /*03b4*/ 	.word	0x00026840
        /*03b8*/ 	.short	0x010a
        /*03ba*/ 	.byte	0x3f
	.zero		1


	//   ....[40]....
        /*03bc*/ 	.word	0x000099a0
        /*03c0*/ 	.word	0x00000006
        /*03c4*/ 	.word	0x00000000
        /*03c8*/ 	.short	0x010a
        /*03ca*/ 	.byte	0x3f
	.zero		1


	//   ....[41]....
        /*03cc*/ 	.word	0x000099f0
        /*03d0*/ 	.word	0x00000003
        /*03d4*/ 	.word	0x00000000
        /*03d8*/ 	.short	0x010a
        /*03da*/ 	.byte	0x3f
	.zero		1


	//   ....[42]....
        /*03dc*/ 	.word	0x00009a40
        /*03e0*/ 	.word	0x00000000
        /*03e4*/ 	.word	0x00000000
        /*03e8*/ 	.short	0x010a
        /*03ea*/ 	.byte	0x3f
	.zero		1


	//----- nvinfo : EIATTR_NUM_MBARRIERS
	.align		4
.L_1519:
        /*03ec*/ 	.byte	0x03, 0x38
        /*03ee*/ 	.short	0x0009


	//----- nvinfo : EIATTR_EXIT_INSTR_OFFSETS
	.align		4
        /*03f0*/ 	.byte	0x04, 0x1c
        /*03f2*/ 	.short	(.L_1521 - .L_1520)


	//   ....[0]....
.L_1520:
        /*03f4*/ 	.word	0x000092c0


	//----- nvinfo : EIATTR_MAX_THREADS
	.align		4
.L_1521:
        /*03f8*/ 	.byte	0x04, 0x05
        /*03fa*/ 	.short	(.L_1523 - .L_1522)
.L_1522:
        /*03fc*/ 	.word	0x00000180
        /*0400*/ 	.word	0x00000001
        /*0404*/ 	.word	0x00000001


	//----- nvinfo : EIATTR_CRS_STACK_SIZE
	.align		4
.L_1523:
        /*0408*/ 	.byte	0x04, 0x1e
        /*040a*/ 	.short	(.L_1525 - .L_1524)
.L_1524:
        /*040c*/ 	.word	0x00000000


	//----- nvinfo : EIATTR_CBANK_PARAM_SIZE
	.align		4
.L_1525:
        /*0410*/ 	.byte	0x03, 0x19
        /*0412*/ 	.short	0x0770


	//----- nvinfo : EIATTR_PARAM_CBANK
	.align		4
        /*0414*/ 	.byte	0x04, 0x0a
        /*0416*/ 	.short	(.L_1527 - .L_1526)
	.align		4
.L_1526:
        /*0418*/ 	.word	index@(.nv.constant0._ZN7cutlass13device_kernelIN5flash11enable_sm90INS1_16FlashAttnBwdSm90INS1_25CollectiveMainloopBwdSm90ILi2ELi2ELi2EN4cute5tupleIJNS5_1CILi1EEES8_S8_EEENS6_IJNS7_ILi64EEENS7_ILi128EEENS7_ILi96EEEEEENS_6half_tEfNS_4arch4Sm90ELb1ELb0ELb0ELb0ELb1ELb1ELb0ELb0ELi2ELi1ELi2ELi1ELb1EEENS1_24CollectiveEpilogueBwdGQAISD_fSG_Li256ELb0ELb1EEENS1_25SingleTileBwdLPTSchedulerILb0ELi128ELb1EEEEEEEEEvNT_6ParamsE)
        /*041c*/ 	.short	0x0210
        /*041e*/ 	.short	0x0770


	//----- nvinfo : EIATTR_SW_WAR
	.align		4
.L_1527:
        /*0420*/ 	.byte	0x04, 0x36
        /*0422*/ 	.short	(.L_1529 - .L_1528)
.L_1528:
        /*0424*/ 	.word	0x00000008
.L_1529:


//--------------------- .nv.info._ZN7cutlass13device_kernelIN5flash22FlashAttnBwdPreprocessIN4cute5tupleIJNS3_1CILi64EEENS5_ILi96EEEEEENS_6half_tEfNS_4arch4Sm90ELb1ELb0EEEEEvNT_6ParamsE --------------------------
	.section	.nv.info._ZN7cutlass13device_kernelIN5flash22FlashAttnBwdPreprocessIN4cute5tupleIJNS3_1CILi64EEENS5_ILi96EEEEEENS_6half_tEfNS_4arch4Sm90ELb1ELb0EEEEEvNT_6ParamsE,"",@"SHT_CUDA_INFO"
	.sectionflags	@""
	.align	4


	//----- nvinfo : EIATTR_CUDA_API_VERSION
	.align		4
        /*0000*/ 	.byte	0x04, 0x37
        /*0002*/ 	.short	(.L_1531 - .L_1530)
.L_1530:
        /*0004*/ 	.word	0x00000082


	//----- nvinfo : EIATTR_KPARAM_INFO
	.align		4
.L_1531:
        /*0008*/ 	.byte	0x04, 0x17
        /*000a*/ 	.short	(.L_1533 - .L_1532)
.L_1532:
        /*000c*/ 	.word	0x00000000
        /*0010*/ 	.short	0x0000
        /*0012*/ 	.short	0x0000
        /*0014*/ 	.byte	0x00, 0xf0, 0xc1, 0x03


	//----- nvinfo : EIATTR_SPARSE_MMA_MASK
	.align		4
.L_1533:
        /*0018*/ 	.byte	0x03, 0x50
        /*001a*/ 	.short	0x0000


	//----- nvinfo : EIATTR_MAXREG_COUNT
	.align		4
        /*001c*/ 	.byte	0x03, 0x1b
        /*001e*/ 	.short	0x0080


	//----- nvinfo : EIATTR_MERCURY_ISA_VERSION
	.align		4
        /*0020*/ 	.byte	0x03, 0x5f
        /*0022*/ 	.short	0x0101


	//----- nvinfo : EIATTR_COOP_GROUP_MASK_REGIDS
	.align		4
        /*0024*/ 	.byte	0x04, 0x29
        /*0026*/ 	.short	(.L_1535 - .L_1534)


	//   ....[0]....
.L_1534:
        /*0028*/ 	.word	0xffffffff


	//   ....[1]....
        /*002c*/ 	.word	0xffffffff


	//----- nvinfo : EIATTR_COOP_GROUP_INSTR_OFFSETS
	.align		4
.L_1535:
        /*0030*/ 	.byte	0x04, 0x28
        /*0032*/ 	.short	(.L_1537 - .L_1536)


	//   ....[0]....
.L_1536:
        /*0034*/ 	.word	0x00000cf0


	//   ....[1]....
        /*0038*/ 	.word	0x00000d10


	//----- nvinfo : EIATTR_EXIT_INSTR_OFFSETS
	.align		4
.L_1537:
        /*003c*/ 	.byte	0x04, 0x1c
        /*003e*/ 	.short	(.L_1539 - .L_1538)


	//   ....[0]....
.L_1538:
        /*0040*/ 	.word	0x00001260


	//   ....[1]....
        /*0044*/ 	.word	0x000012e0


	//----- nvinfo : EIATTR_MAX_THREADS
	.align		4
.L_1539:
        /*0048*/ 	.byte	0x04, 0x05
        /*004a*/ 	.short	(.L_1541 - .L_1540)
.L_1540:
        /*004c*/ 	.word	0x00000100
        /*0050*/ 	.word	0x00000001
        /*0054*/ 	.word	0x00000001


	//----- nvinfo : EIATTR_CRS_STACK_SIZE
	.align		4
.L_1541:
        /*0058*/ 	.byte	0x04, 0x1e
        /*005a*/ 	.short	(.L_1543 - .L_1542)
.L_1542:
        /*005c*/ 	.word	0x00000000


	//----- nvinfo : EIATTR_CBANK_PARAM_SIZE
	.align		4
.L_1543:
        /*0060*/ 	.byte	0x03, 0x19
        /*0062*/ 	.short	0x00f0


	//----- nvinfo : EIATTR_PARAM_CBANK
	.align		4
        /*0064*/ 	.byte	0x04, 0x0a
        /*0066*/ 	.short	(.L_1545 - .L_1544)
	.align		4
.L_1544:
        /*0068*/ 	.word	index@(.nv.constant0._ZN7cutlass13device_kernelIN5flash22FlashAttnBwdPreprocessIN4cute5tupleIJNS3_1CILi64EEENS5_ILi96EEEEEENS_6half_tEfNS_4arch4Sm90ELb1ELb0EEEEEvNT_6ParamsE)
        /*006c*/ 	.short	0x0210
        /*006e*/ 	.short	0x00f0


	//----- nvinfo : EIATTR_SW_WAR
	.align		4
.L_1545:
        /*0070*/ 	.byte	0x04, 0x36
        /*0072*/ 	.short	(.L_1547 - .L_1546)
.L_1546:
        /*0074*/ 	.word	0x00000008
.L_1547:


//--------------------- .nv.info._ZN7cutlass13device_kernelIN5flash11enable_sm90INS1_16FlashAttnBwdSm90INS1_25CollectiveMainloopBwdSm90ILi2ELi2ELi2EN4cute5tupleIJNS5_1CILi1EEES8_S8_EEENS6_IJNS7_ILi64EEENS7_ILi128EEENS7_ILi96EEEEEENS_6half_tEfNS_4arch4Sm90ELb1ELb0ELb0ELb1ELb0ELb1ELb0ELb0ELi2ELi1ELi2ELi1ELb1EEENS1_21CollectiveEpilogueBwdISD_SE_SG_Li256ELb1ELb0ELi1EEENS1_25SingleTileBwdLPTSchedulerILb1ELi128ELb0EEEEEEEEEvNT_6ParamsE --------------------------
	.section	.nv.info._ZN7cutlass13device_kernelIN5flash11enable_sm90INS1_16FlashAttnBwdSm90INS1_25CollectiveMainloopBwdSm90ILi2ELi2ELi2EN4cute5tupleIJNS5_1CILi1EEES8_S8_EEENS6_IJNS7_ILi64EEENS7_ILi128EEENS7_ILi96EEEEEENS_6half_tEfNS_4arch4Sm90ELb1ELb0ELb0ELb1ELb0ELb1ELb0ELb0ELi2ELi1ELi2ELi1ELb1EEENS1_21CollectiveEpilogueBwdISD_SE_SG_Li256ELb1ELb0ELi1EEENS1_25SingleTileBwdLPTSchedulerILb1ELi128ELb0EEEEEEEEEvNT_6ParamsE,"",@"SHT_CUDA_INFO"
	.sectionflags	@""
	.align	4


	//----- nvinfo : EIATTR_CUDA_API_VERSION
	.align		4
        /*0000*/ 	.byte	0x04, 0x37
        /*0002*/ 	.short	(.L_1549 - .L_1548)
.L_1548:
        /*0004*/ 	.word	0x00000082


	//----- nvinfo : EIATTR_KPARAM_INFO
	.align		4
.L_1549:
        /*0008*/ 	.byte	0x04, 0x17
        /*000a*/ 	.short	(.L_1551 - .L_1550)
.L_1550:
        /*000c*/ 	.word	0x00000000
        /*0010*/ 	.short	0x0000
        /*0012*/ 	.short	0x0070
        /*0014*/ 	.byte	0x00, 0xf0, 0x01, 0x1a


	//----- nvinfo : EIATTR_SPARSE_MMA_MASK
	.align		4
.L_1551:
        /*0018*/ 	.byte	0x03, 0x50
        /*001a*/ 	.short	0x0000


	//----- nvinfo : EIATTR_MAXREG_COUNT
	.align		4
        /*001c*/ 	.byte	0x03, 0x1b
        /*001e*/ 	.short	0x00a8


	//----- nvinfo : EIATTR_NUM_BARRIERS
	.align		4
        /*0020*/ 	.byte	0x02, 0x4c
        /*0022*/ 	.byte	0x10
	.zero		1


	//----- nvinfo : EIATTR_EXTERNS
	.align		4
        /*0024*/ 	.byte	0x04, 0x0f
        /*0026*/ 	.short	(.L_1553 - .L_1552)


	//   ....[0]....
	.align		4
.L_1552:
        /*0028*/ 	.word	index@(__assertfail)


	//----- nvinfo : EIATTR_ANNOTATIONS
	.align		4
.L_1553:
        /*002c*/ 	.byte	0x04, 0x55
        /*002e*/ 	.short	(.L_1555 - .L_1554)


	//   ....[0]....
.L_1554:
        /*0030*/ 	.word	0x00000001
        /*0034*/ 	.byte	0x40, 0x8c, 0x00, 0x00, 0x01, 0x00, 0x00, 0x00, 0x70, 0x90, 0x00, 0x00, 0x01, 0x00, 0x00, 0x00
        /*0044*/ 	.byte	0x90, 0x9d, 0x00, 0x00, 0x01, 0x00, 0x00, 0x00, 0xb0, 0x9d, 0x00, 0x00, 0x01, 0x00, 0x00, 0x00
        /*0054*/ 	.byte	0x90, 0xa1, 0x00, 0x00


	//----- nvinfo : EIATTR_MERCURY_ISA_VERSION
	.align		4
.L_1555:
        /*0058*/ 	.byte	0x03, 0x5f
        /*005a*/ 	.short	0x0101


	//----- nvinfo : EIATTR_INT_WARP_WIDE_INSTR_OFFSETS
	.align		4
        /*005c*/ 	.byte	0x04, 0x31
        /*005e*/ 	.short	(.L_1557 - .L_1556)


	//   ....[0]....
.L_1556:
        /*0060*/ 	.word	0x00000190


	//   ....[1]....
        /*0064*/ 	.word	0x000001c0


	//----- nvinfo : EIATTR_COOP_GROUP_MASK_REGIDS
	.align		4
.L_1557:
        /*0068*/ 	.byte	0x04, 0x29
        /*006a*/ 	.short	(.L_1559 - .L_1558)


	//   ....[0]....
.L_1558:
        /*006c*/ 	.word	0xffffffff


	//   ....[1]....
        /*0070*/ 	.word	0xffffffff


	//   ....[2]....
        /*0074*/ 	.word	0xffffffff


	//   ....[3]....
        /*0078*/ 	.word	0xffffffff


	//   ....[4]....
        /*007c*/ 	.word	0xffffffff


	//   ....[5]....
        /*0080*/ 	.word	0xffffffff


	//   ....[6]....
        /*0084*/ 	.word	0xffffffff


	//   ....[7]....
        /*0088*/ 	.word	0x0500000f


	//----- nvinfo : EIATTR_COOP_GROUP_INSTR_OFFSETS
	.align		4
.L_1559:
        /*008c*/ 	.byte	0x04, 0x28
        /*008e*/ 	.short	(.L_1561 - .L_1560)


	//   ....[0]....
.L_1560:
        /*0090*/ 	.word	0x00000070


	//   ....[1]....
        /*0094*/ 	.word	0x000001a0


	//   ....[2]....
        /*0098*/ 	.word	0x000001f0


	//   ....[3]....
        /*009c*/ 	.word	0x000003e0


	//   ....[4]....
        /*00a0*/ 	.word	0x00000630


	//   ....[5]....
        /*00a4*/ 	.word	0x00001710


	//   ....[6]....
        /*00a8*/ 	.word	0x000066c0


	//   ....[7]....
        /*00ac*/ 	.word	0x0000aad0


	//----- nvinfo : EIATTR_REG_RECONFIG
	.align		4
.L_1561:
        /*00b0*/ 	.byte	0x01, 0x54
	.zero		2


	//----- nvinfo : EIATTR_SYSCALL_OFFSETS
	.align		4
        /*00b4*/ 	.byte	0x04, 0x46
        /*00b6*/ 	.short	(.L_1563 - .L_1562)


	//   ....[0]....
.L_1562:
        /*00b8*/ 	.word	0x00001370


	//   ....[1]....
        /*00bc*/ 	.word	0x00001460


	//   ....[2]....
        /*00c0*/ 	.word	0x000015c0


	//   ....[3]....
        /*00c4*/ 	.word	0x000016b0


	//   ....[4]....
        /*00c8*/ 	.word	0x00001930


	//----- nvinfo : EIATTR_MBARRIER_INSTR_OFFSETS
	.align		4
.L_1563:
        /*00cc*/ 	.byte	0x04, 0x39
        /*00ce*/ 	.short	(.L_1565 - .L_1564)


	//   ....[0]....
.L_1564:
        /*00d0*/ 	.word	0x00000290
        /*00d4*/ 	.word	0x000000ff
        /*00d8*/ 	.word	0x00026800
        /*00dc*/ 	.short	0x0100
        /*00de*/ 	.byte	0x06
	.zero		1


	//   ....[1]....
        /*00e0*/ 	.word	0x00000390
        /*00e4*/ 	.word	0x000000ff
        /*00e8*/ 	.word	0x00026810
        /*00ec*/ 	.short	0x0100
        /*00ee*/ 	.byte	0x08
	.zero		1


	//   ....[2]....
        /*00f0*/ 	.word	0x000003a0
        /*00f4*/ 	.word	0x000000ff
        /*00f8*/ 	.word	0x00026820
        /*00fc*/ 	.short	0x0100
        /*00fe*/ 	.byte	0x08
	.zero		1


	//   ....[3]....
        /*0100*/ 	.word	0x000003b0
        /*0104*/ 	.word	0x000000ff
        /*0108*/ 	.word	0x00026818
        /*010c*/ 	.short	0x0100
        /*010e*/ 	.byte	0x08
	.zero		1


	//   ....[4]....
        /*0110*/ 	.word	0x000003c0
        /*0114*/ 	.word	0x000000ff
        /*0118*/ 	.word	0x00026828
        /*011c*/ 	.short	0x0100
        /*011e*/ 	.byte	0x08
	.zero		1


	//   ....[5]....
        /*0120*/ 	.word	0x000004f0
        /*0124*/ 	.word	0x000000ff
        /*0128*/ 	.word	0x00026830
        /*012c*/ 	.short	0x0100
        /*012e*/ 	.byte	0x08
	.zero		1


	//   ....[6]....
        /*0130*/ 	.word	0x00000500
        /*0134*/ 	.word	0x000000ff
        /*0138*/ 	.word	0x00026840
        /*013c*/ 	.short	0x0100
        /*013e*/ 	.byte	0x08
	.zero		1


	//   ....[7]....
        /*0140*/ 	.word	0x00000510
        /*0144*/ 	.word	0x000000ff
        /*0148*/ 	.word	0x00026838
        /*014c*/ 	.short	0x0100
        /*014e*/ 	.byte	0x08
	.zero		1


	//   ....[8]....
        /*0150*/ 	.word	0x00000520
        /*0154*/ 	.word	0x000000ff
        /*0158*/ 	.word	0x00026848
        /*015c*/ 	.short	0x0100
        /*015e*/ 	.byte	0x08
	.zero		1


	//   ....[9]....
        /*0160*/ 	.word	0x00001750
        /*0164*/ 	.word	0x00000002
        /*0168*/ 	.word	0x00026800
        /*016c*/ 	.short	0x010a
        /*016e*/ 	.byte	0x3f
	.zero		1


	//   ....[10]....
        /*0170*/ 	.word	0x000017f0
        /*0174*/ 	.word	0x00000002
        /*0178*/ 	.word	0x00026800
        /*017c*/ 	.short	0x010a
        /*017e*/ 	.byte	0x3f
	.zero		1


	//   ....[11]....
        /*0180*/ 	.word	0x00002150
        /*0184*/ 	.word	0x000000ff
        /*0188*/ 	.word	0x00026810
        /*018c*/ 	.short	0x010a
        /*018e*/ 	.byte	0x07
	.zero		1


	//   ....[12]....
        /*0190*/ 	.word	0x00002190
        /*0194*/ 	.word	0x000000ff
        /*0198*/ 	.word	0x00026810
        /*019c*/ 	.short	0x010a
        /*019e*/ 	.byte	0x07
	.zero		1


	//   ....[13]....
        /*01a0*/ 	.word	0x000025d0
        /*01a4*/ 	.word	0x000000ff
        /*01a8*/ 	.word	0x00026830
        /*01ac*/ 	.short	0x010a
        /*01ae*/ 	.byte	0x07
	.zero		1


	//   ....[14]....
        /*01b0*/ 	.word	0x00002610
        /*01b4*/ 	.word	0x000000ff
        /*01b8*/ 	.word	0x00026830
        /*01bc*/ 	.short	0x010a
        /*01be*/ 	.byte	0x07
	.zero		1


	//   ....[15]....
        /*01c0*/ 	.word	0x00004430
        /*01c4*/ 	.word	0x000000ff
        /*01c8*/ 	.word	0x00000000
        /*01cc*/ 	.short	0x0101
        /*01ce*/ 	.byte	0x08
	.zero		1


	//   ....[16]....
        /*01d0*/ 	.word	0x00004710
        /*01d4*/ 	.word	0x000000ff
        /*01d8*/ 	.word	0x00000000
        /*01dc*/ 	.short	0x0101
        /*01de*/ 	.byte	0x07
	.zero		1


	//   ....[17]....
        /*01e0*/ 	.word	0x00008810
        /*01e4*/ 	.word	0x0000000f
        /*01e8*/ 	.word	0x00026820
        /*01ec*/ 	.short	0x010a
        /*01ee*/ 	.byte	0x3f
	.zero		1


	//   ....[18]....
        /*01f0*/ 	.word	0x000090d0
        /*01f4*/ 	.word	0x0000000f
        /*01f8*/ 	.word	0x00026840
        /*01fc*/ 	.short	0x010a
        /*01fe*/ 	.byte	0x3f
	.zero		1


	//   ....[19]....
        /*0200*/ 	.word	0x00009410
        /*0204*/ 	.word	0x0000000f
        /*0208*/ 	.word	0x00026828
        /*020c*/ 	.short	0x010a
        /*020e*/ 	.byte	0x3f
	.zero		1


	//   ....[20]....
        /*0210*/ 	.word	0x00009750
        /*0214*/ 	.word	0x0000000f
        /*0218*/ 	.word	0x00026848
        /*021c*/ 	.short	0x010a
        /*021e*/ 	.byte	0x3f
	.zero		1


	//   ....[21]....
        /*0220*/ 	.word	0x00009a30
        /*0224*/ 	.word	0x0000000f
        /*0228*/ 	.word	0x00026820
        /*022c*/ 	.short	0x010a
        /*022e*/ 	.byte	0x3f
	.zero		1


	//   ....[22]....
        /*0230*/ 	.word	0x00009de0
        /*0234*/ 	.word	0x0000000f
        /*0238*/ 	.word	0x00026840
        /*023c*/ 	.short	0x010a
        /*023e*/ 	.byte	0x3f
	.zero		1


	//   ....[23]....
        /*0240*/ 	.word	0x0000a0f0
        /*0244*/ 	.word	0x0000000f
        /*0248*/ 	.word	0x00026828
        /*024c*/ 	.short	0x010a
        /*024e*/ 	.byte	0x3f
	.zero		1


	//   ....[24]....
        /*0250*/ 	.word	0x0000a470
        /*0254*/ 	.word	0x00000003
        /*0258*/ 	.word	0x00026840
        /*025c*/ 	.short	0x010a
        /*025e*/ 	.byte	0x3f
	.zero		1


	//   ....[25]....
        /*0260*/ 	.word	0x0000a940
        /*0264*/ 	.word	0x00000007
        /*0268*/ 	.word	0x00000000
        /*026c*/ 	.short	0x010a
        /*026e*/ 	.byte	0x3f
	.zero		1


	//   ....[26]....
        /*0270*/ 	.word	0x0000a990
        /*0274*/ 	.word	0x00000003
        /*0278*/ 	.word	0x00000000
        /*027c*/ 	.short	0x010a
        /*027e*/ 	.byte	0x3f
	.zero		1


	//   ....[27]....
        /*0280*/ 	.word	0x0000a9f0
        /*0284*/ 	.word	0x00000005
        /*0288*/ 	.word	0x00000000
        /*028c*/ 	.short	0x010a
        /*028e*/ 	.byte	0x3f
	.zero		1


	//   ....[28]....
        /*0290*/ 	.word	0x0000aa20
        /*0294*/ 	.word	0x00000003
        /*0298*/ 	.word	0x00000000
        /*029c*/ 	.short	0x010a
        /*029e*/ 	.byte	0x3f
	.zero		1


	//   ....[29]....
        /*02a0*/ 	.word	0x0000ab00
        /*02a4*/ 	.word	0x00000002
        /*02a8*/ 	.word	0x00026800
        /*02ac*/ 	.short	0x010a
        /*02ae*/ 	.byte	0x3f
	.zero		1


	//   ....[30]....
        /*02b0*/ 	.word	0x0000ab60
        /*02b4*/ 	.word	0x00000005
        /*02b8*/ 	.word	0x00026810
        /*02bc*/ 	.short	0x010a
        /*02be*/ 	.byte	0x3f
	.zero		1


	//   ....[31]....
        /*02c0*/ 	.word	0x0000abc0
        /*02c4*/ 	.word	0x00000005
        /*02c8*/ 	.word	0x00026830
        /*02cc*/ 	.short	0x010a
        /*02ce*/ 	.byte	0x3f
	.zero		1


	//   ....[32]....
        /*02d0*/ 	.word	0x0000ac10
        /*02d4*/ 	.word	0x0000000f
        /*02d8*/ 	.word	0x00026820
        /*02dc*/ 	.short	0x010a
        /*02de*/ 	.byte	0x3f
	.zero		1


	//   ....[33]....
        /*02e0*/ 	.word	0x0000ac60
        /*02e4*/ 	.word	0x0000000f
        /*02e8*/ 	.word	0x00026840
        /*02ec*/ 	.short	0x010a
        /*02ee*/ 	.byte	0x3f
	.zero		1


	//   ....[34]....
        /*02f0*/ 	.word	0x0000acb0
        /*02f4*/ 	.word	0x0000000f
        /*02f8*/ 	.word	0x00026828
        /*02fc*/ 	.short	0x010a
        /*02fe*/ 	.byte	0x3f
	.zero		1


	//   ....[35]....
        /*0300*/ 	.word	0x0000ad00
        /*0304*/ 	.word	0x0000000f
        /*0308*/ 	.word	0x00026848
        /*030c*/ 	.short	0x010a
        /*030e*/ 	.byte	0x3f
	.zero		1


	//   ....[36]....
        /*0310*/ 	.word	0x0000ad60
        /*0314*/ 	.word	0x0000000f
        /*0318*/ 	.word	0x00026820
        /*031c*/ 	.short	0x010a
        /*031e*/ 	.byte	0x3f
	.zero		1


	//   ....[37]....
        /*0320*/ 	.word	0x0000adb0
        /*0324*/ 	.word	0x0000000f
        /*0328*/ 	.word	0x00026840
        /*032c*/ 	.short	0x010a
        /*032e*/ 	.byte	0x3f
	.zero		1


	//   ....[38]....
        /*0330*/ 	.word	0x0000ae00
        /*0334*/ 	.word	0x0000000f
        /*0338*/ 	.word	0x00026828
        /*033c*/ 	.short	0x010a
        /*033e*/ 	.byte	0x3f
	.zero		1


	//   ....[39]....
        /*0340*/ 	.word	0x0000ae50
        /*0344*/ 	.word	0x00000003
        /*0348*/ 	.word	0x00026840
        /*034c*/ 	.short	0x010a
        /*034e*/ 	.byte	0x3f
	.zero		1


	//   ....[40]....
        /*0350*/ 	.word	0x0000af20
        /*0354*/ 	.word	0x00000007
        /*0358*/ 	.word	0x00000000
        /*035c*/ 	.short	0x010a
        /*035e*/ 	.byte	0x3f
	.zero		1


	//   ....[41]....
        /*0360*/ 	.word	0x0000af70
        /*0364*/ 	.word	0x00000003
        /*0368*/ 	.word	0x00000000
        /*036c*/ 	.short	0x010a
        /*036e*/ 	.byte	0x3f
	.zero		1


	//   ....[42]....
        /*0370*/ 	.word	0x0000afc0
        /*0374*/ 	.word	0x00000005
        /*0378*/ 	.word	0x00000000
        /*037c*/ 	.short	0x010a
        /*037e*/ 	.byte	0x3f
	.zero		1


	//----- nvinfo : EIATTR_NUM_MBARRIERS
	.align		4
.L_1565:
        /*0380*/ 	.byte	0x03, 0x38
        /*0382*/ 	.short	0x0009


	//----- nvinfo : EIATTR_EXIT_INSTR_OFFSETS
	.align		4
        /*0384*/ 	.byte	0x04, 0x1c
        /*0386*/ 	.short	(.L_1567 - .L_1566)


	//   ....[0]....
.L_1566:
        /*0388*/ 	.word	0x0000aa70


	//----- nvinfo : EIATTR_MAX_THREADS
	.align		4
.L_1567:
        /*038c*/ 	.byte	0x04, 0x05
        /*038e*/ 	.short	(.L_1569 - .L_1568)
.L_1568:
        /*0390*/ 	.word	0x00000180
        /*0394*/ 	.word	0x00000001
        /*0398*/ 	.word	0x00000001


	//----- nvinfo : EIATTR_CRS_STACK_SIZE
	.align		4
.L_1569:
        /*039c*/ 	.byte	0x04, 0x1e
        /*039e*/ 	.short	(.L_1571 - .L_1570)
.L_1570:
        /*03a0*/ 	.word	0x00000000


	//----- nvinfo : EIATTR_CBANK_PARAM_SIZE
	.align		4
.L_1571:
        /*03a4*/ 	.byte	0x03, 0x19
        /*03a6*/ 	.short	0x06f0


	//----- nvinfo : EIATTR_PARAM_CBANK
	.align		4
        /*03a8*/ 	.byte	0x04, 0x0a
        /*03aa*/ 	.short	(.L_1573 - .L_1572)
	.align		4
.L_1572:
        /*03ac*/ 	.word	index@(.nv.constant0._ZN7cutlass13device_kernelIN5flash11enable_sm90INS1_16FlashAttnBwdSm90INS1_25CollectiveMainloopBwdSm90ILi2ELi2ELi2EN4cute5tupleIJNS5_1CILi1EEES8_S8_EEENS6_IJNS7_ILi64EEENS7_ILi128EEENS7_ILi96EEEEEENS_6half_tEfNS_4arch4Sm90ELb1ELb0ELb0ELb1ELb0ELb1ELb0ELb0ELi2ELi1ELi2ELi1ELb1EEENS1_21CollectiveEpilogueBwdISD_SE_SG_Li256ELb1ELb0ELi1EEENS1_25SingleTileBwdLPTSchedulerILb1ELi128ELb0EEEEEEEEEvNT_6ParamsE)
        /*03b0*/ 	.short	0x0210
        /*03b2*/ 	.short	0x06f0


	//----- nvinfo : EIATTR_SW_WAR
	.align		4
.L_1573:
        /*03b4*/ 	.byte	0x04, 0x36
        /*03b6*/ 	.short	(.L_1575 - .L_1574)
.L_1574:
        /*03b8*/ 	.word	0x00000008
.L_1575:


//--------------------- .nv.info._ZN7cutlass13device_kernelIN5flash11enable_sm90INS1_16FlashAttnBwdSm90INS1_25CollectiveMainloopBwdSm90ILi2ELi2ELi2EN4cute5tupleIJNS5_1CILi1EEES8_S8_EEENS6_IJNS7_ILi64EEENS7_ILi128EEENS7_ILi96EEEEEENS_6half_tEfNS_4arch4Sm90ELb1ELb0ELb0ELb1ELb1ELb1ELb0ELb0ELi2ELi1ELi2ELi1ELb1EEENS1_21CollectiveEpilogueBwdISD_SE_SG_Li256ELb1ELb0ELi1EEENS1_25SingleTileBwdLPTSchedulerILb1ELi128ELb1EEEEEEEEEvNT_6ParamsE --------------------------
	.section	.nv.info._ZN7cutlass13device_kernelIN5flash11enable_sm90INS1_16FlashAttnBwdSm90INS1_25CollectiveMainloopBwdSm90ILi2ELi2ELi2EN4cute5tupleIJNS5_1CILi1EEES8_S8_EEENS6_IJNS7_ILi64EEENS7_ILi128EEENS7_ILi96EEEEEENS_6half_tEfNS_4arch4Sm90ELb1ELb0ELb0ELb1ELb1ELb1ELb0ELb0ELi2ELi1ELi2ELi1ELb1EEENS1_21CollectiveEpilogueBwdISD_SE_SG_Li256ELb1ELb0ELi1EEENS1_25SingleTileBwdLPTSchedulerILb1ELi128ELb1EEEEEEEEEvNT_6ParamsE,"",@"SHT_CUDA_INFO"
	.sectionflags	@""
	.align	4


	//----- nvinfo : EIATTR_CUDA_API_VERSION
	.align		4
        /*0000*/ 	.byte	0x04, 0x37
        /*0002*/ 	.short	(.L_1577 - .L_1576)
.L_1576:
        /*0004*/ 	.word	0x00000082


	//----- nvinfo : EIATTR_KPARAM_INFO
	.align		4
.L_1577:
        /*0008*/ 	.byte	0x04, 0x17
        /*000a*/ 	.short	(.L_1579 - .L_1578)
.L_1578:
        /*000c*/ 	.word	0x00000000
        /*0010*/ 	.short	0x0000
        /*0012*/ 	.short	0x0070
        /*0014*/ 	.byte	0x00, 0xf0, 0x01, 0x1a


	//----- nvinfo : EIATTR_SPARSE_MMA_MASK
	.align		4
.L_1579:
        /*0018*/ 	.byte	0x03, 0x50
        /*001a*/ 	.short	0x0000


	//----- nvinfo : EIATTR_MAXREG_COUNT
	.align		4
        /*001c*/ 	.byte	0x03, 0x1b
        /*001e*/ 	.short	0x00a8


	//----- nvinfo : EIATTR_NUM_BARRIERS
	.align		4
        /*0020*/ 	.byte	0x02, 0x4c
        /*0022*/ 	.byte	0x10
	.zero		1


	//----- nvinfo : EIATTR_EXTERNS
	.align		4
        /*0024*/ 	.byte	0x04, 0x0f
        /*0026*/ 	.short	(.L_1581 - .L_1580)


	//   ....[0]....
	.align		4
.L_1580:
        /*0028*/ 	.word	index@(__assertfail)


	//----- nvinfo : EIATTR_ANNOTATIONS
	.align		4
.L_1581:
        /*002c*/ 	.byte	0x04, 0x55
        /*002e*/ 	.short	(.L_1583 - .L_1582)


	//   ....[0]....
.L_1582:
        /*0030*/ 	.word	0x00000001
        /*0034*/ 	.byte	0x50, 0x95, 0x00, 0x00, 0x01, 0x00, 0x00, 0x00, 0x80, 0x99, 0x00, 0x00, 0x01, 0x00, 0x00, 0x00
        /*0044*/ 	.byte	0xa0, 0xa6, 0x00, 0x00, 0x01, 0x00, 0x00, 0x00, 0xc0, 0xa6, 0x00, 0x00, 0x01, 0x00, 0x00, 0x00
        /*0054*/ 	.byte	0xa0, 0xaa, 0x00, 0x00


	//----- nvinfo : EIATTR_MERCURY_ISA_VERSION
	.align		4
.L_1583:
        /*0058*/ 	.byte	0x03, 0x5f
        /*005a*/ 	.short	0x0101


	//----- nvinfo : EIATTR_INT_WARP_WIDE_INSTR_OFFSETS
	.align		4
        /*005c*/ 	.byte	0x04, 0x31
        /*005e*/ 	.short	(.L_1585 - .L_1584)


	//   ....[0]....
.L_1584:
        /*0060*/ 	.word	0x00000190


	//   ....[1]....
        /*0064*/ 	.word	0x000001c0


	//   ....[2]....
        /*0068*/ 	.word	0x00007890


	//   ....[3]....
        /*006c*/ 	.word	0x00007f40


	//   ....[4]....
        /*0070*/ 	.word	0x00008460


	//----- nvinfo : EIATTR_COOP_GROUP_MASK_REGIDS
	.align		4
.L_1585:
        /*0074*/ 	.byte	0x04, 0x29
        /*0076*/ 	.short	(.L_1587 - .L_1586)


	//   ....[0]....
.L_1586:
        /*0078*/ 	.word	0xffffffff


	//   ....[1]....
        /*007c*/ 	.word	0xffffffff


	//   ....[2]....
        /*0080*/ 	.word	0xffffffff


	//   ....[3]....
        /*0084*/ 	.word	0xffffffff


	//   ....[4]....
        /*0088*/ 	.word	0xffffffff


	//   ....[5]....
        /*008c*/ 	.word	0xffffffff


	//   ....[6]....
        /*0090*/ 	.word	0xffffffff


	//   ....[7]....
        /*0094*/ 	.word	0xffffffff


	//   ....[8]....
        /*0098*/ 	.word	0xffffffff


	//   ....[9]....
        /*009c*/ 	.word	0xffffffff


	//   ....[10]....
        /*00a0*/ 	.word	0xffffffff


	//   ....[11]....
        /*00a4*/ 	.word	0xffffffff


	//   ....[12]....
        /*00a8*/ 	.word	0xffffffff


	//   ....[13]....
        /*00ac*/ 	.word	0x0500000f


	//   ....[14]....
        /*00b0*/ 	.word	0x0500000f


	//   ....[15]....
        /*00b4*/ 	.word	0x0500000f


	//   ....[16]....
        /*00b8*/ 	.word	0x0500000f


	//----- nvinfo : EIATTR_COOP_GROUP_INSTR_OFFSETS
	.align		4
.L_1587:
        /*00bc*/ 	.byte	0x04, 0x28
        /*00be*/ 	.short	(.L_1589 - .L_1588)


	//   ....[0]....
.L_1588:
        /*00c0*/ 	.word	0x00000070


	//   ....[1]....
        /*00c4*/ 	.word	0x000001a0


	//   ....[2]....
        /*00c8*/ 	.word	0x000001f0


	//   ....[3]....
        /*00cc*/ 	.word	0x000003e0


	//   ....[4]....
        /*00d0*/ 	.word	0x00000630


	//   ....[5]....
        /*00d4*/ 	.word	0x00001730


	//   ....[6]....
        /*00d8*/ 	.word	0x000066e0


	//   ....[7]....
        /*00dc*/ 	.word	0x00007490


	//   ....[8]....
        /*00e0*/ 	.word	0x000077c0


	//   ....[9]....
        /*00e4*/ 	.word	0x00007bc0


	//   ....[10]....
        /*00e8*/ 	.word	0x00007e70


	//   ....[11]....
        /*00ec*/ 	.word	0x00008120


	//   ....[12]....
        /*00f0*/ 	.word	0x00008390


	//   ....[13]....
        /*00f4*/ 	.word	0x0000b3e0


	//   ....[14]....
        /*00f8*/ 	.word	0x0000b550


	//   ....[15]....
        /*00fc*/ 	.word	0x0000b5c0


	//   ....[16]....
        /*0100*/ 	.word	0x0000b630


	//----- nvinfo : EIATTR_REG_RECONFIG
	.align		4
.L_1589:
        /*0104*/ 	.byte	0x01, 0x54
	.zero		2


	//----- nvinfo : EIATTR_SYSCALL_OFFSETS
	.align		4
        /*0108*/ 	.byte	0x04, 0x46
        /*010a*/ 	.short	(.L_1591 - .L_1590)


	//   ....[0]....
.L_1590:
        /*010c*/ 	.word	0x00001390


	//   ....[1]....
        /*0110*/ 	.word	0x00001480


	//   ....[2]....
        /*0114*/ 	.word	0x000015e0


	//   ....[3]....
        /*0118*/ 	.word	0x000016d0


	//   ....[4]....
        /*011c*/ 	.word	0x00001950


	//----- nvinfo : EIATTR_MBARRIER_INSTR_OFFSETS
	.align		4
.L_1591:
        /*0120*/ 	.byte	0x04, 0x39
        /*0122*/ 	.short	(.L_1593 - .L_1592)


	//   ....[0]....
.L_1592:
        /*0124*/ 	.word	0x00000290
        /*0128*/ 	.word	0x000000ff
        /*012c*/ 	.word	0x00026800
        /*0130*/ 	.short	0x0100
        /*0132*/ 	.byte	0x06
	.zero		1


	//   ....[1]....
        /*0134*/ 	.word	0x00000390
        /*0138*/ 	.word	0x000000ff
        /*013c*/ 	.word	0x00026810
        /*0140*/ 	.short	0x0100
        /*0142*/ 	.byte	0x08
	.zero		1


	//   ....[2]....
        /*0144*/ 	.word	0x000003a0
        /*0148*/ 	.word	0x000000ff
        /*014c*/ 	.word	0x00026820
        /*0150*/ 	.short	0x0100
        /*0152*/ 	.byte	0x08
	.zero		1


	//   ....[3]....
        /*0154*/ 	.word	0x000003b0
        /*0158*/ 	.word	0x000000ff
        /*015c*/ 	.word	0x00026818
        /*0160*/ 	.short	0x0100
        /*0162*/ 	.byte	0x08
	.zero		1


	//   ....[4]....
        /*0164*/ 	.word	0x000003c0
        /*0168*/ 	.word	0x000000ff
        /*016c*/ 	.word	0x00026828
        /*0170*/ 	.short	0x0100
        /*0172*/ 	.byte	0x08
	.zero		1


	//   ....[5]....
        /*0174*/ 	.word	0x000004f0
        /*0178*/ 	.word	0x000000ff
        /*017c*/ 	.word	0x00026830
        /*0180*/ 	.short	0x0100
        /*0182*/ 	.byte	0x08
	.zero		1


	//   ....[6]....
        /*0184*/ 	.word	0x00000500
        /*0188*/ 	.word	0x000000ff
        /*018c*/ 	.word	0x00026840
        /*0190*/ 	.short	0x0100
        /*0192*/ 	.byte	0x08
	.zero		1


	//   ....[7]....
        /*0194*/ 	.word	0x00000510
        /*0198*/ 	.word	0x000000ff
        /*019c*/ 	.word	0x00026838
        /*01a0*/ 	.short	0x0100
        /*01a2*/ 	.byte	0x08
	.zero		1


	//   ....[8]....
        /*01a4*/ 	.word	0x00000520
        /*01a8*/ 	.word	0x000000ff
        /*01ac*/ 	.word	0x00026848
        /*01b0*/ 	.short	0x0100
        /*01b2*/ 	.byte	0x08
	.zero		1


	//   ....[9]....
        /*01b4*/ 	.word	0x00001770
        /*01b8*/ 	.word	0x00000002
        /*01bc*/ 	.word	0x00026800
        /*01c0*/ 	.short	0x010a
        /*01c2*/ 	.byte	0x3f
	.zero		1


	//   ....[10]....
        /*01c4*/ 	.word	0x00001810
        /*01c8*/ 	.word	0x00000002
        /*01cc*/ 	.word	0x00026800
        /*01d0*/ 	.short	0x010a
        /*01d2*/ 	.byte	0x3f
	.zero		1


	//   ....[11]....
        /*01d4*/ 	.word	0x00002170
        /*01d8*/ 	.word	0x000000ff
        /*01dc*/ 	.word	0x00026810
        /*01e0*/ 	.short	0x010a
        /*01e2*/ 	.byte	0x07
	.zero		1


	//   ....[12]....
        /*01e4*/ 	.word	0x000021b0
        /*01e8*/ 	.word	0x000000ff
        /*01ec*/ 	.word	0x00026810
        /*01f0*/ 	.short	0x010a
        /*01f2*/ 	.byte	0x07
	.zero		1


	//   ....[13]....
        /*01f4*/ 	.word	0x000025f0
        /*01f8*/ 	.word	0x000000ff
        /*01fc*/ 	.word	0x00026830
        /*0200*/ 	.short	0x010a
        /*0202*/ 	.byte	0x07
	.zero		1


	//   ....[14]....
        /*0204*/ 	.word	0x00002630
        /*0208*/ 	.word	0x000000ff
        /*020c*/ 	.word	0x00026830
        /*0210*/ 	.short	0x010a
        /*0212*/ 	.byte	0x07
	.zero		1


	//   ....[15]....
        /*0214*/ 	.word	0x00004450
        /*0218*/ 	.word	0x000000ff
        /*021c*/ 	.word	0x00000000
        /*0220*/ 	.short	0x0101
        /*0222*/ 	.byte	0x08
	.zero		1


	//   ....[16]....
        /*0224*/ 	.word	0x00004730
        /*0228*/ 	.word	0x000000ff
        /*022c*/ 	.word	0x00000000
        /*0230*/ 	.short	0x0101
        /*0232*/ 	.byte	0x07
	.zero		1


	//   ....[17]....
        /*0234*/ 	.word	0x00009120
        /*0238*/ 	.word	0x0000000f
        /*023c*/ 	.word	0x00026820
        /*0240*/ 	.short	0x010a
        /*0242*/ 	.byte	0x3f
	.zero		1


	//   ....[18]....
        /*0244*/ 	.word	0x000099e0
        /*0248*/ 	.word	0x0000000f
        /*024c*/ 	.word	0x00026840
        /*0250*/ 	.short	0x010a
        /*0252*/ 	.byte	0x3f
	.zero		1


	//   ....[19]....
        /*0254*/ 	.word	0x00009d20
        /*0258*/ 	.word	0x0000000f
        /*025c*/ 	.word	0x00026828
        /*0260*/ 	.short	0x010a
        /*0262*/ 	.byte	0x3f
	.zero		1


	//   ....[20]....
        /*0264*/ 	.word	0x0000a060
        /*0268*/ 	.word	0x0000000f
        /*026c*/ 	.word	0x00026848
        /*0270*/ 	.short	0x010a
        /*0272*/ 	.byte	0x3f
	.zero		1


	//   ....[21]....
        /*0274*/ 	.word	0x0000a340
        /*0278*/ 	.word	0x0000000f
        /*027c*/ 	.word	0x00026820
        /*0280*/ 	.short	0x010a
        /*0282*/ 	.byte	0x3f
	.zero		1


	//   ....[22]....
        /*0284*/ 	.word	0x0000a6f0
        /*0288*/ 	.word	0x0000000f
        /*028c*/ 	.word	0x00026840
        /*0290*/ 	.short	0x010a
        /*0292*/ 	.byte	0x3f
	.zero		1


	//   ....[23]....
        /*0294*/ 	.word	0x0000aa00
        /*0298*/ 	.word	0x0000000f
        /*029c*/ 	.word	0x00026828
        /*02a0*/ 	.short	0x010a
        /*02a2*/ 	.byte	0x3f
	.zero		1


	//   ....[24]....
        /*02a4*/ 	.word	0x0000ad80
        /*02a8*/ 	.word	0x00000003
        /*02ac*/ 	.word	0x00026840
        /*02b0*/ 	.short	0x010a
        /*02b2*/ 	.byte	0x3f
	.zero		1


	//   ....[25]....
        /*02b4*/ 	.word	0x0000b250
        /*02b8*/ 	.word	0x00000007
        /*02bc*/ 	.word	0x00000000
        /*02c0*/ 	.short	0x010a
        /*02c2*/ 	.byte	0x3f
	.zero		1


	//   ....[26]....
        /*02c4*/ 	.word	0x0000b2a0
        /*02c8*/ 	.word	0x00000003
        /*02cc*/ 	.word	0x00000000
        /*02d0*/ 	.short	0x010a
        /*02d2*/ 	.byte	0x3f
	.zero		1


	//   ....[27]....
        /*02d4*/ 	.word	0x0000b300
        /*02d8*/ 	.word	0x00000005
        /*02dc*/ 	.word	0x00000000
        /*02e0*/ 	.short	0x010a
        /*02e2*/ 	.byte	0x3f
	.zero		1


	//   ....[28]....
        /*02e4*/ 	.word	0x0000b330
        /*02e8*/ 	.word	0x00000003
        /*02ec*/ 	.word	0x00000000
        /*02f0*/ 	.short	0x010a
        /*02f2*/ 	.byte	0x3f
	.zero		1


	//   ....[29]....
        /*02f4*/ 	.word	0x0000b410
        /*02f8*/ 	.word	0x00000002
        /*02fc*/ 	.word	0x00026800
        /*0300*/ 	.short	0x010a
        /*0302*/ 	.byte	0x3f
	.zero		1


	//   ....[30]....
        /*0304*/ 	.word	0x0000b470
        /*0308*/ 	.word	0x00000005
        /*030c*/ 	.word	0x00026810
        /*0310*/ 	.short	0x010a
        /*0312*/ 	.byte	0x3f
	.zero		1


	//   ....[31]....
        /*0314*/ 	.word	0x0000b4d0
        /*0318*/ 	.word	0x00000005
        /*031c*/ 	.word	0x00026830
        /*0320*/ 	.short	0x010a
        /*0322*/ 	.byte	0x3f
	.zero		1


	//   ....[32]....
        /*0324*/ 	.word	0x0000b670
        /*0328*/ 	.word	0x0000000f
        /*032c*/ 	.word	0x00026820
        /*0330*/ 	.short	0x010a
        /*0332*/ 	.byte	0x3f
	.zero		1


	//   ....[33]....
        /*0334*/ 	.word	0x0000b6c0
        /*0338*/ 	.word	0x0000000f
        /*033c*/ 	.word	0x00026840
        /*0340*/ 	.short	0x010a
        /*0342*/ 	.byte	0x3f
	.zero		1


	//   ....[34]....
        /*0344*/ 	.word	0x0000b710
        /*0348*/ 	.word	0x0000000f
        /*034c*/ 	.word	0x00026828
        /*0350*/ 	.short	0x010a
        /*0352*/ 	.byte	0x3f
	.zero		1


	//   ....[35]....
        /*0354*/ 	.word	0x0000b760
        /*0358*/ 	.word	0x0000000f
        /*035c*/ 	.word	0x00026848
        /*0360*/ 	.short	0x010a
        /*0362*/ 	.byte	0x3f
	.zero		1


	//   ....[36]....
        /*0364*/ 	.word	0x0000b7c0
        /*0368*/ 	.word	0x0000000f
        /*036c*/ 	.word	0x00026820
        /*0370*/ 	.short	0x010a
        /*0372*/ 	.byte	0x3f
	.zero		1


	//   ....[37]....
        /*0374*/ 	.word	0x0000b810
        /*0378*/ 	.word	0x0000000f
        /*037c*/ 	.word	0x00026840
        /*0380*/ 	.short	0x010a
        /*0382*/ 	.byte	0x3f
	.zero		1


	//   ....[38]....
        /*0384*/ 	.word	0x0000b860
        /*0388*/ 	.word	0x0000000f
        /*038c*/ 	.word	0x00026828
        /*0390*/ 	.short	0x010a
        /*0392*/ 	.byte	0x3f
	.zero		1


	//   ....[39]....
        /*0394*/ 	.word	0x0000b8b0
        /*0398*/ 	.word	0x00000003
        /*039c*/ 	.word	0x00026840
        /*03a0*/ 	.short	0x010a
        /*03a2*/ 	.byte	0x3f
	.zero		1


	//   ....[40]....
        /*03a4*/ 	.word	0x0000b980
        /*03a8*/ 	.word	0x00000007
        /*03ac*/ 	.word	0x00000000
        /*03b0*/ 	.short	0x010a
        /*03b2*/ 	.byte	0x3f
	.zero		1


	//   ....[41]....
        /*03b4*/ 	.word	0x0000b9d0
        /*03b8*/ 	.word	0x00000003
        /*03bc*/ 	.word	0x00000000
        /*03c0*/ 	.short	0x010a
        /*03c2*/ 	.byte	0x3f
	.zero		1


	//   ....[42]....
        /*03c4*/ 	.word	0x0000ba20
        /*03c8*/ 	.word	0x00000005
        /*03cc*/ 	.word	0x00000000
        /*03d0*/ 	.short	0x010a
        /*03d2*/ 	.byte	0x3f
	.zero		1


	//----- nvinfo : EIATTR_NUM_MBARRIERS
	.align		4
.L_1593:
        /*03d4*/ 	.byte	0x03, 0x38
        /*03d6*/ 	.short	0x0009


	//----- nvinfo : EIATTR_EXIT_INSTR_OFFSETS
	.align		4
        /*03d8*/ 	.byte	0x04, 0x1c
        /*03da*/ 	.short	(.L_1595 - .L_1594)


	//   ....[0]....
.L_1594:
        /*03dc*/ 	.word	0x0000b380


	//----- nvinfo : EIATTR_MAX_THREADS
	.align		4
.L_1595:
        /*03e0*/ 	.byte	0x04, 0x05
        /*03e2*/ 	.short	(.L_1597 - .L_1596)
.L_1596:
        /*03e4*/ 	.word	0x00000180
        /*03e8*/ 	.word	0x00000001
        /*03ec*/ 	.word	0x00000001


	//----- nvinfo : EIATTR_CRS_STACK_SIZE
	.align		4
.L_1597:
        /*03f0*/ 	.byte	0x04, 0x1e
        /*03f2*/ 	.short	(.L_1599 - .L_1598)
.L_1598:
        /*03f4*/ 	.word	0x00000000


	//----- nvinfo : EIATTR_CBANK_PARAM_SIZE
	.align		4
.L_1599:
        /*03f8*/ 	.byte	0x03, 0x19
        /*03fa*/ 	.short	0x06f0


	//----- nvinfo : EIATTR_PARAM_CBANK
	.align		4
        /*03fc*/ 	.byte	0x04, 0x0a
        /*03fe*/ 	.short	(.L_1601 - .L_1600)
	.align		4
.L_1600:
        /*0400*/ 	.word	index@(.nv.constant0._ZN7cutlass13device_kernelIN5flash11enable_sm90INS1_16FlashAttnBwdSm90INS1_25CollectiveMainloopBwdSm90ILi2ELi2ELi2EN4cute5tupleIJNS5_1CILi1EEES8_S8_EEENS6_IJNS7_ILi64EEENS7_ILi128EEENS7_ILi96EEEEEENS_6half_tEfNS_4arch4Sm90ELb1ELb0ELb0ELb1ELb1ELb1ELb0ELb0ELi2ELi1ELi2ELi1ELb1EEENS1_21CollectiveEpilogueBwdISD_SE_SG_Li256ELb1ELb0ELi1EEENS1_25SingleTileBwdLPTSchedulerILb1ELi128ELb1EEEEEEEEEvNT_6ParamsE)
        /*0404*/ 	.short	0x0210
        /*0406*/ 	.short	0x06f0


	//----- nvinfo : EIATTR_SW_WAR
	.align		4
.L_1601:
        /*0408*/ 	.byte	0x04, 0x36
        /*040a*/ 	.short	(.L_1603 - .L_1602)
.L_1602:
        /*040c*/ 	.word	0x00000008
.L_1603:


//--------------------- .nv.info._ZN7cutlass13device_kernelIN5flash11enable_sm90INS1_16FlashAttnBwdSm90INS1_25CollectiveMainloopBwdSm90ILi2ELi2ELi2EN4cute5tupleIJNS5_1CILi1EEES8_S8_EEENS6_IJNS7_ILi64EEENS7_ILi128EEENS7_ILi96EEEEEENS_6half_tEfNS_4arch4Sm90ELb1ELb0ELb0ELb1ELb0ELb1ELb0ELb0ELi2ELi1ELi2ELi1ELb1EEENS1_24CollectiveEpilogueBwdGQAISD_fSG_Li256ELb1ELb0EEENS1_25SingleTileBwdLPTSchedulerILb1ELi128ELb0EEEEEEEEEvNT_6ParamsE --------------------------
	.section	.nv.info._ZN7cutlass13device_kernelIN5flash11enable_sm90INS1_16FlashAttnBwdSm90INS1_25CollectiveMainloopBwdSm90ILi2ELi2ELi2EN4cute5tupleIJNS5_1CILi1EEES8_S8_EEENS6_IJNS7_ILi64EEENS7_ILi128EEENS7_ILi96EEEEEENS_6half_tEfNS_4arch4Sm90ELb1ELb0ELb0ELb1ELb0ELb1ELb0ELb0ELi2ELi1ELi2ELi1ELb1EEENS1_24CollectiveEpilogueBwdGQAISD_fSG_Li256ELb1ELb0EEENS1_25SingleTileBwdLPTSchedulerILb1ELi128ELb0EEEEEEEEEvNT_6ParamsE,"",@"SHT_CUDA_INFO"
	.sectionflags	@""
	.align	4


	//----- nvinfo : EIATTR_CUDA_API_VERSION
	.align		4
        /*0000*/ 	.byte	0x04, 0x37
        /*0002*/ 	.short	(.L_1605 - .L_1604)
.L_1604:
        /*0004*/ 	.word	0x00000082


	//----- nvinfo : EIATTR_KPARAM_INFO
	.align		4
.L_1605:
        /*0008*/ 	.byte	0x04, 0x17
        /*000a*/ 	.short	(.L_1607 - .L_1606)
.L_1606:
        /*000c*/ 	.word	0x00000000
        /*0010*/ 	.short	0x0000
        /*0012*/ 	.short	0x0070
        /*0014*/ 	.byte	0x00, 0xf0, 0x01, 0x1c


	//----- nvinfo : EIATTR_SPARSE_MMA_MASK
	.align		4
.L_1607:
        /*0018*/ 	.byte	0x03, 0x50
        /*001a*/ 	.short	0x0000


	//----- nvinfo : EIATTR_MAXREG_COUNT
	.align		4
        /*001c*/ 	.byte	0x03, 0x1b
        /*001e*/ 	.short	0x00a8


	//----- nvinfo : EIATTR_NUM_BARRIERS
	.align		4
        /*0020*/ 	.byte	0x02, 0x4c
        /*0022*/ 	.byte	0x10
	.zero		1


	//----- nvinfo : EIATTR_EXTERNS
	.align		4
        /*0024*/ 	.byte	0x04, 0x0f
        /*0026*/ 	.short	(.L_1609 - .L_1608)


	//   ....[0]....
	.align		4
.L_1608:
        /*0028*/ 	.word	index@(__assertfail)


	//----- nvinfo : EIATTR_ANNOTATIONS
	.align		4
.L_1609:
        /*002c*/ 	.byte	0x04, 0x55
        /*002e*/ 	.short	(.L_1611 - .L_1610)


	//   ....[0]....
.L_1610:
        /*0030*/ 	.word	0x00000001
        /*0034*/ 	.byte	0x20, 0x79, 0x00, 0x00, 0x01, 0x00, 0x00, 0x00, 0x50, 0x7d, 0x00, 0x00, 0x01, 0x00, 0x00, 0x00
        /*0044*/ 	.byte	0x70, 0x8a, 0x00, 0x00, 0x01, 0x00, 0x00, 0x00, 0x90, 0x8a, 0x00, 0x00, 0x01, 0x00, 0x00, 0x00
        /*0054*/ 	.byte	0x70, 0x8e, 0x00, 0x00


	//----- nvinfo : EIATTR_MERCURY_ISA_VERSION
	.align		4
.L_1611:
        /*0058*/ 	.byte	0x03, 0x5f
        /*005a*/ 	.short	0x0101


	//----- nvinfo : EIATTR_INT_WARP_WIDE_INSTR_OFFSETS
	.align		4
        /*005c*/ 	.byte	0x04, 0x31
        /*005e*/ 	.short	(.L_1613 - .L_1612)


	//   ....[0]....
.L_1612:
        /*0060*/ 	.word	0x00000190


	//   ....[1]....
        /*0064*/ 	.word	0x000001c0


	//----- nvinfo : EIATTR_COOP_GROUP_MASK_REGIDS
	.align		4
.L_1613:
        /*0068*/ 	.byte	0x04, 0x29
        /*006a*/ 	.short	(.L_1615 - .L_1614)


	//   ....[0]....
.L_1614:
        /*006c*/ 	.word	0xffffffff


	//   ....[1]....
        /*0070*/ 	.word	0xffffffff


	//   ....[2]....
        /*0074*/ 	.word	0xffffffff


	//   ....[3]....
        /*0078*/ 	.word	0xffffffff


	//   ....[4]....
        /*007c*/ 	.word	0xffffffff


	//   ....[5]....
        /*0080*/ 	.word	0xffffffff


	//   ....[6]....
        /*0084*/ 	.word	0xffffffff


	//   ....[7]....
        /*0088*/ 	.word	0x0500000f


	//----- nvinfo : EIATTR_COOP_GROUP_INSTR_OFFSETS
	.align		4
.L_1615:
        /*008c*/ 	.byte	0x04, 0x28
        /*008e*/ 	.short	(.L_1617 - .L_1616)


	//   ....[0]....
.L_1616:
        /*0090*/ 	.word	0x00000070


	//   ....[1]....
        /*0094*/ 	.word	0x000001a0


	//   ....[2]....
        /*0098*/ 	.word	0x000001f0


	//   ....[3]....
        /*009c*/ 	.word	0x000003e0


	//   ....[4]....
        /*00a0*/ 	.word	0x00000630


	//   ....[5]....
        /*00a4*/ 	.word	0x00001700


	//   ....[6]....
        /*00a8*/ 	.word	0x000053a0


	//   ....[7]....
        /*00ac*/ 	.word	0x000097b0


	//----- nvinfo : EIATTR_REG_RECONFIG
	.align		4
.L_1617:
        /*00b0*/ 	.byte	0x01, 0x54
	.zero		2


	//----- nvinfo : EIATTR_SYSCALL_OFFSETS
	.align		4
        /*00b4*/ 	.byte	0x04, 0x46
        /*00b6*/ 	.short	(.L_1619 - .L_1618)


	//   ....[0]....
.L_1618:
        /*00b8*/ 	.word	0x00001360


	//   ....[1]....
        /*00bc*/ 	.word	0x00001450


	//   ....[2]....
        /*00c0*/ 	.word	0x000015b0


	//   ....[3]....
        /*00c4*/ 	.word	0x000016a0


	//   ....[4]....
        /*00c8*/ 	.word	0x00001920


	//----- nvinfo : EIATTR_MBARRIER_INSTR_OFFSETS
	.align		4
.L_1619:
        /*00cc*/ 	.byte	0x04, 0x39
        /*00ce*/ 	.short	(.L_1621 - .L_1620)


	//   ....[0]....
.L_1620:
        /*00d0*/ 	.word	0x00000290
        /*00d4*/ 	.word	0x000000ff
        /*00d8*/ 	.word	0x00026800
        /*00dc*/ 	.short	0x0100
        /*00de*/ 	.byte	0x06
	.zero		1


	//   ....[1]....
        /*00e0*/ 	.word	0x00000390
        /*00e4*/ 	.word	0x000000ff
        /*00e8*/ 	.word	0x00026810
        /*00ec*/ 	.short	0x0100
        /*00ee*/ 	.byte	0x08
	.zero		1


	//   ....[2]....
        /*00f0*/ 	.word	0x000003a0
        /*00f4*/ 	.word	0x000000ff
        /*00f8*/ 	.word	0x00026820
        /*00fc*/ 	.short	0x0100
        /*00fe*/ 	.byte	0x08
	.zero		1


	//   ....[3]....
        /*0100*/ 	.word	0x000003b0
        /*0104*/ 	.word	0x000000ff
        /*0108*/ 	.word	0x00026818
        /*010c*/ 	.short	0x0100
        /*010e*/ 	.byte	0x08
	.zero		1


	//   ....[4]....
        /*0110*/ 	.word	0x000003c0
        /*0114*/ 	.word	0x000000ff
        /*0118*/ 	.word	0x00026828
        /*011c*/ 	.short	0x0100
        /*011e*/ 	.byte	0x08
	.zero		1


	//   ....[5]....
        /*0120*/ 	.word	0x000004f0
        /*0124*/ 	.word	0x000000ff
        /*0128*/ 	.word	0x00026830
        /*012c*/ 	.short	0x0100
        /*012e*/ 	.byte	0x08
	.zero		1


	//   ....[6]....
        /*0130*/ 	.word	0x00000500
        /*0134*/ 	.word	0x000000ff
        /*0138*/ 	.word	0x00026840
        /*013c*/ 	.short	0x0100
        /*013e*/ 	.byte	0x08
	.zero		1


	//   ....[7]....
        /*0140*/ 	.word	0x00000510
        /*0144*/ 	.word	0x000000ff
        /*0148*/ 	.word	0x00026838
        /*014c*/ 	.short	0x0100
        /*014e*/ 	.byte	0x08
	.zero		1


	//   ....[8]....
        /*0150*/ 	.word	0x00000520
        /*0154*/ 	.word	0x000000ff
        /*0158*/ 	.word	0x00026848
        /*015c*/ 	.short	0x0100
        /*015e*/ 	.byte	0x08
	.zero		1


	//   ....[9]....
        /*0160*/ 	.word	0x00001740
        /*0164*/ 	.word	0x00000002
        /*0168*/ 	.word	0x00026800
        /*016c*/ 	.short	0x010a
        /*016e*/ 	.byte	0x3f
	.zero		1


	//   ....[10]....
        /*0170*/ 	.word	0x000017e0
        /*0174*/ 	.word	0x00000002
        /*0178*/ 	.word	0x00026800
        /*017c*/ 	.short	0x010a
        /*017e*/ 	.byte	0x3f
	.zero		1


	//   ....[11]....
        /*0180*/ 	.word	0x00002140
        /*0184*/ 	.word	0x000000ff
        /*0188*/ 	.word	0x00026810
        /*018c*/ 	.short	0x010a
        /*018e*/ 	.byte	0x07
	.zero		1


	//   ....[12]....
        /*0190*/ 	.word	0x00002180
        /*0194*/ 	.word	0x000000ff
        /*0198*/ 	.word	0x00026810
        /*019c*/ 	.short	0x010a
        /*019e*/ 	.byte	0x07
	.zero		1


	//   ....[13]....
        /*01a0*/ 	.word	0x000025c0
        /*01a4*/ 	.word	0x000000ff
        /*01a8*/ 	.word	0x00026830
        /*01ac*/ 	.short	0x010a
        /*01ae*/ 	.byte	0x07
	.zero		1


	//   ....[14]....
        /*01b0*/ 	.word	0x00002600
        /*01b4*/ 	.word	0x000000ff
        /*01b8*/ 	.word	0x00026830
        /*01bc*/ 	.short	0x010a
        /*01be*/ 	.byte	0x07
	.zero		1


	//   ....[15]....
        /*01c0*/ 	.word	0x00004420
        /*01c4*/ 	.word	0x000000ff
        /*01c8*/ 	.word	0x00000000
        /*01cc*/ 	.short	0x0101
        /*01ce*/ 	.byte	0x0a
	.zero		1


	//   ....[16]....
        /*01d0*/ 	.word	0x00004710
        /*01d4*/ 	.word	0x000000ff
        /*01d8*/ 	.word	0x00000000
        /*01dc*/ 	.short	0x0101
        /*01de*/ 	.byte	0x07
	.zero		1


	//   ....[17]....
        /*01e0*/ 	.word	0x000074f0
        /*01e4*/ 	.word	0x0000000f
        /*01e8*/ 	.word	0x00026820
        /*01ec*/ 	.short	0x010a
        /*01ee*/ 	.byte	0x3f
	.zero		1


	//   ....[18]....
        /*01f0*/ 	.word	0x00007db0
        /*01f4*/ 	.word	0x0000000f
        /*01f8*/ 	.word	0x00026840
        /*01fc*/ 	.short	0x010a
        /*01fe*/ 	.byte	0x3f
	.zero		1


	//   ....[19]....
        /*0200*/ 	.word	0x000080f0
        /*0204*/ 	.word	0x0000000f
        /*0208*/ 	.word	0x00026828
        /*020c*/ 	.short	0x010a
        /*020e*/ 	.byte	0x3f
	.zero		1


	//   ....[20]....
        /*0210*/ 	.word	0x00008430
        /*0214*/ 	.word	0x0000000f
        /*0218*/ 	.word	0x00026848
        /*021c*/ 	.short	0x010a
        /*021e*/ 	.byte	0x3f
	.zero		1


	//   ....[21]....
        /*0220*/ 	.word	0x00008710
        /*0224*/ 	.word	0x0000000f
        /*0228*/ 	.word	0x00026820
        /*022c*/ 	.short	0x010a
        /*022e*/ 	.byte	0x3f
	.zero		1


	//   ....[22]....
        /*0230*/ 	.word	0x00008ac0
        /*0234*/ 	.word	0x0000000f
        /*0238*/ 	.word	0x00026840
        /*023c*/ 	.short	0x010a
        /*023e*/ 	.byte	0x3f
	.zero		1


	//   ....[23]....
        /*0240*/ 	.word	0x00008dd0
        /*0244*/ 	.word	0x0000000f
        /*0248*/ 	.word	0x00026828
        /*024c*/ 	.short	0x010a
        /*024e*/ 	.byte	0x3f
	.zero		1


	//   ....[24]....
        /*0250*/ 	.word	0x00009150
        /*0254*/ 	.word	0x00000003
        /*0258*/ 	.word	0x00026840
        /*025c*/ 	.short	0x010a
        /*025e*/ 	.byte	0x3f
	.zero		1


	//   ....[25]....
        /*0260*/ 	.word	0x00009620
        /*0264*/ 	.word	0x00000007
        /*0268*/ 	.word	0x00000000
        /*026c*/ 	.short	0x010a
        /*026e*/ 	.byte	0x3f
	.zero		1


	//   ....[26]....
        /*0270*/ 	.word	0x00009670
        /*0274*/ 	.word	0x00000003
        /*0278*/ 	.word	0x00000000
        /*027c*/ 	.short	0x010a
        /*027e*/ 	.byte	0x3f
	.zero		1


	//   ....[27]....
        /*0280*/ 	.word	0x000096d0
        /*0284*/ 	.word	0x00000005
        /*0288*/ 	.word	0x00000000
        /*028c*/ 	.short	0x010a
        /*028e*/ 	.byte	0x3f
	.zero		1


	//   ....[28]....
        /*0290*/ 	.word	0x00009700
        /*0294*/ 	.word	0x00000003
        /*0298*/ 	.word	0x00000000
        /*029c*/ 	.short	0x010a
        /*029e*/ 	.byte	0x3f
	.zero		1


	//   ....[29]....
        /*02a0*/ 	.word	0x000097e0
        /*02a4*/ 	.word	0x00000002
        /*02a8*/ 	.word	0x00026800
        /*02ac*/ 	.short	0x010a
        /*02ae*/ 	.byte	0x3f
	.zero		1


	//   ....[30]....
        /*02b0*/ 	.word	0x00009840
        /*02b4*/ 	.word	0x00000005
        /*02b8*/ 	.word	0x00026810
        /*02bc*/ 	.short	0x010a
        /*02be*/ 	.byte	0x3f
	.zero		1


	//   ....[31]....
        /*02c0*/ 	.word	0x000098a0
        /*02c4*/ 	.word	0x00000005
        /*02c8*/ 	.word	0x00026830
        /*02cc*/ 	.short	0x010a
        /*02ce*/ 	.byte	0x3f
	.zero		1


	//   ....[32]....
        /*02d0*/ 	.word	0x000098f0
        /*02d4*/ 	.word	0x0000000f
        /*02d8*/ 	.word	0x00026820
        /*02dc*/ 	.short	0x010a
        /*02de*/ 	.byte	0x3f
	.zero		1


	//   ....[33]....
        /*02e0*/ 	.word	0x00009940
        /*02e4*/ 	.word	0x0000000f
        /*02e8*/ 	.word	0x00026840
        /*02ec*/ 	.short	0x010a
        /*02ee*/ 	.byte	0x3f
	.zero		1


	//   ....[34]....
        /*02f0*/ 	.word	0x00009990
        /*02f4*/ 	.word	0x0000000f
        /*02f8*/ 	.word	0x00026828
        /*02fc*/ 	.short	0x010a
        /*02fe*/ 	.byte	0x3f
	.zero		1


	//   ....[35]....
        /*0300*/ 	.word	0x000099e0
        /*0304*/ 	.word	0x0000000f
        /*0308*/ 	.word	0x00026848
        /*030c*/ 	.short	0x010a
        /*030e*/ 	.byte	0x3f
	.zero		1


	//   ....[36]....
        /*0310*/ 	.word	0x00009a40
        /*0314*/ 	.word	0x0000000f
        /*0318*/ 	.word	0x00026820
        /*031c*/ 	.short	0x010a
        /*031e*/ 	.byte	0x3f
	.zero		1


	//   ....[37]....
        /*0320*/ 	.word	0x00009a90
        /*0324*/ 	.word	0x0000000f
        /*0328*/ 	.word	0x00026840
        /*032c*/ 	.short	0x010a
        /*032e*/ 	.byte	0x3f
	.zero		1


	//   ....[38]....
        /*0330*/ 	.word	0x00009ae0
        /*0334*/ 	.word	0x0000000f
        /*0338*/ 	.word	0x00026828
        /*033c*/ 	.short	0x010a
        /*033e*/ 	.byte	0x3f
	.zero		1


	//   ....[39]....
        /*0340*/ 	.word	0x00009b30
        /*0344*/ 	.word	0x00000003
        /*0348*/ 	.word	0x00026840
        /*034c*/ 	.short	0x010a
        /*034e*/ 	.byte	0x3f
	.zero		1


	//   ....[40]....
        /*0350*/ 	.word	0x00009c00
        /*0354*/ 	.word	0x00000007
        /*0358*/ 	.word	0x00000000
        /*035c*/ 	.short	0x010a
        /*035e*/ 	.byte	0x3f
	.zero		1


	//   ....[41]....
        /*0360*/ 	.word	0x00009c50
        /*0364*/ 	.word	0x00000003
        /*0368*/ 	.word	0x00000000
        /*036c*/ 	.short	0x010a
        /*036e*/ 	.byte	0x3f
	.zero		1


	//   ....[42]....
        /*0370*/ 	.word	0x00009ca0
        /*0374*/ 	.word	0x00000005
        /*0378*/ 	.word	0x00000000
        /*037c*/ 	.short	0x010a
        /*037e*/ 	.byte	0x3f
	.zero		1


	//----- nvinfo : EIATTR_NUM_MBARRIERS
	.align		4
.L_1621:
        /*0380*/ 	.byte	0x03, 0x38
        /*0382*/ 	.short	0x0009


	//----- nvinfo : EIATTR_EXIT_INSTR_OFFSETS
	.align		4
        /*0384*/ 	.byte	0x04, 0x1c
        /*0386*/ 	.short	(.L_1623 - .L_1622)


	//   ....[0]....
.L_1622:
        /*0388*/ 	.word	0x00009750


	//----- nvinfo : EIATTR_MAX_THREADS
	.align		4
.L_1623:
        /*038c*/ 	.byte	0x04, 0x05
        /*038e*/ 	.short	(.L_1625 - .L_1624)
.L_1624:
        /*0390*/ 	.word	0x00000180
        /*0394*/ 	.word	0x00000001
        /*0398*/ 	.word	0x00000001


	//----- nvinfo : EIATTR_CRS_STACK_SIZE
	.align		4
.L_1625:
        /*039c*/ 	.byte	0x04, 0x1e
        /*039e*/ 	.short	(.L_1627 - .L_1626)
.L_1626:
        /*03a0*/ 	.word	0x00000000


	//----- nvinfo : EIATTR_CBANK_PARAM_SIZE
	.align		4
.L_1627:
        /*03a4*/ 	.byte	0x03, 0x19
        /*03a6*/ 	.short	0x0770


	//----- nvinfo : EIATTR_PARAM_CBANK
	.align		4
        /*03a8*/ 	.byte	0x04, 0x0a
        /*03aa*/ 	.short	(.L_1629 - .L_1628)
	.align		4
.L_1628:
        /*03ac*/ 	.word	index@(.nv.constant0._ZN7cutlass13device_kernelIN5flash11enable_sm90INS1_16FlashAttnBwdSm90INS1_25CollectiveMainloopBwdSm90ILi2ELi2ELi2EN4cute5tupleIJNS5_1CILi1EEES8_S8_EEENS6_IJNS7_ILi64EEENS7_ILi128EEENS7_ILi96EEEEEENS_6half_tEfNS_4arch4Sm90ELb1ELb0ELb0ELb1ELb0ELb1ELb0ELb0ELi2ELi1ELi2ELi1ELb1EEENS1_24CollectiveEpilogueBwdGQAISD_fSG_Li256ELb1ELb0EEENS1_25SingleTileBwdLPTSchedulerILb1ELi128ELb0EEEEEEEEEvNT_6ParamsE)
        /*03b0*/ 	.short	0x0210
        /*03b2*/ 	.short	0x0770


	//----- nvinfo : EIATTR_SW_WAR
	.align		4
.L_1629:
        /*03b4*/ 	.byte	0x04, 0x36
        /*03b6*/ 	.short	(.L_1631 - .L_1630)
.L_1630:
        /*03b8*/ 	.word	0x00000008
.L_1631:


//--------------------- .nv.info._ZN7cutlass13device_kernelIN5flash32FlashAttnBwdPostprocessConvertdQIN4cute5tupleIJNS3_1CILi128EEENS5_ILi96EEEEEENS_6half_tEfNS_4arch4Sm90ELi256ENS3_8TiledMMAINS3_8MMA_AtomIJNS3_4SM904GMMA25MMA_64x96x16_F32F16F16_RSILNSF_5MajorE0ELSH_1ELNSF_7ScaleInE1ELSI_1EEEEEENS3_6LayoutINS4_IJNS5_ILi2EEENS5_ILi1EEESN_EEENS4_IJSN_NS5_ILi0EEESP_EEEEENS4_IJNS3_10UnderscoreESS_SS_EEEEELb0EEEEEvNT_6ParamsE --------------------------
	.section	.nv.info._ZN7cutlass13device_kernelIN5flash32FlashAttnBwdPostprocessConvertdQIN4cute5tupleIJNS3_1CILi128EEENS5_ILi96EEEEEENS_6half_tEfNS_4arch4Sm90ELi256ENS3_8TiledMMAINS3_8MMA_AtomIJNS3_4SM904GMMA25MMA_64x96x16_F32F16F16_RSILNSF_5MajorE0ELSH_1ELNSF_7ScaleInE1ELSI_1EEEEEENS3_6LayoutINS4_IJNS5_ILi2EEENS5_ILi1EEESN_EEENS4_IJSN_NS5_ILi0EEESP_EEEEENS4_IJNS3_10UnderscoreESS_SS_EEEEELb0EEEEEvNT_6ParamsE,"",@"SHT_CUDA_INFO"
	.sectionflags	@""
	.align	4


	//----- nvinfo : EIATTR_CUDA_API_VERSION
	.align		4
        /*0000*/ 	.byte	0x04, 0x37
        /*0002*/ 	.short	(.L_1633 - .L_1632)
.L_1632:
        /*0004*/ 	.word	0x00000082


	//----- nvinfo : EIATTR_KPARAM_INFO
	.align		4
.L_1633:
        /*0008*/ 	.byte	0x04, 0x17
        /*000a*/ 	.short	(.L_1635 - .L_1634)
.L_1634:
        /*000c*/ 	.word	0x00000000
        /*0010*/ 	.short	0x0000
        /*0012*/ 	.short	0x0000
        /*0014*/ 	.byte	0x00, 0xf0, 0xc1, 0x01


	//----- nvinfo : EIATTR_SPARSE_MMA_MASK
	.align		4
.L_1635:
        /*0018*/ 	.byte	0x03, 0x50
        /*001a*/ 	.short	0x0000


	//----- nvinfo : EIATTR_MAXREG_COUNT
	.align		4
        /*001c*/ 	.byte	0x03, 0x1b
        /*001e*/ 	.short	0x0080


	//----- nvinfo : EIATTR_NUM_BARRIERS
	.align		4
        /*0020*/ 	.byte	0x02, 0x4c
        /*0022*/ 	.byte	0x01
	.zero		1


	//----- nvinfo : EIATTR_MERCURY_ISA_VERSION
	.align		4
        /*0024*/ 	.byte	0x03, 0x5f
        /*0026*/ 	.short	0x0101


	//----- nvinfo : EIATTR_MBARRIER_INSTR_OFFSETS
	.align		4
        /*0028*/ 	.byte	0x04, 0x39
        /*002a*/ 	.short	(.L_1637 - .L_1636)


	//   ....[0]....
.L_1636:
        /*002c*/ 	.word	0x000004a0
        /*0030*/ 	.word	0x000000ff
        /*0034*/ 	.word	0x00012000
        /*0038*/ 	.short	0x0100
        /*003a*/ 	.byte	0x06
	.zero		1


	//   ....[1]....
        /*003c*/ 	.word	0x000005b0
        /*0040*/ 	.word	0x00000004
        /*0044*/ 	.word	0x00012000
        /*0048*/ 	.short	0x010a
        /*004a*/ 	.byte	0x3f
	.zero		1


	//----- nvinfo : EIATTR_NUM_MBARRIERS
	.align		4
.L_1637:
        /*004c*/ 	.byte	0x03, 0x38
        /*004e*/ 	.short	0x0001


	//----- nvinfo : EIATTR_EXIT_INSTR_OFFSETS
	.align		4
        /*0050*/ 	.byte	0x04, 0x1c
        /*0052*/ 	.short	(.L_1639 - .L_1638)


	//   ....[0]....
.L_1638:
        /*0054*/ 	.word	0x000001b0


	//   ....[1]....
        /*0058*/ 	.word	0x000011e0


	//   ....[2]....
        /*005c*/ 	.word	0x000013f0


	//   ....[3]....
        /*0060*/ 	.word	0x00001410


	//----- nvinfo : EIATTR_MAX_THREADS
	.align		4
.L_1639:
        /*0064*/ 	.byte	0x04, 0x05
        /*0066*/ 	.short	(.L_1641 - .L_1640)
.L_1640:
        /*0068*/ 	.word	0x00000100
        /*006c*/ 	.word	0x00000001
        /*0070*/ 	.word	0x00000001


	//----- nvinfo : EIATTR_CRS_STACK_SIZE
	.align		4
.L_1641:
        /*0074*/ 	.byte	0x04, 0x1e
        /*0076*/ 	.short	(.L_1643 - .L_1642)
.L_1642:
        /*0078*/ 	.word	0x00000000


	//----- nvinfo : EIATTR_CBANK_PARAM_SIZE
	.align		4
.L_1643:
        /*007c*/ 	.byte	0x03, 0x19
        /*007e*/ 	.short	0x0070


	//----- nvinfo : EIATTR_PARAM_CBANK
	.align		4
        /*0080*/ 	.byte	0x04, 0x0a
        /*0082*/ 	.short	(.L_1645 - .L_1644)
	.align		4
.L_1644:
        /*0084*/ 	.word	index@(.nv.constant0._ZN7cutlass13device_kernelIN5flash32FlashAttnBwdPostprocessConvertdQIN4cute5tupleIJNS3_1CILi128EEENS5_ILi96EEEEEENS_6half_tEfNS_4arch4Sm90ELi256ENS3_8TiledMMAINS3_8MMA_AtomIJNS3_4SM904GMMA25MMA_64x96x16_F32F16F16_RSILNSF_5MajorE0ELSH_1ELNSF_7ScaleInE1ELSI_1EEEEEENS3_6LayoutINS4_IJNS5_ILi2EEENS5_ILi1EEESN_EEENS4_IJSN_NS5_ILi0EEESP_EEEEENS4_IJNS3_10UnderscoreESS_SS_EEEEELb0EEEEEvNT_6ParamsE)
        /*0088*/ 	.short	0x0210
        /*008a*/ 	.short	0x0070


	//----- nvinfo : EIATTR_SW_WAR
	.align		4
.L_1645:
        /*008c*/ 	.byte	0x04, 0x36
        /*008e*/ 	.short	(.L_1647 - .L_1646)
.L_1646:
        /*0090*/ 	.word	0x00000008
.L_1647:


//--------------------- .nv.info._ZN7cutlass13device_kernelIN5flash32FlashAttnBwdPostprocessConvertdQIN4cute5tupleIJNS3_1CILi64EEENS5_ILi96EEEEEENS_6half_tEfNS_4arch4Sm90ELi256ENS3_8TiledMMAINS3_8MMA_AtomIJNS3_4SM904GMMA25MMA_64x16x16_F32F16F16_SSILNSF_5MajorE0ELSH_1ELNSF_7ScaleInE1ELSI_1EEEEEENS3_6LayoutINS4_IJNS5_ILi1EEENS5_ILi2EEESM_EEENS4_IJNS5_ILi0EEESM_SP_EEEEENS4_IJNS3_10UnderscoreESS_SS_EEEEELb0EEEEEvNT_6ParamsE --------------------------
	.section	.nv.info._ZN7cutlass13device_kernelIN5flash32FlashAttnBwdPostprocessConvertdQIN4cute5tupleIJNS3_1CILi64EEENS5_ILi96EEEEEENS_6half_tEfNS_4arch4Sm90ELi256ENS3_8TiledMMAINS3_8MMA_AtomIJNS3_4SM904GMMA25MMA_64x16x16_F32F16F16_SSILNSF_5MajorE0ELSH_1ELNSF_7ScaleInE1ELSI_1EEEEEENS3_6LayoutINS4_IJNS5_ILi1EEENS5_ILi2EEESM_EEENS4_IJNS5_ILi0EEESM_SP_EEEEENS4_IJNS3_10UnderscoreESS_SS_EEEEELb0EEEEEvNT_6ParamsE,"",@"SHT_CUDA_INFO"
	.sectionflags	@""
	.align	4


	//----- nvinfo : EIATTR_CUDA_API_VERSION
	.align		4
        /*0000*/ 	.byte	0x04, 0x37
        /*0002*/ 	.short	(.L_1649 - .L_1648)
.L_1648:
        /*0004*/ 	.word	0x00000082


	//----- nvinfo : EIATTR_KPARAM_INFO
	.align		4
.L_1649:
        /*0008*/ 	.byte	0x04, 0x17
        /*000a*/ 	.short	(.L_1651 - .L_1650)
.L_1650:
        /*000c*/ 	.word	0x00000000
        /*0010*/ 	.short	0x0000
        /*0012*/ 	.short	0x0000
        /*0014*/ 	.byte	0x00, 0xf0, 0xc1, 0x01


	//----- nvinfo : EIATTR_SPARSE_MMA_MASK
	.align		4
.L_1651:
        /*0018*/ 	.byte	0x03, 0x50
        /*001a*/ 	.short	0x0000


	//----- nvinfo : EIATTR_MAXREG_COUNT
	.align		4
        /*001c*/ 	.byte	0x03, 0x1b
        /*001e*/ 	.short	0x0080


	//----- nvinfo : EIATTR_NUM_BARRIERS
	.align		4
        /*0020*/ 	.byte	0x02, 0x4c
        /*0022*/ 	.byte	0x01
	.zero		1


	//----- nvinfo : EIATTR_MERCURY_ISA_VERSION
	.align		4
        /*0024*/ 	.byte	0x03, 0x5f
        /*0026*/ 	.short	0x0101


	//----- nvinfo : EIATTR_MBARRIER_INSTR_OFFSETS
	.align		4
        /*0028*/ 	.byte	0x04, 0x39
        /*002a*/ 	.short	(.L_1653 - .L_1652)


	//   ....[0]....
.L_1652:
        /*002c*/ 	.word	0x000004a0
        /*0030*/ 	.word	0x000000ff
        /*0034*/ 	.word	0x00009000
        /*0038*/ 	.short	0x0100
        /*003a*/ 	.byte	0x06
	.zero		1


	//   ....[1]....
        /*003c*/ 	.word	0x000005b0
        /*0040*/ 	.word	0x00000006
        /*0044*/ 	.word	0x00009000
        /*0048*/ 	.short	0x010a
        /*004a*/ 	.byte	0x3f
	.zero		1


	//----- nvinfo : EIATTR_NUM_MBARRIERS
	.align		4
.L_1653:
        /*004c*/ 	.byte	0x03, 0x38
        /*004e*/ 	.short	0x0001


	//----- nvinfo : EIATTR_EXIT_INSTR_OFFSETS
	.align		4
        /*0050*/ 	.byte	0x04, 0x1c
        /*0052*/ 	.short	(.L_1655 - .L_1654)


	//   ....[0]....
.L_1654:
        /*0054*/ 	.word	0x000001b0


	//   ....[1]....
        /*0058*/ 	.word	0x00000ca0


	//   ....[2]....
        /*005c*/ 	.word	0x00000ed0


	//   ....[3]....
        /*0060*/ 	.word	0x00000f00


	//----- nvinfo : EIATTR_MAX_THREADS
	.align		4
.L_1655:
        /*0064*/ 	.byte	0x04, 0x05
        /*0066*/ 	.short	(.L_1657 - .L_1656)
.L_1656:
        /*0068*/ 	.word	0x00000100
        /*006c*/ 	.word	0x00000001
        /*0070*/ 	.word	0x00000001


	//----- nvinfo : EIATTR_CRS_STACK_SIZE
	.align		4
.L_1657:
        /*0074*/ 	.byte	0x04, 0x1e
        /*0076*/ 	.short	(.L_1659 - .L_1658)
.L_1658:
        /*0078*/ 	.word	0x00000000


	//----- nvinfo : EIATTR_CBANK_PARAM_SIZE
	.align		4
.L_1659:
        /*007c*/ 	.byte	0x03, 0x19
        /*007e*/ 	.short	0x0070


	//----- nvinfo : EIATTR_PARAM_CBANK
	.align		4
        /*0080*/ 	.byte	0x04, 0x0a
        /*0082*/ 	.short	(.L_1661 - .L_1660)
	.align		4
.L_1660:
        /*0084*/ 	.word	index@(.nv.constant0._ZN7cutlass13device_kernelIN5flash32FlashAttnBwdPostprocessConvertdQIN4cute5tupleIJNS3_1CILi64EEENS5_ILi96EEEEEENS_6half_tEfNS_4arch4Sm90ELi256ENS3_8TiledMMAINS3_8MMA_AtomIJNS3_4SM904GMMA25MMA_64x16x16_F32F16F16_SSILNSF_5MajorE0ELSH_1ELNSF_7ScaleInE1ELSI_1EEEEEENS3_6LayoutINS4_IJNS5_ILi1EEENS5_ILi2EEESM_EEENS4_IJNS5_ILi0EEESM_SP_EEEEENS4_IJNS3_10UnderscoreESS_SS_EEEEELb0EEEEEvNT_6ParamsE)
        /*0088*/ 	.short	0x0210
        /*008a*/ 	.short	0x0070


	//----- nvinfo : EIATTR_SW_WAR
	.align		4
.L_1661:
        /*008c*/ 	.byte	0x04, 0x36
        /*008e*/ 	.short	(.L_1663 - .L_1662)
.L_1662:
        /*0090*/ 	.word	0x00000008
.L_1663:


//--------------------- .nv.info._ZN7cutlass13device_kernelIN5flash11enable_sm90INS1_16FlashAttnBwdSm90INS1_25CollectiveMainloopBwdSm90ILi2ELi2ELi2EN4cute5tupleIJNS5_1CILi1EEES8_S8_EEENS6_IJNS7_ILi64EEENS7_ILi128EEENS7_ILi96EEEEEENS_6half_tEfNS_4arch4Sm90ELb1ELb0ELb0ELb1ELb1ELb1ELb0ELb0ELi2ELi1ELi2ELi1ELb1EEENS1_24CollectiveEpilogueBwdGQAISD_fSG_Li256ELb1ELb1EEENS1_25SingleTileBwdLPTSchedulerILb1ELi128ELb1EEEEEEEEEvNT_6ParamsE --------------------------
	.section	.nv.info._ZN7cutlass13device_kernelIN5flash11enable_sm90INS1_16FlashAttnBwdSm90INS1_25CollectiveMainloopBwdSm90ILi2ELi2ELi2EN4cute5tupleIJNS5_1CILi1EEES8_S8_EEENS6_IJNS7_ILi64EEENS7_ILi128EEENS7_ILi96EEEEEENS_6half_tEfNS_4arch4Sm90ELb1ELb0ELb0ELb1ELb1ELb1ELb0ELb0ELi2ELi1ELi2ELi1ELb1EEENS1_24CollectiveEpilogueBwdGQAISD_fSG_Li256ELb1ELb1EEENS1_25SingleTileBwdLPTSchedulerILb1ELi128ELb1EEEEEEEEEvNT_6ParamsE,"",@"SHT_CUDA_INFO"
	.sectionflags	@""
	.align	4


	//----- nvinfo : EIATTR_CUDA_API_VERSION
	.align		4
        /*0000*/ 	.byte	0x04, 0x37
        /*0002*/ 	.short	(.L_1665 - .L_1664)
.L_1664:
        /*0004*/ 	.word	0x00000082


	//----- nvinfo : EIATTR_KPARAM_INFO
	.align		4
.L_1665:
        /*0008*/ 	.byte	0x04, 0x17
        /*000a*/ 	.short	(.L_1667 - .L_1666)
.L_1666:
        /*000c*/ 	.word	0x00000000
        /*0010*/ 	.short	0x0000
        /*0012*/ 	.short	0x0070
        /*0014*/ 	.byte	0x00, 0xf0, 0x01, 0x1c


	//----- nvinfo : EIATTR_SPARSE_MMA_MASK
	.align		4
.L_1667:
        /*0018*/ 	.byte	0x03, 0x50
        /*001a*/ 	.short	0x0000


	//----- nvinfo : EIATTR_MAXREG_COUNT
	.align		4
        /*001c*/ 	.byte	0x03, 0x1b
        /*001e*/ 	.short	0x00a8


	//----- nvinfo : EIATTR_NUM_BARRIERS
	.align		4
        /*0020*/ 	.byte	0x02, 0x4c
        /*0022*/ 	.byte	0x10
	.zero		1


	//----- nvinfo : EIATTR_EXTERNS
	.align		4
        /*0024*/ 	.byte	0x04, 0x0f
        /*0026*/ 	.short	(.L_1669 - .L_1668)


	//   ....[0]....
	.align		4
.L_1668:
        /*0028*/ 	.word	index@(__assertfail)


	//----- nvinfo : EIATTR_ANNOTATIONS
	.align		4
.L_1669:
        /*002c*/ 	.byte	0x04, 0x55
        /*002e*/ 	.short	(.L_1671 - .L_1670)


	//   ....[0]....
.L_1670:
        /*0030*/ 	.word	0x00000001
        /*0034*/ 	.byte	0x10, 0x87, 0x00, 0x00, 0x01, 0x00, 0x00, 0x00, 0x40, 0x8b, 0x00, 0x00, 0x01, 0x00, 0x00, 0x00
        /*0044*/ 	.byte	0x60, 0x98, 0x00, 0x00, 0x01, 0x00, 0x00, 0x00, 0x80, 0x98, 0x00, 0x00, 0x01, 0x00, 0x00, 0x00
        /*0054*/ 	.byte	0x60, 0x9c, 0x00, 0x00


	//----- nvinfo : EIATTR_MERCURY_ISA_VERSION
	.align		4
.L_1671:
        /*0058*/ 	.byte	0x03, 0x5f
        /*005a*/ 	.short	0x0101


	//----- nvinfo : EIATTR_INT_WARP_WIDE_INSTR_OFFSETS
	.align		4
        /*005c*/ 	.byte	0x04, 0x31
        /*005e*/ 	.short	(.L_1673 - .L_1672)


	//   ....[0]....
.L_1672:
        /*0060*/ 	.word	0x00000190


	//   ....[1]....
        /*0064*/ 	.word	0x000001c0


	//   ....[2]....
        /*0068*/ 	.word	0x00006a50


	//   ....[3]....
        /*006c*/ 	.word	0x00007100


	//   ....[4]....
        /*0070*/ 	.word	0x00007620


	//----- nvinfo : EIATTR_COOP_GROUP_MASK_REGIDS
	.align		4
.L_1673:
        /*0074*/ 	.byte	0x04, 0x29
        /*0076*/ 	.short	(.L_1675 - .L_1674)


	//   ....[0]....
.L_1674:
        /*0078*/ 	.word	0xffffffff


	//   ....[1]....
        /*007c*/ 	.word	0xffffffff


	//   ....[2]....
        /*0080*/ 	.word	0xffffffff


	//   ....[3]....
        /*0084*/ 	.word	0xffffffff


	//   ....[4]....
        /*0088*/ 	.word	0xffffffff


	//   ....[5]....
        /*008c*/ 	.word	0xffffffff


	//   ....[6]....
        /*0090*/ 	.word	0xffffffff


	//   ....[7]....
        /*0094*/ 	.word	0xffffffff


	//   ....[8]....
        /*0098*/ 	.word	0xffffffff


	//   ....[9]....
        /*009c*/ 	.word	0xffffffff


	//   ....[10]....
        /*00a0*/ 	.word	0xffffffff


	//   ....[11]....
        /*00a4*/ 	.word	0xffffffff


	//   ....[12]....
        /*00a8*/ 	.word	0xffffffff


	//   ....[13]....
        /*00ac*/ 	.word	0xffffffff


	//   ....[14]....
        /*00b0*/ 	.word	0xffffffff


	//   ....[15]....
        /*00b4*/ 	.word	0xffffffff


	//   ....[16]....
        /*00b8*/ 	.word	0xffffffff


	//   ....[17]....
        /*00bc*/ 	.word	0x0500000f


	//   ....[18]....
        /*00c0*/ 	.word	0x0500000f


	//   ....[19]....
        /*00c4*/ 	.word	0x0500000f


	//   ....[20]....
        /*00c8*/ 	.word	0x0500000f


	//   ....[21]....
        /*00cc*/ 	.word	0x0500000f


	//   ....[22]....
        /*00d0*/ 	.word	0x0500000f


	//----- nvinfo : EIATTR_COOP_GROUP_INSTR_OFFSETS
	.align		4
.L_1675:
        /*00d4*/ 	.byte	0x04, 0x28
        /*00d6*/ 	.short	(.L_1677 - .L_1676)


	//   ....[0]....
.L_1676:
        /*00d8*/ 	.word	0x00000070


	//   ....[1]....
        /*00dc*/ 	.word	0x000001a0


	//   ....[2]....
        /*00e0*/ 	.word	0x000001f0


	//   ....[3]....
        /*00e4*/ 	.word	0x000003e0


	//   ....[4]....
        /*00e8*/ 	.word	0x00000630


	//   ....[5]....
        /*00ec*/ 	.word	0x00001720


	//   ....[6]....
        /*00f0*/ 	.word	0x000051d0


	//   ....[7]....
        /*00f4*/ 	.word	0x00005350


	//   ....[8]....
        /*00f8*/ 	.word	0x00005600


	//   ....[9]....
        /*00fc*/ 	.word	0x00005790


	//   ....[10]....
        /*0100*/ 	.word	0x000058a0


	//   ....[11]....
        /*0104*/ 	.word	0x00006650


	//   ....[12]....
        /*0108*/ 	.word	0x00006980


	//   ....[13]....
        /*010c*/ 	.word	0x00006d80


	//   ....[14]....
        /*0110*/ 	.word	0x00007030


	//   ....[15]....
        /*0114*/ 	.word	0x000072e0


	//   ....[16]....
        /*0118*/ 	.word	0x00007550


	//   ....[17]....
        /*011c*/ 	.word	0x0000a5a0


	//   ....[18]....
        /*0120*/ 	.word	0x0000a710


	//   ....[19]....
        /*0124*/ 	.word	0x0000a780


	//   ....[20]....
        /*0128*/ 	.word	0x0000a7f0


	//   ....[21]....
        /*012c*/ 	.word	0x0000a860


	//   ....[22]....
        /*0130*/ 	.word	0x0000a8d0


	//----- nvinfo : EIATTR_REG_RECONFIG
	.align		4
.L_1677:
        /*0134*/ 	.byte	0x01, 0x54
	.zero		2


	//----- nvinfo : EIATTR_SYSCALL_OFFSETS
	.align		4
        /*0138*/ 	.byte	0x04, 0x46
        /*013a*/ 	.short	(.L_1679 - .L_1678)


	//   ....[0]....
.L_1678:
        /*013c*/ 	.word	0x00001380


	//   ....[1]....
        /*0140*/ 	.word	0x00001470


	//   ....[2]....
        /*0144*/ 	.word	0x000015d0


	//   ....[3]....
        /*0148*/ 	.word	0x000016c0


	//   ....[4]....
        /*014c*/ 	.word	0x00001940


	//----- nvinfo : EIATTR_MBARRIER_INSTR_OFFSETS
	.align		4
.L_1679:
        /*0150*/ 	.byte	0x04, 0x39
        /*0152*/ 	.short	(.L_1681 - .L_1680)


	//   ....[0]....
.L_1680:
        /*0154*/ 	.word	0x00000290
        /*0158*/ 	.word	0x000000ff
        /*015c*/ 	.word	0x00026800
        /*0160*/ 	.short	0x0100
        /*0162*/ 	.byte	0x06
	.zero		1


	//   ....[1]....
        /*0164*/ 	.word	0x00000390
        /*0168*/ 	.word	0x000000ff
        /*016c*/ 	.word	0x00026810
        /*0170*/ 	.short	0x0100
        /*0172*/ 	.byte	0x08
	.zero		1


	//   ....[2]....
        /*0174*/ 	.word	0x000003a0
        /*0178*/ 	.word	0x000000ff
        /*017c*/ 	.word	0x00026820
        /*0180*/ 	.short	0x0100
        /*0182*/ 	.byte	0x08
	.zero		1


	//   ....[3]....
        /*0184*/ 	.word	0x000003b0
        /*0188*/ 	.word	0x000000ff
        /*018c*/ 	.word	0x00026818
        /*0190*/ 	.short	0x0100
        /*0192*/ 	.byte	0x08
	.zero		1


	//   ....[4]....
        /*0194*/ 	.word	0x000003c0
        /*0198*/ 	.word	0x000000ff
        /*019c*/ 	.word	0x00026828
        /*01a0*/ 	.short	0x0100
        /*01a2*/ 	.byte	0x08
	.zero		1


	//   ....[5]....
        /*01a4*/ 	.word	0x000004f0
        /*01a8*/ 	.word	0x000000ff
        /*01ac*/ 	.word	0x00026830
        /*01b0*/ 	.short	0x0100
        /*01b2*/ 	.byte	0x08
	.zero		1


	//   ....[6]....
        /*01b4*/ 	.word	0x00000500
        /*01b8*/ 	.word	0x000000ff
        /*01bc*/ 	.word	0x00026840
        /*01c0*/ 	.short	0x0100
        /*01c2*/ 	.byte	0x08
	.zero		1


	//   ....[7]....
        /*01c4*/ 	.word	0x00000510
        /*01c8*/ 	.word	0x000000ff
        /*01cc*/ 	.word	0x00026838
        /*01d0*/ 	.short	0x0100
        /*01d2*/ 	.byte	0x08
	.zero		1


	//   ....[8]....
        /*01d4*/ 	.word	0x00000520
        /*01d8*/ 	.word	0x000000ff
        /*01dc*/ 	.word	0x00026848
        /*01e0*/ 	.short	0x0100
        /*01e2*/ 	.byte	0x08
	.zero		1


	//   ....[9]....
        /*01e4*/ 	.word	0x00001760
        /*01e8*/ 	.word	0x00000002
        /*01ec*/ 	.word	0x00026800
        /*01f0*/ 	.short	0x010a
        /*01f2*/ 	.byte	0x3f
	.zero		1


	//   ....[10]....
        /*01f4*/ 	.word	0x00001800
        /*01f8*/ 	.word	0x00000002
        /*01fc*/ 	.word	0x00026800
        /*0200*/ 	.short	0x010a
        /*0202*/ 	.byte	0x3f
	.zero		1


	//   ....[11]....
        /*0204*/ 	.word	0x00002160
        /*0208*/ 	.word	0x000000ff
        /*020c*/ 	.word	0x00026810
        /*0210*/ 	.short	0x010a
        /*0212*/ 	.byte	0x07
	.zero		1


	//   ....[12]....
        /*0214*/ 	.word	0x000021a0
        /*0218*/ 	.word	0x000000ff
        /*021c*/ 	.word	0x00026810
        /*0220*/ 	.short	0x010a
        /*0222*/ 	.byte	0x07
	.zero		1


	//   ....[13]....
        /*0224*/ 	.word	0x000025e0
        /*0228*/ 	.word	0x000000ff
        /*022c*/ 	.word	0x00026830
        /*0230*/ 	.short	0x010a
        /*0232*/ 	.byte	0x07
	.zero		1


	//   ....[14]....
        /*0234*/ 	.word	0x00002620
        /*0238*/ 	.word	0x000000ff
        /*023c*/ 	.word	0x00026830
        /*0240*/ 	.short	0x010a
        /*0242*/ 	.byte	0x07
	.zero		1


	//   ....[15]....
        /*0244*/ 	.word	0x00004440
        /*0248*/ 	.word	0x000000ff
        /*024c*/ 	.word	0x00000000
        /*0250*/ 	.short	0x0101
        /*0252*/ 	.byte	0x0a
	.zero		1


	//   ....[16]....
        /*0254*/ 	.word	0x00004730
        /*0258*/ 	.word	0x000000ff
        /*025c*/ 	.word	0x00000000
        /*0260*/ 	.short	0x0101
        /*0262*/ 	.byte	0x07
	.zero		1


	//   ....[17]....
        /*0264*/ 	.word	0x000082e0
        /*0268*/ 	.word	0x0000000f
        /*026c*/ 	.word	0x00026820
        /*0270*/ 	.short	0x010a
        /*0272*/ 	.byte	0x3f
	.zero		1


	//   ....[18]....
        /*0274*/ 	.word	0x00008ba0
        /*0278*/ 	.word	0x0000000f
        /*027c*/ 	.word	0x00026840
        /*0280*/ 	.short	0x010a
        /*0282*/ 	.byte	0x3f
	.zero		1


	//   ....[19]....
        /*0284*/ 	.word	0x00008ee0
        /*0288*/ 	.word	0x0000000f
        /*028c*/ 	.word	0x00026828
        /*0290*/ 	.short	0x010a
        /*0292*/ 	.byte	0x3f
	.zero		1


	//   ....[20]....
        /*0294*/ 	.word	0x00009220
        /*0298*/ 	.word	0x0000000f
        /*029c*/ 	.word	0x00026848
        /*02a0*/ 	.short	0x010a
        /*02a2*/ 	.byte	0x3f
	.zero		1


	//   ....[21]....
        /*02a4*/ 	.word	0x00009500
        /*02a8*/ 	.word	0x0000000f
        /*02ac*/ 	.word	0x00026820
        /*02b0*/ 	.short	0x010a
        /*02b2*/ 	.byte	0x3f
	.zero		1


	//   ....[22]....
        /*02b4*/ 	.word	0x000098b0
        /*02b8*/ 	.word	0x0000000f
        /*02bc*/ 	.word	0x00026840
        /*02c0*/ 	.short	0x010a
        /*02c2*/ 	.byte	0x3f
	.zero		1


	//   ....[23]....
        /*02c4*/ 	.word	0x00009bc0
        /*02c8*/ 	.word	0x0000000f
        /*02cc*/ 	.word	0x00026828
        /*02d0*/ 	.short	0x010a
        /*02d2*/ 	.byte	0x3f
	.zero		1


	//   ....[24]....
        /*02d4*/ 	.word	0x00009f40
        /*02d8*/ 	.word	0x00000003
        /*02dc*/ 	.word	0x00026840
        /*02e0*/ 	.short	0x010a
        /*02e2*/ 	.byte	0x3f
	.zero		1


	//   ....[25]....
        /*02e4*/ 	.word	0x0000a410
        /*02e8*/ 	.word	0x00000007
        /*02ec*/ 	.word	0x00000000
        /*02f0*/ 	.short	0x010a
        /*02f2*/ 	.byte	0x3f
	.zero		1


	//   ....[26]....
        /*02f4*/ 	.word	0x0000a460
        /*02f8*/ 	.word	0x00000003
        /*02fc*/ 	.word	0x00000000
        /*0300*/ 	.short	0x010a
        /*0302*/ 	.byte	0x3f
	.zero		1


	//   ....[27]....
        /*0304*/ 	.word	0x0000a4c0
        /*0308*/ 	.word	0x00000005
        /*030c*/ 	.word	0x00000000
        /*0310*/ 	.short	0x010a
        /*0312*/ 	.byte	0x3f
	.zero		1


	//   ....[28]....
        /*0314*/ 	.word	0x0000a4f0
        /*0318*/ 	.word	0x00000003
        /*031c*/ 	.word	0x00000000
        /*0320*/ 	.short	0x010a
        /*0322*/ 	.byte	0x3f
	.zero		1


	//   ....[29]....
        /*0324*/ 	.word	0x0000a5d0
        /*0328*/ 	.word	0x00000002
        /*032c*/ 	.word	0x00026800
        /*0330*/ 	.short	0x010a
        /*0332*/ 	.byte	0x3f
	.zero		1


	//   ....[30]....
        /*0334*/ 	.word	0x0000a630
        /*0338*/ 	.word	0x00000005
        /*033c*/ 	.word	0x00026810
        /*0340*/ 	.short	0x010a
        /*0342*/ 	.byte	0x3f
	.zero		1


	//   ....[31]....
        /*0344*/ 	.word	0x0000a690
        /*0348*/ 	.word	0x00000005
        /*034c*/ 	.word	0x00026830
        /*0350*/ 	.short	0x010a
        /*0352*/ 	.byte	0x3f
	.zero		1


	//   ....[32]....
        /*0354*/ 	.word	0x0000a910
        /*0358*/ 	.word	0x0000000f
        /*035c*/ 	.word	0x00026820
        /*0360*/ 	.short	0x010a
        /*0362*/ 	.byte	0x3f
	.zero		1


	//   ....[33]....
        /*0364*/ 	.word	0x0000a960
        /*0368*/ 	.word	0x0000000f
        /*036c*/ 	.word	0x00026840
        /*0370*/ 	.short	0x010a
        /*0372*/ 	.byte	0x3f
	.zero		1


	//   ....[34]....
        /*0374*/ 	.word	0x0000a9b0
        /*0378*/ 	.word	0x0000000f
        /*037c*/ 	.word	0x00026828
        /*0380*/ 	.short	0x010a
        /*0382*/ 	.byte	0x3f
	.zero		1


	//   ....[35]....
        /*0384*/ 	.word	0x0000aa00
        /*0388*/ 	.word	0x0000000f
        /*038c*/ 	.word	0x00026848
        /*0390*/ 	.short	0x010a
        /*0392*/ 	.byte	0x3f
	.zero		1


	//   ....[36]....
        /*0394*/ 	.word	0x0000aa60
        /*0398*/ 	.word	0x0000000f
        /*039c*/ 	.word	0x00026820
        /*03a0*/ 	.short	0x010a
        /*03a2*/ 	.byte	0x3f
	.zero		1


	//   ....[37]....
        /*03a4*/ 	.word	0x0000aab0
        /*03a8*/ 	.word	0x0000000f
        /*03ac*/ 	.word	0x00026840
        /*03b0*/ 	.short	0x010a
        /*03b2*/ 	.byte	0x3f
	.zero		1


	//   ....[38]....
        /*03b4*/ 	.word	0x0000ab00
        /*03b8*/ 	.word	0x0000000f
        /*03bc*/ 	.word	0x00026828
        /*03c0*/ 	.short	0x010a
        /*03c2*/ 	.byte	0x3f
	.zero		1


	//   ....[39]....
        /*03c4*/ 	.word	0x0000ab50
        /*03c8*/ 	.word	0x00000003
        /*03cc*/ 	.word	0x00026840
        /*03d0*/ 	.short	0x010a
        /*03d2*/ 	.byte	0x3f
	.zero		1


	//   ....[40]....
        /*03d4*/ 	.word	0x0000ac20
        /*03d8*/ 	.word	0x00000007
        /*03dc*/ 	.word	0x00000000
        /*03e0*/ 	.short	0x010a
        /*03e2*/ 	.byte	0x3f
	.zero		1


	//   ....[41]....
        /*03e4*/ 	.word	0x0000ac70
        /*03e8*/ 	.word	0x00000003
        /*03ec*/ 	.word	0x00000000
        /*03f0*/ 	.short	0x010a
        /*03f2*/ 	.byte	0x3f
	.zero		1


	//   ....[42]....
        /*03f4*/ 	.word	0x0000acc0
        /*03f8*/ 	.word	0x00000005
        /*03fc*/ 	.word	0x00000000
        /*0400*/ 	.short	0x010a
        /*0402*/ 	.byte	0x3f
	.zero		1


	//----- nvinfo : EIATTR_NUM_MBARRIERS
	.align		4
.L_1681:
        /*0404*/ 	.byte	0x03, 0x38
        /*0406*/ 	.short	0x0009


	//----- nvinfo : EIATTR_EXIT_INSTR_OFFSETS
	.align		4
        /*0408*/ 	.byte	0x04, 0x1c
        /*040a*/ 	.short	(.L_1683 - .L_1682)


	//   ....[0]....
.L_1682:
        /*040c*/ 	.word	0x0000a540


	//----- nvinfo : EIATTR_MAX_THREADS
	.align		4
.L_1683:
        /*0410*/ 	.byte	0x04, 0x05
        /*0412*/ 	.short	(.L_1685 - .L_1684)
.L_1684:
        /*0414*/ 	.word	0x00000180
        /*0418*/ 	.word	0x00000001
        /*041c*/ 	.word	0x00000001


	//----- nvinfo : EIATTR_CRS_STACK_SIZE
	.align		4
.L_1685:
        /*0420*/ 	.byte	0x04, 0x1e
        /*0422*/ 	.short	(.L_1687 - .L_1686)
.L_1686:
        /*0424*/ 	.word	0x00000000


	//----- nvinfo : EIATTR_CBANK_PARAM_SIZE
	.align		4
.L_1687:
        /*0428*/ 	.byte	0x03, 0x19
        /*042a*/ 	.short	0x0770


	//----- nvinfo : EIATTR_PARAM_CBANK
	.align		4
        /*042c*/ 	.byte	0x04, 0x0a
        /*042e*/ 	.short	(.L_1689 - .L_1688)
	.align		4
.L_1688:
        /*0430*/ 	.word	index@(.nv.constant0._ZN7cutlass13device_kernelIN5flash11enable_sm90INS1_16FlashAttnBwdSm90INS1_25CollectiveMainloopBwdSm90ILi2ELi2ELi2EN4cute5tupleIJNS5_1CILi1EEES8_S8_EEENS6_IJNS7_ILi64EEENS7_ILi128EEENS7_ILi96EEEEEENS_6half_tEfNS_4arch4Sm90ELb1ELb0ELb0ELb1ELb1ELb1ELb0ELb0ELi2ELi1ELi2ELi1ELb1EEENS1_24CollectiveEpilogueBwdGQAISD_fSG_Li256ELb1ELb1EEENS1_25SingleTileBwdLPTSchedulerILb1ELi128ELb1EEEEEEEEEvNT_6ParamsE)
        /*0434*/ 	.short	0x0210
        /*0436*/ 	.short	0x0770


	//----- nvinfo : EIATTR_SW_WAR
	.align		4
.L_1689:
        /*0438*/ 	.byte	0x04, 0x36
        /*043a*/ 	.short	(.L_1691 - .L_1690)
.L_1690:
        /*043c*/ 	.word	0x00000008
.L_1691:


//--------------------- .nv.info._ZN7cutlass13device_kernelIN5flash22FlashAttnBwdPreprocessIN4cute5tupleIJNS3_1CILi64EEENS5_ILi96EEEEEENS_6half_tEfNS_4arch4Sm90ELb1ELb1EEEEEvNT_6ParamsE --------------------------
	.section	.nv.info._ZN7cutlass13device_kernelIN5flash22FlashAttnBwdPreprocessIN4cute5tupleIJNS3_1CILi64EEENS5_ILi96EEEEEENS_6half_tEfNS_4arch4Sm90ELb1ELb1EEEEEvNT_6ParamsE,"",@"SHT_CUDA_INFO"
	.sectionflags	@""
	.align	4


	//----- nvinfo : EIATTR_CUDA_API_VERSION
	.align		4
        /*0000*/ 	.byte	0x04, 0x37
        /*0002*/ 	.short	(.L_1693 - .L_1692)
.L_1692:
        /*0004*/ 	.word	0x00000082


	//----- nvinfo : EIATTR_KPARAM_INFO
	.align		4
.L_1693:
        /*0008*/ 	.byte	0x04, 0x17
        /*000a*/ 	.short	(.L_1695 - .L_1694)
.L_1694:
        /*000c*/ 	.word	0x00000000
        /*0010*/ 	.short	0x0000
        /*0012*/ 	.short	0x0000
        /*0014*/ 	.byte	0x00, 0xf0, 0xc1, 0x03


	//----- nvinfo : EIATTR_SPARSE_MMA_MASK
	.align		4
.L_1695:
        /*0018*/ 	.byte	0x03, 0x50
        /*001a*/ 	.short	0x0000


	//----- nvinfo : EIATTR_MAXREG_COUNT
	.align		4
        /*001c*/ 	.byte	0x03, 0x1b
        /*001e*/ 	.short	0x0080


	//----- nvinfo : EIATTR_MERCURY_ISA_VERSION
	.align		4
        /*0020*/ 	.byte	0x03, 0x5f
        /*0022*/ 	.short	0x0101


	//----- nvinfo : EIATTR_COOP_GROUP_MASK_REGIDS
	.align		4
        /*0024*/ 	.byte	0x04, 0x29
        /*0026*/ 	.short	(.L_1697 - .L_1696)


	//   ....[0]....
.L_1696:
        /*0028*/ 	.word	0xffffffff


	//   ....[1]....
        /*002c*/ 	.word	0xffffffff


	//----- nvinfo : EIATTR_COOP_GROUP_INSTR_OFFSETS
	.align		4
.L_1697:
        /*0030*/ 	.byte	0x04, 0x28
        /*0032*/ 	.short	(.L_1699 - .L_1698)


	//   ....[0]....
.L_1698:
        /*0034*/ 	.word	0x00000e60


	//   ....[1]....
        /*0038*/ 	.word	0x00000ec0


	//----- nvinfo : EIATTR_EXIT_INSTR_OFFSETS
	.align		4
.L_1699:
        /*003c*/ 	.byte	0x04, 0x1c
        /*003e*/ 	.short	(.L_1701 - .L_1700)


	//   ....[0]....
.L_1700:
        /*0040*/ 	.word	0x000001c0


	//   ....[1]....
        /*0044*/ 	.word	0x00001430


	//   ....[2]....
        /*0048*/ 	.word	0x000014b0


	//----- nvinfo : EIATTR_MAX_THREADS
	.align		4
.L_1701:
        /*004c*/ 	.byte	0x04, 0x05
        /*004e*/ 	.short	(.L_1703 - .L_1702)
.L_1702:
        /*0050*/ 	.word	0x00000100
        /*0054*/ 	.word	0x00000001
        /*0058*/ 	.word	0x00000001


	//----- nvinfo : EIATTR_CRS_STACK_SIZE
	.align		4
.L_1703:
        /*005c*/ 	.byte	0x04, 0x1e
        /*005e*/ 	.short	(.L_1705 - .L_1704)
.L_1704:
        /*0060*/ 	.word	0x00000000


	//----- nvinfo : EIATTR_CBANK_PARAM_SIZE
	.align		4
.L_1705:
        /*0064*/ 	.byte	0x03, 0x19
        /*0066*/ 	.short	0x00f0


	//----- nvinfo : EIATTR_PARAM_CBANK
	.align		4
        /*0068*/ 	.byte	0x04, 0x0a
        /*006a*/ 	.short	(.L_1707 - .L_1706)
	.align		4
.L_1706:
        /*006c*/ 	.word	index@(.nv.constant0._ZN7cutlass13device_kernelIN5flash22FlashAttnBwdPreprocessIN4cute5tupleIJNS3_1CILi64EEENS5_ILi96EEEEEENS_6half_tEfNS_4arch4Sm90ELb1ELb1EEEEEvNT_6ParamsE)
        /*0070*/ 	.short	0x0210
        /*0072*/ 	.short	0x00f0


	//----- nvinfo : EIATTR_SW_WAR
	.align		4
.L_1707:
        /*0074*/ 	.byte	0x04, 0x36
        /*0076*/ 	.short	(.L_1709 - .L_1708)
.L_1708:
        /*0078*/ 	.word	0x00000008
.L_1709:


//--------------------- .nv.callgraph             --------------------------
	.section	.nv.callgraph,"",@"SHT_CUDA_CALLGRAPH"
	.align	4
	.sectionentsize	8
	.align		4
        /*0000*/ 	.word	0x00000000
	.align		4
        /*0004*/ 	.word	0xffffffff
	.align		4
        /*0008*/ 	.word	index@(_ZN7cutlass13device_kernelIN5flash11enable_sm90INS1_16FlashAttnBwdSm90INS1_25CollectiveMainloopBwdSm90ILi2ELi2ELi2EN4cute5tupleIJNS5_1CILi1EEES8_S8_EEENS6_IJNS7_ILi64EEENS7_ILi128EEENS7_ILi96EEEEEENS_6half_tEfNS_4arch4Sm90ELb0ELb0ELb1ELb0ELb0ELb1ELb0ELb0ELi2ELi1ELi2ELi1ELb1EEENS1_21CollectiveEpilogueBwdISD_SE_SG_Li256ELb0ELb0ELi1EEENS1_19SingleTileSchedulerILb0ELb0ELb0ELi128EEEEEEEEEvNT_6ParamsE)
	.align		4
        /*000c*/ 	.word	index@(__assertfail)
	.align		4
        /*0010*/ 	.word	index@(_ZN7cutlass13device_kernelIN5flash11enable_sm90INS1_16FlashAttnBwdSm90INS1_25CollectiveMainloopBwdSm90ILi2ELi2ELi2EN4cute5tupleIJNS5_1CILi1EEES8_S8_EEENS6_IJNS7_ILi64EEENS7_ILi128EEENS7_ILi96EEEEEENS_6half_tEfNS_4arch4Sm90ELb0ELb0ELb1ELb0ELb1ELb1ELb0ELb0ELi2ELi1ELi2ELi1ELb1EEENS1_21CollectiveEpilogueBwdISD_SE_SG_Li256ELb0ELb0ELi1EEENS1_19SingleTileSchedulerILb0ELb0ELb0ELi128EEEEEEEEEvNT_6ParamsE)
	.align		4
        /*0014*/ 	.word	index@(__assertfail)
	.align		4
        /*0018*/ 	.word	index@(_ZN7cutlass13device_kernelIN5flash11enable_sm90INS1_16FlashAttnBwdSm90INS1_25CollectiveMainloopBwdSm90ILi2ELi2ELi2EN4cute5tupleIJNS5_1CILi1EEES8_S8_EEENS6_IJNS7_ILi64EEENS7_ILi128EEENS7_ILi96EEEEEENS_6half_tEfNS_4arch4Sm90ELb0ELb0ELb1ELb0ELb0ELb1ELb0ELb0ELi2ELi1ELi2ELi1ELb1EEENS1_24CollectiveEpilogueBwdGQAISD_fSG_Li256ELb0ELb0EEENS1_19SingleTileSchedulerILb0ELb0ELb0ELi128EEEEEEEEEvNT_6ParamsE)
	.align		4
        /*001c*/ 	.word	index@(__assertfail)
	.align		4
        /*0020*/ 	.word	index@(_ZN7cutlass13device_kernelIN5flash11enable_sm90INS1_16FlashAttnBwdSm90INS1_25CollectiveMainloopBwdSm90ILi2ELi2ELi2EN4cute5tupleIJNS5_1CILi1EEES8_S8_EEENS6_IJNS7_ILi64EEENS7_ILi128EEENS7_ILi96EEEEEENS_6half_tEfNS_4arch4Sm90ELb0ELb0ELb1ELb0ELb1ELb1ELb0ELb0ELi2ELi1ELi2ELi1ELb1EEENS1_24CollectiveEpilogueBwdGQAISD_fSG_Li256ELb0ELb1EEENS1_19SingleTileSchedulerILb0ELb0ELb0ELi128EEEEEEEEEvNT_6ParamsE)
	.align		4
        /*0024*/ 	.word	index@(__assertfail)
	.align		4
        /*0028*/ 	.word	index@(_ZN7cutlass13device_kernelIN5flash11enable_sm90INS1_16FlashAttnBwdSm90INS1_25CollectiveMainloopBwdSm90ILi2ELi2ELi2EN4cute5tupleIJNS5_1CILi1EEES8_S8_EEENS6_IJNS7_ILi64EEENS7_ILi128EEENS7_ILi96EEEEEENS_6half_tEfNS_4arch4Sm90ELb0ELb0ELb1ELb1ELb0ELb1ELb0ELb0ELi2ELi1ELi2ELi1ELb1EEENS1_21CollectiveEpilogueBwdISD_SE_SG_Li256ELb1ELb0ELi1EEENS1_19SingleTileSchedulerILb1ELb0ELb0ELi128EEEEEEEEEvNT_6ParamsE)
	.align		4
        /*002c*/ 	.word	index@(__assertfail)
	.align		4
        /*0030*/ 	.word	index@(_ZN7cutlass13device_kernelIN5flash11enable_sm90INS1_16FlashAttnBwdSm90INS1_25CollectiveMainloopBwdSm90ILi2ELi2ELi2EN4cute5tupleIJNS5_1CILi1EEES8_S8_EEENS6_IJNS7_ILi64EEENS7_ILi128EEENS7_ILi96EEEEEENS_6half_tEfNS_4arch4Sm90ELb0ELb0ELb1ELb1ELb1ELb1ELb0ELb0ELi2ELi1ELi2ELi1ELb1EEENS1_21CollectiveEpilogueBwdISD_SE_SG_Li256ELb1ELb0ELi1EEENS1_19SingleTileSchedulerILb1ELb0ELb0ELi128EEEEEEEEEvNT_6ParamsE)
	.align		4
        /*0034*/ 	.word	index@(__assertfail)
	.align		4
        /*0038*/ 	.word	index@(_ZN7cutlass13device_kernelIN5flash11enable_sm90INS1_16FlashAttnBwdSm90INS1_25CollectiveMainloopBwdSm90ILi2ELi2ELi2EN4cute5tupleIJNS5_1CILi1EEES8_S8_EEENS6_IJNS7_ILi64EEENS7_ILi128EEENS7_ILi96EEEEEENS_6half_tEfNS_4arch4Sm90ELb0ELb0ELb1ELb1ELb0ELb1ELb0ELb0ELi2ELi1ELi2ELi1ELb1EEENS1_24CollectiveEpilogueBwdGQAISD_fSG_Li256ELb1ELb0EEENS1_19SingleTileSchedulerILb1ELb0ELb0ELi128EEEEEEEEEvNT_6ParamsE)
	.align		4
        /*003c*/ 	.word	index@(__assertfail)
	.align		4
        /*0040*/ 	.word	index@(_ZN7cutlass13device_kernelIN5flash11enable_sm90INS1_16FlashAttnBwdSm90INS1_25CollectiveMainloopBwdSm90ILi2ELi2ELi2EN4cute5tupleIJNS5_1CILi1EEES8_S8_EEENS6_IJNS7_ILi64EEENS7_ILi128EEENS7_ILi96EEEEEENS_6half_tEfNS_4arch4Sm90ELb0ELb0ELb1ELb1ELb1ELb1ELb0ELb0ELi2ELi1ELi2ELi1ELb1EEENS1_24CollectiveEpilogueBwdGQAISD_fSG_Li256ELb1ELb1EEENS1_19SingleTileSchedulerILb1ELb0ELb0ELi128EEEEEEEEEvNT_6ParamsE)
	.align		4
        /*0044*/ 	.word	index@(__assertfail)
	.align		4
        /*0048*/ 	.word	index@(_ZN7cutlass13device_kernelIN5flash11enable_sm90INS1_16FlashAttnBwdSm90INS1_25CollectiveMainloopBwdSm90ILi2ELi2ELi2EN4cute5tupleIJNS5_1CILi1EEES8_S8_EEENS6_IJNS7_ILi64EEENS7_ILi128EEENS7_ILi96EEEEEENS_6half_tEfNS_4arch4Sm90ELb0ELb1ELb1ELb0ELb0ELb1ELb0ELb0ELi2ELi1ELi2ELi1ELb1EEENS1_21CollectiveEpilogueBwdISD_SE_SG_Li256ELb0ELb0ELi1EEENS1_19SingleTileSchedulerILb0ELb0ELb0ELi128EEEEEEEEEvNT_6ParamsE)
	.align		4
        /*004c*/ 	.word	index@(__assertfail)
	.align		4
        /*0050*/ 	.word	index@(_ZN7cutlass13device_kernelIN5flash11enable_sm90INS1_16FlashAttnBwdSm90INS1_25CollectiveMainloopBwdSm90ILi2ELi2ELi2EN4cute5tupleIJNS5_1CILi1EEES8_S8_EEENS6_IJNS7_ILi64EEENS7_ILi128EEENS7_ILi96EEEEEENS_6half_tEfNS_4arch4Sm90ELb0ELb1ELb1ELb0ELb1ELb1ELb0ELb0ELi2ELi1ELi2ELi1ELb1EEENS1_21CollectiveEpilogueBwdISD_SE_SG_Li256ELb0ELb0ELi1EEENS1_19SingleTileSchedulerILb0ELb0ELb0ELi128EEEEEEEEEvNT_6ParamsE)
	.align		4
        /*0054*/ 	.word	index@(__assertfail)
	.align		4
        /*0058*/ 	.word	index@(_ZN7cutlass13device_kernelIN5flash11enable_sm90INS1_16FlashAttnBwdSm90INS1_25CollectiveMainloopBwdSm90ILi2ELi2ELi2EN4cute5tupleIJNS5_1CILi1EEES8_S8_EEENS6_IJNS7_ILi64EEENS7_ILi128EEENS7_ILi96EEEEEENS_6half_tEfNS_4arch4Sm90ELb0ELb1ELb1ELb0ELb0ELb1ELb0ELb0ELi2ELi1ELi2ELi1ELb1EEENS1_24CollectiveEpilogueBwdGQAISD_fSG_Li256ELb0ELb0EEENS1_19SingleTileSchedulerILb0ELb0ELb0ELi128EEEEEEEEEvNT_6ParamsE)
	.align		4
        /*005c*/ 	.word	index@(__assertfail)
	.align		4
        /*0060*/ 	.word	index@(_ZN7cutlass13device_kernelIN5flash11enable_sm90INS1_16FlashAttnBwdSm90INS1_25CollectiveMainloopBwdSm90ILi2ELi2ELi2EN4cute5tupleIJNS5_1CILi1EEES8_S8_EEENS6_IJNS7_ILi64EEENS7_ILi128EEENS7_ILi96EEEEEENS_6half_tEfNS_4arch4Sm90ELb0ELb1ELb1ELb0ELb1ELb1ELb0ELb0ELi2ELi1ELi2ELi1ELb1EEENS1_24CollectiveEpilogueBwdGQAISD_fSG_Li256ELb0ELb1EEENS1_19SingleTileSchedulerILb0ELb0ELb0ELi128EEEEEEEEEvNT_6ParamsE)
	.align		4
        /*0064*/ 	.word	index@(__assertfail)
	.align		4
        /*0068*/ 	.word	index@(_ZN7cutlass13device_kernelIN5flash11enable_sm90INS1_16FlashAttnBwdSm90INS1_25CollectiveMainloopBwdSm90ILi2ELi2ELi2EN4cute5tupleIJNS5_1CILi1EEES8_S8_EEENS6_IJNS7_ILi64EEENS7_ILi128EEENS7_ILi96EEEEEENS_6half_tEfNS_4arch4Sm90ELb0ELb1ELb1ELb1ELb0ELb1ELb0ELb0ELi2ELi1ELi2ELi1ELb1EEENS1_21CollectiveEpilogueBwdISD_SE_SG_Li256ELb1ELb0ELi1EEENS1_19SingleTileSchedulerILb1ELb0ELb0ELi128EEEEEEEEEvNT_6ParamsE)
	.align		4
        /*006c*/ 	.word	index@(__assertfail)
	.align		4
        /*0070*/ 	.word	index@(_ZN7cutlass13device_kernelIN5flash11enable_sm90INS1_16FlashAttnBwdSm90INS1_25CollectiveMainloopBwdSm90ILi2ELi2ELi2EN4cute5tupleIJNS5_1CILi1EEES8_S8_EEENS6_IJNS7_ILi64EEENS7_ILi128EEENS7_ILi96EEEEEENS_6half_tEfNS_4arch4Sm90ELb0ELb1ELb1ELb1ELb1ELb1ELb0ELb0ELi2ELi1ELi2ELi1ELb1EEENS1_21CollectiveEpilogueBwdISD_SE_SG_Li256ELb1ELb0ELi1EEENS1_19SingleTileSchedulerILb1ELb0ELb0ELi128EEEEEEEEEvNT_6ParamsE)
	.align		4
        /*0074*/ 	.word	index@(__assertfail)
	.align		4
        /*0078*/ 	.word	index@(_ZN7cutlass13device_kernelIN5flash11enable_sm90INS1_16FlashAttnBwdSm90INS1_25CollectiveMainloopBwdSm90ILi2ELi2ELi2EN4cute5tupleIJNS5_1CILi1EEES8_S8_EEENS6_IJNS7_ILi64EEENS7_ILi128EEENS7_ILi96EEEEEENS_6half_tEfNS_4arch4Sm90ELb0ELb1ELb1ELb1ELb0ELb1ELb0ELb0ELi2ELi1ELi2ELi1ELb1EEENS1_24CollectiveEpilogueBwdGQAISD_fSG_Li256ELb1ELb0EEENS1_19SingleTileSchedulerILb1ELb0ELb0ELi128EEEEEEEEEvNT_6ParamsE)
	.align		4
        /*007c*/ 	.word	index@(__assertfail)
	.align		4
        /*0080*/ 	.word	index@(_ZN7cutlass13device_kernelIN5flash11enable_sm90INS1_16FlashAttnBwdSm90INS1_25CollectiveMainloopBwdSm90ILi2ELi2ELi2EN4cute5tupleIJNS5_1CILi1EEES8_S8_EEENS6_IJNS7_ILi64EEENS7_ILi128EEENS7_ILi96EEEEEENS_6half_tEfNS_4arch4Sm90ELb0ELb1ELb1ELb1ELb1ELb1ELb0ELb0ELi2ELi1ELi2ELi1ELb1EEENS1_24CollectiveEpilogueBwdGQAISD_fSG_Li256ELb1ELb1EEENS1_19SingleTileSchedulerILb1ELb0ELb0ELi128EEEEEEEEEvNT_6ParamsE)
	.align		4
        /*0084*/ 	.word	index@(__assertfail)
	.align		4
        /*0088*/ 	.word	index@(_ZN7cutlass13device_kernelIN5flash11enable_sm90INS1_16FlashAttnBwdSm90INS1_25CollectiveMainloopBwdSm90ILi2ELi2ELi2EN4cute5tupleIJNS5_1CILi1EEES8_S8_EEENS6_IJNS7_ILi64EEENS7_ILi128EEENS7_ILi96EEEEEENS_6half_tEfNS_4arch4Sm90ELb1ELb0ELb1ELb0ELb0ELb1ELb0ELb0ELi2ELi1ELi2ELi1ELb1EEENS1_21CollectiveEpilogueBwdISD_SE_SG_Li256ELb0ELb0ELi1EEENS1_25SingleTileBwdLPTSchedulerILb0ELi128ELb0EEEEEEEEEvNT_6ParamsE)
	.align		4
        /*008c*/ 	.word	index@(__assertfail)
	.align		4
        /*0090*/ 	.word	index@(_ZN7cutlass13device_kernelIN5flash11enable_sm90INS1_16FlashAttnBwdSm90INS1_25CollectiveMainloopBwdSm90ILi2ELi2ELi2EN4cute5tupleIJNS5_1CILi1EEES8_S8_EEENS6_IJNS7_ILi64EEENS7_ILi128EEENS7_ILi96EEEEEENS_6half_tEfNS_4arch4Sm90ELb1ELb0ELb1ELb0ELb1ELb1ELb0ELb0ELi2ELi1ELi2ELi1ELb1EEENS1_21CollectiveEpilogueBwdISD_SE_SG_Li256ELb0ELb0ELi1EEENS1_25SingleTileBwdLPTSchedulerILb0ELi128ELb1EEEEEEEEEvNT_6ParamsE)
	.align		4
        /*0094*/ 	.word	index@(__assertfail)
	.align		4
        /*0098*/ 	.word	index@(_ZN7cutlass13device_kernelIN5flash11enable_sm90INS1_16FlashAttnBwdSm90INS1_25CollectiveMainloopBwdSm90ILi2ELi2ELi2EN4cute5tupleIJNS5_1CILi1EEES8_S8_EEENS6_IJNS7_ILi64EEENS7_ILi128EEENS7_ILi96EEEEEENS_6half_tEfNS_4arch4Sm90ELb1ELb0ELb1ELb0ELb0ELb1ELb0ELb0ELi2ELi1ELi2ELi1ELb1EEENS1_24CollectiveEpilogueBwdGQAISD_fSG_Li256ELb0ELb0EEENS1_25SingleTileBwdLPTSchedulerILb0ELi128ELb0EEEEEEEEEvNT_6ParamsE)
	.align		4
        /*009c*/ 	.word	index@(__assertfail)
	.align		4
        /*00a0*/ 	.word	index@(_ZN7cutlass13device_kernelIN5flash11enable_sm90INS1_16FlashAttnBwdSm90INS1_25CollectiveMainloopBwdSm90ILi2ELi2ELi2EN4cute5tupleIJNS5_1CILi1EEES8_S8_EEENS6_IJNS7_ILi64EEENS7_ILi128EEENS7_ILi96EEEEEENS_6half_tEfNS_4arch4Sm90ELb1ELb0ELb1ELb0ELb1ELb1ELb0ELb0ELi2ELi1ELi2ELi1ELb1EEENS1_24CollectiveEpilogueBwdGQAISD_fSG_Li256ELb0ELb1EEENS1_25SingleTileBwdLPTSchedulerILb0ELi128ELb1EEEEEEEEEvNT_6ParamsE)
	.align		4
        /*00a4*/ 	.word	index@(__assertfail)
	.align		4
        /*00a8*/ 	.word	index@(_ZN7cutlass13device_kernelIN5flash11enable_sm90INS1_16FlashAttnBwdSm90INS1_25CollectiveMainloopBwdSm90ILi2ELi2ELi2EN4cute5tupleIJNS5_1CILi1EEES8_S8_EEENS6_IJNS7_ILi64EEENS7_ILi128EEENS7_ILi96EEEEEENS_6half_tEfNS_4arch4Sm90ELb1ELb0ELb1ELb1ELb0ELb1ELb0ELb0ELi2ELi1ELi2ELi1ELb1EEENS1_21CollectiveEpilogueBwdISD_SE_SG_Li256ELb1ELb0ELi1EEENS1_25SingleTileBwdLPTSchedulerILb1ELi128ELb0EEEEEEEEEvNT_6ParamsE)
	.align		4
        /*00ac*/ 	.word	index@(__assertfail)
	.align		4
        /*00b0*/ 	.word	index@(_ZN7cutlass13device_kernelIN5flash11enable_sm90INS1_16FlashAttnBwdSm90INS1_25CollectiveMainloopBwdSm90ILi2ELi2ELi2EN4cute5tupleIJNS5_1CILi1EEES8_S8_EEENS6_IJNS7_ILi64EEENS7_ILi128EEENS7_ILi96EEEEEENS_6half_tEfNS_4arch4Sm90ELb1ELb0ELb1ELb1ELb1ELb1ELb0ELb0ELi2ELi1ELi2ELi1ELb1EEENS1_21CollectiveEpilogueBwdISD_SE_SG_Li256ELb1ELb0ELi1EEENS1_25SingleTileBwdLPTSchedulerILb1ELi128ELb1EEEEEEEEEvNT_6ParamsE)
	.align		4
        /*00b4*/ 	.word	index@(__assertfail)
	.align		4
        /*00b8*/ 	.word	index@(_ZN7cutlass13device_kernelIN5flash11enable_sm90INS1_16FlashAttnBwdSm90INS1_25CollectiveMainloopBwdSm90ILi2ELi2ELi2EN4cute5tupleIJNS5_1CILi1EEES8_S8_EEENS6_IJNS7_ILi64EEENS7_ILi128EEENS7_ILi96EEEEEENS_6half_tEfNS_4arch4Sm90ELb1ELb0ELb1ELb1ELb0ELb1ELb0ELb0ELi2ELi1ELi2ELi1ELb1EEENS1_24CollectiveEpilogueBwdGQAISD_fSG_Li256ELb1ELb0EEENS1_25SingleTileBwdLPTSchedulerILb1ELi128ELb0EEEEEEEEEvNT_6ParamsE)
	.align		4
        /*00bc*/ 	.word	index@(__assertfail)
	.align		4
        /*00c0*/ 	.word	index@(_ZN7cutlass13device_kernelIN5flash11enable_sm90INS1_16FlashAttnBwdSm90INS1_25CollectiveMainloopBwdSm90ILi2ELi2ELi2EN4cute5tupleIJNS5_1CILi1EEES8_S8_EEENS6_IJNS7_ILi64EEENS7_ILi128EEENS7_ILi96EEEEEENS_6half_tEfNS_4arch4Sm90ELb1ELb0ELb1ELb1ELb1ELb1ELb0ELb0ELi2ELi1ELi2ELi1ELb1EEENS1_24CollectiveEpilogueBwdGQAISD_fSG_Li256ELb1ELb1EEENS1_25SingleTileBwdLPTSchedulerILb1ELi128ELb1EEEEEEEEEvNT_6ParamsE)
	.align		4
        /*00c4*/ 	.word	index@(__assertfail)
	.align		4
        /*00c8*/ 	.word	index@(_ZN7cutlass13device_kernelIN5flash11enable_sm90INS1_16FlashAttnBwdSm90INS1_25CollectiveMainloopBwdSm90ILi2ELi2ELi2EN4cute5tupleIJNS5_1CILi1EEES8_S8_EEENS6_IJNS7_ILi64EEENS7_ILi128EEENS7_ILi96EEEEEENS_6half_tEfNS_4arch4Sm90ELb0ELb0ELb0ELb0ELb0ELb1ELb0ELb0ELi2ELi1ELi2ELi1ELb1EEENS1_21CollectiveEpilogueBwdISD_SE_SG_Li256ELb0ELb0ELi1EEENS1_19SingleTileSchedulerILb0ELb0ELb0ELi128EEEEEEEEEvNT_6ParamsE)
	.align		4
        /*00cc*/ 	.word	index@(__assertfail)
	.align		4
        /*00d0*/ 	.word	index@(_ZN7cutlass13device_kernelIN5flash11enable_sm90INS1_16FlashAttnBwdSm90INS1_25CollectiveMainloopBwdSm90ILi2ELi2ELi2EN4cute5tupleIJNS5_1CILi1EEES8_S8_EEENS6_IJNS7_ILi64EEENS7_ILi128EEENS7_ILi96EEEEEENS_6half_tEfNS_4arch4Sm90ELb0ELb0ELb0ELb0ELb1ELb1ELb0ELb0ELi2ELi1ELi2ELi1ELb1EEENS1_21CollectiveEpilogueBwdISD_SE_SG_Li256ELb0ELb0ELi1EEENS1_19SingleTileSchedulerILb0ELb0ELb0ELi128EEEEEEEEEvNT_6ParamsE)
	.align		4
        /*00d4*/ 	.word	index@(__assertfail)
	.align		4
        /*00d8*/ 	.word	index@(_ZN7cutlass13device_kernelIN5flash11enable_sm90INS1_16FlashAttnBwdSm90INS1_25CollectiveMainloopBwdSm90ILi2ELi2ELi2EN4cute5tupleIJNS5_1CILi1EEES8_S8_EEENS6_IJNS7_ILi64EEENS7_ILi128EEENS7_ILi96EEEEEENS_6half_tEfNS_4arch4Sm90ELb0ELb0ELb0ELb0ELb0ELb1ELb0ELb0ELi2ELi1ELi2ELi1ELb1EEENS1_24CollectiveEpilogueBwdGQAISD_fSG_Li256ELb0ELb0EEENS1_19SingleTileSchedulerILb0ELb0ELb0ELi128EEEEEEEEEvNT_6ParamsE)
	.align		4
        /*00dc*/ 	.word	index@(__assertfail)
	.align		4
        /*00e0*/ 	.word	index@(_ZN7cutlass13device_kernelIN5flash11enable_sm90INS1_16FlashAttnBwdSm90INS1_25CollectiveMainloopBwdSm90ILi2ELi2ELi2EN4cute5tupleIJNS5_1CILi1EEES8_S8_EEENS6_IJNS7_ILi64EEENS7_ILi128EEENS7_ILi96EEEEEENS_6half_tEfNS_4arch4Sm90ELb0ELb0ELb0ELb0ELb1ELb1ELb0ELb0ELi2ELi1ELi2ELi1ELb1EEENS1_24CollectiveEpilogueBwdGQAISD_fSG_Li256ELb0ELb1EEENS1_19SingleTileSchedulerILb0ELb0ELb0ELi128EEEEEEEEEvNT_6ParamsE)
	.align		4
        /*00e4*/ 	.word	index@(__assertfail)
	.align		4
        /*00e8*/ 	.word	index@(_ZN7cutlass13device_kernelIN5flash11enable_sm90INS1_16FlashAttnBwdSm90INS1_25CollectiveMainloopBwdSm90ILi2ELi2ELi2EN4cute5tupleIJNS5_1CILi1EEES8_S8_EEENS6_IJNS7_ILi64EEENS7_ILi128EEENS7_ILi96EEEEEENS_6half_tEfNS_4arch4Sm90ELb0ELb0ELb0ELb1ELb0ELb1ELb0ELb0ELi2ELi1ELi2ELi1ELb1EEENS1_21CollectiveEpilogueBwdISD_SE_SG_Li256ELb1ELb0ELi1EEENS1_19SingleTileSchedulerILb1ELb0ELb0ELi128EEEEEEEEEvNT_6ParamsE)
	.align		4
        /*00ec*/ 	.word	index@(__assertfail)
	.align		4
        /*00f0*/ 	.word	index@(_ZN7cutlass13device_kernelIN5flash11enable_sm90INS1_16FlashAttnBwdSm90INS1_25CollectiveMainloopBwdSm90ILi2ELi2ELi2EN4cute5tupleIJNS5_1CILi1EEES8_S8_EEENS6_IJNS7_ILi64EEENS7_ILi128EEENS7_ILi96EEEEEENS_6half_tEfNS_4arch4Sm90ELb0ELb0ELb0ELb1ELb1ELb1ELb0ELb0ELi2ELi1ELi2ELi1ELb1EEENS1_21CollectiveEpilogueBwdISD_SE_SG_Li256ELb1ELb0ELi1EEENS1_19SingleTileSchedulerILb1ELb0ELb0ELi128EEEEEEEEEvNT_6ParamsE)
	.align		4
        /*00f4*/ 	.word	index@(__assertfail)
	.align		4
        /*00f8*/ 	.word	index@(_ZN7cutlass13device_kernelIN5flash11enable_sm90INS1_16FlashAttnBwdSm90INS1_25CollectiveMainloopBwdSm90ILi2ELi2ELi2EN4cute5tupleIJNS5_1CILi1EEES8_S8_EEENS6_IJNS7_ILi64EEENS7_ILi128EEENS7_ILi96EEEEEENS_6half_tEfNS_4arch4Sm90ELb0ELb0ELb0ELb1ELb0ELb1ELb0ELb0ELi2ELi1ELi2ELi1ELb1EEENS1_24CollectiveEpilogueBwdGQAISD_fSG_Li256ELb1ELb0EEENS1_19SingleTileSchedulerILb1ELb0ELb0ELi128EEEEEEEEEvNT_6ParamsE)
	.align		4
        /*00fc*/ 	.word	index@(__assertfail)
	.align		4
        /*0100*/ 	.word	index@(_ZN7cutlass13device_kernelIN5flash11enable_sm90INS1_16FlashAttnBwdSm90INS1_25CollectiveMainloopBwdSm90ILi2ELi2ELi2EN4cute5tupleIJNS5_1CILi1EEES8_S8_EEENS6_IJNS7_ILi64EEENS7_ILi128EEENS7_ILi96EEEEEENS_6half_tEfNS_4arch4Sm90ELb0ELb0ELb0ELb1ELb1ELb1ELb0ELb0ELi2ELi1ELi2ELi1ELb1EEENS1_24CollectiveEpilogueBwdGQAISD_fSG_Li256ELb1ELb1EEENS1_19SingleTileSchedulerILb1ELb0ELb0ELi128EEEEEEEEEvNT_6ParamsE)
	.align		4
        /*0104*/ 	.word	index@(__assertfail)
	.align		4
        /*0108*/ 	.word	index@(_ZN7cutlass13device_kernelIN5flash11enable_sm90INS1_16FlashAttnBwdSm90INS1_25CollectiveMainloopBwdSm90ILi2ELi2ELi2EN4cute5tupleIJNS5_1CILi1EEES8_S8_EEENS6_IJNS7_ILi64EEENS7_ILi128EEENS7_ILi96EEEEEENS_6half_tEfNS_4arch4Sm90ELb0ELb1ELb0ELb0ELb0ELb1ELb0ELb0ELi2ELi1ELi2ELi1ELb1EEENS1_21CollectiveEpilogueBwdISD_SE_SG_Li256ELb0ELb0ELi1EEENS1_19SingleTileSchedulerILb0ELb0ELb0ELi128EEEEEEEEEvNT_6ParamsE)
	.align		4
        /*010c*/ 	.word	index@(__assertfail)
	.align		4
        /*0110*/ 	.word	index@(_ZN7cutlass13device_kernelIN5flash11enable_sm90INS1_16FlashAttnBwdSm90INS1_25CollectiveMainloopBwdSm90ILi2ELi2ELi2EN4cute5tupleIJNS5_1CILi1EEES8_S8_EEENS6_IJNS7_ILi64EEENS7_ILi128EEENS7_ILi96EEEEEENS_6half_tEfNS_4arch4Sm90ELb0ELb1ELb0ELb0ELb1ELb1ELb0ELb0ELi2ELi1ELi2ELi1ELb1EEENS1_21CollectiveEpilogueBwdISD_SE_SG_Li256ELb0ELb0ELi1EEENS1_19SingleTileSchedulerILb0ELb0ELb0ELi128EEEEEEEEEvNT_6ParamsE)
	.align		4
        /*0114*/ 	.word	index@(__assertfail)
	.align		4
        /*0118*/ 	.word	index@(_ZN7cutlass13device_kernelIN5flash11enable_sm90INS1_16FlashAttnBwdSm90INS1_25CollectiveMainloopBwdSm90ILi2ELi2ELi2EN4cute5tupleIJNS5_1CILi1EEES8_S8_EEENS6_IJNS7_ILi64EEENS7_ILi128EEENS7_ILi96EEEEEENS_6half_tEfNS_4arch4Sm90ELb0ELb1ELb0ELb0ELb0ELb1ELb0ELb0ELi2ELi1ELi2ELi1ELb1EEENS1_24CollectiveEpilogueBwdGQAISD_fSG_Li256ELb0ELb0EEENS1_19SingleTileSchedulerILb0ELb0ELb0ELi128EEEEEEEEEvNT_6ParamsE)
	.align		4
        /*011c*/ 	.word	index@(__assertfail)
	.align		4
        /*0120*/ 	.word	index@(_ZN7cutlass13device_kernelIN5flash11enable_sm90INS1_16FlashAttnBwdSm90INS1_25CollectiveMainloopBwdSm90ILi2ELi2ELi2EN4cute5tupleIJNS5_1CILi1EEES8_S8_EEENS6_IJNS7_ILi64EEENS7_ILi128EEENS7_ILi96EEEEEENS_6half_tEfNS_4arch4Sm90ELb0ELb1ELb0ELb0ELb1ELb1ELb0ELb0ELi2ELi1ELi2ELi1ELb1EEENS1_24CollectiveEpilogueBwdGQAISD_fSG_Li256ELb0ELb1EEENS1_19SingleTileSchedulerILb0ELb0ELb0ELi128EEEEEEEEEvNT_6ParamsE)
	.align		4
        /*0124*/ 	.word	index@(__assertfail)
	.align		4
        /*0128*/ 	.word	index@(_ZN7cutlass13device_kernelIN5flash11enable_sm90INS1_16FlashAttnBwdSm90INS1_25CollectiveMainloopBwdSm90ILi2ELi2ELi2EN4cute5tupleIJNS5_1CILi1EEES8_S8_EEENS6_IJNS7_ILi64EEENS7_ILi128EEENS7_ILi96EEEEEENS_6half_tEfNS_4arch4Sm90ELb0ELb1ELb0ELb1ELb0ELb1ELb0ELb0ELi2ELi1ELi2ELi1ELb1EEENS1_21CollectiveEpilogueBwdISD_SE_SG_Li256ELb1ELb0ELi1EEENS1_19SingleTileSchedulerILb1ELb0ELb0ELi128EEEEEEEEEvNT_6ParamsE)
	.align		4
        /*012c*/ 	.word	index@(__assertfail)
	.align		4
        /*0130*/ 	.word	index@(_ZN7cutlass13device_kernelIN5flash11enable_sm90INS1_16FlashAttnBwdSm90INS1_25CollectiveMainloopBwdSm90ILi2ELi2ELi2EN4cute5tupleIJNS5_1CILi1EEES8_S8_EEENS6_IJNS7_ILi64EEENS7_ILi128EEENS7_ILi96EEEEEENS_6half_tEfNS_4arch4Sm90ELb0ELb1ELb0ELb1ELb1ELb1ELb0ELb0ELi2ELi1ELi2ELi1ELb1EEENS1_21CollectiveEpilogueBwdISD_SE_SG_Li256ELb1ELb0ELi1EEENS1_19SingleTileSchedulerILb1ELb0ELb0ELi128EEEEEEEEEvNT_6ParamsE)
	.align		4
        /*0134*/ 	.word	index@(__assertfail)
	.align		4
        /*0138*/ 	.word	index@(_ZN7cutlass13device_kernelIN5flash11enable_sm90INS1_16FlashAttnBwdSm90INS1_25CollectiveMainloopBwdSm90ILi2ELi2ELi2EN4cute5tupleIJNS5_1CILi1EEES8_S8_EEENS6_IJNS7_ILi64EEENS7_ILi128EEENS7_ILi96EEEEEENS_6half_tEfNS_4arch4Sm90ELb0ELb1ELb0ELb1ELb0ELb1ELb0ELb0ELi2ELi1ELi2ELi1ELb1EEENS1_24CollectiveEpilogueBwdGQAISD_fSG_Li256ELb1ELb0EEENS1_19SingleTileSchedulerILb1ELb0ELb0ELi128EEEEEEEEEvNT_6ParamsE)
	.align		4
        /*013c*/ 	.word	index@(__assertfail)
	.align		4
        /*0140*/ 	.word	index@(_ZN7cutlass13device_kernelIN5flash11enable_sm90INS1_16FlashAttnBwdSm90INS1_25CollectiveMainloopBwdSm90ILi2ELi2ELi2EN4cute5tupleIJNS5_1CILi1EEES8_S8_EEENS6_IJNS7_ILi64EEENS7_ILi128EEENS7_ILi96EEEEEENS_6half_tEfNS_4arch4Sm90ELb0ELb1ELb0ELb1ELb1ELb1ELb0ELb0ELi2ELi1ELi2ELi1ELb1EEENS1_24CollectiveEpilogueBwdGQAISD_fSG_Li256ELb1ELb1EEENS1_19SingleTileSchedulerILb1ELb0ELb0ELi128EEEEEEEEEvNT_6ParamsE)
	.align		4
        /*0144*/ 	.word	index@(__assertfail)
	.align		4
        /*0148*/ 	.word	index@(_ZN7cutlass13device_kernelIN5flash11enable_sm90INS1_16FlashAttnBwdSm90INS1_25CollectiveMainloopBwdSm90ILi2ELi2ELi2EN4cute5tupleIJNS5_1CILi1EEES8_S8_EEENS6_IJNS7_ILi64EEENS7_ILi128EEENS7_ILi96EEEEEENS_6half_tEfNS_4arch4Sm90ELb1ELb0ELb0ELb0ELb0ELb1ELb0ELb0ELi2ELi1ELi2ELi1ELb1EEENS1_21CollectiveEpilogueBwdISD_SE_SG_Li256ELb0ELb0ELi1EEENS1_25SingleTileBwdLPTSchedulerILb0ELi128ELb0EEEEEEEEEvNT_6ParamsE)
	.align		4
        /*014c*/ 	.word	index@(__assertfail)
	.align		4
        /*0150*/ 	.word	index@(_ZN7cutlass13device_kernelIN5flash11enable_sm90INS1_16FlashAttnBwdSm90INS1_25CollectiveMainloopBwdSm90ILi2ELi2ELi2EN4cute5tupleIJNS5_1CILi1EEES8_S8_EEENS6_IJNS7_ILi64EEENS7_ILi128EEENS7_ILi96EEEEEENS_6half_tEfNS_4arch4Sm90ELb1ELb0ELb0ELb0ELb1ELb1ELb0ELb0ELi2ELi1ELi2ELi1ELb1EEENS1_21CollectiveEpilogueBwdISD_SE_SG_Li256ELb0ELb0ELi1EEENS1_25SingleTileBwdLPTSchedulerILb0ELi128ELb1EEEEEEEEEvNT_6ParamsE)
	.align		4
        /*0154*/ 	.word	index@(__assertfail)
	.align		4
        /*0158*/ 	.word	index@(_ZN7cutlass13device_kernelIN5flash11enable_sm90INS1_16FlashAttnBwdSm90INS1_25CollectiveMainloopBwdSm90ILi2ELi2ELi2EN4cute5tupleIJNS5_1CILi1EEES8_S8_EEENS6_IJNS7_ILi64EEENS7_ILi128EEENS7_ILi96EEEEEENS_6half_tEfNS_4arch4Sm90ELb1ELb0ELb0ELb0ELb0ELb1ELb0ELb0ELi2ELi1ELi2ELi1ELb1EEENS1_24CollectiveEpilogueBwdGQAISD_fSG_Li256ELb0ELb0EEENS1_25SingleTileBwdLPTSchedulerILb0ELi128ELb0EEEEEEEEEvNT_6ParamsE)
	.align		4
        /*015c*/ 	.word	index@(__assertfail)
	.align		4
        /*0160*/ 	.word	index@(_ZN7cutlass13device_kernelIN5flash11enable_sm90INS1_16FlashAttnBwdSm90INS1_25CollectiveMainloopBwdSm90ILi2ELi2ELi2EN4cute5tupleIJNS5_1CILi1EEES8_S8_EEENS6_IJNS7_ILi64EEENS7_ILi128EEENS7_ILi96EEEEEENS_6half_tEfNS_4arch4Sm90ELb1ELb0ELb0ELb0ELb1ELb1ELb0ELb0ELi2ELi1ELi2ELi1ELb1EEENS1_24CollectiveEpilogueBwdGQAISD_fSG_Li256ELb0ELb1EEENS1_25SingleTileBwdLPTSchedulerILb0ELi128ELb1EEEEEEEEEvNT_6ParamsE)
	.align		4
        /*0164*/ 	.word	index@(__assertfail)
	.align		4
        /*0168*/ 	.word	index@(_ZN7cutlass13device_kernelIN5flash11enable_sm90INS1_16FlashAttnBwdSm90INS1_25CollectiveMainloopBwdSm90ILi2ELi2ELi2EN4cute5tupleIJNS5_1CILi1EEES8_S8_EEENS6_IJNS7_ILi64EEENS7_ILi128EEENS7_ILi96EEEEEENS_6half_tEfNS_4arch4Sm90ELb1ELb0ELb0ELb1ELb0ELb1ELb0ELb0ELi2ELi1ELi2ELi1ELb1EEENS1_21CollectiveEpilogueBwdISD_SE_SG_Li256ELb1ELb0ELi1EEENS1_25SingleTileBwdLPTSchedulerILb1ELi128ELb0EEEEEEEEEvNT_6ParamsE)
	.align		4
        /*016c*/ 	.word	index@(__assertfail)
	.align		4
        /*0170*/ 	.word	index@(_ZN7cutlass13device_kernelIN5flash11enable_sm90INS1_16FlashAttnBwdSm90INS1_25CollectiveMainloopBwdSm90ILi2ELi2ELi2EN4cute5tupleIJNS5_1CILi1EEES8_S8_EEENS6_IJNS7_ILi64EEENS7_ILi128EEENS7_ILi96EEEEEENS_6half_tEfNS_4arch4Sm90ELb1ELb0ELb0ELb1ELb1ELb1ELb0ELb0ELi2ELi1ELi2ELi1ELb1EEENS1_21CollectiveEpilogueBwdISD_SE_SG_Li256ELb1ELb0ELi1EEENS1_25SingleTileBwdLPTSchedulerILb1ELi128ELb1EEEEEEEEEvNT_6ParamsE)
	.align		4
        /*0174*/ 	.word	index@(__assertfail)
	.align		4
        /*0178*/ 	.word	index@(_ZN7cutlass13device_kernelIN5flash11enable_sm90INS1_16FlashAttnBwdSm90INS1_25CollectiveMainloopBwdSm90ILi2ELi2ELi2EN4cute5tupleIJNS5_1CILi1EEES8_S8_EEENS6_IJNS7_ILi64EEENS7_ILi128EEENS7_ILi96EEEEEENS_6half_tEfNS_4arch4Sm90ELb1ELb0ELb0ELb1ELb0ELb1ELb0ELb0ELi2ELi1ELi2ELi1ELb1EEENS1_24CollectiveEpilogueBwdGQAISD_fSG_Li256ELb1ELb0EEENS1_25SingleTileBwdLPTSchedulerILb1ELi128ELb0EEEEEEEEEvNT_6ParamsE)
	.align		4
        /*017c*/ 	.word	index@(__assertfail)
	.align		4
        /*0180*/ 	.word	index@(_ZN7cutlass13device_kernelIN5flash11enable_sm90INS1_16FlashAttnBwdSm90INS1_25CollectiveMainloopBwdSm90ILi2ELi2ELi2EN4cute5tupleIJNS5_1CILi1EEES8_S8_EEENS6_IJNS7_ILi64EEENS7_ILi128EEENS7_ILi96EEEEEENS_6half_tEfNS_4arch4Sm90ELb1ELb0ELb0ELb1ELb1ELb1ELb0ELb0ELi2ELi1ELi2ELi1ELb1EEENS1_24CollectiveEpilogueBwdGQAISD_fSG_Li256ELb1ELb1EEENS1_25SingleTileBwdLPTSchedulerILb1ELi128ELb1EEEEEEEEEvNT_6ParamsE)
	.align		4
        /*0184*/ 	.word	index@(__assertfail)
	.align		4
        /*0188*/ 	.word	0x00000000
	.align		4
        /*018c*/ 	.word	0xfffffffe
	.align		4
        /*0190*/ 	.word	0x00000000
	.align		4
        /*0194*/ 	.word	0xfffffffd
	.align		4
        /*0198*/ 	.word	0x00000000
	.align		4
        /*019c*/ 	.word	0xfffffffc


//--------------------- .nv.constant4             --------------------------
	.section	.nv.constant4,"a",@progbits
	.align	8
	.align		8
.nv.constant4:
        /*0000*/ 	.dword	__assertfail
	.align		8
        /*0008*/ 	.dword	__unnamed_1
	.align		8
        /*0010*/ 	.dword	__unnamed_2
	.align		8
        /*0018*/ 	.dword	__unnamed_3
	.align		8
        /*0020*/ 	.dword	__unnamed_4
	.align		8
        /*0028*/ 	.dword	__unnamed_5
	.align		8
        /*0030*/ 	.dword	_ZN76_INTERNAL_f4fd1c4e_40_flash_bwd_hdim96_fp16_softcapall_sm90_cu_8e232a79_31754cuda3std3__45__cpo5beginE
	.align		8
        /*0038*/ 	.dword	_ZN76_INTERNAL_f4fd1c4e_40_flash_bwd_hdim96_fp16_softcapall_sm90_cu_8e232a79_31754cuda3std3__45__cpo3endE
	.align		8
        /*0040*/ 	.dword	_ZN76_INTERNAL_f4fd1c4e_40_flash_bwd_hdim96_fp16_softcapall_sm90_cu_8e232a79_31754cuda3std3__45__cpo6cbeginE
	.align		8
        /*0048*/ 	.dword	_ZN76_INTERNAL_f4fd1c4e_40_flash_bwd_hdim96_fp16_softcapall_sm90_cu_8e232a79_31754cuda3std3__45__cpo4cendE
	.align		8
        /*0050*/ 	.dword	_ZN76_INTERNAL_f4fd1c4e_40_flash_bwd_hdim96_fp16_softcapall_sm90_cu_8e232a79_31754cuda3std3__478_GLOBAL__N__f4fd1c4e_40_flash_bwd_hdim96_fp16_softcapall_sm90_cu_8e232a79_31756ignoreE
	.align		8
        /*0058*/ 	.dword	_ZN76_INTERNAL_f4fd1c4e_40_flash_bwd_hdim96_fp16_softcapall_sm90_cu_8e232a79_31754cuda3std3__419piecewise_constructE
	.align		8
        /*0060*/ 	.dword	_ZN76_INTERNAL_f4fd1c4e_40_flash_bwd_hdim96_fp16_softcapall_sm90_cu_8e232a79_31754cuda3std3__48in_placeE
	.align		8
        /*0068*/ 	.dword	_ZN76_INTERNAL_f4fd1c4e_40_flash_bwd_hdim96_fp16_softcapall_sm90_cu_8e232a79_31754cuda3std6ranges3__45__cpo4swapE
	.align		8
        /*0070*/ 	.dword	_ZN76_INTERNAL_f4fd1c4e_40_flash_bwd_hdim96_fp16_softcapall_sm90_cu_8e232a79_31754cuda3std6ranges3__45__cpo9iter_moveE
	.align		8
        /*0078*/ 	.dword	_ZN76_INTERNAL_f4fd1c4e_40_flash_bwd_hdim96_fp16_softcapall_sm90_cu_8e232a79_31754cute7productE
	.align		8
        /*0080*/ 	.dword	_ZN76_INTERNAL_f4fd1c4e_40_flash_bwd_hdim96_fp16_softcapall_sm90_cu_8e232a79_31754cute1_E
	.align		8
        /*0088*/ 	.dword	$str$23
	.align		8
        /*0090*/ 	.dword	$str$24


//--------------------- .text._ZN7cutlass13device_kernelIN5flash11enable_sm90INS1_16FlashAttnBwdSm90INS1_25CollectiveMainloopBwdSm90ILi2ELi2ELi2EN4cute5tupleIJNS5_1CILi1EEES8_S8_EEENS6_IJNS7_ILi64EEENS7_ILi128EEENS7_ILi96EEEEEENS_6half_tEfNS_4arch4Sm90ELb0ELb0ELb1ELb0ELb0ELb1ELb0ELb0ELi2ELi1ELi2ELi1ELb1EEENS1_21CollectiveEpilogueBwdISD_SE_SG_Li256ELb0ELb0ELi1EEENS1_19SingleTileSchedulerILb0ELb0ELb0ELi128EEEEEEEEEvNT_6ParamsE --------------------------
	.section	.text._ZN7cutlass13device_kernelIN5flash11enable_sm90INS1_16FlashAttnBwdSm90INS1_25CollectiveMainloopBwdSm90ILi2ELi2ELi2EN4cute5tupleIJNS5_1CILi1EEES8_S8_EEENS6_IJNS7_ILi64EEENS7_ILi128EEENS7_ILi96EEEEEENS_6half_tEfNS_4arch4Sm90ELb0ELb0ELb1ELb0ELb0ELb1ELb0ELb0ELi2ELi1ELi2ELi1ELb1EEENS1_21CollectiveEpilogueBwdISD_SE_SG_Li256ELb0ELb0ELi1EEENS1_19SingleTileSchedulerILb0ELb0ELb0ELi128EEEEEEEEEvNT_6ParamsE,"ax",@progbits
	.align	128
.text._ZN7cutlass13device_kernelIN5flash11enable_sm90INS1_16FlashAttnBwdSm90INS1_25CollectiveMainloopBwdSm90ILi2ELi2ELi2EN4cute5tupleIJNS5_1CILi1EEES8_S8_EEENS6_IJNS7_ILi64EEENS7_ILi128EEENS7_ILi96EEEEEENS_6half_tEfNS_4arch4Sm90ELb0ELb0ELb1ELb0ELb0ELb1ELb0ELb0ELi2ELi1ELi2ELi1ELb1EEENS1_21CollectiveEpilogueBwdISD_SE_SG_Li256ELb0ELb0ELi1EEENS1_19SingleTileSchedulerILb0ELb0ELb0ELi128EEEEEEEEEvNT_6ParamsE:
        .type           _ZN7cutlass13device_kernelIN5flash11enable_sm90INS1_16FlashAttnBwdSm90INS1_25CollectiveMainloopBwdSm90ILi2ELi2ELi2EN4cute5tupleIJNS5_1CILi1EEES8_S8_EEENS6_IJNS7_ILi64EEENS7_ILi128EEENS7_ILi96EEEEEENS_6half_tEfNS_4arch4Sm90ELb0ELb0ELb1ELb0ELb0ELb1ELb0ELb0ELi2ELi1ELi2ELi1ELb1EEENS1_21CollectiveEpilogueBwdISD_SE_SG_Li256ELb0ELb0ELi1EEENS1_19SingleTileSchedulerILb0ELb0ELb0ELi128EEEEEEEEEvNT_6ParamsE,@function
        .size           _ZN7cutlass13device_kernelIN5flash11enable_sm90INS1_16FlashAttnBwdSm90INS1_25CollectiveMainloopBwdSm90ILi2ELi2ELi2EN4cute5tupleIJNS5_1CILi1EEES8_S8_EEENS6_IJNS7_ILi64EEENS7_ILi128EEENS7_ILi96EEEEEENS_6half_tEfNS_4arch4Sm90ELb0ELb0ELb1ELb0ELb0ELb1ELb0ELb0ELi2ELi1ELi2ELi1ELb1EEENS1_21CollectiveEpilogueBwdISD_SE_SG_Li256ELb0ELb0ELi1EEENS1_19SingleTileSchedulerILb0ELb0ELb0ELi128EEEEEEEEEvNT_6ParamsE,(.L_x_6553 - _ZN7cutlass13device_kernelIN5flash11enable_sm90INS1_16FlashAttnBwdSm90INS1_25CollectiveMainloopBwdSm90ILi2ELi2ELi2EN4cute5tupleIJNS5_1CILi1EEES8_S8_EEENS6_IJNS7_ILi64EEENS7_ILi128EEENS7_ILi96EEEEEENS_6half_tEfNS_4arch4Sm90ELb0ELb0ELb1ELb0ELb0ELb1ELb0ELb0ELi2ELi1ELi2ELi1ELb1EEENS1_21CollectiveEpilogueBwdISD_SE_SG_Li256ELb0ELb0ELi1EEENS1_19SingleTileSchedulerILb0ELb0ELb0ELi128EEEEEEEEEvNT_6ParamsE)
        .other          _ZN7cutlass13device_kernelIN5flash11enable_sm90INS1_16FlashAttnBwdSm90INS1_25CollectiveMainloopBwdSm90ILi2ELi2ELi2EN4cute5tupleIJNS5_1CILi1EEES8_S8_EEENS6_IJNS7_ILi64EEENS7_ILi128EEENS7_ILi96EEEEEENS_6half_tEfNS_4arch4Sm90ELb0ELb0ELb1ELb0ELb0ELb1ELb0ELb0ELi2ELi1ELi2ELi1ELb1EEENS1_21CollectiveEpilogueBwdISD_SE_SG_Li256ELb0ELb0ELi1EEENS1_19SingleTileSchedulerILb0ELb0ELb0ELi128EEEEEEEEEvNT_6ParamsE,@"STO_CUDA_ENTRY STV_DEFAULT"
_ZN7cutlass13device_kernelIN5flash11enable_sm90INS1_16FlashAttnBwdSm90INS1_25CollectiveMainloopBwdSm90ILi2ELi2ELi2EN4cute5tupleIJNS5_1CILi1EEES8_S8_EEENS6_IJNS7_ILi64EEENS7_ILi128EEENS7_ILi96EEEEEENS_6half_tEfNS_4arch4Sm90ELb0ELb0ELb1ELb0ELb0ELb1ELb0ELb0ELi2ELi1ELi2ELi1ELb1EEENS1_21CollectiveEpilogueBwdISD_SE_SG_Li256ELb0ELb0ELi1EEENS1_19SingleTileSchedulerILb0ELb0ELb0ELi128EEEEEEEEEvNT_6ParamsE:
[----:B------:R-:W1:Y:S01]  /*0000*/  LDC R1, c[0x0][0x28] ;  /* 0x00000a00ff017b82 */ /* 0x000e620000000800 */
[----:B------:R-:W2:Y:S01]  /*0010*/  S2R R3, SR_TID.X ;  /* 0x0000000000037919 */ /* 0x000ea20000002100 */
[----:B------:R-:W-:Y:S01]  /*0020*/  ELECT P0, URZ, PT ;  /* 0x00000000003f782f */ /* 0x000fe20003800000 */
[----:B------:R-:W-:Y:S01]  /*0030*/  BSSY B0, `(.L_x_0) ;  /* 0x000001a000007945 */ /* 0x000fe20003800000 */
[----:B--2---:R-:W-:-:S05]  /*0040*/  SHF.R.U32.HI R0, RZ, 0x5, R3 ;  /* 0x00000005ff007819 */ /* 0x004fca0000011603 */
[----:B------:R-:W2:Y:S02]  /*0050*/  SHFL.IDX PT, R2, R0, RZ, 0x1f ;  /* 0x00001fff00027589 */ /* 0x000ea400000e0000 */
[----:B--2---:R-:W-:Y:S02]  /*0060*/  ISETP.EQ.AND P0, PT, R2, RZ, P0 ;  /* 0x000000ff0200720c */ /* 0x004fe40000702270 */
[----:B------:R-:W-:-:S11]  /*0070*/  SHF.R.U32.HI R2, RZ, 0x7, R3 ;  /* 0x00000007ff027819 */ /* 0x000fd60000011603 */
[----:B-1----:R-:W-:Y:S05]  /*0080*/  @!P0 BRA `(.L_x_1) ;  /* 0x0000000000508947 */ /* 0x002fea0003800000 */
[----:B------:R-:W-:Y:S02]  /*0090*/  ULDC.64 UR4, c[0x0][0x198] ;  /* 0x0000660000047ab9 */ /* 0x000fe40000000a00 */
[----:B------:R-:W-:Y:S02]  /*00a0*/  UIADD3 UR6, UP0, UR4, 0xf0, URZ ;  /* 0x000000f004067890 */ /* 0x000fe4000ff1e03f */
[----:B------:R-:W-:Y:S02]  /*00b0*/  UIADD3 UR8, UP1, UR4, 0x1f0, URZ ;  /* 0x000001f004087890 */ /* 0x000fe4000ff3e03f */
[----:B------:R-:W-:Y:S02]  /*00c0*/  UIADD3 UR10, UP2, UR4, 0x2f0, URZ ;  /* 0x000002f0040a7890 */ /* 0x000fe4000ff5e03f */
[----:B------:R-:W-:Y:S02]  /*00d0*/  UIADD3 UR12, UP3, UR4, 0x3f0, URZ ;  /* 0x000003f0040c7890 */ /* 0x000fe4000ff7e03f */
[----:B------:R-:W-:-:S02]  /*00e0*/  UIADD3 UR14, UP4, UR4, 0x670, URZ ;  /* 0x00000670040e7890 */ /* 0x000fc4000ff9e03f */
[----:B------:R-:W-:Y:S02]  /*00f0*/  UIADD3.X UR7, URZ, UR5, URZ, UP0, !UPT ;  /* 0x000000053f077290 */ /* 0x000fe400087fe43f */
[----:B------:R-:W-:Y:S02]  /*0100*/  UIADD3 UR4, UP5, UR4, 0x770, URZ ;  /* 0x0000077004047890 */ /* 0x000fe4000ffbe03f */
[----:B------:R-:W-:Y:S02]  /*0110*/  UIADD3.X UR9, URZ, UR5, URZ, UP1, !UPT ;  /* 0x000000053f097290 */ /* 0x000fe40008ffe43f */
[----:B------:R-:W-:Y:S02]  /*0120*/  UIADD3.X UR11, URZ, UR5, URZ, UP2, !UPT ;  /* 0x000000053f0b7290 */ /* 0x000fe400097fe43f */
[----:B------:R-:W-:Y:S01]  /*0130*/  UIADD3.X UR13, URZ, UR5, URZ, UP3, !UPT ;  /* 0x000000053f0d7290 */ /* 0x000fe20009ffe43f */
[----:B------:R1:W-:Y:S01]  /*0140*/  UTMACCTL.PF [UR6] ;  /* 0x00000000060079b9 */ /* 0x0003e20008040000 */
[----:B------:R-:W-:-:S03]  /*0150*/  UIADD3.X UR15, URZ, UR5, URZ, UP4, !UPT ;  /* 0x000000053f0f7290 */ /* 0x000fc6000a7fe43f */
[----:B------:R1:W-:Y:S01]  /*0160*/  UTMACCTL.PF [UR8] ;  /* 0x00000000080079b9 */ /* 0x0003e20008040000 */
[----:B------:R-:W-:Y:S01]  /*0170*/  UIADD3.X UR5, URZ, UR5, URZ, UP5, !UPT ;  /* 0x000000053f057290 */ /* 0x000fe2000affe43f */
[----:B------:R1:W-:Y:S02]  /*0180*/  UTMACCTL.PF [UR10] ;  /* 0x000000000a0079b9 */ /* 0x0003e40008040000 */
[----:B------:R1:W-:Y:S02]  /*0190*/  UTMACCTL.PF [UR12] ;  /* 0x000000000c0079b9 */ /* 0x0003e40008040000 */
[----:B------:R1:W-:Y:S04]  /*01a0*/  UTMACCTL.PF [UR14] ;  /* 0x000000000e0079b9 */ /* 0x0003e80008040000 */
[----:B------:R1:W-:Y:S02]  /*01b0*/  UTMACCTL.PF [UR4] ;  /* 0x00000000040079b9 */ /* 0x0003e40008040000 */
[----:B-1----:R-:W-:Y:S01]  /*01c0*/  NOP ;  /* 0x0000000000007918 */ /* 0x002fe20000000000 */
.L_x_1:
[----:B------:R-:W-:Y:S05]  /*01d0*/  BSYNC B0 ;  /* 0x0000000000007941 */ /* 0x000fea0003800000 */
.L_x_0:
[----:B------:R-:W-:Y:S01]  /*01e0*/  VOTEU.ANY UP0, P0 ;  /* 0x00000000003f7886 */ /* 0x000fe20000000100 */
[----:B------:R-:W1:Y:S01]  /*01f0*/  SHFL.IDX PT, R4, R2, RZ, 0x1f ;  /* 0x00001fff02047589 */ /* 0x000e6200000e0000 */
[----:B------:R-:W-:Y:S01]  /*0200*/  UMOV UR4, 0x1 ;  /* 0x0000000100047882 */ /* 0x000fe20000000000 */
[----:B------:R-:W-:Y:S01]  /*0210*/  VOTEU.ANY UP1, P0 ;  /* 0x00000000003f7886 */ /* 0x000fe20000020100 */
[----:B------:R-:W-:Y:S01]  /*0220*/  UMOV UR38, 0x1 ;  /* 0x0000000100267882 */ /* 0x000fe20000000000 */
[----:B------:R-:W2:Y:S01]  /*0230*/  @UP0 S2UR UR7, SR_CgaCtaId ;  /* 0x00000000000709c3 */ /* 0x000ea20000008800 */
[----:B------:R-:W3:Y:S01]  /*0240*/  SHFL.IDX PT, R3, R0, RZ, 0x1f ;  /* 0x00001fff00037589 */ /* 0x000ee200000e0000 */
[----:B------:R-:W-:Y:S01]  /*0250*/  @UP0 UMOV UR6, 0x400 ;  /* 0x0000040000060882 */ /* 0x000fe20000000000 */
[----:B------:R-:W-:-:S04]  /*0260*/  @UP0 UIADD3 UR4, -UR4, 0x100000, URZ ;  /* 0x0010000004040890 */ /* 0x000fc8000fffe13f */
[----:B------:R-:W-:Y:S02]  /*0270*/  @UP0 USHF.L.U32 UR5, UR4, 0xb, URZ ;  /* 0x0000000b04050899 */ /* 0x000fe4000800063f */
[----:B------:R-:W-:Y:S01]  /*0280*/  @UP0 USHF.L.U32 UR4, UR4, 0x1, URZ ;  /* 0x0000000104040899 */ /* 0x000fe2000800063f */
[----:B-1----:R-:W-:Y:S01]  /*0290*/  R2UR UR8, R4 ;  /* 0x00000000040872ca */ /* 0x002fe200000e0000 */
[----:B--2---:R-:W-:Y:S01]  /*02a0*/  @UP0 ULEA UR6, UR7, UR6, 0x18 ;  /* 0x0000000607060291 */ /* 0x004fe2000f8ec03f */
[----:B---3--:R-:W-:-:S11]  /*02b0*/  ISETP.NE.AND P1, PT, R3, RZ, PT ;  /* 0x000000ff0300720c */ /* 0x008fd60003f25270 */
[----:B------:R-:W-:Y:S01]  /*02c0*/  UISETP.NE.AND UP0, UPT, UR8, URZ, UPT ;  /* 0x0000003f0800728c */ /* 0x000fe2000bf05270 */
[----:B------:R-:W1:Y:S02]  /*02d0*/  FENCE.VIEW.ASYNC.S ;  /* 0x00000000000073c6 */ /* 0x000e640000000000 */
[----:B-1----:R1:W2:Y:S01]  /*02e0*/  @UP1 SYNCS.EXCH.64 URZ, [UR6+0x26800], UR4 ;  /* 0x02680004063f15b2 */ /* 0x0022a20008000100 */
[----:B------:R-:W-:Y:S01]  /*02f0*/  USEL UR38, UR38, 0x2, !UP0 ;  /* 0x0000000226267887 */ /* 0x000fe2000c000000 */
[----:B------:R-:W-:Y:S11]  /*0300*/  @P1 BRA `(.L_x_2) ;  /* 0x0000000000481947 */ /* 0x000ff60003800000 */
[----:B-1----:R-:W1:Y:S01]  /*0310*/  S2UR UR5, SR_CgaCtaId ;  /* 0x00000000000579c3 */ /* 0x002e620000008800 */
[----:B------:R-:W-:Y:S01]  /*0320*/  UMOV UR4, 0x400 ;  /* 0x0000040000047882 */ /* 0x000fe20000000000 */
[----:B------:R-:W-:Y:S01]  /*0330*/  UMOV UR6, 0x1 ;  /* 0x0000000100067882 */ /* 0x000fe20000000000 */
[----:B------:R-:W-:Y:S01]  /*0340*/  UMOV UR9, 0x100 ;  /* 0x0000010000097882 */ /* 0x000fe20000000000 */
[----:B------:R-:W-:-:S04]  /*0350*/  UIADD3 UR6, -UR6, 0x100000, URZ ;  /* 0x0010000006067890 */ /* 0x000fc8000fffe13f */
[----:B------:R-:W-:Y:S02]  /*0360*/  USHF.L.U32 UR7, UR6, 0xb, URZ ;  /* 0x0000000b06077899 */ /* 0x000fe4000800063f */
[----:B------:R-:W-:Y:S01]  /*0370*/  USHF.L.U32 UR6, UR6, 0x1, URZ ;  /* 0x0000000106067899 */ /* 0x000fe2000800063f */
[----:B------:R-:W-:Y:S01]  /*0380*/  ELECT P0, URZ, PT ;  /* 0x00000000003f782f */ /* 0x000fe20003800000 */
[----:B-1----:R-:W-:Y:S02]  /*0390*/  ULEA UR8, UR5, UR4, 0x18 ;  /* 0x0000000405087291 */ /* 0x002fe4000f8ec03f */
[----:B------:R-:W-:-:S04]  /*03a0*/  UIADD3 UR4, -UR9, 0x100000, URZ ;  /* 0x0010000009047890 */ /* 0x000fc8000fffe13f */
[----:B------:R-:W-:Y:S02]  /*03b0*/  USHF.L.U32 UR5, UR4, 0xb, URZ ;  /* 0x0000000b04057899 */ /* 0x000fe4000800063f */
[----:B------:R-:W-:Y:S01]  /*03c0*/  USHF.L.U32 UR4, UR4, 0x1, URZ ;  /* 0x0000000104047899 */ /* 0x000fe2000800063f */
[----:B------:R-:W1:Y:S03]  /*03d0*/  FENCE.VIEW.ASYNC.S ;  /* 0x00000000000073c6 */ /* 0x000e660000000000 */
[----:B-1----:R3:W4:Y:S08]  /*03e0*/  SYNCS.EXCH.64 URZ, [UR8+0x26810], UR6 ;  /* 0x02681006083f75b2 */ /* 0x0027300008000100 */
[----:B------:R3:W5:Y:S01]  /*03f0*/  SYNCS.EXCH.64 URZ, [UR8+0x26820], UR4 ;  /* 0x02682004083f75b2 */ /* 0x0007620008000100 */
[----:B------:R3:W1:Y:S01]  /*0400*/  SYNCS.EXCH.64 URZ, [UR8+0x26818], UR6 ;  /* 0x02681806083f75b2 */ /* 0x0006620008000100 */
[----:B------:R3:W1:Y:S02]  /*0410*/  SYNCS.EXCH.64 URZ, [UR8+0x26828], UR4 ;  /* 0x02682804083f75b2 */ /* 0x0006640008000100 */
[----:B---3--:R-:W-:Y:S01]  /*0420*/  NOP ;  /* 0x0000000000007918 */ /* 0x008fe20000000000 */
.L_x_2:
[----:B------:R-:W3:Y:S01]  /*0430*/  SHFL.IDX PT, R3, R0, RZ, 0x1f ;  /* 0x00001fff00037589 */ /* 0x000ee200000e0000 */
[----:B------:R-:W-:Y:S01]  /*0440*/  NOP ;  /* 0x0000000000007918 */ /* 0x000fe20000000000 */
[----:B---3--:R-:W-:-:S13]  /*0450*/  ISETP.NE.AND P0, PT, R3, RZ, PT ;  /* 0x000000ff0300720c */ /* 0x008fda0003f05270 */
[----:B------:R-:W-:Y:S05]  /*0460*/  @P0 BRA `(.L_x_3) ;  /* 0x0000000000480947 */ /* 0x000fea0003800000 */
[----:B-1----:R-:W1:Y:S01]  /*0470*/  S2UR UR5, SR_CgaCtaId ;  /* 0x00000000000579c3 */ /* 0x002e620000008800 */
[----:B------:R-:W-:Y:S01]  /*0480*/  UMOV UR4, 0x400 ;  /* 0x0000040000047882 */ /* 0x000fe20000000000 */
[----:B------:R-:W-:Y:S01]  /*0490*/  UMOV UR6, 0x1 ;  /* 0x0000000100067882 */ /* 0x000fe20000000000 */
[----:B------:R-:W-:Y:S01]  /*04a0*/  UMOV UR7, 0x100 ;  /* 0x0000010000077882 */ /* 0x000fe20000000000 */
[----:B------:R-:W-:Y:S01]  /*04b0*/  ELECT P0, URZ, PT ;  /* 0x00000000003f782f */ /* 0x000fe20003800000 */
[----:B-1----:R-:W-:Y:S02]  /*04c0*/  ULEA UR8, UR5, UR4, 0x18 ;  /* 0x0000000405087291 */ /* 0x002fe4000f8ec03f */
[----:B------:R-:W-:-:S04]  /*04d0*/  UIADD3 UR4, -UR6, 0x100000, URZ ;  /* 0x0010000006047890 */ /* 0x000fc8000fffe13f */
[----:B------:R-:W-:Y:S02]  /*04e0*/  USHF.L.U32 UR5, UR4, 0xb, URZ ;  /* 0x0000000b04057899 */ /* 0x000fe4000800063f */
[----:B------:R-:W-:Y:S02]  /*04f0*/  USHF.L.U32 UR4, UR4, 0x1, URZ ;  /* 0x0000000104047899 */ /* 0x000fe4000800063f */
[----:B------:R-:W-:-:S04]  /*0500*/  UIADD3 UR6, -UR7, 0x100000, URZ ;  /* 0x0010000007067890 */ /* 0x000fc8000fffe13f */
[----:B------:R-:W-:Y:S02]  /*0510*/  USHF.L.U32 UR7, UR6, 0xb, URZ ;  /* 0x0000000b06077899 */ /* 0x000fe4000800063f */
[----:B------:R-:W-:Y:S01]  /*0520*/  USHF.L.U32 UR6, UR6, 0x1, URZ ;  /* 0x0000000106067899 */ /* 0x000fe2000800063f */
[----:B------:R-:W1:Y:S03]  /*0530*/  FENCE.VIEW.ASYNC.S ;  /* 0x00000000000073c6 */ /* 0x000e660000000000 */
[----:B-1----:R3:W1:Y:S08]  /*0540*/  SYNCS.EXCH.64 URZ, [UR8+0x26830], UR4 ;  /* 0x02683004083f75b2 */ /* 0x0026700008000100 */
[----:B------:R3:W1:Y:S01]  /*0550*/  SYNCS.EXCH.64 URZ, [UR8+0x26840], UR6 ;  /* 0x02684006083f75b2 */ /* 0x0006620008000100 */
[----:B------:R3:W1:Y:S01]  /*0560*/  SYNCS.EXCH.64 URZ, [UR8+0x26838], UR4 ;  /* 0x02683804083f75b2 */ /* 0x0006620008000100 */
[----:B------:R3:W1:Y:S02]  /*0570*/  SYNCS.EXCH.64 URZ, [UR8+0x26848], UR6 ;  /* 0x02684806083f75b2 */ /* 0x0006640008000100 */
[----:B---3--:R-:W-:Y:S01]  /*0580*/  NOP ;  /* 0x0000000000007918 */ /* 0x008fe20000000000 */
.L_x_3:
[----:B------:R-:W-:Y:S01]  /*0590*/  PLOP3.LUT P0, PT, PT, PT, UP0, 0x80, 0x0 ;  /* 0x000000000000781c */ /* 0x000fe20003f0f008 */
[----:B------:R-:W-:Y:S01]  /*05a0*/  NOP ;  /* 0x0000000000007918 */ /* 0x000fe20000000000 */
[----:B-12-45:R-:W-:Y:S11]  /*05b0*/  BAR.SYNC.DEFER_BLOCKING 0x0 ;  /* 0x0000000000007b1d */ /* 0x036ff60000010000 */
[----:B------:R-:W-:Y:S05]  /*05c0*/  @!P0 BRA `(.L_x_4) ;  /* 0x0000004c00108947 */ /* 0x000fea0003800000 */
.L_x_5:
[----:B------:R-:W-:-:S08]  /*05d0*/  NOP ;  /* 0x0000000000007918 */ /* 0x000fd00000000000 */
[----:B------:R-:W1:Y:S02]  /*05e0*/  USETMAXREG.TRY_ALLOC.CTAPOOL UP0, 0xf0 ;  /* 0x000000f0000079c8 */ /* 0x000e640008000600 */
[----:B-1----:R-:W-:-:S13]  /*05f0*/  PLOP3.LUT P0, PT, PT, PT, UP0, 0x80, 0x0 ;  /* 0x000000000000781c */ /* 0x002fda0003f0f008 */
[----:B------:R-:W-:Y:S05]  /*0600*/  @!P0 BRA `(.L_x_5) ;  /* 0xfffffffc00f08947 */ /* 0x000fea000383ffff */
[----:B------:R-:W-:Y:S01]  /*0610*/  LOP3.LUT R0, R0, 0x3, RZ, 0xc0, !PT ;  /* 0x0000000300007812 */ /* 0x000fe200078ec0ff */
[----:B------:R-:W1:Y:S05]  /*0620*/  S2UR UR4, SR_CTAID.Z ;  /* 0x00000000000479c3 */ /* 0x000e6a0000002700 */
[----:B------:R-:W2:Y:S02]  /*0630*/  SHFL.IDX PT, R0, R0, RZ, 0x1f ;  /* 0x00001fff00007589 */ /* 0x000ea400000e0000 */
[----:B--2---:R-:W-:-:S13]  /*0640*/  ISETP.NE.AND P0, PT, R0, RZ, PT ;  /* 0x000000ff0000720c */ /* 0x004fda0003f05270 */
[----:B------:R-:W-:-:S05]  /*0650*/  @!P0 VIADD R3, R2, 0x9 ;  /* 0x0000000902038836 */ /* 0x000fca0000000000 */
[----:B------:R2:W-:Y:S06]  /*0660*/  @!P0 BAR.ARV R3, 0xa0 ;  /* 0x000280030000851d */ /* 0x0005ec0000002000 */
[----:B-1----:R-:W-:-:S13]  /*0670*/  ISETP.LE.AND P0, PT, RZ, UR4, PT ;  /* 0x00000004ff007c0c */ /* 0x002fda000bf03270 */
[----:B--2---:R-:W-:Y:S05]  /*0680*/  @!P0 EXIT ;  /* 0x000000000000894d */ /* 0x004fea0003800000 */
[----:B------:R-:W1:Y:S01]  /*0690*/  S2R R4, SR_TID.X ;  /* 0x0000000000047919 */ /* 0x000e620000002100 */
[----:B------:R-:W-:-:S04]  /*06a0*/  MOV R0, RZ ;  /* 0x000000ff00007202 */ /* 0x000fc80000000f00 */
[----:B------:R-:W-:Y:S01]  /*06b0*/  LOP3.LUT P0, RZ, R0, 0x3ff, RZ, 0xc0, !PT ;  /* 0x000003ff00ff7812 */ /* 0x000fe2000780c0ff */
[----:B-1----:R-:W-:-:S12]  /*06c0*/  VIADD R121, R4, 0xffffff80 ;  /* 0xffffff8004797836 */ /* 0x002fd80000000000 */
[----:B------:R-:W-:Y:S05]  /*06d0*/  @!P0 BRA `(.L_x_6) ;  /* 0x00000000007c8947 */ /* 0x000fea0003800000 */
[----:B------:R-:W-:Y:S01]  /*06e0*/  MOV R16, 0x0 ;  /* 0x0000000000107802 */ /* 0x000fe20000000f00 */
[----:B------:R-:W-:Y:S01]  /*06f0*/  ULDC.64 UR4, c[0x4][0x88] ;  /* 0x0100220000047ab9 */ /* 0x000fe20000000a00 */
[----:B------:R-:W-:Y:S01]  /*0700*/  ULDC.64 UR6, c[0x4][0x8] ;  /* 0x0100020000067ab9 */ /* 0x000fe20000000a00 */
[----:B------:R-:W-:Y:S01]  /*0710*/  IMAD.U32 R4, RZ, RZ, UR4 ;  /* 0x00000004ff047e24 */ /* 0x000fe2000f8e00ff */
[----:B------:R1:W2:Y:S01]  /*0720*/  LDC.64 R14, c[0x4][R16] ;  /* 0x01000000100e7b82 */ /* 0x0002a20000000a00 */
[----:B------:R-:W-:Y:S01]  /*0730*/  IMAD.U32 R5, RZ, RZ, UR5 ;  /* 0x00000005ff057e24 */ /* 0x000fe2000f8e00ff */
[----:B------:R-:W-:Y:S01]  /*0740*/  ULDC.64 UR4, c[0x4][0x90] ;  /* 0x0100240000047ab9 */ /* 0x000fe20000000a00 */
[----:B------:R-:W-:Y:S02]  /*0750*/  IMAD.U32 R10, RZ, RZ, UR6 ;  /* 0x00000006ff0a7e24 */ /* 0x000fe4000f8e00ff */
[----:B------:R-:W-:Y:S02]  /*0760*/  IMAD.U32 R6, RZ, RZ, UR4 ;  /* 0x00000004ff067e24 */ /* 0x000fe4000f8e00ff */
[----:B------:R-:W-:-:S02]  /*0770*/  IMAD.U32 R7, RZ, RZ, UR5 ;  /* 0x00000005ff077e24 */ /* 0x000fc4000f8e00ff */
[----:B------:R-:W-:Y:S02]  /*0780*/  IMAD.U32 R11, RZ, RZ, UR7 ;  /* 0x00000007ff0b7e24 */ /* 0x000fe4000f8e00ff */
[----:B------:R-:W-:Y:S02]  /*0790*/  IMAD.MOV.U32 R8, RZ, RZ, 0x70 ;  /* 0x00000070ff087424 */ /* 0x000fe400078e00ff */
[----:B------:R-:W-:Y:S02]  /*07a0*/  IMAD.MOV.U32 R12, RZ, RZ, 0x1 ;  /* 0x00000001ff0c7424 */ /* 0x000fe400078e00ff */
[----:B-1----:R-:W-:-:S07]  /*07b0*/  IMAD.MOV.U32 R13, RZ, RZ, RZ ;  /* 0x000000ffff0d7224 */ /* 0x002fce00078e00ff */
[----:B------:R-:W-:-:S07]  /*07c0*/  LEPC R20, `(.L_x_7) ;  /* 0x000000001014794e */ /* 0x000fce0000000000 */
[----:B--2---:R-:W-:Y:S05]  /*07d0*/  CALL.ABS.NOINC R14 ;  /* 0x000000000e007343 */ /* 0x004fea0003c00000 */
.L_x_7:
[----:B------:R-:W1:Y:S01]  /*07e0*/  LDC.64 R16, c[0x4][R16] ;  /* 0x0100000010107b82 */ /* 0x000e620000000a00 */
[----:B------:R-:W-:Y:S01]  /*07f0*/  ULDC.64 UR4, c[0x4][0x88] ;  /* 0x0100220000047ab9 */ /* 0x000fe20000000a00 */
[----:B------:R-:W-:Y:S01]  /*0800*/  ULDC.64 UR6, c[0x4][0x90] ;  /* 0x0100240000067ab9 */ /* 0x000fe20000000a00 */
[----:B------:R-:W-:Y:S01]  /*0810*/  MOV R4, UR4 ;  /* 0x0000000400047c02 */ /* 0x000fe20008000f00 */
        /* <DEDUP_REMOVED lines=8> */
[----:B------:R-:W-:-:S07]  /*08a0*/  IMAD.MOV.U32 R13, RZ, RZ, RZ ;  /* 0x000000ffff0d7224 */ /* 0x000fce00078e00ff */
[----:B------:R-:W-:-:S07]  /*08b0*/  LEPC R20, `(.L_x_6) ;  /* 0x000000001014794e */ /* 0x000fce0000000000 */
[----:B-1----:R-:W-:Y:S05]  /*08c0*/  CALL.ABS.NOINC R16 ;  /* 0x0000000010007343 */ /* 0x002fea0003c00000 */
.L_x_6:
[----:B------:R-:W1:Y:S01]  /*08d0*/  S2R R3, SR_CgaCtaId ;  /* 0x0000000000037919 */ /* 0x000e620000008800 */
[----:B------:R-:W-:-:S04]  /*08e0*/  MOV R16, 0x400 ;  /* 0x0000040000107802 */ /* 0x000fc80000000f00 */
[----:B-1----:R-:W-:-:S05]  /*08f0*/  LEA R16, R3, R16, 0x18 ;  /* 0x0000001003107211 */ /* 0x002fca00078ec0ff */
[----:B------:R-:W-:-:S05]  /*0900*/  VIADD R17, R16, 0x1e800 ;  /* 0x0001e80010117836 */ /* 0x000fca0000000000 */
[----:B------:R-:W-:-:S13]  /*0910*/  LOP3.LUT P0, RZ, R17, 0x3ff, RZ, 0xc0, !PT ;  /* 0x000003ff11ff7812 */ /* 0x000fda000780c0ff */
[----:B------:R-:W-:Y:S05]  /*0920*/  @!P0 BRA `(.L_x_8) ;  /* 0x00000000007c8947 */ /* 0x000fea0003800000 */
[----:B------:R-:W-:Y:S01]  /*0930*/  MOV R18, 0x0 ;  /* 0x0000000000127802 */ /* 0x000fe20000000f00 */
[----:B------:R-:W-:Y:S01]  /*0940*/  ULDC.64 UR4, c[0x4][0x88] ;  /* 0x0100220000047ab9 */ /* 0x000fe20000000a00 */
[----:B------:R-:W-:Y:S01]  /*0950*/  ULDC.64 UR6, c[0x4][0x8] ;  /* 0x0100020000067ab9 */ /* 0x000fe20000000a00 */
[----:B------:R-:W-:Y:S01]  /*0960*/  IMAD.U32 R4, RZ, RZ, UR4 ;  /* 0x00000004ff047e24 */ /* 0x000fe2000f8e00ff */
[----:B------:R1:W2:Y:S01]  /*0970*/  LDC.64 R14, c[0x4][R18] ;  /* 0x01000000120e7b82 */ /* 0x0002a20000000a00 */
[----:B------:R-:W-:Y:S01]  /*0980*/  MOV R5, UR5 ;  /* 0x0000000500057c02 */ /* 0x000fe20008000f00 */
        /* <DEDUP_REMOVED lines=10> */
.L_x_9:
[----:B------:R-:W1:Y:S01]  /*0a30*/  LDC.64 R18, c[0x4][R18] ;  /* 0x0100000012127b82 */ /* 0x000e620000000a00 */
[----:B------:R-:W-:Y:S01]  /*0a40*/  ULDC.64 UR4, c[0x4][0x88] ;  /* 0x0100220000047ab9 */ /* 0x000fe20000000a00 */
[----:B------:R-:W-:Y:S01]  /*0a50*/  ULDC.64 UR6, c[0x4][0x10] ;  /* 0x0100040000067ab9 */ /* 0x000fe20000000a00 */
[----:B------:R-:W-:Y:S02]  /*0a60*/  IMAD.U32 R4, RZ, RZ, UR4 ;  /* 0x00000004ff047e24 */ /* 0x000fe4000f8e00ff */
[----:B------:R-:W-:Y:S01]  /*0a70*/  IMAD.U32 R5, RZ, RZ, UR5 ;  /* 0x00000005ff057e24 */ /* 0x000fe2000f8e00ff */
[----:B------:R-:W-:Y:S01]  /*0a80*/  ULDC.64 UR4, c[0x4][0x90] ;  /* 0x0100240000047ab9 */ /* 0x000fe20000000a00 */
[----:B------:R-:W-:Y:S01]  /*0a90*/  IMAD.U32 R10, RZ, RZ, UR6 ;  /* 0x00000006ff0a7e24 */ /* 0x000fe2000f8e00ff */
[----:B------:R-:W-:Y:S01]  /*0aa0*/  MOV R7, UR5 ;  /* 0x0000000500077c02 */ /* 0x000fe20008000f00 */
[----:B------:R-:W-:Y:S02]  /*0ab0*/  IMAD.U32 R6, RZ, RZ, UR4 ;  /* 0x00000004ff067e24 */ /* 0x000fe4000f8e00ff */
[----:B------:R-:W-:-:S02]  /*0ac0*/  IMAD.U32 R11, RZ, RZ, UR7 ;  /* 0x00000007ff0b7e24 */ /* 0x000fc4000f8e00ff */
[----:B------:R-:W-:Y:S02]  /*0ad0*/  IMAD.MOV.U32 R8, RZ, RZ, 0x70 ;  /* 0x00000070ff087424 */ /* 0x000fe400078e00ff */
[----:B------:R-:W-:Y:S02]  /*0ae0*/  IMAD.MOV.U32 R12, RZ, RZ, 0x1 ;  /* 0x00000001ff0c7424 */ /* 0x000fe400078e00ff */
[----:B------:R-:W-:-:S07]  /*0af0*/  IMAD.MOV.U32 R13, RZ, RZ, RZ ;  /* 0x000000ffff0d7224 */ /* 0x000fce00078e00ff */
[----:B------:R-:W-:-:S07]  /*0b00*/  LEPC R20, `(.L_x_8) ;  /* 0x000000001014794e */ /* 0x000fce0000000000 */
[----:B-1----:R-:W-:Y:S05]  /*0b10*/  CALL.ABS.NOINC R18 ;  /* 0x0000000012007343 */ /* 0x002fea0003c00000 */
.L_x_8:
[----:B------:R-:W-:Y:S01]  /*0b20*/  SHF.R.S32.HI R122, RZ, 0x1f, R121 ;  /* 0x0000001fff7a7819 */ /* 0x000fe20000011479 */
[----:B------:R-:W-:-:S03]  /*0b30*/  UMOV UR4, 0xffffffff ;  /* 0xffffffff00047882 */ /* 0x000fc60000000000 */
[----:B------:R-:W-:-:S04]  /*0b40*/  LEA.HI R0, R122, R121, RZ, 0x7 ;  /* 0x000000797a007211 */ /* 0x000fc800078f38ff */
[----:B------:R-:W-:Y:S01]  /*0b50*/  SHF.R.S32.HI R120, RZ, 0x7, R0 ;  /* 0x00000007ff787819 */ /* 0x000fe20000011400 */
[----:B------:R-:W-:Y:S06]  /*0b60*/  BRA.DIV UR4, `(.L_x_10) ;  /* 0x0000007604307947 */ /* 0x000fec000b800000 */
[----:B------:R1:W2:Y:S02]  /*0b70*/  SHFL.IDX PT, R14, R120, RZ, 0x1f ;  /* 0x00001fff780e7589 */ /* 0x0002a400000e0000 */
.L_x_84:
[----:B------:R-:W-:Y:S01]  /*0b80*/  SHF.L.U32 R7, RZ, 0x1f, RZ ;  /* 0x0000001fff077819 */ /* 0x000fe200000006ff */
[----:B------:R-:W-:Y:S01]  /*0b90*/  VIADD R228, R16, 0x6000 ;  /* 0x0000600010e47836 */ /* 0x000fe20000000000 */
[----:B------:R-:W-:Y:S02]  /*0ba0*/  LEA.HI R22, R122, R121, RZ, 0x4 ;  /* 0x000000797a167211 */ /* 0x000fe400078f20ff */
[----:B------:R-:W3:Y:S01]  /*0bb0*/  SYNCS.PHASECHK.TRANS64.TRYWAIT P0, [R16+URZ+0x26800], R7 ;  /* 0x02680007100075a7 */ /* 0x000ee2000800017f */
[----:B------:R-:W-:Y:S02]  /*0bc0*/  LOP3.LUT R0, R0, 0xffffff80, RZ, 0xc0, !PT ;  /* 0xffffff8000007812 */ /* 0x000fe400078ec0ff */
[----:B------:R-:W-:Y:S02]  /*0bd0*/  SHF.R.S32.HI R5, RZ, 0x4, R22 ;  /* 0x00000004ff057819 */ /* 0x000fe40000011416 */
[----:B------:R-:W-:Y:S01]  /*0be0*/  LOP3.LUT P1, RZ, R228, 0x1bf, RZ, 0xc0, !PT ;  /* 0x000001bfe4ff7812 */ /* 0x000fe2000782c0ff */
[----:B------:R-:W-:Y:S01]  /*0bf0*/  IMAD.IADD R123, R121, 0x1, -R0 ;  /* 0x00000001797b7824 */ /* 0x000fe200078e0a00 */
[----:B------:R-:W-:-:S02]  /*0c00*/  LEA.HI R4, R22, R5, RZ, 0x1 ;  /* 0x0000000516047211 */ /* 0x000fc400078f08ff */
[----:B--2---:R-:W-:Y:S02]  /*0c10*/  LEA.HI R0, R14, R14, RZ, 0x1 ;  /* 0x0000000e0e007211 */ /* 0x004fe400078f08ff */
[----:B------:R-:W-:Y:S02]  /*0c20*/  SHF.R.S32.HI R126, RZ, 0x1f, R123 ;  /* 0x0000001fff7e7819 */ /* 0x000fe4000001147b */
[----:B------:R-:W-:Y:S02]  /*0c30*/  LOP3.LUT R4, R4, 0xfffffffe, RZ, 0xc0, !PT ;  /* 0xfffffffe04047812 */ /* 0x000fe400078ec0ff */
[----:B------:R-:W-:Y:S02]  /*0c40*/  LOP3.LUT R3, R0, 0xfffffffe, RZ, 0xc0, !PT ;  /* 0xfffffffe00037812 */ /* 0x000fe400078ec0ff */
[----:B------:R-:W-:Y:S01]  /*0c50*/  LEA.HI R127, R126, R123, RZ, 0x2 ;  /* 0x0000007b7e7f7211 */ /* 0x000fe200078f10ff */
[----:B------:R-:W-:Y:S01]  /*0c60*/  IMAD.IADD R125, R5, 0x1, -R4 ;  /* 0x00000001057d7824 */ /* 0x000fe200078e0a04 */
[----:B------:R-:W-:Y:S01]  /*0c70*/  LEA.HI R0, R122, R121, RZ, 0x5 ;  /* 0x000000797a007211 */ /* 0x000fe200078f28ff */
[----:B------:R-:W-:Y:S01]  /*0c80*/  IMAD.IADD R18, R14, 0x1, -R3 ;  /* 0x000000010e127824 */ /* 0x000fe200078e0a03 */
[----:B------:R-:W-:Y:S01]  /*0c90*/  LOP3.LUT R4, R127, 0x7ffffffc, RZ, 0xc0, !PT ;  /* 0x7ffffffc7f047812 */ /* 0x000fe200078ec0ff */
[----:B---3--:R-:W-:Y:S06]  /*0ca0*/  @P0 BRA `(.L_x_11) ;  /* 0x0000000000080947 */ /* 0x008fec0003800000 */
[----:B------:R-:W2:Y:S02]  /*0cb0*/  SYNCS.PHASECHK.TRANS64.TRYWAIT P0, [R16+URZ+0x26800], R7 ;  /* 0x02680007100075a7 */ /* 0x000ea4000800017f */
[----:B--2---:R-:W-:Y:S05]  /*0cc0*/  @!P0 BRA `(.L_x_12) ;  /* 0x0000007000f88947 */ /* 0x004fea0003800000 */
.L_x_11:
[----:B------:R-:W-:Y:S01]  /*0cd0*/  LOP3.LUT P0, RZ, R228, 0x1bf, RZ, 0xc0, !PT ;  /* 0x000001bfe4ff7812 */ /* 0x000fe2000780c0ff */
[----:B------:R-:W-:Y:S01]  /*0ce0*/  IMAD.IADD R19, R123, 0x1, -R4 ;  /* 0x000000017b137824 */ /* 0x000fe200078e0a04 */
[----:B------:R-:W-:-:S11]  /*0cf0*/  SHF.R.S32.HI R124, RZ, 0x5, R0 ;  /* 0x00000005ff7c7819 */ /* 0x000fd60000011400 */
[----:B------:R-:W-:Y:S05]  /*0d00*/  @!P0 BRA `(.L_x_13) ;  /* 0x0000000000408947 */ /* 0x000fea0003800000 */
[----:B------:R-:W-:Y:S01]  /*0d10*/  MOV R0, 0x0 ;  /* 0x0000000000007802 */ /* 0x000fe20000000f00 */
[----:B------:R-:W-:Y:S01]  /*0d20*/  ULDC.64 UR4, c[0x4][0x88] ;  /* 0x0100220000047ab9 */ /* 0x000fe20000000a00 */
[----:B------:R-:W-:Y:S01]  /*0d30*/  ULDC.64 UR6, c[0x4][0x90] ;  /* 0x0100240000067ab9 */ /* 0x000fe20000000a00 */
[----:B------:R-:W-:Y:S01]  /*0d40*/  MOV R4, UR4 ;  /* 0x0000000400047c02 */ /* 0x000fe20008000f00 */
[----:B------:R3:W4:Y:S01]  /*0d50*/  LDC.64 R14, c[0x4][R0] ;  /* 0x01000000000e7b82 */ /* 0x0007220000000a00 */
[----:B------:R-:W-:Y:S01]  /*0d60*/  IMAD.U32 R5, RZ, RZ, UR5 ;  /* 0x00000005ff057e24 */ /* 0x000fe2000f8e00ff */
[----:B------:R-:W-:Y:S01]  /*0d70*/  ULDC.64 UR4, c[0x4][0x18] ;  /* 0x0100060000047ab9 */ /* 0x000fe20000000a00 */
[----:B------:R-:W-:Y:S02]  /*0d80*/  IMAD.U32 R6, RZ, RZ, UR6 ;  /* 0x00000006ff067e24 */ /* 0x000fe4000f8e00ff */
[----:B--2---:R-:W-:Y:S02]  /*0d90*/  IMAD.U32 R7, RZ, RZ, UR7 ;  /* 0x00000007ff077e24 */ /* 0x004fe4000f8e00ff */
[----:B------:R-:W-:-:S02]  /*0da0*/  IMAD.U32 R10, RZ, RZ, UR4 ;  /* 0x00000004ff0a7e24 */ /* 0x000fc4000f8e00ff */
[----:B------:R-:W-:Y:S02]  /*0db0*/  IMAD.U32 R11, RZ, RZ, UR5 ;  /* 0x00000005ff0b7e24 */ /* 0x000fe4000f8e00ff */
[----:B------:R-:W-:Y:S02]  /*0dc0*/  IMAD.MOV.U32 R8, RZ, RZ, 0x70 ;  /* 0x00000070ff087424 */ /* 0x000fe400078e00ff */
[----:B------:R-:W-:Y:S02]  /*0dd0*/  IMAD.MOV.U32 R12, RZ, RZ, 0x1 ;  /* 0x00000001ff0c7424 */ /* 0x000fe400078e00ff */
[----:B---3--:R-:W-:-:S07]  /*0de0*/  IMAD.MOV.U32 R13, RZ, RZ, RZ ;  /* 0x000000ffff0d7224 */ /* 0x008fce00078e00ff */
[----:B------:R-:W-:-:S07]  /*0df0*/  LEPC R20, `(.L_x_13) ;  /* 0x000000001014794e */ /* 0x000fce0000000000 */
[----:B-1--4-:R-:W-:Y:S05]  /*0e00*/  CALL.ABS.NOINC R14 ;  /* 0x000000000e007343 */ /* 0x012fea0003c00000 */
.L_x_13:
[----:B------:R-:W-:Y:S01]  /*0e10*/  LOP3.LUT R22, R22, 0xfffffff0, RZ, 0xc0, !PT ;  /* 0xfffffff016167812 */ /* 0x000fe200078ec0ff */
[----:B------:R-:W-:Y:S01]  /*0e20*/  IMAD.SHL.U32 R6, R125, 0x8, RZ ;  /* 0x000000087d067824 */ /* 0x000fe200078e00ff */
[----:B------:R-:W-:Y:S05]  /*0e30*/  WARPSYNC.ALL ;  /* 0x0000000000007948 */ /* 0x000fea0003800000 */
[----:B------:R-:W-:Y:S01]  /*0e40*/  IMAD.IADD R22, R121, 0x1, -R22 ;  /* 0x0000000179167824 */ /* 0x000fe200078e0a16 */
[----:B------:R-:W-:Y:S01]  /*0e50*/  ULDC UR4, c[0x0][0x280] ;  /* 0x0000a00000047ab9 */ /* 0x000fe20000000800 */
[----:B------:R-:W-:Y:S01]  /*0e60*/  IMAD.MOV.U32 R23, RZ, RZ, 0x20 ;  /* 0x00000020ff177424 */ /* 0x000fe200078e00ff */
[----:B------:R-:W-:Y:S01]  /*0e70*/  UISETP.GE.AND UP0, UPT, UR4, 0x1, UPT ;  /* 0x000000010400788c */ /* 0x000fe2000bf06270 */
[----:B------:R-:W-:-:S02]  /*0e80*/  CS2R R118, SRZ ;  /* 0x0000000000767805 */ /* 0x000fc4000001ff00 */
[----:B------:R-:W-:Y:S02]  /*0e90*/  LEA.HI R0, R22, R22, RZ, 0x1 ;  /* 0x0000001616007211 */ /* 0x000fe400078f08ff */
[----:B------:R-:W-:Y:S02]  /*0ea0*/  CS2R R116, SRZ ;  /* 0x0000000000747805 */ /* 0x000fe4000001ff00 */
[----:B------:R-:W-:Y:S02]  /*0eb0*/  SHF.R.S32.HI R5, RZ, 0x1f, R22 ;  /* 0x0000001fff057819 */ /* 0x000fe40000011416 */
[----:B------:R-:W-:Y:S02]  /*0ec0*/  CS2R R114, SRZ ;  /* 0x0000000000727805 */ /* 0x000fe4000001ff00 */
[----:B------:R-:W-:Y:S02]  /*0ed0*/  SHF.R.S32.HI R3, RZ, 0x1, R0 ;  /* 0x00000001ff037819 */ /* 0x000fe40000011400 */
[----:B------:R-:W-:-:S02]  /*0ee0*/  CS2R R112, SRZ ;  /* 0x0000000000707805 */ /* 0x000fc4000001ff00 */
[----:B------:R-:W-:Y:S02]  /*0ef0*/  SHF.R.S32.HI R4, RZ, 0x1f, R0 ;  /* 0x0000001fff047819 */ /* 0x000fe40000011400 */
[----:B------:R-:W-:Y:S02]  /*0f00*/  CS2R R110, SRZ ;  /* 0x00000000006e7805 */ /* 0x000fe4000001ff00 */
[----:B------:R-:W-:Y:S02]  /*0f10*/  LEA.HI R5, R5, R22, RZ, 0x3 ;  /* 0x0000001605057211 */ /* 0x000fe400078f18ff */
[----:B------:R-:W-:Y:S02]  /*0f20*/  CS2R R108, SRZ ;  /* 0x00000000006c7805 */ /* 0x000fe4000001ff00 */
[----:B------:R-:W-:Y:S02]  /*0f30*/  LEA.HI R4, R4, R3, RZ, 0x2 ;  /* 0x0000000304047211 */ /* 0x000fe400078f10ff */
[----:B------:R-:W-:-:S02]  /*0f40*/  CS2R R106, SRZ ;  /* 0x00000000006a7805 */ /* 0x000fc4000001ff00 */
[----:B--2---:R-:W-:Y:S02]  /*0f50*/  SHF.L.U32 R7, R5, 0x5, RZ ;  /* 0x0000000505077819 */ /* 0x004fe400000006ff */
[----:B------:R-:W-:Y:S02]  /*0f60*/  CS2R R104, SRZ ;  /* 0x0000000000687805 */ /* 0x000fe4000001ff00 */
[----:B------:R-:W-:Y:S02]  /*0f70*/  LOP3.LUT R4, R4, 0xfffffffc, RZ, 0xc0, !PT ;  /* 0xfffffffc04047812 */ /* 0x000fe400078ec0ff */
[----:B------:R-:W-:Y:S02]  /*0f80*/  CS2R R102, SRZ ;  /* 0x0000000000667805 */ /* 0x000fe4000001ff00 */
[----:B------:R-:W-:Y:S02]  /*0f90*/  LOP3.LUT R5, R0, 0x7fffffe, RZ, 0xc0, !PT ;  /* 0x07fffffe00057812 */ /* 0x000fe400078ec0ff */
[----:B------:R-:W-:-:S02]  /*0fa0*/  CS2R R100, SRZ ;  /* 0x0000000000647805 */ /* 0x000fc4000001ff00 */
[----:B------:R-:W-:Y:S01]  /*0fb0*/  LOP3.LUT R7, R7, 0xffffff00, RZ, 0xc0, !PT ;  /* 0xffffff0007077812 */ /* 0x000fe200078ec0ff */
[----:B------:R-:W-:Y:S01]  /*0fc0*/  IMAD.IADD R4, R3, 0x1, -R4 ;  /* 0x0000000103047824 */ /* 0x000fe200078e0a04 */
[----:B------:R-:W-:Y:S01]  /*0fd0*/  CS2R R98, SRZ ;  /* 0x0000000000627805 */ /* 0x000fe2000001ff00 */
[----:B------:R-:W-:Y:S01]  /*0fe0*/  IMAD.IADD R5, R22, 0x1, -R5 ;  /* 0x0000000116057824 */ /* 0x000fe200078e0a05 */
[----:B------:R-:W-:Y:S01]  /*0ff0*/  CS2R R96, SRZ ;  /* 0x0000000000607805 */ /* 0x000fe2000001ff00 */
[C---:B------:R-:W-:Y:S01]  /*1000*/  IMAD.SHL.U32 R3, R4.reuse, 0x40, RZ ;  /* 0x0000004004037824 */ /* 0x040fe200078e00ff */
[----:B------:R-:W-:Y:S01]  /*1010*/  LOP3.LUT P0, RZ, R4, 0x2, RZ, 0xc0, !PT ;  /* 0x0000000204ff7812 */ /* 0x000fe2000780c0ff */
[----:B------:R-:W-:Y:S01]  /*1020*/  IMAD R0, R124, 0x200, R7 ;  /* 0x000002007c007824 */ /* 0x000fe200078e0207 */
[----:B------:R-:W-:Y:S02]  /*1030*/  CS2R R94, SRZ ;  /* 0x00000000005e7805 */ /* 0x000fe4000001ff00 */
[----:B------:R-:W-:-:S02]  /*1040*/  CS2R R92, SRZ ;  /* 0x00000000005c7805 */ /* 0x000fc4000001ff00 */
[----:B------:R-:W-:Y:S01]  /*1050*/  LOP3.LUT R3, R3, 0xc0, RZ, 0xc0, !PT ;  /* 0x000000c003037812 */ /* 0x000fe200078ec0ff */
[----:B------:R-:W-:Y:S01]  /*1060*/  IMAD R0, R5, 0x20, R0 ;  /* 0x0000002005007824 */ /* 0x000fe200078e0200 */
[----:B------:R-:W-:Y:S02]  /*1070*/  SEL R23, R23, 0xffffffe0, !P0 ;  /* 0xffffffe017177807 */ /* 0x000fe40004000000 */
[----:B------:R-:W-:Y:S02]  /*1080*/  CS2R R90, SRZ ;  /* 0x00000000005a7805 */ /* 0x000fe4000001ff00 */
[----:B------:R-:W-:Y:S02]  /*1090*/  LOP3.LUT R6, R3, 0x8, R6, 0xf8, !PT ;  /* 0x0000000803067812 */ /* 0x000fe400078ef806 */
[----:B------:R-:W-:Y:S02]  /*10a0*/  CS2R R88, SRZ ;  /* 0x0000000000587805 */ /* 0x000fe4000001ff00 */
[----:B------:R-:W-:-:S02]  /*10b0*/  SHF.R.U32.HI R3, RZ, 0x3, R3 ;  /* 0x00000003ff037819 */ /* 0x000fc40000011603 */
[----:B------:R-:W-:Y:S02]  /*10c0*/  CS2R R86, SRZ ;  /* 0x0000000000567805 */ /* 0x000fe4000001ff00 */
[----:B------:R-:W-:Y:S02]  /*10d0*/  PLOP3.LUT P0, PT, PT, PT, UP0, 0x80, 0x0 ;  /* 0x000000000000781c */ /* 0x000fe40003f0f008 */
[----:B------:R-:W-:Y:S02]  /*10e0*/  CS2R R84, SRZ ;  /* 0x0000000000547805 */ /* 0x000fe4000001ff00 */
[----:B------:R-:W-:Y:S02]  /*10f0*/  LOP3.LUT R3, R6, R3, RZ, 0x3c, !PT ;  /* 0x0000000306037212 */ /* 0x000fe400078e3cff */
[----:B------:R-:W-:Y:S02]  /*1100*/  CS2R R82, SRZ ;  /* 0x0000000000527805 */ /* 0x000fe4000001ff00 */
[----:B------:R-:W-:-:S02]  /*1110*/  CS2R R80, SRZ ;  /* 0x0000000000507805 */ /* 0x000fc4000001ff00 */
[----:B------:R-:W-:Y:S02]  /*1120*/  CS2R R78, SRZ ;  /* 0x00000000004e7805 */ /* 0x000fe4000001ff00 */
[----:B------:R-:W-:Y:S01]  /*1130*/  CS2R R76, SRZ ;  /* 0x00000000004c7805 */ /* 0x000fe2000001ff00 */
[----:B------:R-:W-:Y:S01]  /*1140*/  IMAD.IADD R3, R3, 0x1, R0 ;  /* 0x0000000103037824 */ /* 0x000fe200078e0200 */
[----:B------:R-:W-:Y:S02]  /*1150*/  CS2R R74, SRZ ;  /* 0x00000000004a7805 */ /* 0x000fe4000001ff00 */
[----:B------:R-:W-:Y:S02]  /*1160*/  CS2R R72, SRZ ;  /* 0x0000000000487805 */ /* 0x000fe4000001ff00 */
[----:B------:R-:W-:Y:S01]  /*1170*/  CS2R R70, SRZ ;  /* 0x0000000000467805 */ /* 0x000fe2000001ff00 */
[----:B------:R-:W-:Y:S01]  /*1180*/  IMAD R22, R3, 0x2, R16 ;  /* 0x0000000203167824 */ /* 0x000fe200078e0210 */
[----:B------:R-:W-:-:S02]  /*1190*/  CS2R R68, SRZ ;  /* 0x0000000000447805 */ /* 0x000fc4000001ff00 */
[----:B------:R-:W-:Y:S02]  /*11a0*/  CS2R R66, SRZ ;  /* 0x0000000000427805 */ /* 0x000fe4000001ff00 */
[----:B------:R-:W-:Y:S01]  /*11b0*/  CS2R R64, SRZ ;  /* 0x0000000000407805 */ /* 0x000fe2000001ff00 */
[----:B------:R-:W-:Y:S01]  /*11c0*/  IMAD.IADD R23, R22, 0x1, R23 ;  /* 0x0000000116177824 */ /* 0x000fe200078e0217 */
[----:B------:R2:W3:Y:S01]  /*11d0*/  LDSM.16.M88.4 R184, [R22+0x6000] ;  /* 0x0060000016b8783b */ /* 0x0004e20000000200 */
[----:B------:R-:W-:Y:S02]  /*11e0*/  CS2R R62, SRZ ;  /* 0x00000000003e7805 */ /* 0x000fe4000001ff00 */
[----:B------:R-:W-:Y:S02]  /*11f0*/  CS2R R60, SRZ ;  /* 0x00000000003c7805 */ /* 0x000fe4000001ff00 */
[----:B------:R-:W-:Y:S01]  /*1200*/  CS2R R58, SRZ ;  /* 0x00000000003a7805 */ /* 0x000fe2000001ff00 */
[----:B------:R2:W4:Y:S01]  /*1210*/  LDSM.16.M88.4 R188, [R22+0x8000] ;  /* 0x0080000016bc783b */ /* 0x0005220000000200 */
[----:B------:R-:W-:-:S02]  /*1220*/  CS2R R56, SRZ ;  /* 0x0000000000387805 */ /* 0x000fc4000001ff00 */
[----:B------:R-:W-:Y:S02]  /*1230*/  CS2R R54, SRZ ;  /* 0x0000000000367805 */ /* 0x000fe4000001ff00 */
[----:B------:R-:W-:Y:S01]  /*1240*/  CS2R R52, SRZ ;  /* 0x0000000000347805 */ /* 0x000fe2000001ff00 */
[----:B------:R2:W5:Y:S01]  /*1250*/  LDSM.16.M88.4 R192, [R22+0xa000] ;  /* 0x00a0000016c0783b */ /* 0x0005620000000200 */
[----:B------:R-:W-:Y:S02]  /*1260*/  CS2R R50, SRZ ;  /* 0x0000000000327805 */ /* 0x000fe4000001ff00 */
[----:B------:R-:W-:Y:S02]  /*1270*/  CS2R R48, SRZ ;  /* 0x0000000000307805 */ /* 0x000fe4000001ff00 */
[----:B------:R-:W-:Y:S01]  /*1280*/  CS2R R46, SRZ ;  /* 0x00000000002e7805 */ /* 0x000fe2000001ff00 */
[----:B------:R2:W1:Y:S01]  /*1290*/  LDSM.16.M88.4 R196, [R23+0x6000] ;  /* 0x0060000017c4783b */ /* 0x0004620000000200 */
[----:B------:R-:W-:-:S02]  /*12a0*/  CS2R R44, SRZ ;  /* 0x00000000002c7805 */ /* 0x000fc4000001ff00 */
[----:B------:R-:W-:Y:S02]  /*12b0*/  CS2R R42, SRZ ;  /* 0x00000000002a7805 */ /* 0x000fe4000001ff00 */
[----:B------:R-:W-:Y:S01]  /*12c0*/  CS2R R40, SRZ ;  /* 0x0000000000287805 */ /* 0x000fe2000001ff00 */
[----:B------:R2:W1:Y:S01]  /*12d0*/  LDSM.16.M88.4 R200, [R23+0x8000] ;  /* 0x0080000017c8783b */ /* 0x0004620000000200 */
[----:B------:R-:W-:Y:S02]  /*12e0*/  CS2R R38, SRZ ;  /* 0x0000000000267805 */ /* 0x000fe4000001ff00 */
[----:B------:R-:W-:Y:S02]  /*12f0*/  CS2R R36, SRZ ;  /* 0x0000000000247805 */ /* 0x000fe4000001ff00 */
[----:B------:R-:W-:Y:S01]  /*1300*/  CS2R R34, SRZ ;  /* 0x0000000000227805 */ /* 0x000fe2000001ff00 */
[----:B------:R2:W1:Y:S01]  /*1310*/  LDSM.16.M88.4 R204, [R23+0xa000] ;  /* 0x00a0000017cc783b */ /* 0x0004620000000200 */
[----:B------:R-:W-:-:S02]  /*1320*/  CS2R R32, SRZ ;  /* 0x0000000000207805 */ /* 0x000fc4000001ff00 */
[----:B------:R-:W-:Y:S02]  /*1330*/  CS2R R30, SRZ ;  /* 0x00000000001e7805 */ /* 0x000fe4000001ff00 */
[----:B------:R-:W-:Y:S02]  /*1340*/  CS2R R28, SRZ ;  /* 0x00000000001c7805 */ /* 0x000fe4000001ff00 */
[----:B------:R-:W-:Y:S02]  /*1350*/  CS2R R26, SRZ ;  /* 0x00000000001a7805 */ /* 0x000fe4000001ff00 */
[----:B------:R-:W-:Y:S01]  /*1360*/  CS2R R24, SRZ ;  /* 0x0000000000187805 */ /* 0x000fe2000001ff00 */
[----:B--23--:R-:W-:Y:S06]  /*1370*/  @!P0 BRA `(.L_x_14) ;  /* 0x0000002c00d48947 */ /* 0x00cfec0003800000 */
[----:B------:R-:W2:Y:S01]  /*1380*/  S2R R6, SR_CTAID.X ;  /* 0x0000000000067919 */ /* 0x000ea20000002500 */
[----:B------:R-:W2:Y:S01]  /*1390*/  LDC R7, c[0x0][0x290] ;  /* 0x0000a400ff077b82 */ /* 0x000ea20000000800 */
[----:B------:R-:W-:Y:S01]  /*13a0*/  IMAD.SHL.U32 R0, R121, 0x40, RZ ;  /* 0x0000004079007824 */ /* 0x000fe200078e00ff */
[----:B------:R-:W-:Y:S01]  /*13b0*/  SHF.L.U32 R3, R124, 0x4, RZ ;  /* 0x000000047c037819 */ /* 0x000fe200000006ff */
[----:B------:R-:W-:Y:S01]  /*13c0*/  UIADD3 UR4, UR4, 0x3f, URZ ;  /* 0x0000003f04047890 */ /* 0x000fe2000fffe03f */
[----:B------:R-:W-:Y:S01]  /*13d0*/  LEA.HI R122, R122, R121, RZ, 0x3 ;  /* 0x000000797a7a7211 */ /* 0x000fe200078f18ff */
[----:B------:R-:W-:Y:S01]  /*13e0*/  IMAD R125, R120, 0x8, R125 ;  /* 0x00000008787d7824 */ /* 0x000fe200078e027d */
[----:B------:R-:W-:Y:S01]  /*13f0*/  LOP3.LUT R0, R0, 0x1c0, RZ, 0xc0, !PT ;  /* 0x000001c000007812 */ /* 0x000fe200078ec0ff */
[----:B------:R-:W-:Y:S01]  /*1400*/  USHF.R.S32.HI UR5, URZ, 0x1f, UR4 ;  /* 0x0000001f3f057899 */ /* 0x000fe20008011404 */
[----:B------:R-:W-:Y:S01]  /*1410*/  LEA.HI R126, R126, R123, RZ, 0x5 ;  /* 0x0000007b7e7e7211 */ /* 0x000fe200078f28ff */
[----:B------:R-:W-:Y:S01]  /*1420*/  IMAD.MOV.U32 R119, RZ, RZ, RZ ;  /* 0x000000ffff777224 */ /* 0x000fe200078e00ff */
[----:B------:R-:W-:Y:S01]  /*1430*/  LOP3.LUT R3, R0, 0x30, R3, 0xf8, !PT ;  /* 0x0000003000037812 */ /* 0x000fe200078ef803 */
[----:B------:R-:W-:Y:S01]  /*1440*/  ULEA.HI UR5, UR5, UR4, URZ, 0x6 ;  /* 0x0000000405057291 */ /* 0x000fe2000f8f303f */
[----:B------:R-:W-:Y:S01]  /*1450*/  SHF.R.S32.HI R126, RZ, 0x5, R126 ;  /* 0x00000005ff7e7819 */ /* 0x000fe2000001147e */
[----:B------:R-:W-:Y:S01]  /*1460*/  ULOP3.LUT UR11, UR38, 0x1, URZ, 0xfc, !UPT ;  /* 0x00000001260b7892 */ /* 0x000fe2000f8efc3f */
[----:B------:R-:W-:Y:S01]  /*1470*/  LOP3.LUT R5, R3, 0x8, R122, 0xf8, !PT ;  /* 0x0000000803057812 */ /* 0x000fe200078ef87a */
[----:B------:R-:W-:Y:S01]  /*1480*/  USHF.R.S32.HI UR7, URZ, 0x6, UR5 ;  /* 0x000000063f077899 */ /* 0x000fe20008011405 */
[----:B------:R-:W-:Y:S01]  /*1490*/  SHF.R.U32.HI R4, RZ, 0x3, R0 ;  /* 0x00000003ff047819 */ /* 0x000fe20000011600 */
[----:B------:R-:W-:Y:S01]  /*14a0*/  UMOV UR4, URZ ;  /* 0x0000003f00047c82 */ /* 0x000fe20008000000 */
[--C-:B------:R-:W-:Y:S01]  /*14b0*/  SHF.R.S32.HI R0, RZ, 0x2, R127.reuse ;  /* 0x00000002ff007819 */ /* 0x100fe2000001147f */
[----:B------:R-:W-:Y:S01]  /*14c0*/  UMOV UR5, URZ ;  /* 0x0000003f00057c82 */ /* 0x000fe20008000000 */
[----:B------:R-:W-:Y:S01]  /*14d0*/  SHF.R.S32.HI R127, RZ, 0x1f, R127 ;  /* 0x0000001fff7f7819 */ /* 0x000fe2000001147f */
[----:B------:R-:W-:Y:S01]  /*14e0*/  UMOV UR6, URZ ;  /* 0x0000003f00067c82 */ /* 0x000fe20008000000 */
[----:B------:R-:W-:Y:S01]  /*14f0*/  LOP3.LUT R4, R5, R4, RZ, 0x3c, !PT ;  /* 0x0000000405047212 */ /* 0x000fe200078e3cff */
[----:B------:R-:W-:Y:S01]  /*1500*/  IMAD R5, R120, 0x300, R123 ;  /* 0x0000030078057824 */ /* 0x000fe200078e027b */
[----:B------:R-:W-:Y:S01]  /*1510*/  LEA.HI R127, R127, R0, RZ, 0x3 ;  /* 0x000000007f7f7211 */ /* 0x000fe200078f18ff */
[----:B------:R-:W-:Y:S01]  /*1520*/  ULDC UR13, c[0x0][0x75c] ;  /* 0x0001d700000d7ab9 */ /* 0x000fe20000000800 */
[----:B------:R-:W-:Y:S01]  /*1530*/  ULDC UR14, c[0x0][0x744] ;  /* 0x0001d100000e7ab9 */ /* 0x000fe20000000800 */
[----:B------:R-:W-:Y:S01]  /*1540*/  IMAD.SHL.U32 R5, R5, 0x4, RZ ;  /* 0x0000000405057824 */ /* 0x000fe200078e00ff */
[----:B------:R-:W-:Y:S01]  /*1550*/  LOP3.LUT R127, R127, 0xfffffff8, RZ, 0xc0, !PT ;  /* 0xfffffff87f7f7812 */ /* 0x000fe200078ec0ff */
[----:B------:R-:W-:-:S02]  /*1560*/  IMAD.U32 R4, R125, 0x200, R4 ;  /* 0x000002007d047824 */ /* 0x000fc400078e0004 */
[----:B--2---:R-:W-:-:S04]  /*1570*/  IMAD R3, R6, -0x80, R7 ;  /* 0xffffff8006037824 */ /* 0x004fc800078e0207 */
[----:B------:R-:W-:Y:S01]  /*1580*/  IMAD R126, R126, -0x10, R3 ;  /* 0xfffffff07e7e7824 */ /* 0x000fe200078e0203 */
[----:B------:R-:W-:-:S04]  /*1590*/  LEA.HI R3, R120, R120, RZ, 0x1 ;  /* 0x0000007878037211 */ /* 0x000fc800078f08ff */
[----:B------:R-:W-:Y:S02]  /*15a0*/  LOP3.LUT R3, R3, 0xfffffffe, RZ, 0xc0, !PT ;  /* 0xfffffffe03037812 */ /* 0x000fe400078ec0ff */
[----:B------:R-:W-:Y:S01]  /*15b0*/  IADD3 R126, R126, R127, -R0 ;  /* 0x0000007f7e7e7210 */ /* 0x000fe20007ffe800 */
[----:B------:R-:W-:Y:S02]  /*15c0*/  IMAD R0, R5, 0x4, R16 ;  /* 0x0000000405007824 */ /* 0x000fe400078e0210 */
[----:B------:R-:W-:-:S04]  /*15d0*/  IMAD.IADD R3, R120, 0x1, -R3 ;  /* 0x0000000178037824 */ /* 0x000fc800078e0a03 */
[----:B------:R-:W-:-:S07]  /*15e0*/  IMAD R3, R3, -0x40, R126 ;  /* 0xffffffc003037824 */ /* 0x000fce00078e027e */
.L_x_25:
[----:B------:R-:W-:-:S06]  /*15f0*/  UISETP.NE.AND UP0, UPT, UR11, 0x3, UPT ;  /* 0x000000030b00788c */ /* 0x000fcc000bf05270 */
[----:B------:R-:W-:-:S13]  /*1600*/  PLOP3.LUT P0, PT, PT, PT, UP0, 0x80, 0x0 ;  /* 0x000000000000781c */ /* 0x000fda0003f0f008 */
[----:B-1----:R-:W-:Y:S05]  /*1610*/  @!P0 BRA `(.L_x_15) ;  /* 0x0000000000048947 */ /* 0x002fea0003800000 */
[----:B------:R-:W-:Y:S01]  /*1620*/  BPT.TRAP 0x1 ;  /* 0x000000040000795c */ /* 0x000fe20000300000 */
.L_x_15:
[----:B------:R-:W-:Y:S01]  /*1630*/  R2UR UR8, R16 ;  /* 0x00000000100872ca */ /* 0x000fe200000e0000 */
[----:B------:R-:W-:-:S05]  /*1640*/  IMAD.U32 R6, RZ, RZ, UR5 ;  /* 0x00000005ff067e24 */ /* 0x000fca000f8e00ff */
[----:B------:R-:W-:-:S07]  /*1650*/  SHF.L.U32 R6, R6, 0x1f, RZ ;  /* 0x0000001f06067819 */ /* 0x000fce00000006ff */
[----:B------:R-:W-:-:S09]  /*1660*/  ULEA UR8, UR6, UR8, 0x3 ;  /* 0x0000000806087291 */ /* 0x000fd2000f8e183f */
[----:B------:R2:W3:Y:S01]  /*1670*/  SYNCS.PHASECHK.TRANS64.TRYWAIT P1, [UR8+0x26810], R6 ;  /* 0x02681006ff0075a7 */ /* 0x0004e20008020148 */
[----:B------:R-:W-:Y:S05]  /*1680*/  @!P0 BRA `(.L_x_16) ;  /* 0x0000000000048947 */ /* 0x000fea0003800000 */
[----:B------:R-:W-:Y:S01]  /*1690*/  BPT.TRAP 0x1 ;  /* 0x000000040000795c */ /* 0x000fe20000300000 */
.L_x_16:
[----:B---3--:R-:W-:Y:S05]  /*16a0*/  @P1 BRA `(.L_x_17) ;  /* 0x0000000000081947 */ /* 0x008fea0003800000 */
[----:B------:R-:W3:Y:S02]  /*16b0*/  SYNCS.PHASECHK.TRANS64.TRYWAIT P1, [UR8+0x26810], R6 ;  /* 0x02681006ff0075a7 */ /* 0x000ee40008020148 */
[----:B---3--:R-:W-:Y:S05]  /*16c0*/  @!P1 BRA `(.L_x_18) ;  /* 0x00000068008c9947 */ /* 0x008fea0003800000 */
.L_x_17:
[----:B------:R-:W-:Y:S01]  /*16d0*/  R2UR UR9, R16 ;  /* 0x00000000100972ca */ /* 0x000fe200000e0000 */
[----:B---3--:R-:W-:Y:S01]  /*16e0*/  IMAD R5, R18, 0x800, R16 ;  /* 0x0000080012057824 */ /* 0x008fe200078e0210 */
[----:B------:R-:W-:Y:S01]  /*16f0*/  WARPGROUP.ARRIVE ;  /* 0x00000000000079c5 */ /* 0x000fe20000000000 */
[----:B------:R-:W-:Y:S01]  /*1700*/  UMOV UR17, 0xc0000010 ;  /* 0xc000001000117882 */ /* 0x000fe20000000000 */
[----:B------:R-:W-:Y:S01]  /*1710*/  UMOV UR19, 0x80000020 ;  /* 0x8000002000137882 */ /* 0x000fe20000000000 */
[----:B------:R-:W-:Y:S01]  /*1720*/  IMAD.U32 R8, RZ, RZ, UR6 ;  /* 0x00000006ff087e24 */ /* 0x000fe2000f8e00ff */
[----:B------:R-:W-:-:S03]  /*1730*/  R2UR UR10, R5 ;  /* 0x00000000050a72ca */ /* 0x000fc600000e0000 */
[----:B------:R-:W-:-:S04]  /*1740*/  IMAD R5, R8, 0x20, R19 ;  /* 0x0000002008057824 */ /* 0x000fc800078e0213 */
[----:B------:R-:W-:Y:S01]  /*1750*/  UIADD3 UR9, UR9, 0x12000, URZ ;  /* 0x0001200009097890 */ /* 0x000fe2000fffe03f */
[----:B------:R-:W-:-:S03]  /*1760*/  SHF.L.U32 R5, R5, 0x1, RZ ;  /* 0x0000000105057819 */ /* 0x000fc600000006ff */
[----:B------:R-:W-:Y:S02]  /*1770*/  USHF.R.U32.HI UR9, URZ, 0x4, UR9 ;  /* 0x000000043f097899 */ /* 0x000fe40008011609 */
[----:B------:R-:W-:Y:S01]  /*1780*/  USHF.R.U32.HI UR10, URZ, 0x4, UR10 ;  /* 0x000000043f0a7899 */ /* 0x000fe2000801160a */
[----:B------:R-:W-:Y:S01]  /*1790*/  IMAD R5, R5, 0x4, R16 ;  /* 0x0000000405057824 */ /* 0x000fe200078e0210 */
[----:B------:R-:W-:Y:S02]  /*17a0*/  ULOP3.LUT UR9, UR9, 0x3fff, URZ, 0xc0, !UPT ;  /* 0x00003fff09097892 */ /* 0x000fe4000f8ec03f */
[----:B------:R-:W-:Y:S02]  /*17b0*/  ULOP3.LUT UR10, UR10, 0x3fff, URZ, 0xc0, !UPT ;  /* 0x00003fff0a0a7892 */ /* 0x000fe4000f8ec03f */
[----:B------:R-:W-:Y:S02]  /*17c0*/  ULOP3.LUT UR15, UR9, 0x10000, URZ, 0xfc, !UPT ;  /* 0x00010000090f7892 */ /* 0x000fe4000f8efc3f */
[----:B------:R-:W-:-:S02]  /*17d0*/  ULOP3.LUT UR12, UR10, 0x10000, URZ, 0xfc, !UPT ;  /* 0x000100000a0c7892 */ /* 0x000fc4000f8efc3f */
[----:B------:R-:W-:-:S05]  /*17e0*/  UIMAD UR10, UR6, 0x300, UR15 ;  /* 0x00000300060a78a4 */ /* 0x000fca000f8e020f */
[----:B------:R-:W-:Y:S02]  /*17f0*/  UMOV UR16, UR12 ;  /* 0x0000000c00107c82 */ /* 0x000fe40008000000 */
[----:B------:R-:W-:Y:S02]  /*1800*/  UMOV UR18, UR10 ;  /* 0x0000000a00127c82 */ /* 0x000fe40008000000 */
[----:B------:R-:W-:Y:S01]  /*1810*/  HGMMA.64x64x16.F32 R152, gdesc[UR16], RZ, !UPT, gsb0 ;  /* 0x00e00000109879f0 */ /* 0x000fe2000c0008ff */
[----:B------:R-:W-:Y:S02]  /*1820*/  UIADD3 UR16, UR12, 0x100, URZ ;  /* 0x000001000c107890 */ /* 0x000fe4000fffe03f */
[----:B------:R-:W-:Y:S01]  /*1830*/  UIADD3 UR18, UR10, 0x2, URZ ;  /* 0x000000020a127890 */ /* 0x000fe2000fffe03f */
[----:B------:R-:W-:Y:S01]  /*1840*/  UMOV UR17, 0xc0000010 ;  /* 0xc000001000117882 */ /* 0x000fe20000000000 */
[----:B------:R-:W-:Y:S01]  /*1850*/  UMOV UR19, 0x80000020 ;  /* 0x8000002000137882 */ /* 0x000fe20000000000 */
[----:B------:R-:W-:-:S02]  /*1860*/  WARPGROUP.DEPBAR.LE gsb0, 0x0 ;  /* 0x00008000000079c5 */ /* 0x000fc40000010000 */
[----:B------:R-:W-:-:S06]  /*1870*/  WARPGROUP.ARRIVE ;  /* 0x00000000000079c5 */ /* 0x000fcc0000000000 */
[----:B------:R-:W-:Y:S01]  /*1880*/  HGMMA.64x64x16.F32 R152, gdesc[UR16], R152, gsb0 ;  /* 0x00e00000109879f0 */ /* 0x000fe20008000898 */
[----:B------:R-:W-:Y:S02]  /*1890*/  UIADD3 UR16, UR12, 0x200, URZ ;  /* 0x000002000c107890 */ /* 0x000fe4000fffe03f */
[----:B------:R-:W-:Y:S01]  /*18a0*/  UIADD3 UR18, UR10, 0x100, URZ ;  /* 0x000001000a127890 */ /* 0x000fe2000fffe03f */
[----:B------:R-:W-:Y:S01]  /*18b0*/  UMOV UR17, 0xc0000010 ;  /* 0xc000001000117882 */ /* 0x000fe20000000000 */
[----:B------:R-:W-:Y:S01]  /*18c0*/  UMOV UR19, 0x80000020 ;  /* 0x8000002000137882 */ /* 0x000fe20000000000 */
[----:B------:R-:W-:Y:S02]  /*18d0*/  WARPGROUP.DEPBAR.LE gsb0, 0x0 ;  /* 0x00008000000079c5 */ /* 0x000fe40000010000 */
        /* <DEDUP_REMOVED lines=22> */
[----:B------:R-:W-:Y:S03]  /*1a40*/  HGMMA.64x64x16.F32 R152, gdesc[UR16], R152, gsb0 ;  /* 0x00e00000109879f0 */ /* 0x000fe60008000898 */
[----:B------:R-:W-:Y:S02]  /*1a50*/  WARPGROUP.DEPBAR.LE gsb0, 0x0 ;  /* 0x00008000000079c5 */ /* 0x000fe40000010000 */
[----:B------:R3:W1:Y:S04]  /*1a60*/  LDS.64 R216, [R5+0x1e000] ;  /* 0x01e0000005d87984 */ /* 0x0006680000000a00 */
[----:B------:R3:W1:Y:S04]  /*1a70*/  LDS.64 R218, [R5+0x1e020] ;  /* 0x01e0200005da7984 */ /* 0x0006680000000a00 */
[----:B------:R3:W1:Y:S04]  /*1a80*/  LDS.64 R208, [R5+0x1e040] ;  /* 0x01e0400005d07984 */ /* 0x0006680000000a00 */
[----:B------:R3:W1:Y:S04]  /*1a90*/  LDS.64 R212, [R5+0x1e060] ;  /* 0x01e0600005d47984 */ /* 0x0006680000000a00 */
[----:B------:R3:W1:Y:S04]  /*1aa0*/  LDS.64 R20, [R5+0x1e080] ;  /* 0x01e0800005147984 */ /* 0x0006680000000a00 */
[----:B------:R3:W1:Y:S04]  /*1ab0*/  LDS.64 R214, [R5+0x1e0a0] ;  /* 0x01e0a00005d67984 */ /* 0x0006680000000a00 */
[----:B------:R3:W1:Y:S04]  /*1ac0*/  LDS.64 R210, [R5+0x1e0c0] ;  /* 0x01e0c00005d27984 */ /* 0x0006680000000a00 */
[----:B------:R3:W1:Y:S01]  /*1ad0*/  LDS.64 R14, [R5+0x1e0e0] ;  /* 0x01e0e000050e7984 */ /* 0x0006620000000a00 */
[----:B------:R-:W-:Y:S05]  /*1ae0*/  @!P0 BRA `(.L_x_19) ;  /* 0x0000000000048947 */ /* 0x000fea0003800000 */
[----:B------:R-:W-:Y:S01]  /*1af0*/  BPT.TRAP 0x1 ;  /* 0x000000040000795c */ /* 0x000fe20000300000 */
.L_x_19:
[----:B------:R1:W1:Y:S01]  /*1b00*/  SYNCS.PHASECHK.TRANS64.TRYWAIT P1, [UR8+0x26830], R6 ;  /* 0x02683006ff0075a7 */ /* 0x0002620008020148 */
[----:B------:R-:W-:Y:S05]  /*1b10*/  @!P0 BRA `(.L_x_20) ;  /* 0x0000000000048947 */ /* 0x000fea0003800000 */
[----:B------:R-:W-:Y:S01]  /*1b20*/  BPT.TRAP 0x1 ;  /* 0x000000040000795c */ /* 0x000fe20000300000 */
.L_x_20:
[----:B-1----:R-:W-:Y:S05]  /*1b30*/  @P1 BRA `(.L_x_21) ;  /* 0x0000000000081947 */ /* 0x002fea0003800000 */
[----:B------:R-:W1:Y:S02]  /*1b40*/  SYNCS.PHASECHK.TRANS64.TRYWAIT P1, [UR8+0x26830], R6 ;  /* 0x02683006ff0075a7 */ /* 0x000e640008020148 */
[----:B-1----:R-:W-:Y:S05]  /*1b50*/  @!P1 BRA `(.L_x_22) ;  /* 0x0000006400809947 */ /* 0x002fea0003800000 */
.L_x_21:
[----:B------:R-:W-:Y:S01]  /*1b60*/  R2UR UR10, R16 ;  /* 0x00000000100a72ca */ /* 0x000fe200000e0000 */
[----:B------:R-:W-:Y:S01]  /*1b70*/  WARPGROUP.ARRIVE ;  /* 0x00000000000079c5 */ /* 0x000fe20000000000 */
[----:B------:R-:W-:Y:S01]  /*1b80*/  UMOV UR19, 0x80000020 ;  /* 0x8000002000137882 */ /* 0x000fe20000000000 */
[----:B------:R-:W-:Y:S01]  /*1b90*/  FMUL.FTZ R8, R154, UR13 ;  /* 0x0000000d9a087c20 */ /* 0x000fe20008410000 */
[----:B--2---:R-:W-:Y:S01]  /*1ba0*/  FMUL.FTZ R6, R152, UR13 ;  /* 0x0000000d98067c20 */ /* 0x004fe20008410000 */
[----:B------:R-:W-:Y:S01]  /*1bb0*/  FMUL.FTZ R12, R158, UR13 ;  /* 0x0000000d9e0c7c20 */ /* 0x000fe20008410000 */
[----:B------:R-:W-:Y:S01]  /*1bc0*/  FMUL.FTZ R7, R153, UR13 ;  /* 0x0000000d99077c20 */ /* 0x000fe20008410000 */
[----:B------:R-:W-:Y:S01]  /*1bd0*/  FMUL.FTZ R13, R159, UR13 ;  /* 0x0000000d9f0d7c20 */ /* 0x000fe20008410000 */
[----:B------:R-:W-:Y:S01]  /*1be0*/  FMUL.FTZ R158, R166, UR13 ;  /* 0x0000000da69e7c20 */ /* 0x000fe20008410000 */
[----:B------:R-:W1:Y:S01]  /*1bf0*/  MUFU.TANH R8, R8 ;  /* 0x0000000800087308 */ /* 0x000e620000002400 */
[----:B------:R-:W-:Y:S01]  /*1c00*/  FMUL.FTZ R159, R167, UR13 ;  /* 0x0000000da79f7c20 */ /* 0x000fe20008410000 */
[----:B------:R-:W-:Y:S01]  /*1c10*/  FMUL.FTZ R152, R160, UR13 ;  /* 0x0000000da0987c20 */ /* 0x000fe20008410000 */
[----:B------:R-:W-:Y:S01]  /*1c20*/  ISETP.GT.AND P1, PT, R3, 0x8, PT ;  /* 0x000000080300780c */ /* 0x000fe20003f24270 */
[----:B------:R-:W-:Y:S01]  /*1c30*/  UIADD3 UR10, UR10, 0x18000, URZ ;  /* 0x000180000a0a7890 */ /* 0x000fe2000fffe03f */
[----:B------:R-:W-:Y:S01]  /*1c40*/  FMUL.FTZ R9, R155, UR13 ;  /* 0x0000000d9b097c20 */ /* 0x000fe20008410000 */
[----:B------:R-:W-:Y:S01]  /*1c50*/  FMUL.FTZ R220, R171, UR13 ;  /* 0x0000000dabdc7c20 */ /* 0x000fe20008410000 */
[----:B------:R-:W-:Y:S01]  /*1c60*/  FMUL.FTZ R154, R162, UR13 ;  /* 0x0000000da29a7c20 */ /* 0x000fe20008410000 */
[----:B------:R-:W-:Y:S01]  /*1c70*/  USHF.R.U32.HI UR10, URZ, 0x4, UR10 ;  /* 0x000000043f0a7899 */ /* 0x000fe2000801160a */
[----:B------:R-:W2:Y:S01]  /*1c80*/  MUFU.TANH R6, R6 ;  /* 0x0000000600067308 */ /* 0x000ea20000002400 */
[----:B------:R-:W-:Y:S01]  /*1c90*/  ISETP.GT.AND P2, PT, R3, RZ, PT ;  /* 0x000000ff0300720c */ /* 0x000fe20003f44270 */
[----:B------:R-:W-:Y:S01]  /*1ca0*/  FMUL.FTZ R153, R161, UR13 ;  /* 0x0000000da1997c20 */ /* 0x000fe20008410000 */
[----:B------:R-:W-:Y:S01]  /*1cb0*/  ULOP3.LUT UR10, UR10, 0x3fff, URZ, 0xc0, !UPT ;  /* 0x00003fff0a0a7892 */ /* 0x000fe2000f8ec03f */
[----:B------:R-:W-:Y:S01]  /*1cc0*/  FMUL.FTZ R155, R163, UR13 ;  /* 0x0000000da39b7c20 */ /* 0x000fe20008410000 */
[----:B------:R-:W-:Y:S01]  /*1cd0*/  FMUL.FTZ R11, R157, UR13 ;  /* 0x0000000d9d0b7c20 */ /* 0x000fe20008410000 */
[----:B------:R-:W-:Y:S01]  /*1ce0*/  FMUL.FTZ R157, R165, UR13 ;  /* 0x0000000da59d7c20 */ /* 0x000fe20008410000 */
[----:B------:R-:W-:Y:S01]  /*1cf0*/  ULOP3.LUT UR12, UR10, 0x10000, URZ, 0xfc, !UPT ;  /* 0x000100000a0c7892 */ /* 0x000fe2000f8efc3f */
[----:B------:R-:W3:Y:S01]  /*1d00*/  MUFU.TANH R12, R12 ;  /* 0x0000000c000c7308 */ /* 0x000ee20000002400 */
[----:B-1----:R-:W-:Y:S01]  /*1d10*/  FSEL R171, R8, -INF , P1 ;  /* 0xff80000008ab7808 */ /* 0x002fe20000800000 */
[----:B------:R-:W-:Y:S01]  /*1d20*/  FMUL.FTZ R163, R168, UR13 ;  /* 0x0000000da8a37c20 */ /* 0x000fe20008410000 */
[----:B------:R-:W-:Y:S01]  /*1d30*/  UIMAD UR12, UR6, 0x300, UR12 ;  /* 0x00000300060c78a4 */ /* 0x000fe2000f8e020c */
[----:B------:R-:W-:Y:S01]  /*1d40*/  FMUL.FTZ R165, R169, UR13 ;  /* 0x0000000da9a57c20 */ /* 0x000fe20008410000 */
[----:B------:R-:W-:Y:S01]  /*1d50*/  FMUL.FTZ R10, R156, UR13 ;  /* 0x0000000d9c0a7c20 */ /* 0x000fe20008410000 */
[----:B------:R-:W-:Y:S01]  /*1d60*/  FFMA.FTZ R162, R171, UR14, -R216 ;  /* 0x0000000eaba27c23 */ /* 0x000fe200080108d8 */
[----:B------:R-:W-:Y:S01]  /*1d70*/  UIADD3 UR16, UR12, 0x2, URZ ;  /* 0x000000020c107890 */ /* 0x000fe2000fffe03f */
[----:B------:R-:W1:Y:S01]  /*1d80*/  MUFU.TANH R7, R7 ;  /* 0x0000000700077308 */ /* 0x000e620000002400 */
[----:B--2---:R-:W-:Y:S01]  /*1d90*/  FSEL R161, R6, -INF , P2 ;  /* 0xff80000006a17808 */ /* 0x004fe20001000000 */
[----:B------:R-:W-:Y:S01]  /*1da0*/  UMOV UR18, UR12 ;  /* 0x0000000c00127c82 */ /* 0x000fe20008000000 */
[----:B------:R-:W-:-:S05]  /*1db0*/  FMUL.FTZ R169, R170, UR13 ;  /* 0x0000000daaa97c20 */ /* 0x000fca0008410000 */
[----:B------:R-:W-:Y:S01]  /*1dc0*/  HGMMA.64x64x16.F32 R120, R184, gdesc[UR16], RZ, !UPT, gsb0 ;  /* 0x00e00010b8787df0 */ /* 0x000fe2000c0008ff */
[----:B------:R-:W-:Y:S01]  /*1dd0*/  UMOV UR19, 0x80000020 ;  /* 0x8000002000137882 */ /* 0x000fe20000000000 */
[----:B------:R-:W-:Y:S01]  /*1de0*/  UMOV UR18, UR16 ;  /* 0x0000001000127c82 */ /* 0x000fe20008000000 */
[----:B------:R-:W-:Y:S01]  /*1df0*/  UIADD3 UR16, UR12, 0x100, URZ ;  /* 0x000001000c107890 */ /* 0x000fe2000fffe03f */
[----:B------:R-:W2:Y:S01]  /*1e00*/  MUFU.TANH R13, R13 ;  /* 0x0000000d000d7308 */ /* 0x000ea20000002400 */
[----:B---3--:R-:W-:Y:S01]  /*1e10*/  FSEL R171, R12, -INF , P1 ;  /* 0xff8000000cab7808 */ /* 0x008fe20000800000 */
[----:B------:R-:W-:Y:S01]  /*1e20*/  FFMA.FTZ R226, R161, UR14, -R216 ;  /* 0x0000000ea1e27c23 */ /* 0x000fe200080108d8 */
[----:B------:R-:W-:Y:S01]  /*1e30*/  FMUL.FTZ R227, R183, UR13 ;  /* 0x0000000db7e37c20 */ /* 0x000fe20008410000 */
[----:B------:R-:W-:Y:S01]  /*1e40*/  FMUL.FTZ R221, R172, UR13 ;  /* 0x0000000dacdd7c20 */ /* 0x000fe20008410000 */
[----:B------:R-:W-:Y:S01]  /*1e50*/  FMUL.FTZ R222, R173, UR13 ;  /* 0x0000000dadde7c20 */ /* 0x000fe20008410000 */
[----:B------:R-:W-:Y:S01]  /*1e60*/  FFMA.FTZ R168, R171, UR14, -R218 ;  /* 0x0000000eaba87c23 */ /* 0x000fe200080108da */
[----:B------:R-:W-:Y:S01]  /*1e70*/  FMUL.FTZ R156, R164, UR13 ;  /* 0x0000000da49c7c20 */ /* 0x000fe20008410000 */
[----:B------:R-:W3:Y:S01]  /*1e80*/  MUFU.TANH R152, R152 ;  /* 0x0000009800987308 */ /* 0x000ee20000002400 */
[----:B-1----:R-:W-:Y:S01]  /*1e90*/  FSEL R160, R7, -INF , P2 ;  /* 0xff80000007a07808 */ /* 0x002fe20001000000 */
[----:B------:R-:W-:Y:S01]  /*1ea0*/  FMUL.FTZ R225, R181, UR13 ;  /* 0x0000000db5e17c20 */ /* 0x000fe20008410000 */
[----:B------:R-:W-:Y:S01]  /*1eb0*/  FMUL.FTZ R224, R178, UR13 ;  /* 0x0000000db2e07c20 */ /* 0x000fe20008410000 */
[----:B------:R-:W-:Y:S01]  /*1ec0*/  FFMA.FTZ R6, -R6, R6, 1 ;  /* 0x3f80000006067423 */ /* 0x000fe20000010106 */
[----:B------:R-:W-:Y:S01]  /*1ed0*/  FMUL.FTZ R223, R174, UR13 ;  /* 0x0000000daedf7c20 */ /* 0x000fe20008410000 */
[----:B------:R-:W-:Y:S01]  /*1ee0*/  FFMA.FTZ R183, R160, UR14, -R217 ;  /* 0x0000000ea0b77c23 */ /* 0x000fe200080108d9 */
[----:B------:R-:W-:Y:S01]  /*1ef0*/  FMUL.FTZ R176, R176, UR13 ;  /* 0x0000000db0b07c20 */ /* 0x000fe20008410000 */
[----:B------:R-:W1:Y:S01]  /*1f00*/  MUFU.TANH R9, R9 ;  /* 0x0000000900097308 */ /* 0x000e620000002400 */
[----:B--2---:R-:W-:Y:S01]  /*1f10*/  FSEL R170, R13, -INF , P1 ;  /* 0xff8000000daa7808 */ /* 0x004fe20000800000 */
[----:B------:R-:W-:Y:S01]  /*1f20*/  FMUL.FTZ R175, R175, UR13 ;  /* 0x0000000dafaf7c20 */ /* 0x000fe20008410000 */
[----:B------:R-:W-:Y:S01]  /*1f30*/  FMUL.FTZ R177, R177, UR13 ;  /* 0x0000000db1b17c20 */ /* 0x000fe20008410000 */
[----:B------:R-:W-:Y:S01]  /*1f40*/  FMUL.FTZ R179, R179, UR13 ;  /* 0x0000000db3b37c20 */ /* 0x000fe20008410000 */
[----:B------:R-:W-:Y:S01]  /*1f50*/  FMUL.FTZ R180, R180, UR13 ;  /* 0x0000000db4b47c20 */ /* 0x000fe20008410000 */
[----:B------:R-:W-:Y:S01]  /*1f60*/  FFMA.FTZ R173, R170, UR14, -R219 ;  /* 0x0000000eaaad7c23 */ /* 0x000fe200080108db */
[----:B------:R-:W-:Y:S01]  /*1f70*/  FMUL.FTZ R182, R182, UR13 ;  /* 0x0000000db6b67c20 */ /* 0x000fe20008410000 */
[----:B------:R-:W2:Y:S01]  /*1f80*/  MUFU.TANH R154, R154 ;  /* 0x0000009a009a7308 */ /* 0x000ea20000002400 */
[C---:B---3--:R-:W-:Y:S01]  /*1f90*/  FSEL R171, R152.reuse, -INF , P2 ;  /* 0xff80000098ab7808 */ /* 0x048fe20001000000 */
[----:B------:R-:W-:Y:S01]  /*1fa0*/  FFMA.FTZ R152, -R152, R152, 1 ;  /* 0x3f80000098987423 */ /* 0x000fe20000010198 */
[----:B------:R-:W-:-:S03]  /*1fb0*/  ULOP3.LUT UR10, UR10, 0x1000000, URZ, 0xfc, !UPT ;  /* 0x010000000a0a7892 */ /* 0x000fc6000f8efc3f */
[----:B------:R-:W-:Y:S01]  /*1fc0*/  FFMA.FTZ R172, R171, UR14, -R208 ;  /* 0x0000000eabac7c23 */ /* 0x000fe200080108d0 */
[----:B------:R-:W-:Y:S01]  /*1fd0*/  UIMAD UR10, UR6, 0x300, UR10 ;  /* 0x00000300060a78a4 */ /* 0x000fe2000f8e020a */
[----:B------:R-:W-:Y:S01]  /*1fe0*/  MUFU.TANH R155, R155 ;  /* 0x0000009b009b7308 */ /* 0x000fe20000002400 */
[----:B-1----:R-:W-:-:S05]  /*1ff0*/  FSEL R164, R9, -INF , P1 ;  /* 0xff80000009a47808 */ /* 0x002fca0000800000 */
[----:B------:R-:W-:Y:S02]  /*2000*/  FFMA.FTZ R164, R164, UR14, -R217 ;  /* 0x0000000ea4a47c23 */ /* 0x000fe400080108d9 */
[----:B------:R-:W-:Y:S01]  /*2010*/  MUFU.TANH R153, R153 ;  /* 0x0000009900997308 */ /* 0x000fe20000002400 */
[C---:B--2---:R-:W-:Y:S01]  /*2020*/  FSEL R181, R154.reuse, -INF , P1 ;  /* 0xff8000009ab57808 */ /* 0x044fe20000800000 */
[----:B------:R-:W-:-:S04]  /*2030*/  FFMA.FTZ R154, -R154, R154, 1 ;  /* 0x3f8000009a9a7423 */ /* 0x000fc8000001019a */
[----:B------:R-:W-:Y:S02]  /*2040*/  FFMA.FTZ R208, R181, UR14, -R208 ;  /* 0x0000000eb5d07c23 */ /* 0x000fe400080108d0 */
[----:B------:R-:W-:Y:S08]  /*2050*/  MUFU.EX2 R226, R226 ;  /* 0x000000e200e27308 */ /* 0x000ff00000000800 */
[----:B------:R-:W1:Y:S08]  /*2060*/  MUFU.TANH R10, R10 ;  /* 0x0000000a000a7308 */ /* 0x000e700000002400 */
[----:B------:R-:W2:Y:S08]  /*2070*/  MUFU.TANH R11, R11 ;  /* 0x0000000b000b7308 */ /* 0x000eb00000002400 */
[----:B------:R-:W-:Y:S01]  /*2080*/  MUFU.TANH R157, R157 ;  /* 0x0000009d009d7308 */ /* 0x000fe20000002400 */
[----:B-1----:R-:W-:Y:S01]  /*2090*/  FSEL R161, R10, -INF , P2 ;  /* 0xff8000000aa17808 */ /* 0x002fe20001000000 */
[----:B------:R-:W-:-:S02]  /*20a0*/  WARPGROUP.DEPBAR.LE gsb0, 0x0 ;  /* 0x00008000000079c5 */ /* 0x000fc40000010000 */
[----:B------:R-:W-:Y:S02]  /*20b0*/  WARPGROUP.ARRIVE ;  /* 0x00000000000079c5 */ /* 0x000fe40000000000 */
[----:B------:R-:W-:Y:S02]  /*20c0*/  FFMA.FTZ R161, R161, UR14, -R218 ;  /* 0x0000000ea1a17c23 */ /* 0x000fe400080108da */
[----:B------:R-:W1:Y:S01]  /*20d0*/  MUFU.EX2 R183, R183 ;  /* 0x000000b700b77308 */ /* 0x000e620000000800 */
[----:B--2---:R-:W-:Y:S01]  /*20e0*/  FSEL R160, R11, -INF , P2 ;  /* 0xff8000000ba07808 */ /* 0x004fe20001000000 */
[----:B------:R-:W-:Y:S01]  /*20f0*/  HGMMA.64x64x16.F32 R120, R196, gdesc[UR16], R120, gsb0 ;  /* 0x00e00010c4787df0 */ /* 0x000fe20008000878 */
[----:B------:R-:W-:Y:S01]  /*2100*/  UMOV UR18, UR16 ;  /* 0x0000001000127c82 */ /* 0x000fe20008000000 */
[----:B------:R-:W-:Y:S01]  /*2110*/  UMOV UR19, 0x80000020 ;  /* 0x8000002000137882 */ /* 0x000fe20000000000 */
[----:B------:R-:W-:Y:S01]  /*2120*/  UIADD3 UR16, UR12, 0x102, URZ ;  /* 0x000001020c107890 */ /* 0x000fe2000fffe03f */
[----:B------:R-:W-:-:S02]  /*2130*/  FFMA.FTZ R160, R160, UR14, -R219 ;  /* 0x0000000ea0a07c23 */ /* 0x000fc400080108db */
[----:B------:R-:W2:Y:S08]  /*2140*/  MUFU.TANH R156, R156 ;  /* 0x0000009c009c7308 */ /* 0x000eb00000002400 */
[----:B------:R-:W-:Y:S08]  /*2150*/  MUFU.EX2 R164, R164 ;  /* 0x000000a400a47308 */ /* 0x000ff00000000800 */
[----:B------:R-:W3:Y:S08]  /*2160*/  MUFU.TANH R158, R158 ;  /* 0x0000009e009e7308 */ /* 0x000ef00000002400 */
[----:B------:R-:W-:Y:S08]  /*2170*/  MUFU.TANH R159, R159 ;  /* 0x0000009f009f7308 */ /* 0x000ff00000002400 */
[----:B------:R-:W-:Y:S08]  /*2180*/  MUFU.TANH R163, R163 ;  /* 0x000000a300a37308 */ /* 0x000ff00000002400 */
[----:B------:R-:W-:Y:S08]  /*2190*/  MUFU.TANH R165, R165 ;  /* 0x000000a500a57308 */ /* 0x000ff00000002400 */
[----:B------:R-:W3:Y:S08]  /*21a0*/  MUFU.EX2 R162, R162 ;  /* 0x000000a200a27308 */ /* 0x000ef00000000800 */
[----:B------:R-:W3:Y:S08]  /*21b0*/  MUFU.EX2 R161, R161 ;  /* 0x000000a100a17308 */ /* 0x000ef00000000800 */
[----:B------:R-:W-:Y:S01]  /*21c0*/  MUFU.EX2 R160, R160 ;  /* 0x000000a000a07308 */ /* 0x000fe20000000800 */
[----:B------:R-:W-:-:S02]  /*21d0*/  WARPGROUP.DEPBAR.LE gsb0, 0x0 ;  /* 0x00008000000079c5 */ /* 0x000fc40000010000 */
[----:B----4-:R-:W-:-:S05]  /*21e0*/  WARPGROUP.ARRIVE ;  /* 0x00000000000079c5 */ /* 0x010fca0000000000 */
[----:B------:R-:W4:Y:S01]  /*21f0*/  MUFU.EX2 R168, R168 ;  /* 0x000000a800a87308 */ /* 0x000f220000000800 */
[----:B------:R-:W-:Y:S01]  /*2200*/  HGMMA.64x64x16.F32 R120, R188, gdesc[UR16], R120, gsb0 ;  /* 0x00e00010bc787df0 */ /* 0x000fe20008000878 */
[----:B------:R-:W-:Y:S01]  /*2210*/  UMOV UR18, UR16 ;  /* 0x0000001000127c82 */ /* 0x000fe20008000000 */
[----:B------:R-:W-:Y:S01]  /*2220*/  UMOV UR19, 0x80000020 ;  /* 0x8000002000137882 */ /* 0x000fe20000000000 */
[----:B------:R-:W-:-:S04]  /*2230*/  UIADD3 UR16, UR12, 0x200, URZ ;  /* 0x000002000c107890 */ /* 0x000fc8000fffe03f */
[----:B------:R-:W4:Y:S01]  /*2240*/  MUFU.TANH R169, R169 ;  /* 0x000000a900a97308 */ /* 0x000f220000002400 */
[----:B------:R-:W-:-:S07]  /*2250*/  UIADD3 UR12, UR12, 0x202, URZ ;  /* 0x000002020c0c7890 */ /* 0x000fce000fffe03f */
[----:B------:R-:W4:Y:S08]  /*2260*/  MUFU.TANH R220, R220 ;  /* 0x000000dc00dc7308 */ /* 0x000f300000002400 */
[----:B------:R-:W-:Y:S08]  /*2270*/  MUFU.TANH R222, R222 ;  /* 0x000000de00de7308 */ /* 0x000ff00000002400 */
[----:B------:R-:W4:Y:S08]  /*2280*/  MUFU.TANH R176, R176 ;  /* 0x000000b000b07308 */ /* 0x000f300000002400 */
[----:B------:R-:W-:Y:S08]  /*2290*/  MUFU.TANH R224, R224 ;  /* 0x000000e000e07308 */ /* 0x000ff00000002400 */
[----:B------:R-:W-:Y:S08]  /*22a0*/  MUFU.TANH R175, R175 ;  /* 0x000000af00af7308 */ /* 0x000ff00000002400 */
[----:B------:R-:W-:Y:S08]  /*22b0*/  MUFU.TANH R177, R177 ;  /* 0x000000b100b17308 */ /* 0x000ff00000002400 */
[----:B------:R-:W-:Y:S08]  /*22c0*/  MUFU.TANH R179, R179 ;  /* 0x000000b300b37308 */ /* 0x000ff00000002400 */
[----:B------:R-:W4:Y:S08]  /*22d0*/  MUFU.TANH R180, R180 ;  /* 0x000000b400b47308 */ /* 0x000f300000002400 */
[----:B------:R-:W-:Y:S01]  /*22e0*/  MUFU.EX2 R172, R172 ;  /* 0x000000ac00ac7308 */ /* 0x000fe20000000800 */
[----:B------:R-:W-:-:S02]  /*22f0*/  WARPGROUP.DEPBAR.LE gsb0, 0x0 ;  /* 0x00008000000079c5 */ /* 0x000fc40000010000 */
[----:B------:R-:W-:-:S05]  /*2300*/  WARPGROUP.ARRIVE ;  /* 0x00000000000079c5 */ /* 0x000fca0000000000 */
[----:B------:R-:W-:Y:S01]  /*2310*/  MUFU.TANH R182, R182 ;  /* 0x000000b600b67308 */ /* 0x000fe20000002400 */
[----:B------:R-:W-:Y:S01]  /*2320*/  HGMMA.64x64x16.F32 R120, R200, gdesc[UR16], R120, gsb0 ;  /* 0x00e00010c8787df0 */ /* 0x000fe20008000878 */
[----:B------:R-:W-:Y:S01]  /*2330*/  UMOV UR18, UR16 ;  /* 0x0000001000127c82 */ /* 0x000fe20008000000 */
[----:B------:R-:W-:Y:S01]  /*2340*/  UMOV UR19, 0x80000020 ;  /* 0x8000002000137882 */ /* 0x000fe20000000000 */
[----:B------:R-:W-:-:S04]  /*2350*/  UIADD3 UR16, UR10, 0xc0, URZ ;  /* 0x000000c00a107890 */ /* 0x000fc8000fffe03f */
[----:B------:R-:W4:Y:S08]  /*2360*/  MUFU.TANH R223, R223 ;  /* 0x000000df00df7308 */ /* 0x000f300000002400 */
[----:B------:R-:W4:Y:S08]  /*2370*/  MUFU.TANH R221, R221 ;  /* 0x000000dd00dd7308 */ /* 0x000f300000002400 */
[----:B------:R-:W-:Y:S08]  /*2380*/  MUFU.TANH R225, R225 ;  /* 0x000000e100e17308 */ /* 0x000ff00000002400 */
[----:B------:R-:W-:Y:S08]  /*2390*/  MUFU.TANH R227, R227 ;  /* 0x000000e300e37308 */ /* 0x000ff00000002400 */
[----:B------:R-:W4:Y:S01]  /*23a0*/  MUFU.EX2 R173, R173 ;  /* 0x000000ad00ad7308 */ /* 0x000f220000000800 */
[----:B------:R-:W-:-:S02]  /*23b0*/  WARPGROUP.DEPBAR.LE gsb0, 0x0 ;  /* 0x00008000000079c5 */ /* 0x000fc40000010000 */
[----:B-----5:R-:W-:-:S06]  /*23c0*/  WARPGROUP.ARRIVE ;  /* 0x00000000000079c5 */ /* 0x020fcc0000000000 */
[----:B------:R-:W-:Y:S01]  /*23d0*/  HGMMA.64x64x16.F32 R120, R192, gdesc[UR16], R120, gsb0 ;  /* 0x00e00010c0787df0 */ /* 0x000fe20008000878 */
[----:B------:R-:W-:Y:S01]  /*23e0*/  UMOV UR18, UR12 ;  /* 0x0000000c00127c82 */ /* 0x000fe20008000000 */
[----:B------:R-:W-:Y:S01]  /*23f0*/  UMOV UR19, 0x80000020 ;  /* 0x8000002000137882 */ /* 0x000fe20000000000 */
[----:B------:R-:W-:Y:S01]  /*2400*/  UIADD3 UR12, UR10, 0x40, URZ ;  /* 0x000000400a0c7890 */ /* 0x000fe2000fffe03f */
[----:B------:R-:W-:Y:S02]  /*2410*/  WARPGROUP.DEPBAR.LE gsb0, 0x0 ;  /* 0x00008000000079c5 */ /* 0x000fe40000010000 */
[----:B------:R-:W-:-:S06]  /*2420*/  WARPGROUP.ARRIVE ;  /* 0x00000000000079c5 */ /* 0x000fcc0000000000 */
[----:B------:R-:W-:Y:S01]  /*2430*/  HGMMA.64x64x16.F32 R120, R204, gdesc[UR16], R120, gsb0 ;  /* 0x00e00010cc787df0 */ /* 0x000fe20008000878 */
[----:B------:R-:W-:Y:S01]  /*2440*/  UMOV UR18, UR10 ;  /* 0x0000000a00127c82 */ /* 0x000fe20008000000 */
[----:B------:R-:W-:Y:S01]  /*2450*/  UMOV UR19, 0x80000020 ;  /* 0x8000002000137882 */ /* 0x000fe20000000000 */
[----:B------:R-:W-:Y:S02]  /*2460*/  WARPGROUP.DEPBAR.LE gsb0, 0x0 ;  /* 0x00008000000079c5 */ /* 0x000fe40000010000 */
[----:B------:R-:W5:Y:S04]  /*2470*/  LDS.64 R166, [R5+0x1e200] ;  /* 0x01e2000005a67984 */ /* 0x000f680000000a00 */
[----:B------:R-:W4:Y:S01]  /*2480*/  LDS.64 R170, [R5+0x1e220] ;  /* 0x01e2200005aa7984 */ /* 0x000f220000000a00 */
[--C-:B-----5:R-:W-:Y:S01]  /*2490*/  FADD.FTZ R217, R120, -R166.reuse ;  /* 0x800000a678d97221 */ /* 0x120fe20000010000 */
[----:B------:R-:W-:Y:S01]  /*24a0*/  FADD.FTZ R181, R122, -R166 ;  /* 0x800000a67ab57221 */ /* 0x000fe20000010000 */
[----:B------:R-:W-:Y:S01]  /*24b0*/  FSEL R122, R155, -INF , P1 ;  /* 0xff8000009b7a7808 */ /* 0x000fe20000800000 */
[--C-:B------:R-:W-:Y:S01]  /*24c0*/  FADD.FTZ R178, R121, -R167.reuse ;  /* 0x800000a779b27221 */ /* 0x100fe20000010000 */
[----:B------:R-:W-:Y:S01]  /*24d0*/  FSEL R120, R153, -INF , P2 ;  /* 0xff80000099787808 */ /* 0x000fe20001000000 */
[----:B------:R-:W-:Y:S01]  /*24e0*/  FMUL.FTZ R217, R226, R217 ;  /* 0x000000d9e2d97220 */ /* 0x000fe20000410000 */
[----:B------:R-:W-:Y:S01]  /*24f0*/  FADD.FTZ R219, R123, -R167 ;  /* 0x800000a77bdb7221 */ /* 0x000fe20000010000 */
[--C-:B------:R-:W-:Y:S01]  /*2500*/  FFMA.FTZ R216, R122, UR14, -R209.reuse ;  /* 0x0000000e7ad87c23 */ /* 0x100fe200080108d1 */
[----:B------:R-:W-:Y:S01]  /*2510*/  FFMA.FTZ R122, -R7, R7, 1 ;  /* 0x3f800000077a7423 */ /* 0x000fe20000010107 */
[----:B------:R-:W-:Y:S01]  /*2520*/  FMUL.FTZ R121, R6, R217 ;  /* 0x000000d906797220 */ /* 0x000fe20000410000 */
[----:B------:R-:W-:Y:S01]  /*2530*/  FFMA.FTZ R120, R120, UR14, -R209 ;  /* 0x0000000e78787c23 */ /* 0x000fe200080108d1 */
[----:B-1----:R-:W-:Y:S01]  /*2540*/  FMUL.FTZ R7, R183, R178 ;  /* 0x000000b2b7077220 */ /* 0x002fe20000410000 */
[----:B------:R-:W-:Y:S01]  /*2550*/  FSEL R6, R157, -INF , P2 ;  /* 0xff8000009d067808 */ /* 0x000fe20001000000 */
[----:B------:R1:W5:Y:S01]  /*2560*/  MUFU.EX2 R166, R208 ;  /* 0x000000d000a67308 */ /* 0x0003620000000800 */
[----:B--2---:R-:W-:Y:S01]  /*2570*/  FSEL R123, R156, -INF , P2 ;  /* 0xff8000009c7b7808 */ /* 0x004fe20001000000 */
[----:B------:R-:W-:Y:S01]  /*2580*/  FMUL.FTZ R122, R122, R7 ;  /* 0x000000077a7a7220 */ /* 0x000fe20000410000 */
[----:B---3--:R-:W-:Y:S01]  /*2590*/  FSEL R209, R158, -INF , P1 ;  /* 0xff8000009ed17808 */ /* 0x008fe20000800000 */
[----:B----4-:R-:W-:Y:S01]  /*25a0*/  FADD.FTZ R218, R124, -R170 ;  /* 0x800000aa7cda7221 */ /* 0x010fe20000010000 */
[----:B------:R-:W-:Y:S01]  /*25b0*/  FMUL.FTZ R181, R162, R181 ;  /* 0x000000b5a2b57220 */ /* 0x000fe20000410000 */
[--C-:B------:R-:W-:Y:S01]  /*25c0*/  FFMA.FTZ R178, R123, UR14, -R212.reuse ;  /* 0x0000000e7bb27c23 */ /* 0x100fe200080108d4 */
[----:B------:R-:W-:Y:S01]  /*25d0*/  FFMA.FTZ R123, -R9, R9, 1 ;  /* 0x3f800000097b7423 */ /* 0x000fe20000010109 */
[----:B------:R2:W3:Y:S01]  /*25e0*/  MUFU.EX2 R174, R120 ;  /* 0x0000007800ae7308 */ /* 0x0004e20000000800 */
[----:B-1----:R-:W-:Y:S01]  /*25f0*/  FFMA.FTZ R208, -R8, R8, 1 ;  /* 0x3f80000008d07423 */ /* 0x002fe20000010108 */
[----:B------:R-:W-:Y:S01]  /*2600*/  FMUL.FTZ R8, R164, R219 ;  /* 0x000000dba4087220 */ /* 0x000fe20000410000 */
[----:B------:R-:W-:Y:S01]  /*2610*/  FFMA.FTZ R212, R209, UR14, -R212 ;  /* 0x0000000ed1d47c23 */ /* 0x000fe200080108d4 */
[----:B------:R-:W-:Y:S01]  /*2620*/  FSEL R209, R163, -INF , P2 ;  /* 0xff800000a3d17808 */ /* 0x000fe20001000000 */
[----:B------:R-:W-:Y:S01]  /*2630*/  FADD.FTZ R9, R126, -R170 ;  /* 0x800000aa7e097221 */ /* 0x000fe20000010000 */
[----:B------:R-:W-:Y:S01]  /*2640*/  FMUL.FTZ R123, R123, R8 ;  /* 0x000000087b7b7220 */ /* 0x000fe20000410000 */
[----:B------:R-:W-:Y:S01]  /*2650*/  FSEL R8, R159, -INF , P1 ;  /* 0xff8000009f087808 */ /* 0x000fe20000800000 */
[----:B------:R1:W4:Y:S01]  /*2660*/  MUFU.EX2 R167, R216 ;  /* 0x000000d800a77308 */ /* 0x0003220000000800 */
[----:B--2---:R-:W-:Y:S01]  /*2670*/  FFMA.FTZ R120, R6, UR14, -R213 ;  /* 0x0000000e06787c23 */ /* 0x004fe200080108d5 */
[--C-:B------:R-:W-:Y:S01]  /*2680*/  FFMA.FTZ R217, R209, UR14, -R20.reuse ;  /* 0x0000000ed1d97c23 */ /* 0x100fe20008010814 */
[----:B------:R-:W2:Y:S01]  /*2690*/  LDS.64 R6, [R5+0x1e240] ;  /* 0x01e2400005067984 */ /* 0x000ea20000000a00 */
[----:B------:R-:W-:Y:S01]  /*26a0*/  FFMA.FTZ R170, -R10, R10, 1 ;  /* 0x3f8000000aaa7423 */ /* 0x000fe2000001010a */
[----:B------:R-:W-:Y:S01]  /*26b0*/  FMUL.FTZ R209, R161, R218 ;  /* 0x000000daa1d17220 */ /* 0x000fe20000410000 */
[----:B------:R-:W-:Y:S01]  /*26c0*/  FADD.FTZ R219, R125, -R171 ;  /* 0x800000ab7ddb7221 */ /* 0x000fe20000010000 */
[----:B------:R-:W-:Y:S01]  /*26d0*/  FMUL.FTZ R208, R208, R181 ;  /* 0x000000b5d0d07220 */ /* 0x000fe20000410000 */
[----:B------:R5:W-:Y:S01]  /*26e0*/  MUFU.EX2 R124, R120 ;  /* 0x00000078007c7308 */ /* 0x000be20000000800 */
[----:B-1----:R-:W-:Y:S01]  /*26f0*/  FFMA.FTZ R216, R8, UR14, -R213 ;  /* 0x0000000e08d87c23 */ /* 0x002fe200080108d5 */
[----:B------:R-:W-:Y:S01]  /*2700*/  FSEL R8, R165, -INF , P2 ;  /* 0xff800000a5087808 */ /* 0x000fe20001000000 */
[----:B------:R-:W-:Y:S01]  /*2710*/  FMUL.FTZ R170, R170, R209 ;  /* 0x000000d1aaaa7220 */ /* 0x000fe20000410000 */
[----:B------:R-:W-:Y:S01]  /*2720*/  FMUL.FTZ R9, R168, R9 ;  /* 0x00000009a8097220 */ /* 0x000fe20000410000 */
[----:B------:R-:W-:Y:S01]  /*2730*/  FFMA.FTZ R209, -R11, R11, 1 ;  /* 0x3f8000000bd17423 */ /* 0x000fe2000001010b */
[----:B------:R-:W-:Y:S01]  /*2740*/  FSEL R213, R169, -INF , P1 ;  /* 0xff800000a9d57808 */ /* 0x000fe20000800000 */
[----:B------:R-:W-:Y:S01]  /*2750*/  FADD.FTZ R218, R127, -R171 ;  /* 0x800000ab7fda7221 */ /* 0x000fe20000010000 */
[----:B------:R1:W-:Y:S01]  /*2760*/  MUFU.EX2 R181, R212 ;  /* 0x000000d400b57308 */ /* 0x0003e20000000800 */
[--C-:B-----5:R-:W-:Y:S01]  /*2770*/  FFMA.FTZ R120, R8, UR14, -R21.reuse ;  /* 0x0000000e08787c23 */ /* 0x120fe20008010815 */
[----:B------:R-:W-:Y:S01]  /*2780*/  FMUL.FTZ R8, R160, R219 ;  /* 0x000000dba0087220 */ /* 0x000fe20000410000 */
[----:B------:R-:W-:Y:S01]  /*2790*/  FSEL R126, R220, -INF , P1 ;  /* 0xff800000dc7e7808 */ /* 0x000fe20000800000 */
[----:B------:R-:W-:Y:S01]  /*27a0*/  FFMA.FTZ R213, R213, UR14, -R20 ;  /* 0x0000000ed5d57c23 */ /* 0x000fe20008010814 */
[----:B------:R-:W-:Y:S01]  /*27b0*/  FFMA.FTZ R171, -R13, R13, 1 ;  /* 0x3f8000000dab7423 */ /* 0x000fe2000001010d */
[----:B------:R-:W-:Y:S01]  /*27c0*/  FMUL.FTZ R209, R209, R8 ;  /* 0x00000008d1d17220 */ /* 0x000fe20000410000 */
[----:B------:R-:W-:Y:S01]  /*27d0*/  FSEL R13, R176, -INF , P2 ;  /* 0xff800000b00d7808 */ /* 0x000fe20001000000 */
[----:B------:R-:W-:Y:S01]  /*27e0*/  MUFU.EX2 R20, R217 ;  /* 0x000000d900147308 */ /* 0x000fe20000000800 */
[----:B-1----:R-:W-:Y:S01]  /*27f0*/  FFMA.FTZ R212, -R12, R12, 1 ;  /* 0x3f8000000cd47423 */ /* 0x002fe2000001010c */
[----:B------:R-:W-:Y:S01]  /*2800*/  FFMA.FTZ R126, R126, UR14, -R21 ;  /* 0x0000000e7e7e7c23 */ /* 0x000fe20008010815 */
[----:B------:R-:W-:Y:S01]  /*2810*/  FFMA.FTZ R153, -R153, R153, 1 ;  /* 0x3f80000099997423 */ /* 0x000fe20000010199 */
[----:B------:R-:W-:Y:S01]  /*2820*/  FFMA.FTZ R12, R13, UR14, -R210 ;  /* 0x0000000e0d0c7c23 */ /* 0x000fe200080108d2 */
[----:B------:R-:W-:Y:S01]  /*2830*/  FMUL.FTZ R212, R212, R9 ;  /* 0x00000009d4d47220 */ /* 0x000fe20000410000 */
[----:B------:R-:W-:Y:S01]  /*2840*/  FSEL R13, R180, -INF , P2 ;  /* 0xff800000b40d7808 */ /* 0x000fe20001000000 */
[----:B------:R-:W1:Y:S01]  /*2850*/  LDS.64 R8, [R5+0x1e260] ;  /* 0x01e2600005087984 */ /* 0x000e620000000a00 */
[----:B------:R5:W-:Y:S01]  /*2860*/  MUFU.EX2 R21, R213 ;  /* 0x000000d500157308 */ /* 0x000be20000000800 */
[----:B------:R-:W-:Y:S01]  /*2870*/  FSEL R127, R223, -INF , P1 ;  /* 0xff800000df7f7808 */ /* 0x000fe20000800000 */
[----:B------:R-:W-:Y:S01]  /*2880*/  FFMA.FTZ R163, -R163, R163, 1 ;  /* 0x3f800000a3a37423 */ /* 0x000fe200000101a3 */
[----:B------:R-:W-:Y:S01]  /*2890*/  FSEL R125, R221, -INF , P2 ;  /* 0xff800000dd7d7808 */ /* 0x000fe20001000000 */
[----:B------:R-:W-:Y:S01]  /*28a0*/  FFMA.FTZ R159, -R159, R159, 1 ;  /* 0x3f8000009f9f7423 */ /* 0x000fe2000001019f */
[----:B------:R-:W-:Y:S01]  /*28b0*/  FFMA.FTZ R221, -R221, R221, 1 ;  /* 0x3f800000dddd7423 */ /* 0x000fe200000101dd */
[--C-:B------:R-:W-:Y:S01]  /*28c0*/  FFMA.FTZ R127, R127, UR14, -R214.reuse ;  /* 0x0000000e7f7f7c23 */ /* 0x100fe200080108d6 */
[----:B------:R-:W-:Y:S01]  /*28d0*/  FMUL.FTZ R218, R173, R218 ;  /* 0x000000daadda7220 */ /* 0x000fe20000410000 */
[----:B------:R-:W1:Y:S01]  /*28e0*/  MUFU.EX2 R178, R178 ;  /* 0x000000b200b27308 */ /* 0x000e620000000800 */
[----:B-----5:R-:W-:Y:S01]  /*28f0*/  FSEL R213, R224, -INF , P1 ;  /* 0xff800000e0d57808 */ /* 0x020fe20000800000 */
[----:B------:R-:W-:Y:S01]  /*2900*/  FFMA.FTZ R125, R125, UR14, -R214 ;  /* 0x0000000e7d7d7c23 */ /* 0x000fe200080108d6 */
[--C-:B--2---:R-:W-:Y:S01]  /*2910*/  FADD.FTZ R217, R128, -R6.reuse ;  /* 0x8000000680d97221 */ /* 0x104fe20000010000 */
[----:B------:R-:W-:Y:S01]  /*2920*/  FADD.FTZ R219, R130, -R6 ;  /* 0x8000000682db7221 */ /* 0x000fe20000010000 */
[----:B------:R-:W-:Y:S01]  /*2930*/  FSEL R128, R222, -INF , P2 ;  /* 0xff800000de807808 */ /* 0x000fe20001000000 */
[----:B------:R-:W-:Y:S01]  /*2940*/  FFMA.FTZ R213, R213, UR14, -R210 ;  /* 0x0000000ed5d57c23 */ /* 0x000fe200080108d2 */
[----:B------:R-:W-:Y:S01]  /*2950*/  FSEL R6, R175, -INF , P1 ;  /* 0xff800000af067808 */ /* 0x000fe20000800000 */
[--C-:B------:R-:W-:Y:S01]  /*2960*/  FADD.FTZ R129, R129, -R7.reuse ;  /* 0x8000000781817221 */ /* 0x100fe20000010000 */
[----:B------:R-:W-:Y:S01]  /*2970*/  FADD.FTZ R210, R131, -R7 ;  /* 0x8000000783d27221 */ /* 0x000fe20000010000 */
[--C-:B------:R-:W-:Y:S01]  /*2980*/  FFMA.FTZ R128, R128, UR14, -R215.reuse ;  /* 0x0000000e80807c23 */ /* 0x100fe200080108d7 */
[----:B------:R2:W5:Y:S01]  /*2990*/  MUFU.EX2 R11, R120 ;  /* 0x00000078000b7308 */ /* 0x0005620000000800 */
[----:B------:R-:W-:Y:S01]  /*29a0*/  FFMA.FTZ R215, R6, UR14, -R215 ;  /* 0x0000000e06d77c23 */ /* 0x000fe200080108d7 */
[C---:B------:R-:W-:Y:S01]  /*29b0*/  FSEL R130, R177.reuse, -INF , P2 ;  /* 0xff800000b1827808 */ /* 0x040fe20001000000 */
[----:B------:R-:W5:Y:S01]  /*29c0*/  LDS.64 R6, [R5+0x1e280] ;  /* 0x01e2800005067984 */ /* 0x000f620000000a00 */
[----:B------:R-:W-:Y:S01]  /*29d0*/  FMUL.FTZ R217, R172, R217 ;  /* 0x000000d9acd97220 */ /* 0x000fe20000410000 */
[----:B------:R-:W-:Y:S01]  /*29e0*/  FMUL.FTZ R219, R166, R219 ;  /* 0x000000dba6db7220 */ /* 0x000fe20000410000 */
[----:B------:R-:W-:Y:S01]  /*29f0*/  FFMA.FTZ R177, -R177, R177, 1 ;  /* 0x3f800000b1b17423 */ /* 0x000fe200000101b1 */
[--C-:B------:R-:W-:Y:S01]  /*2a00*/  FFMA.FTZ R130, R130, UR14, -R211.reuse ;  /* 0x0000000e82827c23 */ /* 0x100fe200080108d3 */
[----:B------:R-:W-:Y:S01]  /*2a10*/  FMUL.FTZ R152, R152, R217 ;  /* 0x000000d998987220 */ /* 0x000fe20000410000 */
[----:B--2---:R-:W-:Y:S01]  /*2a20*/  FSEL R120, R179, -INF , P1 ;  /* 0xff800000b3787808 */ /* 0x004fe20000800000 */
[----:B------:R-:W-:Y:S01]  /*2a30*/  FMUL.FTZ R131, R154, R219 ;  /* 0x000000db9a837220 */ /* 0x000fe20000410000 */
[----:B---3--:R-:W-:Y:S01]  /*2a40*/  FMUL.FTZ R154, R174, R129 ;  /* 0x00000081ae9a7220 */ /* 0x008fe20000410000 */
[----:B------:R-:W-:Y:S01]  /*2a50*/  FSEL R129, R182, -INF , P1 ;  /* 0xff800000b6817808 */ /* 0x000fe20000800000 */
[----:B------:R-:W2:Y:S01]  /*2a60*/  MUFU.EX2 R126, R126 ;  /* 0x0000007e007e7308 */ /* 0x000ea20000000800 */
[----:B------:R-:W-:Y:S01]  /*2a70*/  FFMA.FTZ R211, R120, UR14, -R211 ;  /* 0x0000000e78d37c23 */ /* 0x000fe200080108d3 */
[--C-:B------:R-:W-:Y:S01]  /*2a80*/  FFMA.FTZ R120, R13, UR14, -R14.reuse ;  /* 0x0000000e0d787c23 */ /* 0x100fe2000801080e */
[----:B------:R-:W-:Y:S01]  /*2a90*/  FMUL.FTZ R153, R153, R154 ;  /* 0x0000009a99997220 */ /* 0x000fe20000410000 */
[----:B------:R-:W-:Y:S01]  /*2aa0*/  FFMA.FTZ R154, -R155, R155, 1 ;  /* 0x3f8000009b9a7423 */ /* 0x000fe2000001019b */
[----:B----4-:R-:W-:Y:S01]  /*2ab0*/  FMUL.FTZ R155, R167, R210 ;  /* 0x000000d2a79b7220 */ /* 0x010fe20000410000 */
[----:B------:R-:W-:Y:S01]  /*2ac0*/  FFMA.FTZ R210, R129, UR14, -R14 ;  /* 0x0000000e81d27c23 */ /* 0x000fe2000801080e */
[--C-:B-1----:R-:W-:Y:S01]  /*2ad0*/  FADD.FTZ R13, R132, -R8.reuse ;  /* 0x80000008840d7221 */ /* 0x102fe20000010000 */
[----:B------:R-:W-:Y:S01]  /*2ae0*/  FADD.FTZ R132, R134, -R8 ;  /* 0x8000000886847221 */ /* 0x000fe20000010000 */
[--C-:B------:R-:W-:Y:S01]  /*2af0*/  FADD.FTZ R133, R133, -R9.reuse ;  /* 0x8000000985857221 */ /* 0x100fe20000010000 */
[----:B------:R-:W-:Y:S01]  /*2b00*/  FADD.FTZ R217, R135, -R9 ;  /* 0x8000000987d97221 */ /* 0x000fe20000010000 */
[----:B------:R-:W-:Y:S01]  /*2b10*/  FMUL.FTZ R13, R178, R13 ;  /* 0x0000000db20d7220 */ /* 0x000fe20000410000 */
[----:B------:R-:W1:Y:S01]  /*2b20*/  LDS.64 R8, [R5+0x1e2a0] ;  /* 0x01e2a00005087984 */ /* 0x000e620000000a00 */
[----:B------:R-:W-:Y:S01]  /*2b30*/  FFMA.FTZ R134, -R156, R156, 1 ;  /* 0x3f8000009c867423 */ /* 0x000fe2000001019c */
[----:B------:R3:W-:Y:S01]  /*2b40*/  MUFU.EX2 R129, R12 ;  /* 0x0000000c00817308 */ /* 0x0007e20000000800 */
[----:B------:R-:W-:Y:S01]  /*2b50*/  FMUL.FTZ R154, R154, R155 ;  /* 0x0000009b9a9a7220 */ /* 0x000fe20000410000 */
[----:B------:R-:W-:Y:S01]  /*2b60*/  FFMA.FTZ R155, -R158, R158, 1 ;  /* 0x3f8000009e9b7423 */ /* 0x000fe2000001019e */
[----:B------:R-:W-:Y:S01]  /*2b70*/  FMUL.FTZ R134, R134, R13 ;  /* 0x0000000d86867220 */ /* 0x000fe20000410000 */
[----:B------:R-:W-:Y:S01]  /*2b80*/  FMUL.FTZ R132, R181, R132 ;  /* 0x00000084b5847220 */ /* 0x000fe20000410000 */
[----:B------:R-:W-:Y:S01]  /*2b90*/  FFMA.FTZ R135, -R157, R157, 1 ;  /* 0x3f8000009d877423 */ /* 0x000fe2000001019d */
[----:B------:R-:W-:Y:S01]  /*2ba0*/  FSEL R156, R225, -INF , P2 ;  /* 0xff800000e19c7808 */ /* 0x000fe20001000000 */
[----:B------:R-:W-:Y:S01]  /*2bb0*/  FFMA.FTZ R179, -R179, R179, 1 ;  /* 0x3f800000b3b37423 */ /* 0x000fe200000101b3 */
[----:B------:R-:W-:Y:S01]  /*2bc0*/  FMUL.FTZ R155, R155, R132 ;  /* 0x000000849b9b7220 */ /* 0x000fe20000410000 */
[----:B---3--:R-:W3:Y:S01]  /*2bd0*/  LDS.64 R12, [R5+0x1e2c0] ;  /* 0x01e2c000050c7984 */ /* 0x008ee20000000a00 */
[----:B------:R4:W2:Y:S01]  /*2be0*/  MUFU.EX2 R10, R216 ;  /* 0x000000d8000a7308 */ /* 0x0008a20000000800 */
[----:B------:R-:W-:Y:S01]  /*2bf0*/  FMUL.FTZ R132, R124, R133 ;  /* 0x000000857c847220 */ /* 0x000fe20000410000 */
[----:B------:R-:W-:Y:S01]  /*2c00*/  FSEL R158, R227, -INF , P1 ;  /* 0xff800000e39e7808 */ /* 0x000fe20000800000 */
[----:B------:R-:W-:Y:S01]  /*2c10*/  FFMA.FTZ R156, R156, UR14, -R15 ;  /* 0x0000000e9c9c7c23 */ /* 0x000fe2000801080f */
[----:B------:R-:W-:Y:S01]  /*2c20*/  FFMA.FTZ R180, -R180, R180, 1 ;  /* 0x3f800000b4b47423 */ /* 0x000fe200000101b4 */
[----:B------:R-:W-:Y:S01]  /*2c30*/  FMUL.FTZ R135, R135, R132 ;  /* 0x0000008487877220 */ /* 0x000fe20000410000 */
[--C-:B-----5:R-:W-:Y:S01]  /*2c40*/  FADD.FTZ R133, R136, -R6.reuse ;  /* 0x8000000688857221 */ /* 0x120fe20000010000 */
[----:B------:R-:W-:Y:S01]  /*2c50*/  FADD.FTZ R6, R138, -R6 ;  /* 0x800000068a067221 */ /* 0x000fe20000010000 */
[----:B------:R-:W5:Y:S01]  /*2c60*/  MUFU.EX2 R127, R127 ;  /* 0x0000007f007f7308 */ /* 0x000f620000000800 */
[--C-:B----4-:R-:W-:Y:S01]  /*2c70*/  FADD.FTZ R216, R137, -R7.reuse ;  /* 0x8000000789d87221 */ /* 0x110fe20000010000 */
[----:B------:R-:W-:Y:S01]  /*2c80*/  FADD.FTZ R7, R139, -R7 ;  /* 0x800000078b077221 */ /* 0x000fe20000010000 */
[----:B------:R-:W-:Y:S01]  /*2c90*/  FMUL.FTZ R132, R20, R133 ;  /* 0x0000008514847220 */ /* 0x000fe20000410000 */
[----:B------:R-:W-:Y:S01]  /*2ca0*/  FMUL.FTZ R133, R21, R6 ;  /* 0x0000000615857220 */ /* 0x000fe20000410000 */
[----:B------:R-:W-:Y:S01]  /*2cb0*/  FMUL.FTZ R157, R11, R216 ;  /* 0x000000d80b9d7220 */ /* 0x000fe20000410000 */
[----:B--2---:R-:W-:Y:S01]  /*2cc0*/  FMUL.FTZ R216, R126, R7 ;  /* 0x000000077ed87220 */ /* 0x004fe20000410000 */
[----:B------:R-:W-:Y:S01]  /*2cd0*/  FFMA.FTZ R139, -R220, R220, 1 ;  /* 0x3f800000dc8b7423 */ /* 0x000fe200000101dc */
[----:B------:R-:W2:Y:S01]  /*2ce0*/  LDS.64 R6, [R5+0x1e2e0] ;  /* 0x01e2e00005067984 */ /* 0x000ea20000000a00 */
[----:B------:R-:W4:Y:S01]  /*2cf0*/  MUFU.EX2 R14, R215 ;  /* 0x000000d7000e7308 */ /* 0x000f220000000800 */
[----:B------:R-:W-:Y:S01]  /*2d00*/  FFMA.FTZ R158, R158, UR14, -R15 ;  /* 0x0000000e9e9e7c23 */ /* 0x000fe2000801080f */
[----:B------:R-:W-:Y:S01]  /*2d10*/  FMUL.FTZ R139, R139, R216 ;  /* 0x000000d88b8b7220 */ /* 0x000fe20000410000 */
[----:B------:R-:W-:Y:S01]  /*2d20*/  FFMA.FTZ R138, -R169, R169, 1 ;  /* 0x3f800000a98a7423 */ /* 0x000fe200000101a9 */
[----:B------:R-:W-:Y:S01]  /*2d30*/  FMUL.FTZ R137, R163, R132 ;  /* 0x00000084a3897220 */ /* 0x000fe20000410000 */
[----:B------:R-:W-:Y:S01]  /*2d40*/  FMUL.FTZ R214, R10, R217 ;  /* 0x000000d90ad67220 */ /* 0x000fe20000410000 */
[----:B------:R-:W-:Y:S01]  /*2d50*/  FFMA.FTZ R182, -R182, R182, 1 ;  /* 0x3f800000b6b67423 */ /* 0x000fe200000101b6 */
[----:B------:R-:W-:Y:S01]  /*2d60*/  FMUL.FTZ R138, R138, R133 ;  /* 0x000000858a8a7220 */ /* 0x000fe20000410000 */
[----:B------:R-:W3:Y:S01]  /*2d70*/  MUFU.EX2 R128, R128 ;  /* 0x0000008000807308 */ /* 0x000ee20000000800 */
[----:B------:R-:W-:Y:S01]  /*2d80*/  FMUL.FTZ R136, R159, R214 ;  /* 0x000000d69f887220 */ /* 0x000fe20000410000 */
[----:B------:R-:W-:Y:S01]  /*2d90*/  FFMA.FTZ R214, -R165, R165, 1 ;  /* 0x3f800000a5d67423 */ /* 0x000fe200000101a5 */
[--C-:B-1----:R-:W-:Y:S01]  /*2da0*/  FADD.FTZ R216, R140, -R8.reuse ;  /* 0x800000088cd87221 */ /* 0x102fe20000010000 */
[----:B------:R-:W-:Y:S01]  /*2db0*/  FADD.FTZ R8, R142, -R8 ;  /* 0x800000088e087221 */ /* 0x000fe20000010000 */
[--C-:B------:R-:W-:Y:S01]  /*2dc0*/  FADD.FTZ R143, R143, -R9.reuse ;  /* 0x800000098f8f7221 */ /* 0x100fe20000010000 */
[----:B------:R-:W-:Y:S01]  /*2dd0*/  FADD.FTZ R141, R141, -R9 ;  /* 0x800000098d8d7221 */ /* 0x000fe20000010000 */
[----:B------:R-:W-:Y:S01]  /*2de0*/  FFMA.FTZ R142, -R175, R175, 1 ;  /* 0x3f800000af8e7423 */ /* 0x000fe200000101af */
[----:B------:R-:W-:Y:S01]  /*2df0*/  MUFU.EX2 R15, R213 ;  /* 0x000000d5000f7308 */ /* 0x000fe20000000800 */
[----:B-----5:R-:W-:Y:S01]  /*2e00*/  FMUL.FTZ R8, R127, R8 ;  /* 0x000000087f087220 */ /* 0x020fe20000410000 */
[----:B----4-:R-:W-:Y:S01]  /*2e10*/  FMUL.FTZ R143, R14, R143 ;  /* 0x0000008f0e8f7220 */ /* 0x010fe20000410000 */
[----:B------:R-:W-:Y:S01]  /*2e20*/  FFMA.FTZ R9, -R223, R223, 1 ;  /* 0x3f800000df097423 */ /* 0x000fe200000101df */
[----:B------:R-:W-:Y:S01]  /*2e30*/  FFMA.FTZ R140, -R222, R222, 1 ;  /* 0x3f800000de8c7423 */ /* 0x000fe200000101de */
[----:B------:R-:W-:Y:S01]  /*2e40*/  FFMA.FTZ R225, -R225, R225, 1 ;  /* 0x3f800000e1e17423 */ /* 0x000fe200000101e1 */
[----:B------:R-:W-:Y:S01]  /*2e50*/  FMUL.FTZ R142, R142, R143 ;  /* 0x0000008f8e8e7220 */ /* 0x000fe20000410000 */
[----:B------:R-:W-:Y:S01]  /*2e60*/  FMUL.FTZ R9, R9, R8 ;  /* 0x0000000809097220 */ /* 0x000fe20000410000 */
[----:B------:R-:W1:Y:S01]  /*2e70*/  MUFU.EX2 R125, R125 ;  /* 0x0000007d007d7308 */ /* 0x000e620000000800 */
[--C-:B---3--:R-:W-:Y:S01]  /*2e80*/  FADD.FTZ R143, R145, -R13.reuse ;  /* 0x8000000d918f7221 */ /* 0x108fe20000010000 */
[----:B------:R-:W-:Y:S01]  /*2e90*/  FADD.FTZ R147, R147, -R13 ;  /* 0x8000000d93937221 */ /* 0x000fe20000010000 */
[----:B------:R-:W-:Y:S01]  /*2ea0*/  FMUL.FTZ R141, R128, R141 ;  /* 0x0000008d808d7220 */ /* 0x000fe20000410000 */
[----:B------:R-:W-:Y:S01]  /*2eb0*/  FFMA.FTZ R145, -R224, R224, 1 ;  /* 0x3f800000e0917423 */ /* 0x000fe200000101e0 */
[----:B------:R-:W-:Y:S01]  /*2ec0*/  FFMA.FTZ R227, -R227, R227, 1 ;  /* 0x3f800000e3e37423 */ /* 0x000fe200000101e3 */
[----:B------:R-:W-:Y:S01]  /*2ed0*/  FMUL.FTZ R171, R171, R218 ;  /* 0x000000daabab7220 */ /* 0x000fe20000410000 */
[----:B------:R-:W-:Y:S01]  /*2ee0*/  FMUL.FTZ R140, R140, R141 ;  /* 0x0000008d8c8c7220 */ /* 0x000fe20000410000 */
[----:B------:R-:W3:Y:S01]  /*2ef0*/  MUFU.EX2 R132, R211 ;  /* 0x000000d300847308 */ /* 0x000ee20000000800 */
[----:B------:R-:W-:Y:S01]  /*2f00*/  FMUL.FTZ R214, R214, R157 ;  /* 0x0000009dd6d67220 */ /* 0x000fe20000410000 */
[----:B------:R-:W-:-:S02]  /*2f10*/  F2FP.F16.F32.PACK_AB R152, R153, R152 ;  /* 0x000000989998723e */ /* 0x000fc400000000ff */
[----:B------:R-:W-:Y:S02]  /*2f20*/  F2FP.F16.F32.PACK_AB R157, R123, R208 ;  /* 0x000000d07b9d723e */ /* 0x000fe400000000ff */
[----:B------:R-:W-:Y:S01]  /*2f30*/  F2FP.F16.F32.PACK_AB R159, R171, R212 ;  /* 0x000000d4ab9f723e */ /* 0x000fe200000000ff */
[----:B--2---:R-:W-:Y:S01]  /*2f40*/  FADD.FTZ R148, R148, -R6 ;  /* 0x8000000694947221 */ /* 0x004fe20000010000 */
[----:B------:R-:W2:Y:S01]  /*2f50*/  MUFU.EX2 R130, R130 ;  /* 0x0000008200827308 */ /* 0x000ea20000000800 */
[----:B-1----:R-:W-:Y:S01]  /*2f60*/  FMUL.FTZ R216, R125, R216 ;  /* 0x000000d87dd87220 */ /* 0x002fe20000410000 */
[----:B------:R-:W-:Y:S01]  /*2f70*/  FADD.FTZ R149, R149, -R7 ;  /* 0x8000000795957221 */ /* 0x000fe20000010000 */
[----:B------:R-:W-:Y:S02]  /*2f80*/  F2FP.F16.F32.PACK_AB R153, R154, R131 ;  /* 0x000000839a99723e */ /* 0x000fe400000000ff */
[----:B------:R-:W-:Y:S01]  /*2f90*/  FMUL.FTZ R5, R221, R216 ;  /* 0x000000d8dd057220 */ /* 0x000fe20000410000 */
[----:B------:R-:W-:-:S02]  /*2fa0*/  F2FP.F16.F32.PACK_AB R154, R135, R134 ;  /* 0x00000086879a723e */ /* 0x000fc400000000ff */
[----:B------:R1:W4:Y:S01]  /*2fb0*/  MUFU.EX2 R133, R120 ;  /* 0x0000007800857308 */ /* 0x0003220000000800 */
[----:B------:R-:W-:Y:S02]  /*2fc0*/  F2FP.F16.F32.PACK_AB R155, R136, R155 ;  /* 0x0000009b889b723e */ /* 0x000fe400000000ff */
[----:B------:R-:W-:Y:S02]  /*2fd0*/  F2FP.F16.F32.PACK_AB R123, R173, R168 ;  /* 0x000000a8ad7b723e */ /* 0x000fe400000000ff */
[----:B------:R-:W-:Y:S02]  /*2fe0*/  F2FP.F16.F32.PACK_AB R172, R174, R172 ;  /* 0x000000acaeac723e */ /* 0x000fe400000000ff */
[----:B------:R-:W-:Y:S01]  /*2ff0*/  F2FP.F16.F32.PACK_AB R173, R167, R166 ;  /* 0x000000a6a7ad723e */ /* 0x000fe200000000ff */
[----:B------:R-:W5:Y:S01]  /*3000*/  MUFU.EX2 R210, R210 ;  /* 0x000000d200d27308 */ /* 0x000f620000000800 */
[--C-:B-1----:R-:W-:Y:S01]  /*3010*/  FADD.FTZ R120, R144, -R12.reuse ;  /* 0x8000000c90787221 */ /* 0x102fe20000010000 */
[----:B------:R-:W-:Y:S01]  /*3020*/  FADD.FTZ R12, R146, -R12 ;  /* 0x8000000c920c7221 */ /* 0x000fe20000010000 */
[----:B------:R-:W-:Y:S01]  /*3030*/  FFMA.FTZ R144, -R176, R176, 1 ;  /* 0x3f800000b0907423 */ /* 0x000fe200000101b0 */
[----:B---3--:R-:W-:Y:S01]  /*3040*/  FMUL.FTZ R146, R132, R147 ;  /* 0x0000009384927220 */ /* 0x008fe20000410000 */
[----:B------:R-:W-:Y:S01]  /*3050*/  FMUL.FTZ R141, R129, R120 ;  /* 0x00000078818d7220 */ /* 0x000fe20000410000 */
[----:B------:R-:W-:Y:S01]  /*3060*/  FMUL.FTZ R12, R15, R12 ;  /* 0x0000000c0f0c7220 */ /* 0x000fe20000410000 */
[----:B--2---:R-:W-:Y:S01]  /*3070*/  FMUL.FTZ R120, R130, R143 ;  /* 0x0000008f82787220 */ /* 0x004fe20000410000 */
[----:B------:R1:W2:Y:S01]  /*3080*/  MUFU.EX2 R8, R156 ;  /* 0x0000009c00087308 */ /* 0x0002a20000000800 */
[----:B------:R-:W-:Y:S01]  /*3090*/  FMUL.FTZ R144, R144, R141 ;  /* 0x0000008d90907220 */ /* 0x000fe20000410000 */
[----:B------:R-:W-:Y:S01]  /*30a0*/  FMUL.FTZ R145, R145, R12 ;  /* 0x0000000c91917220 */ /* 0x000fe20000410000 */
[----:B------:R-:W-:Y:S01]  /*30b0*/  FADD.FTZ R141, R150, -R6 ;  /* 0x80000006968d7221 */ /* 0x000fe20000010000 */
[----:B------:R-:W-:Y:S01]  /*30c0*/  FADD.FTZ R12, R151, -R7 ;  /* 0x80000007970c7221 */ /* 0x000fe20000010000 */
[----:B----4-:R-:W-:Y:S01]  /*30d0*/  FMUL.FTZ R7, R133, R148 ;  /* 0x0000009485077220 */ /* 0x010fe20000410000 */
[----:B------:R-:W-:Y:S01]  /*30e0*/  FMUL.FTZ R146, R179, R146 ;  /* 0x00000092b3927220 */ /* 0x000fe20000410000 */
[----:B------:R-:W-:Y:S01]  /*30f0*/  FMUL.FTZ R177, R177, R120 ;  /* 0x00000078b1b17220 */ /* 0x000fe20000410000 */
[----:B------:R3:W4:Y:S01]  /*3100*/  MUFU.EX2 R13, R158 ;  /* 0x0000009e000d7308 */ /* 0x0007220000000800 */
[----:B-1----:R-:W-:Y:S01]  /*3110*/  F2FP.F16.F32.PACK_AB R156, R122, R121 ;  /* 0x000000797a9c723e */ /* 0x002fe200000000ff */
[----:B------:R-:W-:-:S02]  /*3120*/  IMAD.U32 R121, RZ, RZ, UR6 ;  /* 0x00000006ff797e24 */ /* 0x000fc4000f8e00ff */
[----:B-----5:R-:W-:Y:S01]  /*3130*/  FMUL.FTZ R141, R210, R141 ;  /* 0x0000008dd28d7220 */ /* 0x020fe20000410000 */
[----:B------:R-:W-:Y:S01]  /*3140*/  FMUL.FTZ R7, R180, R7 ;  /* 0x00000007b4077220 */ /* 0x000fe20000410000 */
[----:B------:R-:W-:Y:S01]  /*3150*/  F2FP.F16.F32.PACK_AB R150, R140, R5 ;  /* 0x000000058c96723e */ /* 0x000fe200000000ff */
[----:B------:R-:W-:Y:S02]  /*3160*/  IMAD R121, R121, 0x2000, R4 ;  /* 0x0000200079797824 */ /* 0x000fe400078e0204 */
[----:B------:R-:W-:Y:S01]  /*3170*/  FMUL.FTZ R141, R182, R141 ;  /* 0x0000008db68d7220 */ /* 0x000fe20000410000 */
[----:B------:R-:W-:Y:S01]  /*3180*/  F2FP.F16.F32.PACK_AB R148, R214, R137 ;  /* 0x00000089d694723e */ /* 0x000fe200000000ff */
[----:B--2---:R-:W-:Y:S01]  /*3190*/  FMUL.FTZ R6, R8, R149 ;  /* 0x0000009508067220 */ /* 0x004fe20000410000 */
[----:B---3--:R-:W-:Y:S01]  /*31a0*/  F2FP.F16.F32.PACK_AB R158, R209, R170 ;  /* 0x000000aad19e723e */ /* 0x008fe200000000ff */
[----:B------:R-:W-:Y:S01]  /*31b0*/  IMAD R5, R121, 0x2, R16 ;  /* 0x0000000279057824 */ /* 0x000fe200078e0210 */
[----:B------:R-:W-:Y:S01]  /*31c0*/  F2FP.F16.F32.PACK_AB R149, R139, R138 ;  /* 0x0000008a8b95723e */ /* 0x000fe200000000ff */
[----:B------:R-:W-:Y:S01]  /*31d0*/  FMUL.FTZ R6, R225, R6 ;  /* 0x00000006e1067220 */ /* 0x000fe20000410000 */
[----:B------:R-:W-:-:S02]  /*31e0*/  F2FP.F16.F32.PACK_AB R151, R142, R9 ;  /* 0x000000098e97723e */ /* 0x000fc400000000ff */
[----:B------:R-:W-:Y:S01]  /*31f0*/  F2FP.F16.F32.PACK_AB R145, R146, R145 ;  /* 0x000000919291723e */ /* 0x000fe200000000ff */
[----:B----4-:R-:W-:Y:S01]  /*3200*/  FMUL.FTZ R12, R13, R12 ;  /* 0x0000000c0d0c7220 */ /* 0x010fe20000410000 */
[----:B------:R-:W-:Y:S01]  /*3210*/  F2FP.F16.F32.PACK_AB R144, R177, R144 ;  /* 0x00000090b190723e */ /* 0x000fe200000000ff */
[----:B------:R-:W-:Y:S01]  /*3220*/  STSM.16.MT88.4 [R5+0x1e800], R156 ;  /* 0x01e8009c05007844 */ /* 0x000fe20000004200 */
[----:B------:R-:W-:Y:S01]  /*3230*/  F2FP.F16.F32.PACK_AB R146, R6, R7 ;  /* 0x000000070692723e */ /* 0x000fe200000000ff */
[----:B------:R-:W-:Y:S01]  /*3240*/  FMUL.FTZ R12, R227, R12 ;  /* 0x0000000ce30c7220 */ /* 0x000fe20000410000 */
[----:B------:R-:W-:Y:S01]  /*3250*/  F2FP.F16.F32.PACK_AB R120, R183, R226 ;  /* 0x000000e2b778723e */ /* 0x000fe200000000ff */
[----:B------:R-:W-:Y:S01]  /*3260*/  STSM.16.MT88.4 [R5+0x1f000], R152 ;  /* 0x01f0009805007844 */ /* 0x000fe20000004200 */
[----:B------:R-:W-:Y:S02]  /*3270*/  F2FP.F16.F32.PACK_AB R121, R164, R162 ;  /* 0x000000a2a479723e */ /* 0x000fe400000000ff */
[----:B------:R-:W-:Y:S01]  /*3280*/  F2FP.F16.F32.PACK_AB R147, R12, R141 ;  /* 0x0000008d0c93723e */ /* 0x000fe200000000ff */
[----:B------:R-:W-:Y:S01]  /*3290*/  STSM.16.MT88.4 [R5+0x1f800], R148 ;  /* 0x01f8009405007844 */ /* 0x000fe20000004200 */
[----:B------:R-:W-:-:S02]  /*32a0*/  F2FP.F16.F32.PACK_AB R122, R160, R161 ;  /* 0x000000a1a07a723e */ /* 0x000fc400000000ff */
[----:B------:R-:W-:Y:S01]  /*32b0*/  F2FP.F16.F32.PACK_AB R174, R124, R178 ;  /* 0x000000b27cae723e */ /* 0x000fe200000000ff */
[----:B------:R1:W-:Y:S01]  /*32c0*/  STSM.16.MT88.4 [R5+0x20000], R144 ;  /* 0x0200009005007844 */ /* 0x0003e20000004200 */
[----:B------:R-:W-:Y:S01]  /*32d0*/  WARPGROUP.ARRIVE ;  /* 0x00000000000079c5 */ /* 0x000fe20000000000 */
[----:B------:R-:W-:-:S05]  /*32e0*/  F2FP.F16.F32.PACK_AB R175, R10, R181 ;  /* 0x000000b50aaf723e */ /* 0x000fca00000000ff */
[----:B------:R-:W-:Y:S01]  /*32f0*/  HGMMA.64x96x16.F32 R24, R120, gdesc[UR16].tnspB, R24, gsb0 ;  /* 0x4160001078187df0 */ /* 0x000fe20008000818 */
[----:B------:R-:W-:Y:S01]  /*3300*/  UMOV UR18, UR12 ;  /* 0x0000000c00127c82 */ /* 0x000fe20008000000 */
[----:B------:R-:W-:Y:S01]  /*3310*/  UMOV UR19, 0x80000020 ;  /* 0x8000002000137882 */ /* 0x000fe20000000000 */
[----:B------:R-:W-:Y:S01]  /*3320*/  UIADD3 UR12, UR10, 0x80, URZ ;  /* 0x000000800a0c7890 */ /* 0x000fe2000fffe03f */
[----:B-1----:R-:W-:-:S05]  /*3330*/  IMAD R5, R18, 0x1000, R16 ;  /* 0x0000100012057824 */ /* 0x002fca00078e0210 */
[----:B------:R-:W-:-:S13]  /*3340*/  R2UR UR15, R5 ;  /* 0x00000000050f72ca */ /* 0x000fda00000e0000 */
[----:B------:R-:W-:Y:S01]  /*3350*/  USHF.R.U32.HI UR15, URZ, 0x4, UR15 ;  /* 0x000000043f0f7899 */ /* 0x000fe2000801160f */
[----:B------:R-:W-:Y:S02]  /*3360*/  WARPGROUP.DEPBAR.LE gsb0, 0x0 ;  /* 0x00008000000079c5 */ /* 0x000fe40000010000 */
[----:B------:R-:W-:Y:S01]  /*3370*/  WARPGROUP.ARRIVE ;  /* 0x00000000000079c5 */ /* 0x000fe20000000000 */
[----:B------:R-:W-:Y:S02]  /*3380*/  F2FP.F16.F32.PACK_AB R120, R11, R20 ;  /* 0x000000140b78723e */ /* 0x000fe400000000ff */
[----:B------:R-:W-:Y:S02]  /*3390*/  F2FP.F16.F32.PACK_AB R121, R126, R21 ;  /* 0x000000157e79723e */ /* 0x000fe400000000ff */
[----:B------:R-:W-:Y:S01]  /*33a0*/  F2FP.F16.F32.PACK_AB R122, R128, R125 ;  /* 0x0000007d807a723e */ /* 0x000fe200000000ff */
[----:B------:R-:W-:Y:S01]  /*33b0*/  HGMMA.64x96x16.F32 R24, R172, gdesc[UR16].tnspB, R24, gsb0 ;  /* 0x41600010ac187df0 */ /* 0x000fe20008000818 */
[----:B------:R-:W-:Y:S01]  /*33c0*/  F2FP.F16.F32.PACK_AB R123, R14, R127 ;  /* 0x0000007f0e7b723e */ /* 0x000fe200000000ff */
[----:B------:R-:W-:Y:S01]  /*33d0*/  UMOV UR18, UR12 ;  /* 0x0000000c00127c82 */ /* 0x000fe20008000000 */
[----:B------:R-:W-:Y:S01]  /*33e0*/  UMOV UR19, 0x80000020 ;  /* 0x8000002000137882 */ /* 0x000fe20000000000 */
[----:B------:R-:W-:-:S13]  /*33f0*/  R2UR UR12, R17 ;  /* 0x00000000110c72ca */ /* 0x000fda00000e0000 */
[----:B------:R-:W-:-:S04]  /*3400*/  USHF.R.U32.HI UR12, URZ, 0x4, UR12 ;  /* 0x000000043f0c7899 */ /* 0x000fc8000801160c */
[----:B------:R-:W-:-:S04]  /*3410*/  ULOP3.LUT UR12, UR12, 0x3fff, URZ, 0xc0, !UPT ;  /* 0x00003fff0c0c7892 */ /* 0x000fc8000f8ec03f */
[----:B------:R-:W-:Y:S02]  /*3420*/  ULOP3.LUT UR17, UR12, 0x10000, URZ, 0xfc, !UPT ;  /* 0x000100000c117892 */ /* 0x000fe4000f8efc3f */
[----:B------:R-:W-:Y:S02]  /*3430*/  ULOP3.LUT UR12, UR15, 0x3fff, URZ, 0xc0, !UPT ;  /* 0x00003fff0f0c7892 */ /* 0x000fe4000f8ec03f */
[----:B------:R-:W-:Y:S02]  /*3440*/  ULEA UR10, UR6, UR17, 0xa ;  /* 0x00000011060a7291 */ /* 0x000fe4000f8e503f */
[----:B------:R-:W-:Y:S01]  /*3450*/  UIADD3 UR15, UR12, 0x200, URZ ;  /* 0x000002000c0f7890 */ /* 0x000fe2000fffe03f */
[----:B------:R-:W-:Y:S01]  /*3460*/  UMOV UR17, 0x40000040 ;  /* 0x4000004000117882 */ /* 0x000fe20000000000 */
[----:B------:R-:W-:Y:S01]  /*3470*/  UIADD3 UR20, UR12, 0x400, URZ ;  /* 0x000004000c147890 */ /* 0x000fe2000fffe03f */
[----:B------:R-:W-:Y:S02]  /*3480*/  WARPGROUP.DEPBAR.LE gsb0, 0x0 ;  /* 0x00008000000079c5 */ /* 0x000fe40000010000 */
[----:B------:R-:W-:-:S06]  /*3490*/  WARPGROUP.ARRIVE ;  /* 0x00000000000079c5 */ /* 0x000fcc0000000000 */
[----:B------:R-:W-:Y:S01]  /*34a0*/  HGMMA.64x96x16.F32 R24, R120, gdesc[UR16].tnspB, R24, gsb0 ;  /* 0x4160001078187df0 */ /* 0x000fe20008000818 */
[----:B------:R-:W-:Y:S01]  /*34b0*/  UMOV UR18, UR16 ;  /* 0x0000001000127c82 */ /* 0x000fe20008000000 */
[----:B------:R-:W-:Y:S01]  /*34c0*/  UMOV UR19, 0x80000020 ;  /* 0x8000002000137882 */ /* 0x000fe20000000000 */
[----:B------:R-:W-:Y:S01]  /*34d0*/  UMOV UR16, UR10 ;  /* 0x0000000a00107c82 */ /* 0x000fe20008000000 */
[----:B------:R-:W-:Y:S02]  /*34e0*/  WARPGROUP.DEPBAR.LE gsb0, 0x0 ;  /* 0x00008000000079c5 */ /* 0x000fe40000010000 */
[----:B------:R-:W-:Y:S02]  /*34f0*/  F2FP.F16.F32.PACK_AB R120, R130, R129 ;  /* 0x000000818278723e */ /* 0x000fe400000000ff */
[----:B------:R-:W-:Y:S02]  /*3500*/  F2FP.F16.F32.PACK_AB R121, R132, R15 ;  /* 0x0000000f8479723e */ /* 0x000fe400000000ff */
[----:B------:R-:W-:-:S02]  /*3510*/  F2FP.F16.F32.PACK_AB R122, R8, R133 ;  /* 0x00000085087a723e */ /* 0x000fc400000000ff */
[----:B------:R-:W-:-:S04]  /*3520*/  F2FP.F16.F32.PACK_AB R123, R13, R210 ;  /* 0x000000d20d7b723e */ /* 0x000fc800000000ff */
[----:B------:R-:W-:-:S06]  /*3530*/  WARPGROUP.ARRIVE ;  /* 0x00000000000079c5 */ /* 0x000fcc0000000000 */
[----:B------:R-:W-:Y:S01]  /*3540*/  HGMMA.64x96x16.F32 R24, R120, gdesc[UR16].tnspB, R24, gsb0 ;  /* 0x4160001078187df0 */ /* 0x000fe20008000818 */
[----:B------:R-:W-:Y:S01]  /*3550*/  UMOV UR18, UR12 ;  /* 0x0000000c00127c82 */ /* 0x000fe20008000000 */
[----:B------:R-:W-:Y:S01]  /*3560*/  UMOV UR19, 0xc0000010 ;  /* 0xc000001000137882 */ /* 0x000fe20000000000 */
[----:B------:R-:W-:Y:S02]  /*3570*/  WARPGROUP.DEPBAR.LE gsb0, 0x0 ;  /* 0x00008000000079c5 */ /* 0x000fe40000010000 */
[----:B------:R-:W-:Y:S01]  /*3580*/  @!PT LDS RZ, [RZ] ;  /* 0x00000000fffff984 */ /* 0x000fe20000000800 */
[----:B------:R-:W-:Y:S01]  /*3590*/  @!PT LDS RZ, [RZ] ;  /* 0x00000000fffff984 */ /* 0x000fe20000000800 */
[----:B------:R-:W-:Y:S01]  /*35a0*/  @!PT LDS RZ, [RZ] ;  /* 0x00000000fffff984 */ /* 0x000fe20000000800 */
[----:B------:R-:W-:Y:S01]  /*35b0*/  @!PT LDS RZ, [RZ] ;  /* 0x00000000fffff984 */ /* 0x000fe20000000800 */
[----:B------:R1:W-:Y:S06]  /*35c0*/  MEMBAR.ALL.CTA ;  /* 0x0000000000007992 */ /* 0x0003ec0000008000 */
[----:B-1----:R-:W1:Y:S02]  /*35d0*/  FENCE.VIEW.ASYNC.S ;  /* 0x00000000000073c6 */ /* 0x002e640000000000 */
[----:B-1----:R-:W-:Y:S06]  /*35e0*/  BAR.SYNC.DEFER_BLOCKING 0x9, 0x100 ;  /* 0x0244000000007b1d */ /* 0x002fec0000010000 */
[----:B------:R-:W-:-:S06]  /*35f0*/  WARPGROUP.ARRIVE ;  /* 0x00000000000079c5 */ /* 0x000fcc0000000000 */
[----:B------:R-:W-:Y:S01]  /*3600*/  HGMMA.64x16x16.F32 R136, gdesc[UR16].tnspB, RZ, !UPT, gsb0 ;  /* 0x40200000108879f0 */ /* 0x000fe2000c0008ff */
[----:B------:R-:W-:Y:S01]  /*3610*/  UMOV UR18, UR15 ;  /* 0x0000000f00127c82 */ /* 0x000fe20008000000 */
[----:B------:R-:W-:Y:S01]  /*3620*/  UMOV UR19, 0xc0000010 ;  /* 0xc000001000137882 */ /* 0x000fe20000000000 */
[----:B------:R-:W-:Y:S01]  /*3630*/  UIADD3 UR15, UR12, 0x220, URZ ;  /* 0x000002200c0f7890 */ /* 0x000fe2000fffe03f */
[----:B------:R-:W-:Y:S02]  /*3640*/  WARPGROUP.DEPBAR.LE gsb0, 0x0 ;  /* 0x00008000000079c5 */ /* 0x000fe40000010000 */
        /* <DEDUP_REMOVED lines=8> */
[----:B------:R-:W-:Y:S02]  /*36d0*/  UIADD3 UR18, UR12, 0x20, URZ ;  /* 0x000000200c127890 */ /* 0x000fe4000fffe03f */
[----:B------:R-:W-:Y:S01]  /*36e0*/  UIADD3 UR16, UR10, 0x2, URZ ;  /* 0x000000020a107890 */ /* 0x000fe2000fffe03f */
[----:B------:R-:W-:Y:S01]  /*36f0*/  UMOV UR19, 0xc0000010 ;  /* 0xc000001000137882 */ /* 0x000fe20000000000 */
[----:B------:R-:W-:Y:S01]  /*3700*/  UMOV UR17, 0x40000040 ;  /* 0x4000004000117882 */ /* 0x000fe20000000000 */
[----:B------:R-:W-:Y:S02]  /*3710*/  WARPGROUP.DEPBAR.LE gsb0, 0x0 ;  /* 0x00008000000079c5 */ /* 0x000fe40000010000 */
[----:B------:R-:W-:-:S06]  /*3720*/  WARPGROUP.ARRIVE ;  /* 0x00000000000079c5 */ /* 0x000fcc0000000000 */
[----:B------:R-:W-:Y:S01]  /*3730*/  HGMMA.64x16x16.F32 R136, gdesc[UR16].tnspB, R136, gsb0 ;  /* 0x40200000108879f0 */ /* 0x000fe20008000888 */
[----:B------:R-:W-:Y:S01]  /*3740*/  UMOV UR18, UR15 ;  /* 0x0000000f00127c82 */ /* 0x000fe20008000000 */
[----:B------:R-:W-:Y:S01]  /*3750*/  UMOV UR19, 0xc0000010 ;  /* 0xc000001000137882 */ /* 0x000fe20000000000 */
[----:B------:R-:W-:Y:S01]  /*3760*/  UIADD3 UR15, UR12, 0x240, URZ ;  /* 0x000002400c0f7890 */ /* 0x000fe2000fffe03f */
        /* <DEDUP_REMOVED lines=102> */
[----:B------:R-:W-:Y:S02]  /*3dd0*/  UIADD3 UR18, UR12, 0xe0, URZ ;  /* 0x000000e00c127890 */ /* 0x000fe4000fffe03f */
[----:B------:R-:W-:Y:S01]  /*3de0*/  UIADD3 UR16, UR10, 0x206, URZ ;  /* 0x000002060a107890 */ /* 0x000fe2000fffe03f */
[----:B------:R-:W-:Y:S01]  /*3df0*/  UMOV UR19, 0xc0000010 ;  /* 0xc000001000137882 */ /* 0x000fe20000000000 */
[----:B------:R-:W-:Y:S01]  /*3e00*/  UMOV UR17, 0x40000040 ;  /* 0x4000004000117882 */ /* 0x000fe20000000000 */
[----:B------:R-:W-:Y:S02]  /*3e10*/  UIADD3 UR10, UR12, 0x2e0, URZ ;  /* 0x000002e00c0a7890 */ /* 0x000fe4000fffe03f */
[----:B------:R-:W-:Y:S01]  /*3e20*/  UIADD3 UR12, UR12, 0x4e0, URZ ;  /* 0x000004e00c0c7890 */ /* 0x000fe2000fffe03f */
        /* <DEDUP_REMOVED lines=12> */
[----:B------:R-:W-:Y:S03]  /*3ef0*/  HGMMA.64x16x16.F32 R120, gdesc[UR16].tnspB, R120, gsb0 ;  /* 0x40200000107879f0 */ /* 0x000fe60008000878 */
[----:B------:R-:W-:Y:S02]  /*3f00*/  WARPGROUP.DEPBAR.LE gsb0, 0x0 ;  /* 0x00008000000079c5 */ /* 0x000fe40000010000 */
[----:B------:R-:W-:Y:S05]  /*3f10*/  @!P0 BRA `(.L_x_23) ;  /* 0x0000000000048947 */ /* 0x000fea0003800000 */
[----:B------:R-:W-:Y:S01]  /*3f20*/  BPT.TRAP 0x1 ;  /* 0x000000040000795c */ /* 0x000fe20000300000 */
.L_x_23:
[----:B------:R-:W-:Y:S01]  /*3f30*/  UIADD3 UR10, UR8, 0x26840, URZ ;  /* 0x00026840080a7890 */ /* 0x000fe2000fffe03f */
[C---:B------:R-:W-:Y:S01]  /*3f40*/  VIADD R6, R2.reuse, 0x9 ;  /* 0x0000000902067836 */ /* 0x040fe20000000000 */
[----:B------:R-:W-:Y:S01]  /*3f50*/  ULOP3.LUT UR12, UR9, 0x1000000, URZ, 0xfc, !UPT ;  /* 0x01000000090c7892 */ /* 0x000fe2000f8efc3f */
[----:B------:R-:W-:Y:S01]  /*3f60*/  VIADD R5, R2, 0xc ;  /* 0x0000000c02057836 */ /* 0x000fe20000000000 */
[----:B------:R-:W-:Y:S02]  /*3f70*/  UPRMT UR10, URZ, 0x654, UR10 ;  /* 0x000006543f0a7896 */ /* 0x000fe4000800000a */
[----:B------:R-:W-:Y:S01]  /*3f80*/  UIMAD UR12, UR6, 0x300, UR12 ;  /* 0x00000300060c78a4 */ /* 0x000fe2000f8e020c */
[----:B------:R-:W-:-:S06]  /*3f90*/  UMOV UR19, 0x80000020 ;  /* 0x8000002000137882 */ /* 0x000fcc0000000000 */
[----:B------:R-:W-:Y:S01]  /*3fa0*/  SYNCS.ARRIVE.TRANS64.RED.A1T0 RZ, [UR10], RZ ;  /* 0x000000ffffff79a7 */ /* 0x000fe2000810040a */
[----:B------:R-:W-:Y:S01]  /*3fb0*/  WARPGROUP.ARRIVE ;  /* 0x00000000000079c5 */ /* 0x000fe20000000000 */
[----:B------:R-:W-:Y:S01]  /*3fc0*/  UMOV UR18, UR12 ;  /* 0x0000000c00127c82 */ /* 0x000fe20008000000 */
[----:B------:R-:W-:-:S04]  /*3fd0*/  UIADD3 UR10, UR12, 0x40, URZ ;  /* 0x000000400c0a7890 */ /* 0x000fc8000fffe03f */
[----:B------:R-:W-:Y:S01]  /*3fe0*/  HGMMA.64x96x16.F32 R72, R156, gdesc[UR16].tnspB, R72, gsb0 ;  /* 0x416000109c487df0 */ /* 0x000fe20008000848 */
[----:B------:R-:W-:Y:S02]  /*3ff0*/  UMOV UR19, 0x80000020 ;  /* 0x8000002000137882 */ /* 0x000fe40000000000 */
[----:B------:R-:W-:Y:S01]  /*4000*/  UMOV UR18, UR10 ;  /* 0x0000000a00127c82 */ /* 0x000fe20008000000 */
[----:B------:R-:W-:Y:S02]  /*4010*/  UIADD3 UR10, UR12, 0x80, URZ ;  /* 0x000000800c0a7890 */ /* 0x000fe4000fffe03f */
[----:B------:R-:W-:Y:S01]  /*4020*/  UIADD3 UR12, UR12, 0xc0, URZ ;  /* 0x000000c00c0c7890 */ /* 0x000fe2000fffe03f */
[----:B------:R-:W-:Y:S02]  /*4030*/  WARPGROUP.DEPBAR.LE gsb0, 0x0 ;  /* 0x00008000000079c5 */ /* 0x000fe40000010000 */
[----:B------:R-:W-:-:S06]  /*4040*/  WARPGROUP.ARRIVE ;  /* 0x00000000000079c5 */ /* 0x000fcc0000000000 */
[----:B------:R-:W-:Y:S01]  /*4050*/  HGMMA.64x96x16.F32 R72, R152, gdesc[UR16].tnspB, R72, gsb0 ;  /* 0x4160001098487df0 */ /* 0x000fe20008000848 */
[----:B------:R-:W-:Y:S01]  /*4060*/  UMOV UR18, UR10 ;  /* 0x0000000a00127c82 */ /* 0x000fe20008000000 */
[----:B------:R-:W-:Y:S01]  /*4070*/  UMOV UR19, 0x80000020 ;  /* 0x8000002000137882 */ /* 0x000fe20000000000 */
[----:B------:R-:W-:Y:S02]  /*4080*/  WARPGROUP.DEPBAR.LE gsb0, 0x0 ;  /* 0x00008000000079c5 */ /* 0x000fe40000010000 */
[----:B------:R-:W-:-:S06]  /*4090*/  WARPGROUP.ARRIVE ;  /* 0x00000000000079c5 */ /* 0x000fcc0000000000 */
[----:B------:R-:W-:Y:S01]  /*40a0*/  HGMMA.64x96x16.F32 R72, R148, gdesc[UR16].tnspB, R72, gsb0 ;  /* 0x4160001094487df0 */ /* 0x000fe20008000848 */
[----:B------:R-:W-:Y:S01]  /*40b0*/  UMOV UR18, UR12 ;  /* 0x0000000c00127c82 */ /* 0x000fe20008000000 */
[----:B------:R-:W-:Y:S01]  /*40c0*/  UMOV UR19, 0x80000020 ;  /* 0x8000002000137882 */ /* 0x000fe20000000000 */
[----:B------:R-:W-:Y:S02]  /*40d0*/  WARPGROUP.DEPBAR.LE gsb0, 0x0 ;  /* 0x00008000000079c5 */ /* 0x000fe40000010000 */
[----:B------:R-:W-:-:S06]  /*40e0*/  WARPGROUP.ARRIVE ;  /* 0x00000000000079c5 */ /* 0x000fcc0000000000 */
[----:B------:R-:W-:Y:S03]  /*40f0*/  HGMMA.64x96x16.F32 R72, R144, gdesc[UR16].tnspB, R72, gsb0 ;  /* 0x4160001090487df0 */ /* 0x000fe60008000848 */
[----:B------:R-:W-:Y:S02]  /*4100*/  WARPGROUP.DEPBAR.LE gsb0, 0x0 ;  /* 0x00008000000079c5 */ /* 0x000fe40000010000 */
[----:B------:R1:W-:Y:S06]  /*4110*/  BAR.SYNC.DEFER_BLOCKING R6, 0xa0 ;  /* 0x000280060000751d */ /* 0x0003ec0000010000 */
[----:B------:R1:W-:Y:S04]  /*4120*/  STS.128 [R0+0xc000], R136 ;  /* 0x00c0008800007388 */ /* 0x0003e80000000c00 */
[----:B------:R1:W-:Y:S04]  /*4130*/  STS.128 [R0+0xc800], R140 ;  /* 0x00c8008c00007388 */ /* 0x0003e80000000c00 */
[----:B------:R1:W-:Y:S04]  /*4140*/  STS.128 [R0+0xd000], R128 ;  /* 0x00d0008000007388 */ /* 0x0003e80000000c00 */
[----:B------:R1:W-:Y:S04]  /*4150*/  STS.128 [R0+0xd800], R132 ;  /* 0x00d8008400007388 */ /* 0x0003e80000000c00 */
[----:B------:R1:W-:Y:S04]  /*4160*/  STS.128 [R0+0xe000], R120 ;  /* 0x00e0007800007388 */ /* 0x0003e80000000c00 */
[----:B------:R1:W-:Y:S01]  /*4170*/  STS.128 [R0+0xe800], R124 ;  /* 0x00e8007c00007388 */ /* 0x0003e20000000c00 */
[----:B------:R-:W-:Y:S01]  /*4180*/  @!PT LDS RZ, [RZ] ;  /* 0x00000000fffff984 */ /* 0x000fe20000000800 */
[----:B------:R-:W-:Y:S01]  /*4190*/  @!PT LDS RZ, [RZ] ;  /* 0x00000000fffff984 */ /* 0x000fe20000000800 */
[----:B------:R-:W-:Y:S01]  /*41a0*/  @!PT LDS RZ, [RZ] ;  /* 0x00000000fffff984 */ /* 0x000fe20000000800 */
[----:B------:R-:W-:Y:S01]  /*41b0*/  @!PT LDS RZ, [RZ] ;  /* 0x00000000fffff984 */ /* 0x000fe20000000800 */
[----:B------:R2:W-:Y:S06]  /*41c0*/  MEMBAR.ALL.CTA ;  /* 0x0000000000007992 */ /* 0x0005ec0000008000 */
[----:B--2---:R-:W2:Y:S02]  /*41d0*/  FENCE.VIEW.ASYNC.S ;  /* 0x00000000000073c6 */ /* 0x004ea40000000000 */
[----:B--2---:R1:W-:Y:S06]  /*41e0*/  BAR.ARV R5, 0xa0 ;  /* 0x000280050000751d */ /* 0x0043ec0000002000 */
[----:B------:R-:W-:Y:S05]  /*41f0*/  @!P0 BRA `(.L_x_24) ;  /* 0x0000000000048947 */ /* 0x000fea0003800000 */
[----:B------:R-:W-:Y:S01]  /*4200*/  BPT.TRAP 0x1 ;  /* 0x000000040000795c */ /* 0x000fe20000300000 */
.L_x_24:
[----:B------:R-:W-:Y:S02]  /*4210*/  UIADD3 UR4, UR4, 0x1, URZ ;  /* 0x0000000104047890 */ /* 0x000fe4000fffe03f */
[----:B------:R-:W-:Y:S02]  /*4220*/  UIADD3 UR8, UR8, 0x26820, URZ ;  /* 0x0002682008087890 */ /* 0x000fe4000fffe03f */
[----:B------:R-:W-:Y:S02]  /*4230*/  UISETP.GE.AND UP1, UPT, UR4, UR7, UPT ;  /* 0x000000070400728c */ /* 0x000fe4000bf26270 */
[----:B------:R-:W-:Y:S02]  /*4240*/  UPRMT UR8, URZ, 0x654, UR8 ;  /* 0x000006543f087896 */ /* 0x000fe40008000008 */
[----:B------:R-:W-:Y:S02]  /*4250*/  UIADD3 UR6, UR6, 0x1, URZ ;  /* 0x0000000106067890 */ /* 0x000fe4000fffe03f */
[----:B------:R-:W-:-:S02]  /*4260*/  PLOP3.LUT P0, PT, PT, PT, UP1, 0x80, 0x0 ;  /* 0x000000000000781c */ /* 0x000fc40003f0f018 */
[----:B------:R-:W-:-:S03]  /*4270*/  UISETP.NE.AND UP0, UPT, UR6, 0x2, UPT ;  /* 0x000000020600788c */ /* 0x000fc6000bf05270 */
[----:B------:R-:W-:Y:S01]  /*4280*/  SYNCS.ARRIVE.TRANS64.RED.A1T0 RZ, [UR8], RZ ;  /* 0x000000ffffff79a7 */ /* 0x000fe20008100408 */
[----:B------:R-:W-:Y:S02]  /*4290*/  USEL UR8, URZ, 0x1, UP0 ;  /* 0x000000013f087887 */ /* 0x000fe40008000000 */
[----:B------:R-:W-:Y:S02]  /*42a0*/  USEL UR6, UR6, URZ, UP0 ;  /* 0x0000003f06067287 */ /* 0x000fe40008000000 */
[----:B------:R-:W-:-:S03]  /*42b0*/  ULOP3.LUT UR5, UR5, UR8, URZ, 0x3c, !UPT ;  /* 0x0000000805057292 */ /* 0x000fc6000f8e3c3f */
[----:B------:R-:W-:Y:S09]  /*42c0*/  @!P0 BRA `(.L_x_25) ;  /* 0xffffffd000c88947 */ /* 0x000ff2000383ffff */
.L_x_14:
[----:B------:R-:W-:Y:S01]  /*42d0*/  LOP3.LUT P0, RZ, R16, 0x1bf, RZ, 0xc0, !PT ;  /* 0x000001bf10ff7812 */ /* 0x000fe2000780c0ff */
[----:B------:R-:W-:Y:S02]  /*42e0*/  ULDC UR4, c[0x0][0x740] ;  /* 0x0001d00000047ab9 */ /* 0x000fe40000000800 */
[----:B------:R-:W-:Y:S01]  /*42f0*/  FMUL.FTZ R72, R72, UR4 ;  /* 0x0000000448487c20 */ /* 0x000fe20008410000 */
        /* <DEDUP_REMOVED lines=47> */
[----:B------:R-:W-:Y:S06]  /*45f0*/  @!P0 BRA `(.L_x_26) ;  /* 0x0000000000408947 */ /* 0x000fec0003800000 */
[----:B-1----:R-:W-:Y:S01]  /*4600*/  MOV R0, 0x0 ;  /* 0x0000000000007802 */ /* 0x002fe20000000f00 */
[----:B------:R-:W-:Y:S01]  /*4610*/  ULDC.64 UR4, c[0x4][0x88] ;  /* 0x0100220000047ab9 */ /* 0x000fe20000000a00 */
[----:B------:R-:W-:Y:S01]  /*4620*/  ULDC.64 UR6, c[0x4][0x90] ;  /* 0x0100240000067ab9 */ /* 0x000fe20000000a00 */
[----:B------:R-:W-:Y:S01]  /*4630*/  IMAD.U32 R4, RZ, RZ, UR4 ;  /* 0x00000004ff047e24 */ /* 0x000fe2000f8e00ff */
[----:B------:R1:W2:Y:S01]  /*4640*/  LDC.64 R2, c[0x4][R0] ;  /* 0x0100000000027b82 */ /* 0x0002a20000000a00 */
        /* <DEDUP_REMOVED lines=8> */
[----:B-1----:R-:W-:-:S07]  /*46d0*/  IMAD.MOV.U32 R13, RZ, RZ, RZ ;  /* 0x000000ffff0d7224 */ /* 0x002fce00078e00ff */
[----:B------:R-:W-:-:S07]  /*46e0*/  LEPC R20, `(.L_x_26) ;  /* 0x000000001014794e */ /* 0x000fce0000000000 */
[----:B--2-45:R-:W-:Y:S05]  /*46f0*/  CALL.ABS.NOINC R2 ;  /* 0x0000000002007343 */ /* 0x034fea0003c00000 */
.L_x_26:
[----:B------:R-:W-:-:S13]  /*4700*/  LOP3.LUT P6, RZ, R228, 0x1bf, RZ, 0xc0, !PT ;  /* 0x000001bfe4ff7812 */ /* 0x000fda00078cc0ff */
[----:B------:R-:W-:Y:S05]  /*4710*/  @!P6 BRA `(.L_x_27) ;  /* 0x000000000040e947 */ /* 0x000fea0003800000 */
        /* <DEDUP_REMOVED lines=16> */
.L_x_27:
        /* <DEDUP_REMOVED lines=10> */
[----:B------:R-:W-:Y:S01]  /*48c0*/  MOV R12, 0x1 ;  /* 0x00000001000c7802 */ /* 0x000fe20000000f00 */
[----:B------:R-:W-:Y:S02]  /*48d0*/  IMAD.U32 R7, RZ, RZ, UR7 ;  /* 0x00000007ff077e24 */ /* 0x000fe4000f8e00ff */
[----:B------:R-:W-:-:S02]  /*48e0*/  IMAD.U32 R10, RZ, RZ, UR4 ;  /* 0x00000004ff0a7e24 */ /* 0x000fc4000f8e00ff */
[----:B------:R-:W-:Y:S02]  /*48f0*/  IMAD.U32 R11, RZ, RZ, UR5 ;  /* 0x00000005ff0b7e24 */ /* 0x000fe4000f8e00ff */
[----:B------:R-:W-:Y:S02]  /*4900*/  IMAD.MOV.U32 R8, RZ, RZ, 0x70 ;  /* 0x00000070ff087424 */ /* 0x000fe400078e00ff */
[----:B-1----:R-:W-:-:S07]  /*4910*/  IMAD.MOV.U32 R13, RZ, RZ, RZ ;  /* 0x000000ffff0d7224 */ /* 0x002fce00078e00ff */
[----:B------:R-:W-:-:S07]  /*4920*/  LEPC R20, `(.L_x_28) ;  /* 0x000000001014794e */ /* 0x000fce0000000000 */
[----:B--2-45:R-:W-:Y:S05]  /*4930*/  CALL.ABS.NOINC R2 ;  /* 0x0000000002007343 */ /* 0x034fea0003c00000 */
.L_x_28:
        /* <DEDUP_REMOVED lines=10> */
[----:B------:R-:W-:Y:S01]  /*49e0*/  MOV R13, RZ ;  /* 0x000000ff000d7202 */ /* 0x000fe20000000f00 */
[----:B------:R-:W-:Y:S02]  /*49f0*/  IMAD.U32 R6, RZ, RZ, UR4 ;  /* 0x00000004ff067e24 */ /* 0x000fe4000f8e00ff */
[----:B------:R-:W-:-:S02]  /*4a00*/  IMAD.U32 R7, RZ, RZ, UR5 ;  /* 0x00000005ff077e24 */ /* 0x000fc4000f8e00ff */
[----:B------:R-:W-:Y:S02]  /*4a10*/  IMAD.U32 R11, RZ, RZ, UR7 ;  /* 0x00000007ff0b7e24 */ /* 0x000fe4000f8e00ff */
[----:B------:R-:W-:Y:S02]  /*4a20*/  IMAD.MOV.U32 R8, RZ, RZ, 0x70 ;  /* 0x00000070ff087424 */ /* 0x000fe400078e00ff */
[----:B-1----:R-:W-:-:S07]  /*4a30*/  IMAD.MOV.U32 R12, RZ, RZ, 0x1 ;  /* 0x00000001ff0c7424 */ /* 0x002fce00078e00ff */
[----:B------:R-:W-:-:S07]  /*4a40*/  LEPC R20, `(.L_x_29) ;  /* 0x000000001014794e */ /* 0x000fce0000000000 */
[----:B--2-45:R-:W-:Y:S05]  /*4a50*/  CALL.ABS.NOINC R2 ;  /* 0x0000000002007343 */ /* 0x034fea0003c00000 */
.L_x_29:
[----:B-1----:R-:W1:Y:S01]  /*4a60*/  S2R R0, SR_TID.X ;  /* 0x0000000000007919 */ /* 0x002e620000002100 */
[----:B------:R-:W-:Y:S05]  /*4a70*/  WARPSYNC.ALL ;  /* 0x0000000000007948 */ /* 0x000fea0003800000 */
[----:B------:R-:W-:Y:S01]  /*4a80*/  BAR.SYNC.DEFER_BLOCKING 0x1, 0x100 ;  /* 0x0044000000007b1d */ /* 0x000fe20000010000 */
[----:B------:R-:W-:Y:S02]  /*4a90*/  F2FP.F16.F32.PACK_AB R24, R25, R24 ;  /* 0x000000181918723e */ /* 0x000fe400000000ff */
[----:B------:R-:W-:Y:S02]  /*4aa0*/  F2FP.F16.F32.PACK_AB R25, R27, R26 ;  /* 0x0000001a1b19723e */ /* 0x000fe400000000ff */
[----:B------:R-:W-:-:S02]  /*4ab0*/  F2FP.F16.F32.PACK_AB R32, R33, R32 ;  /* 0x000000202120723e */ /* 0x000fc400000000ff */
[----:B------:R-:W-:Y:S02]  /*4ac0*/  F2FP.F16.F32.PACK_AB R26, R29, R28 ;  /* 0x0000001c1d1a723e */ /* 0x000fe400000000ff */
[----:B------:R-:W-:Y:S02]  /*4ad0*/  F2FP.F16.F32.PACK_AB R27, R31, R30 ;  /* 0x0000001e1f1b723e */ /* 0x000fe400000000ff */
[----:B------:R-:W-:Y:S02]  /*4ae0*/  F2FP.F16.F32.PACK_AB R33, R35, R34 ;  /* 0x000000222321723e */ /* 0x000fe400000000ff */
[----:B------:R-:W-:Y:S02]  /*4af0*/  F2FP.F16.F32.PACK_AB R40, R41, R40 ;  /* 0x000000282928723e */ /* 0x000fe400000000ff */
[----:B------:R-:W-:Y:S02]  /*4b00*/  F2FP.F16.F32.PACK_AB R34, R37, R36 ;  /* 0x000000242522723e */ /* 0x000fe400000000ff */
[----:B------:R-:W-:-:S02]  /*4b10*/  F2FP.F16.F32.PACK_AB R35, R39, R38 ;  /* 0x000000262723723e */ /* 0x000fc400000000ff */
[----:B------:R-:W-:Y:S02]  /*4b20*/  F2FP.F16.F32.PACK_AB R41, R43, R42 ;  /* 0x0000002a2b29723e */ /* 0x000fe400000000ff */
[----:B------:R-:W-:Y:S02]  /*4b30*/  F2FP.F16.F32.PACK_AB R48, R49, R48 ;  /* 0x000000303130723e */ /* 0x000fe400000000ff */
[----:B------:R-:W-:Y:S01]  /*4b40*/  F2FP.F16.F32.PACK_AB R42, R45, R44 ;  /* 0x0000002c2d2a723e */ /* 0x000fe200000000ff */
[----:B------:R2:W-:Y:S01]  /*4b50*/  STSM.16.M88.4 [R22+0x6000], R24 ;  /* 0x0060001816007844 */ /* 0x0005e20000000200 */
[----:B------:R-:W-:Y:S01]  /*4b60*/  F2FP.F16.F32.PACK_AB R43, R47, R46 ;  /* 0x0000002e2f2b723e */ /* 0x000fe200000000ff */
[----:B-1----:R-:W-:Y:S01]  /*4b70*/  VIADD R0, R0, 0xffffff80 ;  /* 0xffffff8000007836 */ /* 0x002fe20000000000 */
[----:B------:R-:W-:Y:S01]  /*4b80*/  F2FP.F16.F32.PACK_AB R49, R51, R50 ;  /* 0x000000323331723e */ /* 0x000fe200000000ff */
[----:B------:R-:W-:Y:S01]  /*4b90*/  STSM.16.M88.4 [R23+0x6000], R32 ;  /* 0x0060002017007844 */ /* 0x000fe20000000200 */
[----:B------:R-:W-:-:S02]  /*4ba0*/  F2FP.F16.F32.PACK_AB R56, R57, R56 ;  /* 0x000000383938723e */ /* 0x000fc400000000ff */
[----:B------:R-:W-:Y:S01]  /*4bb0*/  SHF.R.S32.HI R3, RZ, 0x1f, R0 ;  /* 0x0000001fff037819 */ /* 0x000fe20000011400 */
[----:B------:R-:W-:Y:S01]  /*4bc0*/  STSM.16.M88.4 [R22+0x8000], R40 ;  /* 0x0080002816007844 */ /* 0x000fe20000000200 */
[----:B------:R-:W-:Y:S02]  /*4bd0*/  F2FP.F16.F32.PACK_AB R50, R53, R52 ;  /* 0x000000343532723e */ /* 0x000fe400000000ff */
[----:B------:R-:W-:Y:S02]  /*4be0*/  LEA.HI R3, R3, R0, RZ, 0x5 ;  /* 0x0000000003037211 */ /* 0x000fe400078f28ff */
[----:B------:R-:W-:Y:S02]  /*4bf0*/  F2FP.F16.F32.PACK_AB R51, R55, R54 ;  /* 0x000000363733723e */ /* 0x000fe400000000ff */
[----:B------:R-:W-:Y:S02]  /*4c00*/  SHF.R.S32.HI R0, RZ, 0x5, R3 ;  /* 0x00000005ff007819 */ /* 0x000fe40000011403 */
[----:B------:R-:W-:Y:S01]  /*4c10*/  F2FP.F16.F32.PACK_AB R57, R59, R58 ;  /* 0x0000003a3b39723e */ /* 0x000fe200000000ff */
[----:B------:R-:W-:Y:S01]  /*4c20*/  STSM.16.M88.4 [R23+0x8000], R48 ;  /* 0x0080003017007844 */ /* 0x000fe20000000200 */
[----:B------:R-:W-:-:S02]  /*4c30*/  F2FP.F16.F32.PACK_AB R64, R65, R64 ;  /* 0x000000404140723e */ /* 0x000fc400000000ff */
[----:B------:R-:W-:Y:S01]  /*4c40*/  F2FP.F16.F32.PACK_AB R58, R61, R60 ;  /* 0x0000003c3d3a723e */ /* 0x000fe200000000ff */
[----:B------:R-:W1:Y:S01]  /*4c50*/  SHFL.IDX PT, R0, R0, RZ, 0x1f ;  /* 0x00001fff00007589 */ /* 0x000e6200000e0000 */
[----:B------:R-:W-:Y:S02]  /*4c60*/  F2FP.F16.F32.PACK_AB R59, R63, R62 ;  /* 0x0000003e3f3b723e */ /* 0x000fe400000000ff */
[----:B------:R-:W-:Y:S02]  /*4c70*/  F2FP.F16.F32.PACK_AB R65, R67, R66 ;  /* 0x000000424341723e */ /* 0x000fe400000000ff */
[----:B------:R-:W-:Y:S01]  /*4c80*/  F2FP.F16.F32.PACK_AB R66, R69, R68 ;  /* 0x000000444542723e */ /* 0x000fe200000000ff */
[----:B------:R-:W-:Y:S01]  /*4c90*/  STSM.16.M88.4 [R22+0xa000], R56 ;  /* 0x00a0003816007844 */ /* 0x000fe20000000200 */
[----:B------:R-:W-:Y:S02]  /*4ca0*/  F2FP.F16.F32.PACK_AB R67, R71, R70 ;  /* 0x000000464743723e */ /* 0x000fe400000000ff */
[----:B------:R-:W-:-:S02]  /*4cb0*/  F2FP.F16.F32.PACK_AB R4, R73, R72 ;  /* 0x000000484904723e */ /* 0x000fc400000000ff */
[----:B------:R-:W-:Y:S01]  /*4cc0*/  F2FP.F16.F32.PACK_AB R5, R75, R74 ;  /* 0x0000004a4b05723e */ /* 0x000fe200000000ff */
[----:B------:R-:W-:Y:S01]  /*4cd0*/  STSM.16.M88.4 [R23+0xa000], R64 ;  /* 0x00a0004017007844 */ /* 0x000fe20000000200 */
[----:B------:R-:W-:Y:S02]  /*4ce0*/  F2FP.F16.F32.PACK_AB R6, R77, R76 ;  /* 0x0000004c4d06723e */ /* 0x000fe400000000ff */
[----:B------:R-:W-:Y:S02]  /*4cf0*/  F2FP.F16.F32.PACK_AB R7, R79, R78 ;  /* 0x0000004e4f07723e */ /* 0x000fe400000000ff */
[----:B------:R-:W-:Y:S02]  /*4d00*/  F2FP.F16.F32.PACK_AB R8, R81, R80 ;  /* 0x000000505108723e */ /* 0x000fe400000000ff */
[----:B------:R-:W-:Y:S01]  /*4d10*/  F2FP.F16.F32.PACK_AB R9, R83, R82 ;  /* 0x000000525309723e */ /* 0x000fe200000000ff */
[----:B------:R3:W-:Y:S01]  /*4d20*/  STSM.16.M88.4 [R22], R4 ;  /* 0x0000000416007844 */ /* 0x0007e20000000200 */
[----:B------:R-:W-:-:S02]  /*4d30*/  F2FP.F16.F32.PACK_AB R10, R85, R84 ;  /* 0x00000054550a723e */ /* 0x000fc400000000ff */
[----:B------:R-:W-:Y:S02]  /*4d40*/  F2FP.F16.F32.PACK_AB R11, R87, R86 ;  /* 0x00000056570b723e */ /* 0x000fe400000000ff */
[----:B------:R-:W-:Y:S02]  /*4d50*/  F2FP.F16.F32.PACK_AB R12, R89, R88 ;  /* 0x00000058590c723e */ /* 0x000fe400000000ff */
[----:B------:R-:W-:Y:S01]  /*4d60*/  F2FP.F16.F32.PACK_AB R13, R91, R90 ;  /* 0x0000005a5b0d723e */ /* 0x000fe200000000ff */
[----:B------:R1:W-:Y:S01]  /*4d70*/  STSM.16.M88.4 [R23], R8 ;  /* 0x0000000817007844 */ /* 0x0003e20000000200 */
[----:B------:R-:W-:Y:S02]  /*4d80*/  F2FP.F16.F32.PACK_AB R14, R93, R92 ;  /* 0x0000005c5d0e723e */ /* 0x000fe400000000ff */
[----:B------:R-:W-:Y:S02]  /*4d90*/  F2FP.F16.F32.PACK_AB R15, R95, R94 ;  /* 0x0000005e5f0f723e */ /* 0x000fe400000000ff */
[----:B--2---:R-:W-:-:S02]  /*4da0*/  F2FP.F16.F32.PACK_AB R24, R97, R96 ;  /* 0x000000606118723e */ /* 0x004fc400000000ff */
[----:B------:R-:W-:Y:S01]  /*4db0*/  F2FP.F16.F32.PACK_AB R25, R99, R98 ;  /* 0x000000626319723e */ /* 0x000fe200000000ff */
[----:B------:R2:W-:Y:S01]  /*4dc0*/  STSM.16.M88.4 [R22+0x2000], R12 ;  /* 0x0020000c16007844 */ /* 0x0005e20000000200 */
[----:B------:R-:W-:Y:S02]  /*4dd0*/  F2FP.F16.F32.PACK_AB R26, R101, R100 ;  /* 0x00000064651a723e */ /* 0x000fe400000000ff */
[----:B------:R-:W-:Y:S02]  /*4de0*/  F2FP.F16.F32.PACK_AB R27, R103, R102 ;  /* 0x00000066671b723e */ /* 0x000fe400000000ff */
[----:B---3--:R-:W-:Y:S02]  /*4df0*/  F2FP.F16.F32.PACK_AB R4, R105, R104 ;  /* 0x000000686904723e */ /* 0x008fe400000000ff */
[----:B------:R-:W-:Y:S01]  /*4e00*/  F2FP.F16.F32.PACK_AB R5, R107, R106 ;  /* 0x0000006a6b05723e */ /* 0x000fe200000000ff */
[----:B------:R2:W-:Y:S01]  /*4e10*/  STSM.16.M88.4 [R23+0x2000], R24 ;  /* 0x0020001817007844 */ /* 0x0005e20000000200 */
[----:B------:R-:W-:-:S02]  /*4e20*/  F2FP.F16.F32.PACK_AB R6, R109, R108 ;  /* 0x0000006c6d06723e */ /* 0x000fc400000000ff */
[----:B------:R-:W-:Y:S02]  /*4e30*/  F2FP.F16.F32.PACK_AB R7, R111, R110 ;  /* 0x0000006e6f07723e */ /* 0x000fe400000000ff */
[----:B------:R-:W-:Y:S02]  /*4e40*/  F2FP.F16.F32.PACK_AB R28, R113, R112 ;  /* 0x00000070711c723e */ /* 0x000fe400000000ff */
[----:B------:R-:W-:Y:S01]  /*4e50*/  F2FP.F16.F32.PACK_AB R29, R115, R114 ;  /* 0x00000072731d723e */ /* 0x000fe200000000ff */
[----:B------:R2:W-:Y:S01]  /*4e60*/  STSM.16.M88.4 [R22+0x4000], R4 ;  /* 0x0040000416007844 */ /* 0x0005e20000000200 */
[----:B------:R-:W-:Y:S02]  /*4e70*/  F2FP.F16.F32.PACK_AB R30, R117, R116 ;  /* 0x00000074751e723e */ /* 0x000fe400000000ff */
[----:B------:R-:W-:Y:S02]  /*4e80*/  F2FP.F16.F32.PACK_AB R31, R119, R118 ;  /* 0x00000076771f723e */ /* 0x000fe400000000ff */
[----:B-1----:R-:W-:-:S03]  /*4e90*/  ISETP.NE.AND P0, PT, R0, 0x7, PT ;  /* 0x000000070000780c */ /* 0x002fc60003f05270 */
[----:B------:R2:W-:Y:S01]  /*4ea0*/  STSM.16.M88.4 [R23+0x4000], R28 ;  /* 0x0040001c17007844 */ /* 0x0005e20000000200 */
[----:B------:R-:W-:Y:S01]  /*4eb0*/  @!PT LDS RZ, [RZ] ;  /* 0x00000000fffff984 */ /* 0x000fe20000000800 */
[----:B------:R-:W-:Y:S01]  /*4ec0*/  @!PT LDS RZ, [RZ] ;  /* 0x00000000fffff984 */ /* 0x000fe20000000800 */
[----:B------:R-:W-:Y:S01]  /*4ed0*/  @!PT LDS RZ, [RZ] ;  /* 0x00000000fffff984 */ /* 0x000fe20000000800 */
[----:B------:R1:W-:Y:S06]  /*4ee0*/  MEMBAR.ALL.CTA ;  /* 0x0000000000007992 */ /* 0x0003ec0000008000 */
[----:B-1----:R-:W1:Y:S02]  /*4ef0*/  FENCE.VIEW.ASYNC.S ;  /* 0x00000000000073c6 */ /* 0x002e640000000000 */
[----:B-1----:R-:W-:Y:S06]  /*4f00*/  BAR.ARV 0x1, 0x120 ;  /* 0x0044800000007b1d */ /* 0x002fec0000002000 */
[----:B------:R-:W-:Y:S05]  /*4f10*/  @P0 BRA `(.L_x_30) ;  /* 0x0000000000b40947 */ /* 0x000fea0003800000 */
[----:B------:R-:W-:Y:S01]  /*4f20*/  BAR.SYNC.DEFER_BLOCKING 0x1, 0x120 ;  /* 0x0044800000007b1d */ /* 0x000fe20000010000 */
[----:B------:R-:W-:-:S05]  /*4f30*/  ELECT P0, URZ, PT ;  /* 0x00000000003f782f */ /* 0x000fca0003800000 */
[----:B------:R-:W-:Y:S08]  /*4f40*/  BSSY B0, `(.L_x_30) ;  /* 0x000002a000007945 */ /* 0x000ff00003800000 */
[----:B------:R-:W-:Y:S05]  /*4f50*/  @!P0 BRA `(.L_x_31) ;  /* 0x0000000000a08947 */ /* 0x000fea0003800000 */
[----:B------:R-:W1:Y:S01]  /*4f60*/  S2UR UR10, SR_CTAID.X ;  /* 0x00000000000a79c3 */ /* 0x000e620000002500 */
[----:B------:R-:W-:Y:S01]  /*4f70*/  R2UR UR13, R16 ;  /* 0x00000000100d72ca */ /* 0x000fe200000e0000 */
[----:B------:R-:W-:Y:S01]  /*4f80*/  ULDC.64 UR6, c[0x0][0x198] ;  /* 0x0000660000067ab9 */ /* 0x000fe20000000a00 */
[----:B------:R-:W-:Y:S01]  /*4f90*/  UMOV UR9, URZ ;  /* 0x0000003f00097c82 */ /* 0x000fe20008000000 */
[----:B------:R-:W-:Y:S02]  /*4fa0*/  UIADD3 UR4, UP0, UR6, 0x770, URZ ;  /* 0x0000077006047890 */ /* 0x000fe4000ff1e03f */
[----:B------:R-:W-:Y:S02]  /*4fb0*/  UIADD3 UR6, UP1, UR6, 0x670, URZ ;  /* 0x0000067006067890 */ /* 0x000fe4000ff3e03f */
[----:B------:R-:W3:Y:S01]  /*4fc0*/  S2UR UR11, SR_CTAID.Y ;  /* 0x00000000000b79c3 */ /* 0x000ee20000002600 */
[----:B------:R-:W-:Y:S02]  /*4fd0*/  UIADD3.X UR5, URZ, UR7, URZ, UP0, !UPT ;  /* 0x000000073f057290 */ /* 0x000fe400087fe43f */
[----:B------:R-:W-:Y:S01]  /*4fe0*/  UIADD3.X UR7, URZ, UR7, URZ, UP1, !UPT ;  /* 0x000000073f077290 */ /* 0x000fe20008ffe43f */
[----:B------:R-:W-:-:S02]  /*4ff0*/  UMOV UR41, 0x20 ;  /* 0x0000002000297882 */ /* 0x000fc40000000000 */
[----:B------:R-:W-:Y:S02]  /*5000*/  UIADD3 UR8, UR13, 0x6000, URZ ;  /* 0x000060000d087890 */ /* 0x000fe4000fffe03f */
[----:B------:R-:W2:Y:S01]  /*5010*/  S2UR UR12, SR_CTAID.Z ;  /* 0x00000000000c79c3 */ /* 0x000ea20000002700 */
[----:B------:R-:W-:Y:S02]  /*5020*/  UIADD3 UR40, UR13, 0x8000, URZ ;  /* 0x000080000d287890 */ /* 0x000fe4000fffe03f */
[----:B------:R-:W-:Y:S02]  /*5030*/  UIADD3 UR32, UR13, 0xa000, URZ ;  /* 0x0000a0000d207890 */ /* 0x000fe4000fffe03f */
[----:B------:R-:W-:Y:S02]  /*5040*/  UIADD3 UR24, UR13, 0x2000, URZ ;  /* 0x000020000d187890 */ /* 0x000fe4000fffe03f */
[----:B------:R-:W-:Y:S02]  /*5050*/  UIADD3 UR16, UR13, 0x4000, URZ ;  /* 0x000040000d107890 */ /* 0x000fe4000fffe03f */
[----:B-1----:R-:W-:Y:S01]  /*5060*/  USHF.L.U32 UR10, UR10, 0x7, URZ ;  /* 0x000000070a0a7899 */ /* 0x002fe2000800063f */
[----:B------:R-:W-:Y:S01]  /*5070*/  UMOV UR33, 0x40 ;  /* 0x0000004000217882 */ /* 0x000fe20000000000 */
[----:B------:R-:W-:Y:S01]  /*5080*/  UMOV UR25, 0x20 ;  /* 0x0000002000197882 */ /* 0x000fe20000000000 */
[----:B------:R-:W-:Y:S01]  /*5090*/  UMOV UR17, 0x40 ;  /* 0x0000004000117882 */ /* 0x000fe20000000000 */
[----:B---3--:R-:W-:-:S03]  /*50a0*/  UMOV UR43, UR11 ;  /* 0x0000000b002b7c82 */ /* 0x008fc60008000000 */
[----:B------:R-:W-:Y:S01]  /*50b0*/  UMOV UR42, UR10 ;  /* 0x0000000a002a7c82 */ /* 0x000fe20008000000 */
[----:B------:R-:W-:Y:S01]  /*50c0*/  UMOV UR35, UR11 ;  /* 0x0000000b00237c82 */ /* 0x000fe20008000000 */
[----:B------:R-:W-:Y:S01]  /*50d0*/  UMOV UR34, UR10 ;  /* 0x0000000a00227c82 */ /* 0x000fe20008000000 */
[----:B------:R-:W-:Y:S01]  /*50e0*/  UMOV UR27, UR11 ;  /* 0x0000000b001b7c82 */ /* 0x000fe20008000000 */
[----:B------:R-:W-:Y:S01]  /*50f0*/  UMOV UR26, UR10 ;  /* 0x0000000a001a7c82 */ /* 0x000fe20008000000 */
[----:B------:R-:W-:Y:S01]  /*5100*/  UMOV UR19, UR11 ;  /* 0x0000000b00137c82 */ /* 0x000fe20008000000 */
[----:B------:R-:W-:Y:S01]  /*5110*/  UMOV UR18, UR10 ;  /* 0x0000000a00127c82 */ /* 0x000fe20008000000 */
[----:B--2---:R-:W-:Y:S01]  /*5120*/  UMOV UR44, UR12 ;  /* 0x0000000c002c7c82 */ /* 0x004fe20008000000 */
[----:B------:R-:W-:Y:S01]  /*5130*/  UMOV UR36, UR12 ;  /* 0x0000000c00247c82 */ /* 0x000fe20008000000 */
[----:B------:R1:W-:Y:S01]  /*5140*/  UTMASTG.4D [UR8], [UR4] ;  /* 0x00000008040073b5 */ /* 0x0003e20008018000 */
[----:B------:R-:W-:Y:S01]  /*5150*/  UMOV UR28, UR12 ;  /* 0x0000000c001c7c82 */ /* 0x000fe20008000000 */
[----:B------:R-:W-:Y:S01]  /*5160*/  UMOV UR20, UR12 ;  /* 0x0000000c00147c82 */ /* 0x000fe20008000000 */
[----:B------:R3:W-:Y:S01]  /*5170*/  UTMASTG.4D [UR40], [UR4] ;  /* 0x00000028040073b5 */ /* 0x0007e20008018000 */
[----:B------:R3:W-:Y:S01]  /*5180*/  UTMASTG.4D [UR32], [UR4] ;  /* 0x00000020040073b5 */ /* 0x0007e20008018000 */
[----:B-1----:R-:W-:-:S02]  /*5190*/  UMOV UR8, UR13 ;  /* 0x0000000d00087c82 */ /* 0x002fc40008000000 */
[----:B------:R3:W-:Y:S01]  /*51a0*/  UTMASTG.4D [UR8], [UR6] ;  /* 0x00000008060073b5 */ /* 0x0007e20008018000 */
[----:B------:R3:W-:Y:S01]  /*51b0*/  UTMASTG.4D [UR24], [UR6] ;  /* 0x00000018060073b5 */ /* 0x0007e20008018000 */
[----:B------:R3:W-:Y:S02]  /*51c0*/  UTMASTG.4D [UR16], [UR6] ;  /* 0x00000010060073b5 */ /* 0x0007e40008018000 */
[----:B---3--:R0:W-:Y:S02]  /*51d0*/  UTMACMDFLUSH ;  /* 0x00000000000079b7 */ /* 0x0081e40000000000 */
.L_x_31:
[----:B------:R-:W-:Y:S05]  /*51e0*/  BSYNC B0 ;  /* 0x0000000000007941 */ /* 0x000fea0003800000 */
.L_x_30:
[----:B------:R-:W-:-:S04]  /*51f0*/  DEPBAR.LE SB0, 0x0 ;  /* 0x000080000000791a */ /* 0x000fc80000000000 */
[----:B------:R-:W-:Y:S05]  /*5200*/  EXIT ;  /* 0x000000000000794d */ /* 0x000fea0003800000 */
.L_x_4:
[----:B------:R-:W-:-:S08]  /*5210*/  NOP ;  /* 0x0000000000007918 */ /* 0x000fd00000000000 */
[----:B------:R-:W1:-:S00]  /*5220*/  USETMAXREG.DEALLOC.CTAPOOL 0x18 ;  /* 0x00000018000079c8 */ /* 0x000e4000080e0500 */
[----:B-1----:R-:W-:Y:S01]  /*5230*/  LOP3.LUT R2, R0, 0x3, RZ, 0xc0, !PT ;  /* 0x0000000300027812 */ /* 0x002fe200078ec0ff */
[----:B------:R-:W-:-:S05]  /*5240*/  IMAD.MOV.U32 R0, RZ, RZ, RZ ;  /* 0x000000ffff007224 */ /* 0x000fca00078e00ff */
[----:B------:R-:W1:Y:S02]  /*5250*/  SHFL.IDX PT, R2, R2, RZ, 0x1f ;  /* 0x00001fff02027589 */ /* 0x000e6400000e0000 */
[----:B-1----:R-:W-:-:S13]  /*5260*/  ISETP.NE.AND P0, PT, R2, RZ, PT ;  /* 0x000000ff0200720c */ /* 0x002fda0003f05270 */
[----:B------:R-:W-:Y:S05]  /*5270*/  @!P0 BRA `(.L_x_32) ;  /* 0x0000000800b08947 */ /* 0x000fea0003800000 */
[----:B------:R-:W-:-:S13]  /*5280*/  ISETP.NE.AND P0, PT, R2, 0x1, PT ;  /* 0x000000010200780c */ /* 0x000fda0003f05270 */
[----:B------:R-:W-:Y:S05]  /*5290*/  @P0 EXIT ;  /* 0x000000000000094d */ /* 0x000fea0003800000 */
[----:B------:R-:W1:Y:S02]  /*52a0*/  S2UR UR11, SR_CTAID.Z ;  /* 0x00000000000b79c3 */ /* 0x000e640000002700 */
[----:B-1----:R-:W-:-:S13]  /*52b0*/  ISETP.LE.AND P0, PT, RZ, UR11, PT ;  /* 0x0000000bff007c0c */ /* 0x002fda000bf03270 */
[----:B------:R-:W-:Y:S05]  /*52c0*/  @!P0 EXIT ;  /* 0x000000000000894d */ /* 0x000fea0003800000 */
[----:B------:R-:W1:Y:S01]  /*52d0*/  S2UR UR7, SR_CTAID.Y ;  /* 0x00000000000779c3 */ /* 0x000e620000002600 */
[----:B------:R-:W-:Y:S01]  /*52e0*/  ULDC.64 UR8, c[0x0][0x2d8] ;  /* 0x0000b60000087ab9 */ /* 0x000fe20000000a00 */
[----:B------:R-:W-:-:S06]  /*52f0*/  ELECT P0, URZ, PT ;  /* 0x00000000003f782f */ /* 0x000fcc0003800000 */
[----:B------:R-:W2:Y:S01]  /*5300*/  LDC R2, c[0x0][0x280] ;  /* 0x0000a000ff027b82 */ /* 0x000ea20000000800 */
[----:B-1----:R-:W-:-:S04]  /*5310*/  USHF.R.S32.HI UR4, URZ, 0x1f, UR7 ;  /* 0x0000001f3f047899 */ /* 0x002fc80008011407 */
[----:B------:R-:W-:Y:S02]  /*5320*/  UIMAD UR6, UR4, UR8, URZ ;  /* 0x00000008040672a4 */ /* 0x000fe4000f8e023f */
[----:B------:R-:W-:Y:S01]  /*5330*/  UIMAD.WIDE.U32 UR4, UR7, UR8, URZ ;  /* 0x00000008070472a5 */ /* 0x000fe2000f8e003f */
[----:B--2---:R-:W-:Y:S01]  /*5340*/  ISETP.GE.AND P1, PT, R2, 0x1, PT ;  /* 0x000000010200780c */ /* 0x004fe20003f26270 */
[----:B------:R-:W-:Y:S02]  /*5350*/  UIMAD UR7, UR7, UR9, UR6 ;  /* 0x00000009070772a4 */ /* 0x000fe4000f8e0206 */
[----:B------:R-:W-:Y:S01]  /*5360*/  USHF.R.S32.HI UR6, URZ, 0x1f, UR11 ;  /* 0x0000001f3f067899 */ /* 0x000fe2000801140b */
[----:B------:R-:W-:Y:S01]  /*5370*/  ULDC.64 UR8, c[0x0][0x2e0] ;  /* 0x0000b80000087ab9 */ /* 0x000fe20000000a00 */
[----:B------:R-:W-:Y:S02]  /*5380*/  UIADD3 UR5, UR5, UR7, URZ ;  /* 0x0000000705057290 */ /* 0x000fe4000fffe03f */
[----:B------:R-:W-:-:S04]  /*5390*/  UIMAD UR6, UR6, UR8, URZ ;  /* 0x00000008060672a4 */ /* 0x000fc8000f8e023f */
[----:B------:R-:W-:Y:S02]  /*53a0*/  UIMAD UR10, UR11, UR9, UR6 ;  /* 0x000000090b0a72a4 */ /* 0x000fe4000f8e0206 */
[----:B------:R-:W-:Y:S01]  /*53b0*/  UIMAD.WIDE.U32 UR6, UR11, UR8, UR4 ;  /* 0x000000080b0672a5 */ /* 0x000fe2000f8e0004 */
[----:B------:R-:W-:Y:S11]  /*53c0*/  @!P1 EXIT ;  /* 0x000000000000994d */ /* 0x000ff60003800000 */
[C---:B------:R-:W-:Y:S01]  /*53d0*/  VIADD R0, R2.reuse, 0x3f ;  /* 0x0000003f02007836 */ /* 0x040fe20000000000 */
[----:B------:R-:W-:Y:S01]  /*53e0*/  ISETP.GE.AND P1, PT, R2, 0x41, PT ;  /* 0x000000410200780c */ /* 0x000fe20003f26270 */
[----:B------:R-:W-:Y:S01]  /*53f0*/  UIADD3 UR10, UR7, UR10, URZ ;  /* 0x0000000a070a7290 */ /* 0x000fe2000fffe03f */
[----:B------:R-:W-:Y:S02]  /*5400*/  UMOV UR4, URZ ;  /* 0x0000003f00047c82 */ /* 0x000fe40008000000 */
[----:B------:R-:W-:-:S04]  /*5410*/  SHF.R.S32.HI R3, RZ, 0x1f, R0 ;  /* 0x0000001fff037819 */ /* 0x000fc80000011400 */
[----:B------:R-:W-:-:S04]  /*5420*/  LEA.HI R3, R3, R0, RZ, 0x6 ;  /* 0x0000000003037211 */ /* 0x000fc800078f30ff */
[----:B------:R-:W-:-:S04]  /*5430*/  SHF.R.S32.HI R0, RZ, 0x6, R3 ;  /* 0x00000006ff007819 */ /* 0x000fc80000011403 */
[----:B------:R-:W-:-:S04]  /*5440*/  VIMNMX R0, R0, 0x1, !PT ;  /* 0x0000000100007848 */ /* 0x000fc80007fe0100 */
[----:B------:R-:W-:Y:S01]  /*5450*/  LOP3.LUT R3, R0, 0x1, RZ, 0xc0, !PT ;  /* 0x0000000100037812 */ /* 0x000fe200078ec0ff */
[----:B------:R-:W-:Y:S06]  /*5460*/  @!P1 BRA `(.L_x_33) ;  /* 0x0000000400789947 */ /* 0x000fec0003800000 */
[----:B------:R-:W-:Y:S01]  /*5470*/  ULDC.64 UR16, c[0x0][0x2c0] ;  /* 0x0000b00000107ab9 */ /* 0x000fe20000000a00 */
[----:B------:R-:W-:Y:S01]  /*5480*/  IMAD.IADD R0, R0, 0x1, -R3 ;  /* 0x0000000100007824 */ /* 0x000fe200078e0a03 */
[----:B------:R-:W-:Y:S01]  /*5490*/  ULEA UR16, UP0, UR6, UR16, 0x2 ;  /* 0x0000001006107291 */ /* 0x000fe2000f80103f */
[----:B------:R-:W-:Y:S01]  /*54a0*/  UMOV UR4, URZ ;  /* 0x0000003f00047c82 */ /* 0x000fe20008000000 */
[----:B------:R-:W-:Y:S02]  /*54b0*/  UMOV UR5, URZ ;  /* 0x0000003f00057c82 */ /* 0x000fe40008000000 */
[----:B------:R-:W-:Y:S02]  /*54c0*/  ULEA.HI.X UR17, UR6, UR17, UR10, 0x2, UP0 ;  /* 0x0000001106117291 */ /* 0x000fe400080f140a */
[----:B------:R-:W-:Y:S02]  /*54d0*/  UIADD3 UR12, UP0, UR16, 0x3000, URZ ;  /* 0x00003000100c7890 */ /* 0x000fe4000ff1e03f */
[----:B------:R-:W-:-:S02]  /*54e0*/  UIADD3 UR14, UP1, UR16, 0x6000, URZ ;  /* 0x00006000100e7890 */ /* 0x000fc4000ff3e03f */
[----:B------:R-:W-:Y:S02]  /*54f0*/  UIADD3 UR16, UP2, UR16, 0x9000, URZ ;  /* 0x0000900010107890 */ /* 0x000fe4000ff5e03f */
[----:B------:R-:W-:Y:S02]  /*5500*/  UIADD3.X UR13, URZ, UR17, URZ, UP0, !UPT ;  /* 0x000000113f0d7290 */ /* 0x000fe400087fe43f */
[----:B------:R-:W-:Y:S02]  /*5510*/  UIADD3.X UR15, URZ, UR17, URZ, UP1, !UPT ;  /* 0x000000113f0f7290 */ /* 0x000fe40008ffe43f */
[----:B------:R-:W-:Y:S01]  /*5520*/  UIADD3.X UR17, URZ, UR17, URZ, UP2, !UPT ;  /* 0x000000113f117290 */ /* 0x000fe200097fe43f */
[----:B------:R-:W-:-:S11]  /*5530*/  ULDC.64 UR20, c[0x0][0x2c0] ;  /* 0x0000b00000147ab9 */ /* 0x000fd60000000a00 */
.L_x_46:
[----:B------:R-:W-:Y:S01]  /*5540*/  UIMAD UR8, UR4, 0x3000, URZ ;  /* 0x00003000040878a4 */ /* 0x000fe2000f8e023f */
[----:B------:R-:W-:Y:S01]  /*5550*/  BAR.SYNC.DEFER_BLOCKING 0xd, 0xa0 ;  /* 0x0342800000007b1d */ /* 0x000fe20000010000 */
[----:B------:R-:W-:Y:S02]  /*5560*/  UIMAD UR11, UR5, 0x1800, URZ ;  /* 0x00001800050b78a4 */ /* 0x000fe4000f8e023f */
[----:B------:R-:W-:Y:S02]  /*5570*/  UIMAD.WIDE UR24, UR8, 0x4, UR12 ;  /* 0x00000004081878a5 */ /* 0x000fe4000f8e020c */
[----:B------:R-:W-:Y:S01]  /*5580*/  UIMAD.WIDE UR22, UR8, 0x4, UR14 ;  /* 0x00000004081678a5 */ /* 0x000fe2000f8e020e */
[----:B------:R-:W-:Y:S01]  /*5590*/  BSSY B0, `(.L_x_34) ;  /* 0x0000010000007945 */ /* 0x000fe20003800000 */
[----:B------:R-:W-:-:S03]  /*55a0*/  UIMAD.WIDE UR8, UR8, 0x4, UR16 ;  /* 0x00000004080878a5 */ /* 0x000fc6000f8e0210 */
[----:B------:R-:W-:Y:S09]  /*55b0*/  @!P0 BRA `(.L_x_35) ;  /* 0x0000000000348947 */ /* 0x000ff20003800000 */
[----:B------:R-:W1:Y:S01]  /*55c0*/  S2UR UR19, SR_CgaCtaId ;  /* 0x00000000001379c3 */ /* 0x000e620000008800 */
[----:B------:R-:W-:Y:S01]  /*55d0*/  UIADD3 UR26, UP0, UR11, UR6, URZ ;  /* 0x000000060b1a7290 */ /* 0x000fe2000ff1e03f */
[----:B------:R-:W-:-:S03]  /*55e0*/  UMOV UR18, 0x400 ;  /* 0x0000040000127882 */ /* 0x000fc60000000000 */
[----:B------:R-:W-:Y:S02]  /*55f0*/  ULEA.HI.X.SX32 UR27, UR11, UR10, 0x1, UP0 ;  /* 0x0000000a0b1b7291 */ /* 0x000fe400080f0e3f */
[----:B------:R-:W-:-:S04]  /*5600*/  ULEA UR28, UP0, UR26, UR20, 0x2 ;  /* 0x000000141a1c7291 */ /* 0x000fc8000f80103f */
[----:B------:R-:W-:-:S03]  /*5610*/  ULEA.HI.X UR29, UR26, UR21, UR27, 0x2, UP0 ;  /* 0x000000151a1d7291 */ /* 0x000fc600080f141b */
[----:B------:R-:W-:Y:S01]  /*5620*/  UMOV UR26, 0x0 ;  /* 0x00000000001a7882 */ /* 0x000fe20000000000 */
[----:B------:R-:W-:Y:S01]  /*5630*/  UMOV UR27, 0x14f00000 ;  /* 0x14f00000001b7882 */ /* 0x000fe20000000000 */
[----:B-1----:R-:W-:-:S03]  /*5640*/  ULEA UR18, UR19, UR18, 0x18 ;  /* 0x0000001213127291 */ /* 0x002fc6000f8ec03f */
[----:B------:R-:W-:Y:S01]  /*5650*/  UMOV UR19, 0x300 ;  /* 0x0000030000137882 */ /* 0x000fe20000000000 */
[----:B------:R-:W-:-:S09]  /*5660*/  UIADD3 UR18, UR18, 0xc000, URZ ;  /* 0x0000c00012127890 */ /* 0x000fd2000fffe03f */
[----:B------:R1:W-:Y:S02]  /*5670*/  UBLKRED.G.S.ADD.F32.RN [UR28], [UR18], UR19, desc[UR26] ;  /* 0x00001a1c120073bb */ /* 0x0003e400080a1413 */
[----:B-1----:R0:W-:Y:S02]  /*5680*/  UTMACMDFLUSH ;  /* 0x00000000000079b7 */ /* 0x0021e40000000000 */
.L_x_35:
[----:B------:R-:W-:Y:S05]  /*5690*/  BSYNC B0 ;  /* 0x0000000000007941 */ /* 0x000fea0003800000 */
.L_x_34:
[----:B------:R-:W-:Y:S06]  /*56a0*/  BAR.SYNC.DEFER_BLOCKING 0xe, 0xa0 ;  /* 0x0382800000007b1d */ /* 0x000fec0000010000 */
[----:B------:R-:W-:Y:S04]  /*56b0*/  BSSY B0, `(.L_x_36) ;  /* 0x000000c000007945 */ /* 0x000fe80003800000 */
[----:B------:R-:W-:Y:S05]  /*56c0*/  @!P0 BRA `(.L_x_37) ;  /* 0x0000000000288947 */ /* 0x000fea0003800000 */
[----:B------:R-:W1:Y:S01]  /*56d0*/  S2UR UR19, SR_CgaCtaId ;  /* 0x00000000001379c3 */ /* 0x000e620000008800 */
[----:B------:R-:W-:Y:S01]  /*56e0*/  UMOV UR18, 0x400 ;  /* 0x0000040000127882 */ /* 0x000fe20000000000 */
[----:B------:R-:W-:Y:S01]  /*56f0*/  UMOV UR26, 0x0 ;  /* 0x00000000001a7882 */ /* 0x000fe20000000000 */
[----:B------:R-:W-:Y:S01]  /*5700*/  UMOV UR27, 0x14f00000 ;  /* 0x14f00000001b7882 */ /* 0x000fe20000000000 */
[----:B-1----:R-:W-:-:S03]  /*5710*/  ULEA UR18, UR19, UR18, 0x18 ;  /* 0x0000001213127291 */ /* 0x002fc6000f8ec03f */
[----:B------:R-:W-:Y:S01]  /*5720*/  UMOV UR19, 0x300 ;  /* 0x0000030000137882 */ /* 0x000fe20000000000 */
[----:B------:R-:W-:-:S09]  /*5730*/  UIADD3 UR18, UR18, 0xf000, URZ ;  /* 0x0000f00012127890 */ /* 0x000fd2000fffe03f */
[----:B------:R1:W-:Y:S01]  /*5740*/  UBLKRED.G.S.ADD.F32.RN [UR24], [UR18], UR19, desc[UR26] ;  /* 0x00001a18120073bb */ /* 0x0003e200080a1413 */
[----:B------:R0:W-:Y:S01]  /*5750*/  UTMACMDFLUSH ;  /* 0x00000000000079b7 */ /* 0x0001e20000000000 */
[----:B-1----:R-:W-:-:S04]  /*5760*/  DEPBAR.LE SB0, 0x1 ;  /* 0x000080400000791a */ /* 0x002fc80000000000 */
.L_x_37:
[----:B------:R-:W-:Y:S05]  /*5770*/  BSYNC B0 ;  /* 0x0000000000007941 */ /* 0x000fea0003800000 */
.L_x_36:
[----:B------:R-:W-:Y:S06]  /*5780*/  BAR.ARV 0xa, 0xa0 ;  /* 0x0282800000007b1d */ /* 0x000fec0000002000 */
[----:B------:R-:W-:Y:S04]  /*5790*/  BSSY B0, `(.L_x_38) ;  /* 0x0000003000007945 */ /* 0x000fe80003800000 */
[----:B------:R-:W-:Y:S05]  /*57a0*/  @!P0 BRA `(.L_x_39) ;  /* 0x0000000000048947 */ /* 0x000fea0003800000 */
[----:B------:R-:W-:-:S04]  /*57b0*/  DEPBAR.LE SB0, 0x0 ;  /* 0x000080000000791a */ /* 0x000fc80000000000 */
.L_x_39:
[----:B------:R-:W-:Y:S05]  /*57c0*/  BSYNC B0 ;  /* 0x0000000000007941 */ /* 0x000fea0003800000 */
.L_x_38:
[----:B------:R-:W-:Y:S06]  /*57d0*/  BAR.ARV 0xb, 0xa0 ;  /* 0x02c2800000007b1d */ /* 0x000fec0000002000 */
[----:B------:R-:W-:Y:S02]  /*57e0*/  BSSY B0, `(.L_x_40) ;  /* 0x000000c000007945 */ /* 0x000fe40003800000 */
[----:B------:R-:W-:Y:S06]  /*57f0*/  BAR.SYNC.DEFER_BLOCKING 0xd, 0xa0 ;  /* 0x0342800000007b1d */ /* 0x000fec0000010000 */
        /* <DEDUP_REMOVED lines=8> */
[----:B------:R1:W-:Y:S02]  /*5880*/  UBLKRED.G.S.ADD.F32.RN [UR22], [UR18], UR19, desc[UR24] ;  /* 0x00001816120073bb */ /* 0x0003e400080a1413 */
[----:B-1----:R0:W-:Y:S02]  /*5890*/  UTMACMDFLUSH ;  /* 0x00000000000079b7 */ /* 0x0021e40000000000 */
.L_x_41:
[----:B------:R-:W-:Y:S05]  /*58a0*/  BSYNC B0 ;  /* 0x0000000000007941 */ /* 0x000fea0003800000 */
.L_x_40:
        /* <DEDUP_REMOVED lines=13> */
.L_x_43:
[----:B------:R-:W-:Y:S05]  /*5980*/  BSYNC B0 ;  /* 0x0000000000007941 */ /* 0x000fea0003800000 */
.L_x_42:
[----:B------:R-:W-:Y:S01]  /*5990*/  VIADD R0, R0, 0xfffffffe ;  /* 0xfffffffe00007836 */ /* 0x000fe20000000000 */
[----:B------:R-:W-:Y:S06]  /*59a0*/  BAR.ARV 0xa, 0xa0 ;  /* 0x0282800000007b1d */ /* 0x000fec0000002000 */
[----:B------:R-:W-:Y:S01]  /*59b0*/  BSSY B0, `(.L_x_44) ;  /* 0x0000004000007945 */ /* 0x000fe20003800000 */
[----:B------:R-:W-:-:S03]  /*59c0*/  ISETP.NE.AND P1, PT, R0, RZ, PT ;  /* 0x000000ff0000720c */ /* 0x000fc60003f25270 */
[----:B------:R-:W-:Y:S10]  /*59d0*/  @!P0 BRA `(.L_x_45) ;  /* 0x0000000000048947 */ /* 0x000ff40003800000 */
[----:B------:R-:W-:-:S04]  /*59e0*/  DEPBAR.LE SB0, 0x0 ;  /* 0x000080000000791a */ /* 0x000fc80000000000 */
.L_x_45:
[----:B------:R-:W-:Y:S05]  /*59f0*/  BSYNC B0 ;  /* 0x0000000000007941 */ /* 0x000fea0003800000 */
.L_x_44:
[----:B------:R-:W-:Y:S06]  /*5a00*/  BAR.ARV 0xb, 0xa0 ;  /* 0x02c2800000007b1d */ /* 0x000fec0000002000 */
[----:B------:R-:W-:Y:S02]  /*5a10*/  UIADD3 UR5, UR5, 0x2, URZ ;  /* 0x0000000205057890 */ /* 0x000fe4000fffe03f */
[----:B------:R-:W-:Y:S01]  /*5a20*/  UIADD3 UR4, UR4, 0x1, URZ ;  /* 0x0000000104047890 */ /* 0x000fe2000fffe03f */
[----:B------:R-:W-:Y:S11]  /*5a30*/  @P1 BRA `(.L_x_46) ;  /* 0xfffffff800c01947 */ /* 0x000ff6000383ffff */
[----:B------:R-:W-:-:S12]  /*5a40*/  UIADD3 UR4, UR11, 0x3000, URZ ;  /* 0x000030000b047890 */ /* 0x000fd8000fffe03f */
.L_x_33:
[----:B------:R-:W-:-:S13]  /*5a50*/  ISETP.NE.AND P1, PT, R3, RZ, PT ;  /* 0x000000ff0300720c */ /* 0x000fda0003f25270 */
[----:B------:R-:W-:Y:S05]  /*5a60*/  @!P1 EXIT ;  /* 0x000000000000994d */ /* 0x000fea0003800000 */
[----:B------:R-:W-:Y:S06]  /*5a70*/  BAR.SYNC.DEFER_BLOCKING 0xd, 0xa0 ;  /* 0x0342800000007b1d */ /* 0x000fec0000010000 */
[----:B------:R-:W-:Y:S04]  /*5a80*/  BSSY B0, `(.L_x_47) ;  /* 0x0000010000007945 */ /* 0x000fe80003800000 */
[----:B------:R-:W-:Y:S05]  /*5a90*/  @!P0 BRA `(.L_x_48) ;  /* 0x0000000000388947 */ /* 0x000fea0003800000 */
[----:B------:R-:W1:Y:S01]  /*5aa0*/  S2UR UR11, SR_CgaCtaId ;  /* 0x00000000000b79c3 */ /* 0x000e620000008800 */
[----:B------:R-:W-:Y:S01]  /*5ab0*/  UIADD3 UR12, UP0, UR4, UR6, URZ ;  /* 0x00000006040c7290 */ /* 0x000fe2000ff1e03f */
[----:B------:R-:W-:Y:S01]  /*5ac0*/  UMOV UR5, 0x400 ;  /* 0x0000040000057882 */ /* 0x000fe20000000000 */
[----:B------:R-:W-:Y:S02]  /*5ad0*/  ULDC.64 UR8, c[0x0][0x2c0] ;  /* 0x0000b00000087ab9 */ /* 0x000fe40000000a00 */
        /* <DEDUP_REMOVED lines=10> */
.L_x_48:
[----:B------:R-:W-:Y:S05]  /*5b80*/  BSYNC B0 ;  /* 0x0000000000007941 */ /* 0x000fea0003800000 */
.L_x_47:
[----:B------:R-:W-:Y:S06]  /*5b90*/  BAR.SYNC.DEFER_BLOCKING 0xe, 0xa0 ;  /* 0x0382800000007b1d */ /* 0x000fec0000010000 */
[----:B------:R-:W-:Y:S04]  /*5ba0*/  BSSY B0, `(.L_x_49) ;  /* 0x0000012000007945 */ /* 0x000fe80003800000 */
[----:B------:R-:W-:Y:S05]  /*5bb0*/  @!P0 BRA `(.L_x_50) ;  /* 0x0000000000408947 */ /* 0x000fea0003800000 */
[----:B------:R-:W1:Y:S01]  /*5bc0*/  S2UR UR12, SR_CgaCtaId ;  /* 0x00000000000c79c3 */ /* 0x000e620000008800 */
[----:B------:R-:W-:Y:S01]  /*5bd0*/  UIADD3 UR5, UR4, 0xc00, URZ ;  /* 0x00000c0004057890 */ /* 0x000fe2000fffe03f */
[----:B------:R-:W-:Y:S01]  /*5be0*/  UMOV UR11, 0x400 ;  /* 0x00000400000b7882 */ /* 0x000fe20000000000 */
[----:B------:R-:W-:Y:S02]  /*5bf0*/  ULDC.64 UR8, c[0x0][0x2c0] ;  /* 0x0000b00000087ab9 */ /* 0x000fe40000000a00 */
[----:B------:R-:W-:-:S04]  /*5c00*/  UIADD3 UR13, UP0, UR5, UR6, URZ ;  /* 0x00000006050d7290 */ /* 0x000fc8000ff1e03f */
        /* <DEDUP_REMOVED lines=11> */
.L_x_50:
[----:B------:R-:W-:Y:S05]  /*5cc0*/  BSYNC B0 ;  /* 0x0000000000007941 */ /* 0x000fea0003800000 */
.L_x_49:
[----:B------:R-:W-:Y:S06]  /*5cd0*/  BAR.ARV 0xa, 0xa0 ;  /* 0x0282800000007b1d */ /* 0x000fec0000002000 */
[----:B------:R-:W-:Y:S04]  /*5ce0*/  BSSY B0, `(.L_x_51) ;  /* 0x0000003000007945 */ /* 0x000fe80003800000 */
[----:B------:R-:W-:Y:S05]  /*5cf0*/  @!P0 BRA `(.L_x_52) ;  /* 0x0000000000048947 */ /* 0x000fea0003800000 */
[----:B------:R-:W-:-:S04]  /*5d00*/  DEPBAR.LE SB0, 0x0 ;  /* 0x000080000000791a */ /* 0x000fc80000000000 */
.L_x_52:
[----:B------:R-:W-:Y:S05]  /*5d10*/  BSYNC B0 ;  /* 0x0000000000007941 */ /* 0x000fea0003800000 */
.L_x_51:
[----:B------:R-:W-:Y:S06]  /*5d20*/  BAR.ARV 0xb, 0xa0 ;  /* 0x02c2800000007b1d */ /* 0x000fec0000002000 */
[----:B------:R-:W-:Y:S05]  /*5d30*/  EXIT ;  /* 0x000000000000794d */ /* 0x000fea0003800000 */
.L_x_32:
[----:B------:R-:W1:Y:S01]  /*5d40*/  S2UR UR21, SR_CTAID.Z ;  /* 0x00000000001579c3 */ /* 0x000e620000002700 */
[----:B------:R-:W-:Y:S01]  /*5d50*/  IMAD.MOV.U32 R9, RZ, RZ, 0x1 ;  /* 0x00000001ff097424 */ /* 0x000fe200078e00ff */
[----:B-1----:R-:W-:-:S13]  /*5d60*/  ISETP.LE.AND P0, PT, RZ, UR21, PT ;  /* 0x00000015ff007c0c */ /* 0x002fda000bf03270 */
[----:B------:R-:W-:Y:S05]  /*5d70*/  @!P0 BRA `(.L_x_53) ;  /* 0x00000020000c8947 */ /* 0x000fea0003800000 */
[----:B------:R-:W1:Y:S01]  /*5d80*/  S2UR UR20, SR_CTAID.Y ;  /* 0x00000000001479c3 */ /* 0x000e620000002600 */
[----:B------:R-:W-:Y:S01]  /*5d90*/  ULDC.64 UR6, c[0x0][0x718] ;  /* 0x0001c60000067ab9 */ /* 0x000fe20000000a00 */
[----:B------:R-:W-:Y:S01]  /*5da0*/  ULDC.64 UR10, c[0x0][0x730] ;  /* 0x0001cc00000a7ab9 */ /* 0x000fe20000000a00 */
[----:B------:R-:W-:Y:S01]  /*5db0*/  ULDC.64 UR12, c[0x0][0x720] ;  /* 0x0001c800000c7ab9 */ /* 0x000fe20000000a00 */
[----:B------:R-:W-:Y:S01]  /*5dc0*/  ULDC.64 UR14, c[0x0][0x738] ;  /* 0x0001ce00000e7ab9 */ /* 0x000fe20000000a00 */
[----:B------:R-:W-:Y:S01]  /*5dd0*/  ELECT P0, URZ, PT ;  /* 0x00000000003f782f */ /* 0x000fe20003800000 */
[----:B------:R-:W-:Y:S01]  /*5de0*/  BSSY B0, `(.L_x_53) ;  /* 0x00001fc000007945 */ /* 0x000fe20003800000 */
[----:B------:R-:W-:Y:S01]  /*5df0*/  IMAD.MOV.U32 R0, RZ, RZ, RZ ;  /* 0x000000ffff007224 */ /* 0x000fe200078e00ff */
[----:B-1----:R-:W-:Y:S02]  /*5e00*/  USHF.R.S32.HI UR9, URZ, 0x1f, UR20 ;  /* 0x0000001f3f097899 */ /* 0x002fe40008011414 */
[----:B------:R-:W-:-:S02]  /*5e10*/  UIMAD.WIDE.U32 UR4, UR20, UR6, URZ ;  /* 0x00000006140472a5 */ /* 0x000fc4000f8e003f */
[----:B------:R-:W-:Y:S02]  /*5e20*/  UIMAD UR6, UR9, UR6, URZ ;  /* 0x00000006090672a4 */ /* 0x000fe4000f8e023f */
[----:B------:R-:W-:Y:S02]  /*5e30*/  UIMAD UR9, UR9, UR10, URZ ;  /* 0x0000000a090972a4 */ /* 0x000fe4000f8e023f */
[----:B------:R-:W-:Y:S02]  /*5e40*/  UIMAD UR8, UR20, UR7, UR6 ;  /* 0x00000007140872a4 */ /* 0x000fe4000f8e0206 */
[----:B------:R-:W-:Y:S02]  /*5e50*/  UIMAD.WIDE.U32 UR6, UR20, UR10, URZ ;  /* 0x0000000a140672a5 */ /* 0x000fe4000f8e003f */
[----:B------:R-:W-:Y:S02]  /*5e60*/  UIMAD UR10, UR20, UR11, UR9 ;  /* 0x0000000b140a72a4 */ /* 0x000fe4000f8e0209 */
[----:B------:R-:W-:Y:S01]  /*5e70*/  USHF.R.S32.HI UR11, URZ, 0x1f, UR21 ;  /* 0x0000001f3f0b7899 */ /* 0x000fe20008011415 */
[----:B------:R-:W-:Y:S01]  /*5e80*/  ULDC UR9, c[0x0][0x2e8] ;  /* 0x0000ba0000097ab9 */ /* 0x000fe20000000800 */
[----:B------:R-:W-:-:S02]  /*5e90*/  UIADD3 UR5, UR5, UR8, URZ ;  /* 0x0000000805057290 */ /* 0x000fc4000fffe03f */
[----:B------:R-:W-:Y:S02]  /*5ea0*/  UISETP.NE.AND UP0, UPT, UR9, 0x1, UPT ;  /* 0x000000010900788c */ /* 0x000fe4000bf05270 */
[----:B------:R-:W-:Y:S02]  /*5eb0*/  UIMAD UR9, UR11, UR12, URZ ;  /* 0x0000000c0b0972a4 */ /* 0x000fe4000f8e023f */
[----:B------:R-:W-:Y:S02]  /*5ec0*/  UIADD3 UR7, UR7, UR10, URZ ;  /* 0x0000000a07077290 */ /* 0x000fe4000fffe03f */
[----:B------:R-:W-:Y:S02]  /*5ed0*/  UIMAD UR11, UR11, UR14, URZ ;  /* 0x0000000e0b0b72a4 */ /* 0x000fe4000f8e023f */
[----:B------:R-:W-:Y:S02]  /*5ee0*/  UIMAD UR10, UR21, UR13, UR9 ;  /* 0x0000000d150a72a4 */ /* 0x000fe4000f8e0209 */
[----:B------:R-:W-:-:S02]  /*5ef0*/  UIMAD.WIDE.U32 UR8, UR21, UR12, UR4 ;  /* 0x0000000c150872a5 */ /* 0x000fc4000f8e0004 */
[----:B------:R-:W-:Y:S02]  /*5f00*/  UIMAD UR4, UR21, UR15, UR11 ;  /* 0x0000000f150472a4 */ /* 0x000fe4000f8e020b */
[----:B------:R-:W-:Y:S02]  /*5f10*/  UIMAD.WIDE.U32 UR6, UR21, UR14, UR6 ;  /* 0x0000000e150672a5 */ /* 0x000fe4000f8e0006 */
[----:B------:R-:W-:Y:S01]  /*5f20*/  UIADD3 UR5, UR9, UR10, URZ ;  /* 0x0000000a09057290 */ /* 0x000fe2000fffe03f */
[----:B------:R-:W-:Y:S01]  /*5f30*/  ULDC.64 UR14, c[0x0][0x700] ;  /* 0x0001c000000e7ab9 */ /* 0x000fe20000000a00 */
[----:B------:R-:W-:Y:S01]  /*5f40*/  @UP0 ULDC UR11, c[0x0][0x2ec] ;  /* 0x0000bb00000b0ab9 */ /* 0x000fe20000000800 */
[----:B------:R-:W-:Y:S02]  /*5f50*/  ULEA UR14, UP1, UR8, UR14, 0x2 ;  /* 0x0000000e080e7291 */ /* 0x000fe4000f82103f */
[----:B------:R-:W-:Y:S02]  /*5f60*/  UIMAD.WIDE.U32 UR10, UR20, UR11, URZ ;  /* 0x0000000b140a72a5 */ /* 0x000fe4000f8e003f */
[----:B------:R-:W-:Y:S01]  /*5f70*/  ULEA.HI.X UR15, UR8, UR15, UR5, 0x2, UP1 ;  /* 0x0000000f080f7291 */ /* 0x000fe200088f1405 */
[----:B------:R-:W-:-:S02]  /*5f80*/  UMOV UR12, UR20 ;  /* 0x00000014000c7c82 */ /* 0x000fc40008000000 */
[----:B------:R-:W-:Y:S02]  /*5f90*/  @UP0 ULDC UR5, c[0x0][0x2f0] ;  /* 0x0000bc0000050ab9 */ /* 0x000fe40000000800 */
[----:B------:R-:W-:Y:S01]  /*5fa0*/  @UP0 USHF.R.U32.HI UR12, URZ, UR5, UR11 ;  /* 0x000000053f0c0299 */ /* 0x000fe2000801160b */
[----:B------:R-:W-:Y:S11]  /*5fb0*/  @!P0 BRA `(.L_x_54) ;  /* 0x0000001c00788947 */ /* 0x000ff60003800000 */
[----:B------:R-:W1:Y:S01]  /*5fc0*/  S2R R3, SR_CgaCtaId ;  /* 0x0000000000037919 */ /* 0x000e620000008800 */
[----:B------:R-:W-:Y:S01]  /*5fd0*/  MOV R0, 0x400 ;  /* 0x0000040000007802 */ /* 0x000fe20000000f00 */
[----:B------:R-:W-:-:S03]  /*5fe0*/  IMAD.MOV.U32 R2, RZ, RZ, 0x1 ;  /* 0x00000001ff027424 */ /* 0x000fc600078e00ff */
[----:B-1----:R-:W-:Y:S02]  /*5ff0*/  LEA R0, R3, R0, 0x18 ;  /* 0x0000000003007211 */ /* 0x002fe400078ec0ff */
[----:B------:R-:W-:Y:S02]  /*6000*/  SHF.L.U32 R3, R2, 0x1f, RZ ;  /* 0x0000001f02037819 */ /* 0x000fe400000006ff */
[----:B------:R-:W1:Y:S02]  /*6010*/  S2R R2, SR_CTAID.X ;  /* 0x0000000000027919 */ /* 0x000e640000002500 */
[----:B------:R-:W2:Y:S02]  /*6020*/  SYNCS.PHASECHK.TRANS64.TRYWAIT P0, [R0+URZ+0x26820], R3 ;  /* 0x02682003000075a7 */ /* 0x000ea4000800017f */
[----:B-12---:R-:W-:Y:S05]  /*6030*/  @!P0 BRA `(.L_x_55) ;  /* 0x0000002000608947 */ /* 0x006fea0003800000 */
.L_x_85:
[----:B------:R-:W2:Y:S01]  /*6040*/  S2R R4, SR_TID.X ;  /* 0x0000000000047919 */ /* 0x000ea20000002100 */
[----:B------:R-:W-:Y:S01]  /*6050*/  IMAD.U32 R8, RZ, RZ, UR7 ;  /* 0x00000007ff087e24 */ /* 0x000fe2000f8e00ff */
[----:B------:R-:W-:Y:S01]  /*6060*/  SHF.L.U32 R2, R2, 0x7, RZ ;  /* 0x0000000702027819 */ /* 0x000fe200000006ff */
[----:B------:R-:W-:Y:S02]  /*6070*/  IMAD.MOV.U32 R9, RZ, RZ, 0x1 ;  /* 0x00000001ff097424 */ /* 0x000fe400078e00ff */
[----:B------:R-:W-:Y:S01]  /*6080*/  VIADD R8, R8, UR4 ;  /* 0x0000000408087c36 */ /* 0x000fe20008000000 */
[----:B--2---:R-:W-:-:S04]  /*6090*/  LOP3.LUT R4, R4, 0x7f, RZ, 0xc0, !PT ;  /* 0x0000007f04047812 */ /* 0x004fc800078ec0ff */
[----:B------:R-:W-:-:S13]  /*60a0*/  ISETP.NE.AND P0, PT, R4, RZ, PT ;  /* 0x000000ff0400720c */ /* 0x000fda0003f05270 */
[----:B------:R-:W-:Y:S05]  /*60b0*/  @P0 BRA `(.L_x_56) ;  /* 0x0000000000180947 */ /* 0x000fea0003800000 */
[----:B------:R-:W2:Y:S01]  /*60c0*/  S2R R4, SR_TID.X ;  /* 0x0000000000047919 */ /* 0x000ea20000002100 */
[----:B-1----:R-:W-:-:S04]  /*60d0*/  IMAD.MOV.U32 R3, RZ, RZ, 0x3100 ;  /* 0x00003100ff037424 */ /* 0x002fc800078e00ff */
[----:B------:R3:W-:Y:S01]  /*60e0*/  SYNCS.ARRIVE.TRANS64 RZ, [R0+URZ+0x26810], R3 ;  /* 0x0268100300ff79a7 */ /* 0x0007e2000800003f */
[----:B--2---:R-:W-:-:S13]  /*60f0*/  LOP3.LUT P1, RZ, R4, 0x1f, RZ, 0xc0, !PT ;  /* 0x0000001f04ff7812 */ /* 0x004fda000782c0ff */
[----:B---3--:R-:W-:Y:S05]  /*6100*/  @!P1 BRA `(.L_x_56) ;  /* 0x0000000000049947 */ /* 0x008fea0003800000 */
[----:B------:R-:W-:Y:S01]  /*6110*/  BPT.TRAP 0x1 ;  /* 0x000000040000795c */ /* 0x000fe20000300000 */
.L_x_56:
[----:B------:R-:W2:Y:S01]  /*6120*/  LDC.64 R6, c[0x0][0x198] ;  /* 0x00006600ff067b82 */ /* 0x000ea20000000a00 */
[----:B------:R-:W-:Y:S01]  /*6130*/  R2UR UR11, R2 ;  /* 0x00000000020b72ca */ /* 0x000fe200000e0000 */
[----:B------:R-:W-:Y:S01]  /*6140*/  UMOV UR35, URZ ;  /* 0x0000003f00237c82 */ /* 0x000fe20008000000 */
[----:B------:R-:W-:Y:S01]  /*6150*/  R2UR UR8, R0 ;  /* 0x00000000000872ca */ /* 0x000fe200000e0000 */
[----:B------:R-:W-:Y:S01]  /*6160*/  UMOV UR42, 0x0 ;  /* 0x00000000002a7882 */ /* 0x000fe20000000000 */
[----:B------:R-:W-:Y:S01]  /*6170*/  UMOV UR43, 0x14f00000 ;  /* 0x14f00000002b7882 */ /* 0x000fe20000000000 */
[----:B------:R-:W-:Y:S01]  /*6180*/  UMOV UR34, URZ ;  /* 0x0000003f00227c82 */ /* 0x000fe20008000000 */
[----:B------:R-:W-:Y:S01]  /*6190*/  UMOV UR36, UR20 ;  /* 0x0000001400247c82 */ /* 0x000fe20008000000 */
[----:B------:R-:W-:Y:S01]  /*61a0*/  UMOV UR37, UR21 ;  /* 0x0000001500257c82 */ /* 0x000fe20008000000 */
[----:B------:R-:W-:Y:S01]  /*61b0*/  UMOV UR26, 0x20 ;  /* 0x00000020001a7882 */ /* 0x000fe20000000000 */
[----:B------:R-:W-:Y:S01]  /*61c0*/  UMOV UR28, UR20 ;  /* 0x00000014001c7c82 */ /* 0x000fe20008000000 */
[----:B------:R-:W-:Y:S01]  /*61d0*/  UMOV UR29, UR21 ;  /* 0x00000015001d7c82 */ /* 0x000fe20008000000 */
[----:B------:R-:W-:Y:S01]  /*61e0*/  UMOV UR27, UR35 ;  /* 0x00000023001b7c82 */ /* 0x000fe20008000000 */
[----:B------:R-:W-:Y:S01]  /*61f0*/  UMOV UR18, 0x40 ;  /* 0x0000004000127882 */ /* 0x000fe20000000000 */
[----:B------:R-:W-:Y:S01]  /*6200*/  UMOV UR19, UR35 ;  /* 0x0000002300137c82 */ /* 0x000fe20008000000 */
[----:B------:R-:W-:Y:S01]  /*6210*/  UMOV UR5, 0x10 ;  /* 0x0000001000057882 */ /* 0x000fe20000000000 */
[----:B------:R-:W-:Y:S01]  /*6220*/  UIADD3 UR32, UR8, 0x12000, URZ ;  /* 0x0001200008207890 */ /* 0x000fe2000fffe03f */
[----:B------:R-:W-:Y:S01]  /*6230*/  IMAD.MOV.U32 R5, RZ, RZ, 0xc000 ;  /* 0x0000c000ff057424 */ /* 0x000fe200078e00ff */
[----:B------:R-:W-:Y:S01]  /*6240*/  UIADD3 UR33, UR8, 0x26810, URZ ;  /* 0x0002681008217890 */ /* 0x000fe2000fffe03f */
[----:B------:R-:W-:Y:S01]  /*6250*/  MOV R12, UR21 ;  /* 0x00000015000c7c02 */ /* 0x000fe20008000f00 */
[----:B------:R-:W-:Y:S01]  /*6260*/  UIADD3 UR24, UR8, 0x13000, URZ ;  /* 0x0001300008187890 */ /* 0x000fe2000fffe03f */
[----:B------:R-:W-:Y:S01]  /*6270*/  MOV R13, UR20 ;  /* 0x00000014000d7c02 */ /* 0x000fe20008000f00 */
[----:B------:R-:W-:Y:S01]  /*6280*/  UIADD3 UR16, UR8, 0x14000, URZ ;  /* 0x0001400008107890 */ /* 0x000fe2000fffe03f */
[----:B--2---:R-:W-:Y:S01]  /*6290*/  IMAD.MOV.U32 R10, RZ, RZ, R6 ;  /* 0x000000ffff0a7224 */ /* 0x004fe200078e0006 */
[----:B------:R-:W-:Y:S01]  /*62a0*/  UIADD3 UR44, UR8, 0x1e000, URZ ;  /* 0x0001e000082c7890 */ /* 0x000fe2000fffe03f */
[----:B------:R-:W-:Y:S01]  /*62b0*/  IMAD.MOV.U32 R11, RZ, RZ, R7 ;  /* 0x000000ffff0b7224 */ /* 0x000fe200078e0007 */
[----:B------:R-:W-:Y:S01]  /*62c0*/  UMOV UR25, UR33 ;  /* 0x0000002100197c82 */ /* 0x000fe20008000000 */
[----:B------:R-:W-:Y:S01]  /*62d0*/  UMOV UR17, UR33 ;  /* 0x0000002100117c82 */ /* 0x000fe20008000000 */
[----:B------:R-:W-:Y:S01]  /*62e0*/  IADD3 R2, P1, R10, 0x2f0, RZ ;  /* 0x000002f00a027810 */ /* 0x000fe20007f3e0ff */
[----:B------:R-:W-:Y:S01]  /*62f0*/  UIADD3 UR9, UR8, 0x26800, URZ ;  /* 0x0002680008097890 */ /* 0x000fe2000fffe03f */
[----:B------:R-:W-:-:S02]  /*6300*/  UMOV UR45, UR33 ;  /* 0x00000021002d7c82 */ /* 0x000fc40008000000 */
[----:B------:R-:W-:Y:S01]  /*6310*/  R2UR UR30, R2 ;  /* 0x00000000021e72ca */ /* 0x000fe200000e0000 */
[----:B------:R-:W-:Y:S01]  /*6320*/  UMOV UR10, UR21 ;  /* 0x00000015000a7c82 */ /* 0x000fe20008000000 */
[----:B------:R-:W-:Y:S01]  /*6330*/  IADD3 R2, P2, R10, 0x3f0, RZ ;  /* 0x000003f00a027810 */ /* 0x000fe20007f5e0ff */
[----:B------:R-:W-:Y:S01]  /*6340*/  UMOV UR13, UR21 ;  /* 0x00000015000d7c82 */ /* 0x000fe20008000000 */
[----:B------:R-:W-:Y:S01]  /*6350*/  UMOV UR53, UR21 ;  /* 0x0000001500357c82 */ /* 0x000fe20008000000 */
[----:B------:R-:W-:Y:S01]  /*6360*/  UMOV UR61, UR21 ;  /* 0x00000015003d7c82 */ /* 0x000fe20008000000 */
[----:B------:R-:W-:Y:S01]  /*6370*/  R2UR UR22, R2 ;  /* 0x00000000021672ca */ /* 0x000fe200000e0000 */
[----:B------:R-:W-:Y:S01]  /*6380*/  IMAD.X R2, RZ, RZ, R11, P1 ;  /* 0x000000ffff027224 */ /* 0x000fe200008e060b */
[----:B------:R-:W-:Y:S01]  /*6390*/  UMOV UR46, 0x0 ;  /* 0x00000000002e7882 */ /* 0x000fe20000000000 */
[----:B------:R-:W-:Y:S01]  /*63a0*/  UMOV UR47, 0x10000000 ;  /* 0x10000000002f7882 */ /* 0x000fe20000000000 */
[----:B------:R-:W-:-:S02]  /*63b0*/  UIADD3 UR48, UR8, 0x2000, URZ ;  /* 0x0000200008307890 */ /* 0x000fc4000fffe03f */
[----:B------:R-:W-:Y:S01]  /*63c0*/  R2UR UR31, R2 ;  /* 0x00000000021f72ca */ /* 0x000fe200000e0000 */
[--C-:B------:R-:W-:Y:S01]  /*63d0*/  IMAD.X R2, RZ, RZ, R11.reuse, P2 ;  /* 0x000000ffff027224 */ /* 0x100fe200010e060b */
[----:B------:R-:W-:Y:S01]  /*63e0*/  UMOV UR50, 0x20 ;  /* 0x0000002000327882 */ /* 0x000fe20000000000 */
[----:B------:R-:W-:Y:S01]  /*63f0*/  UMOV UR52, UR12 ;  /* 0x0000000c00347c82 */ /* 0x000fe20008000000 */
[----:B------:R-:W-:Y:S01]  /*6400*/  UMOV UR51, UR11 ;  /* 0x0000000b00337c82 */ /* 0x000fe20008000000 */
[----:B------:R-:W-:Y:S01]  /*6410*/  UMOV UR49, UR9 ;  /* 0x0000000900317c82 */ /* 0x000fe20008000000 */
[----:B------:R-:W-:Y:S01]  /*6420*/  R2UR UR23, R2 ;  /* 0x00000000021772ca */ /* 0x000fe200000e0000 */
[----:B------:R-:W-:Y:S01]  /*6430*/  UIADD3 UR56, UR8, 0x5000, URZ ;  /* 0x0000500008387890 */ /* 0x000fe2000fffe03f */
[----:B------:R-:W-:Y:S01]  /*6440*/  IADD3 R2, P1, R10, 0xf0, RZ ;  /* 0x000000f00a027810 */ /* 0x000fe20007f3e0ff */
[----:B------:R-:W-:Y:S01]  /*6450*/  UMOV UR58, 0x50 ;  /* 0x00000050003a7882 */ /* 0x000fe20000000000 */
[----:B------:R-:W-:Y:S01]  /*6460*/  UMOV UR60, UR12 ;  /* 0x0000000c003c7c82 */ /* 0x000fe20008000000 */
[----:B------:R-:W-:Y:S01]  /*6470*/  UMOV UR59, UR11 ;  /* 0x0000000b003b7c82 */ /* 0x000fe20008000000 */
[----:B------:R-:W-:Y:S01]  /*6480*/  R2UR UR40, R2 ;  /* 0x00000000022872ca */ /* 0x000fe200000e0000 */
[----:B-1----:R-:W-:Y:S01]  /*6490*/  IMAD.X R3, RZ, RZ, R11, P1 ;  /* 0x000000ffff037224 */ /* 0x002fe200008e060b */
[----:B------:R-:W-:-:S04]  /*64a0*/  UMOV UR57, UR9 ;  /* 0x0000000900397c82 */ /* 0x000fc80008000000 */
[----:B------:R-:W-:Y:S02]  /*64b0*/  R2UR UR41, R3 ;  /* 0x00000000032972ca */ /* 0x000fe400000e0000 */
[----:B------:R-:W-:-:S04]  /*64c0*/  MOV R4, UR23 ;  /* 0x0000001700047c02 */ /* 0x000fc80008000f00 */
[----:B------:R-:W-:-:S07]  /*64d0*/  R2UR UR23, R4 ;  /* 0x00000000041772ca */ /* 0x000fce00000e0000 */
[----:B------:R1:W-:Y:S01]  /*64e0*/  UTMALDG.4D [UR32], [UR40], desc[UR42] ;  /* 0x00002a20280075b4 */ /* 0x0003e20008019000 */
[----:B------:R2:W-:Y:S01]  /*64f0*/  UTMALDG.4D [UR24], [UR40], desc[UR42] ;  /* 0x00002a18280075b4 */ /* 0x0005e20008019000 */
[----:B------:R-:W-:Y:S01]  /*6500*/  UTMALDG.4D [UR16], [UR40], desc[UR42] ;  /* 0x00002a10280075b4 */ /* 0x000fe20008019000 */
[----:B------:R3:W-:Y:S01]  /*6510*/  UBLKCP.S.G [UR44], [UR14], UR5 ;  /* 0x0000002c0e0073ba */ /* 0x0007e20008000205 */
[----:B------:R4:W-:Y:S01]  /*6520*/  SYNCS.ARRIVE.TRANS64 RZ, [R0+URZ+0x26800], R5 ;  /* 0x0268000500ff79a7 */ /* 0x0009e2000800003f */
[----:B-1----:R-:W-:Y:S01]  /*6530*/  UIADD3 UR32, UR8, 0x6000, URZ ;  /* 0x0000600008207890 */ /* 0x002fe2000fffe03f */
[----:B------:R-:W-:Y:S01]  /*6540*/  UMOV UR36, UR12 ;  /* 0x0000000c00247c82 */ /* 0x000fe20008000000 */
[----:B------:R-:W-:Y:S01]  /*6550*/  UMOV UR35, UR11 ;  /* 0x0000000b00237c82 */ /* 0x000fe20008000000 */
[----:B------:R-:W-:Y:S01]  /*6560*/  UMOV UR33, UR9 ;  /* 0x0000000900217c82 */ /* 0x000fe20008000000 */
[----:B--2---:R-:W-:Y:S01]  /*6570*/  UIADD3 UR24, UR8, 0x8000, URZ ;  /* 0x0000800008187890 */ /* 0x004fe2000fffe03f */
[----:B----4-:R-:W-:Y:S01]  /*6580*/  MOV R5, UR22 ;  /* 0x0000001600057c02 */ /* 0x010fe20008000f00 */
[----:B------:R-:W-:Y:S01]  /*6590*/  UMOV UR28, UR12 ;  /* 0x0000000c001c7c82 */ /* 0x000fe20008000000 */
[----:B------:R-:W-:Y:S01]  /*65a0*/  UMOV UR27, UR11 ;  /* 0x0000000b001b7c82 */ /* 0x000fe20008000000 */
[----:B------:R-:W-:Y:S01]  /*65b0*/  UMOV UR25, UR9 ;  /* 0x0000000900197c82 */ /* 0x000fe20008000000 */
[----:B------:R-:W-:Y:S01]  /*65c0*/  R2UR UR22, R5 ;  /* 0x00000000051672ca */ /* 0x000fe200000e0000 */
[----:B---3--:R-:W-:Y:S01]  /*65d0*/  UMOV UR45, UR21 ;  /* 0x00000015002d7c82 */ /* 0x008fe20008000000 */
[----:B------:R-:W-:Y:S01]  /*65e0*/  UMOV UR44, UR12 ;  /* 0x0000000c002c7c82 */ /* 0x000fe20008000000 */
[----:B------:R-:W-:Y:S01]  /*65f0*/  UIADD3 UR16, UR8, 0x1000, URZ ;  /* 0x0000100008107890 */ /* 0x000fe2000fffe03f */
[----:B------:R-:W-:Y:S01]  /*6600*/  IMAD.MOV.U32 R5, RZ, RZ, RZ ;  /* 0x000000ffff057224 */ /* 0x000fe200078e00ff */
[----:B------:R-:W-:Y:S01]  /*6610*/  UMOV UR21, UR10 ;  /* 0x0000000a00157c82 */ /* 0x000fe20008000000 */
[----:B------:R-:W-:Y:S01]  /*6620*/  UMOV UR10, UR34 ;  /* 0x00000022000a7c82 */ /* 0x000fe20008000000 */
[----:B------:R-:W-:Y:S01]  /*6630*/  UMOV UR18, 0x10 ;  /* 0x0000001000127882 */ /* 0x000fe20000000000 */
[----:B------:R-:W-:Y:S01]  /*6640*/  UMOV UR20, UR12 ;  /* 0x0000000c00147c82 */ /* 0x000fe20008000000 */
[----:B------:R-:W-:Y:S01]  /*6650*/  UMOV UR19, UR11 ;  /* 0x0000000b00137c82 */ /* 0x000fe20008000000 */
[----:B------:R-:W-:Y:S01]  /*6660*/  UMOV UR17, UR9 ;  /* 0x0000000900117c82 */ /* 0x000fe20008000000 */
[----:B------:R1:W-:Y:S01]  /*6670*/  UTMALDG.4D [UR8], [UR30], desc[UR46] ;  /* 0x00002e081e0075b4 */ /* 0x0003e20008019000 */
[----:B------:R-:W-:Y:S01]  /*6680*/  UIADD3 UR40, UR8, 0x4000, URZ ;  /* 0x0000400008287890 */ /* 0x000fe2000fffe03f */
[----:B------:R-:W-:Y:S01]  /*6690*/  UMOV UR42, 0x40 ;  /* 0x00000040002a7882 */ /* 0x000fe20000000000 */
[----:B------:R-:W-:Y:S01]  /*66a0*/  UMOV UR43, UR11 ;  /* 0x0000000b002b7c82 */ /* 0x000fe20008000000 */
[----:B------:R-:W-:Y:S01]  /*66b0*/  UMOV UR41, UR9 ;  /* 0x0000000900297c82 */ /* 0x000fe20008000000 */
[----:B------:R2:W-:Y:S01]  /*66c0*/  UTMALDG.4D [UR16], [UR30], desc[UR46] ;  /* 0x00002e101e0075b4 */ /* 0x0005e20008019000 */
[----:B------:R3:W-:Y:S01]  /*66d0*/  UTMALDG.4D [UR48], [UR30], desc[UR46] ;  /* 0x00002e301e0075b4 */ /* 0x0007e20008019000 */
[----:B-1----:R-:W-:Y:S01]  /*66e0*/  UMOV UR10, 0x40 ;  /* 0x00000040000a7882 */ /* 0x002fe20000000000 */
[----:B--2---:R-:W-:-:S02]  /*66f0*/  R2UR UR20, R13 ;  /* 0x000000000d1472ca */ /* 0x004fc400000e0000 */
[----:B------:R-:W1:Y:S01]  /*6700*/  LDC R13, c[0x0][0x280] ;  /* 0x0000a000ff0d7b82 */ /* 0x000e620000000800 */
[----:B------:R-:W-:Y:S02]  /*6710*/  R2UR UR21, R12 ;  /* 0x000000000c1572ca */ /* 0x000fe400000e0000 */
[----:B------:R-:W-:Y:S01]  /*6720*/  MOV R12, RZ ;  /* 0x000000ff000c7202 */ /* 0x000fe20000000f00 */
[----:B---3--:R-:W-:Y:S02]  /*6730*/  UIADD3 UR48, UR8, 0x3000, URZ ;  /* 0x0000300008307890 */ /* 0x008fe4000fffe03f */
[----:B------:R-:W-:Y:S01]  /*6740*/  UIADD3 UR8, UR8, 0xa000, URZ ;  /* 0x0000a00008087890 */ /* 0x000fe2000fffe03f */
[----:B------:R-:W-:-:S07]  /*6750*/  UMOV UR50, 0x30 ;  /* 0x0000003000327882 */ /* 0x000fce0000000000 */
[----:B------:R-:W-:Y:S01]  /*6760*/  UMOV UR53, UR21 ;  /* 0x0000001500357c82 */ /* 0x000fe20008000000 */
[----:B------:R-:W-:Y:S01]  /*6770*/  UMOV UR29, UR21 ;  /* 0x00000015001d7c82 */ /* 0x000fe20008000000 */
[----:B------:R2:W-:Y:S01]  /*6780*/  UTMALDG.4D [UR48], [UR30], desc[UR46] ;  /* 0x00002e301e0075b4 */ /* 0x0005e20008019000 */
[----:B------:R-:W-:Y:S01]  /*6790*/  UMOV UR13, UR21 ;  /* 0x00000015000d7c82 */ /* 0x000fe20008000000 */
[----:B-1----:R-:W-:Y:S01]  /*67a0*/  ISETP.GE.AND P1, PT, R13, 0x41, PT ;  /* 0x000000410d00780c */ /* 0x002fe20003f26270 */
[----:B------:R2:W-:Y:S01]  /*67b0*/  UTMALDG.4D [UR40], [UR30], desc[UR46] ;  /* 0x00002e281e0075b4 */ /* 0x0005e20008019000 */
[----:B------:R2:W-:Y:S01]  /*67c0*/  UTMALDG.4D [UR56], [UR30], desc[UR46] ;  /* 0x00002e381e0075b4 */ /* 0x0005e20008019000 */
[----:B------:R2:W-:Y:S01]  /*67d0*/  UTMALDG.4D [UR32], [UR22], desc[UR46] ;  /* 0x00002e20160075b4 */ /* 0x0005e20008019000 */
[----:B------:R2:W-:Y:S01]  /*67e0*/  UTMALDG.4D [UR24], [UR22], desc[UR46] ;  /* 0x00002e18160075b4 */ /* 0x0005e20008019000 */
[----:B------:R2:W-:Y:S08]  /*67f0*/  UTMALDG.4D [UR8], [UR22], desc[UR46] ;  /* 0x00002e08160075b4 */ /* 0x0005f00008019000 */
[----:B--2---:R-:W-:Y:S05]  /*6800*/  @!P1 BRA `(.L_x_57) ;  /* 0x0000001000709947 */ /* 0x004fea0003800000 */
[----:B------:R-:W1:Y:S01]  /*6810*/  S2R R14, SR_TID.X ;  /* 0x00000000000e7919 */ /* 0x000e620000002100 */
[C---:B------:R-:W-:Y:S01]  /*6820*/  VIADD R4, R13.reuse, 0x3f ;  /* 0x0000003f0d047836 */ /* 0x040fe20000000000 */
[----:B------:R-:W-:Y:S01]  /*6830*/  ISETP.GE.AND P1, PT, R13, 0x81, PT ;  /* 0x000000810d00780c */ /* 0x000fe20003f26270 */
[----:B------:R-:W-:Y:S02]  /*6840*/  IMAD.MOV.U32 R12, RZ, RZ, RZ ;  /* 0x000000ffff0c7224 */ /* 0x000fe400078e00ff */
[----:B------:R-:W-:Y:S01]  /*6850*/  IMAD.MOV.U32 R16, RZ, RZ, RZ ;  /* 0x000000ffff107224 */ /* 0x000fe200078e00ff */
[----:B------:R-:W-:-:S04]  /*6860*/  SHF.R.S32.HI R9, RZ, 0x1f, R4 ;  /* 0x0000001fff097819 */ /* 0x000fc80000011404 */
[----:B------:R-:W-:Y:S01]  /*6870*/  LEA.HI R4, R9, R4, RZ, 0x6 ;  /* 0x0000000409047211 */ /* 0x000fe200078f30ff */
[----:B------:R-:W-:-:S03]  /*6880*/  IMAD.MOV.U32 R9, RZ, RZ, 0x1 ;  /* 0x00000001ff097424 */ /* 0x000fc600078e00ff */
[----:B------:R-:W-:-:S04]  /*6890*/  LEA.HI.SX32 R4, R4, 0xffffffff, 0x1a ;  /* 0xffffffff04047811 */ /* 0x000fc800078fd2ff */
[----:B------:R-:W-:-:S04]  /*68a0*/  VIMNMX R4, R4, 0x1, !PT ;  /* 0x0000000104047848 */ /* 0x000fc80007fe0100 */
[----:B------:R-:W-:Y:S02]  /*68b0*/  LOP3.LUT R17, R4, 0x1, RZ, 0xc0, !PT ;  /* 0x0000000104117812 */ /* 0x000fe400078ec0ff */
[----:B-1----:R-:W-:Y:S01]  /*68c0*/  LOP3.LUT R13, R14, 0x1f, RZ, 0xc0, !PT ;  /* 0x0000001f0e0d7812 */ /* 0x002fe200078ec0ff */
[----:B------:R-:W-:Y:S06]  /*68d0*/  @!P1 BRA `(.L_x_58) ;  /* 0x0000000800d49947 */ /* 0x000fec0003800000 */
[----:B------:R-:W-:Y:S02]  /*68e0*/  IMAD.IADD R18, R4, 0x1, -R17 ;  /* 0x0000000104127824 */ /* 0x000fe400078e0a11 */
[----:B------:R-:W-:Y:S02]  /*68f0*/  IMAD.MOV.U32 R9, RZ, RZ, 0x1 ;  /* 0x00000001ff097424 */ /* 0x000fe400078e00ff */
[----:B------:R-:W-:-:S07]  /*6900*/  IMAD.MOV.U32 R16, RZ, RZ, RZ ;  /* 0x000000ffff107224 */ /* 0x000fce00078e00ff */
.L_x_67:
[----:B------:R-:W-:-:S04]  /*6910*/  SHF.L.U32 R20, R9, 0x1f, RZ ;  /* 0x0000001f09147819 */ /* 0x000fc800000006ff */
[----:B-1----:R-:W1:Y:S02]  /*6920*/  SYNCS.PHASECHK.TRANS64.TRYWAIT P1, [R0+URZ+0x26840], R20 ;  /* 0x02684014000075a7 */ /* 0x002e64000802017f */
[----:B-123--:R-:W-:Y:S05]  /*6930*/  @!P1 BRA `(.L_x_59) ;  /* 0x0000001800349947 */ /* 0x00efea0003800000 */
.L_x_86:
[----:B------:R-:W-:Y:S05]  /*6940*/  @P0 BRA `(.L_x_60) ;  /* 0x0000000000140947 */ /* 0x000fea0003800000 */
[----:B------:R-:W-:Y:S01]  /*6950*/  ISETP.NE.AND P1, PT, R13, RZ, PT ;  /* 0x000000ff0d00720c */ /* 0x000fe20003f25270 */
[----:B------:R-:W-:-:S04]  /*6960*/  IMAD.MOV.U32 R3, RZ, RZ, 0x3100 ;  /* 0x00003100ff037424 */ /* 0x000fc800078e00ff */
[----:B------:R2:W-:Y:S08]  /*6970*/  SYNCS.ARRIVE.TRANS64 RZ, [R0+URZ+0x26830], R3 ;  /* 0x0268300300ff79a7 */ /* 0x0005f0000800003f */
[----:B------:R-:W-:Y:S05]  /*6980*/  @!P1 BRA `(.L_x_60) ;  /* 0x0000000000049947 */ /* 0x000fea0003800000 */
[----:B------:R-:W-:Y:S01]  /*6990*/  BPT.TRAP 0x1 ;  /* 0x000000040000795c */ /* 0x000fe20000300000 */
.L_x_60:
[----:B------:R-:W2:Y:S01]  /*69a0*/  LDC.64 R14, c[0x0][0x728] ;  /* 0x0001ca00ff0e7b82 */ /* 0x000ea20000000a00 */
[----:B------:R-:W-:Y:S01]  /*69b0*/  SHF.L.U32 R19, R16, 0x6, RZ ;  /* 0x0000000610137819 */ /* 0x000fe200000006ff */
[----:B------:R-:W-:Y:S01]  /*69c0*/  IMAD.MOV.U32 R10, RZ, RZ, R6 ;  /* 0x000000ffff0a7224 */ /* 0x000fe200078e0006 */
[----:B------:R-:W-:Y:S01]  /*69d0*/  R2UR UR22, R0 ;  /* 0x00000000001672ca */ /* 0x000fe200000e0000 */
[----:B------:R-:W-:Y:S01]  /*69e0*/  IMAD.MOV.U32 R11, RZ, RZ, R7 ;  /* 0x000000ffff0b7224 */ /* 0x000fe200078e0007 */
[C---:B------:R-:W-:Y:S01]  /*69f0*/  IADD3 R2, P1, R19.reuse, UR6, RZ ;  /* 0x0000000613027c10 */ /* 0x040fe2000ff3e0ff */
[----:B------:R-:W-:Y:S01]  /*6a00*/  UMOV UR10, 0x0 ;  /* 0x00000000000a7882 */ /* 0x000fe20000000000 */
[----:B------:R-:W-:Y:S01]  /*6a10*/  R2UR UR19, R19 ;  /* 0x00000000131372ca */ /* 0x000fe200000e0000 */
[----:B------:R-:W-:Y:S01]  /*6a20*/  UMOV UR11, 0x14f00000 ;  /* 0x14f00000000b7882 */ /* 0x000fe20000000000 */
[----:B------:R-:W-:Y:S01]  /*6a30*/  UMOV UR18, URZ ;  /* 0x0000003f00127c82 */ /* 0x000fe20008000000 */
[----:B------:R-:W-:Y:S01]  /*6a40*/  UMOV UR34, 0x20 ;  /* 0x0000002000227882 */ /* 0x000fe20000000000 */
[----:B------:R-:W-:Y:S01]  /*6a50*/  UMOV UR36, UR20 ;  /* 0x0000001400247c82 */ /* 0x000fe20008000000 */
[----:B------:R-:W-:Y:S01]  /*6a60*/  UMOV UR37, UR21 ;  /* 0x0000001500257c82 */ /* 0x000fe20008000000 */
[----:B------:R-:W-:Y:S01]  /*6a70*/  UMOV UR26, 0x40 ;  /* 0x00000040001a7882 */ /* 0x000fe20000000000 */
[----:B------:R-:W-:Y:S01]  /*6a80*/  UMOV UR28, UR20 ;  /* 0x00000014001c7c82 */ /* 0x000fe20008000000 */
[----:B------:R-:W-:Y:S01]  /*6a90*/  UMOV UR29, UR21 ;  /* 0x00000015001d7c82 */ /* 0x000fe20008000000 */
[----:B------:R-:W-:-:S02]  /*6aa0*/  UIADD3 UR17, UR22, 0x26830, URZ ;  /* 0x0002683016117890 */ /* 0x000fc4000fffe03f */
[----:B------:R-:W-:Y:S02]  /*6ab0*/  UIADD3 UR16, UR22, 0x18000, URZ ;  /* 0x0001800016107890 */ /* 0x000fe4000fffe03f */
[----:B------:R-:W-:Y:S02]  /*6ac0*/  UIADD3 UR32, UR22, 0x19000, URZ ;  /* 0x0001900016207890 */ /* 0x000fe4000fffe03f */
[----:B------:R-:W-:Y:S01]  /*6ad0*/  UIADD3 UR24, UR22, 0x1a000, URZ ;  /* 0x0001a00016187890 */ /* 0x000fe2000fffe03f */
[----:B--2---:R-:W-:Y:S01]  /*6ae0*/  LEA R3, P2, R2, R14, 0x2 ;  /* 0x0000000e02037211 */ /* 0x004fe200078410ff */
[----:B------:R-:W-:Y:S01]  /*6af0*/  UIADD3 UR22, UR22, 0x1e200, URZ ;  /* 0x0001e20016167890 */ /* 0x000fe2000fffe03f */
[----:B------:R-:W-:Y:S02]  /*6b00*/  UMOV UR33, UR17 ;  /* 0x0000001100217c82 */ /* 0x000fe40008000000 */
[----:B------:R-:W-:Y:S01]  /*6b10*/  R2UR UR30, R3 ;  /* 0x00000000031e72ca */ /* 0x000fe200000e0000 */
[----:B------:R-:W-:Y:S01]  /*6b20*/  UMOV UR35, UR19 ;  /* 0x0000001300237c82 */ /* 0x000fe20008000000 */
[----:B------:R-:W-:Y:S01]  /*6b30*/  LEA.HI.X.SX32 R3, R19, R8, 0x1, P1 ;  /* 0x0000000813037211 */ /* 0x000fe200008f0eff */
[----:B------:R-:W-:Y:S01]  /*6b40*/  UMOV UR25, UR17 ;  /* 0x0000001100197c82 */ /* 0x000fe20008000000 */
[----:B------:R-:W-:Y:S01]  /*6b50*/  IADD3 R4, P1, R10, 0x1f0, RZ ;  /* 0x000001f00a047810 */ /* 0x000fe20007f3e0ff */
[----:B------:R-:W-:Y:S01]  /*6b60*/  UMOV UR27, UR19 ;  /* 0x00000013001b7c82 */ /* 0x000fe20008000000 */
[----:B------:R-:W-:Y:S01]  /*6b70*/  LEA.HI.X R2, R2, R15, R3, 0x2, P2 ;  /* 0x0000000f02027211 */ /* 0x000fe200010f1403 */
[----:B------:R-:W-:Y:S01]  /*6b80*/  UMOV UR5, 0x10 ;  /* 0x0000001000057882 */ /* 0x000fe20000000000 */
[----:B------:R-:W-:Y:S01]  /*6b90*/  R2UR UR8, R4 ;  /* 0x00000000040872ca */ /* 0x000fe200000e0000 */
[----:B------:R-:W-:Y:S01]  /*6ba0*/  IMAD.X R5, RZ, RZ, R11, P1 ;  /* 0x000000ffff057224 */ /* 0x000fe200008e060b */
[----:B------:R-:W-:Y:S01]  /*6bb0*/  R2UR UR31, R2 ;  /* 0x00000000021f72ca */ /* 0x000fe200000e0000 */
[----:B------:R-:W-:-:S03]  /*6bc0*/  UMOV UR23, UR17 ;  /* 0x0000001100177c82 */ /* 0x000fc60008000000 */
[----:B------:R-:W-:-:S13]  /*6bd0*/  R2UR UR9, R5 ;  /* 0x00000000050972ca */ /* 0x000fda00000e0000 */
[----:B------:R2:W-:Y:S01]  /*6be0*/  UTMALDG.4D [UR16], [UR8], desc[UR10] ;  /* 0x00000a10080075b4 */ /* 0x0005e20008019000 */
[----:B------:R2:W-:Y:S01]  /*6bf0*/  UTMALDG.4D [UR32], [UR8], desc[UR10] ;  /* 0x00000a20080075b4 */ /* 0x0005e20008019000 */
[----:B------:R2:W-:Y:S01]  /*6c00*/  UTMALDG.4D [UR24], [UR8], desc[UR10] ;  /* 0x00000a18080075b4 */ /* 0x0005e20008019000 */
[----:B------:R2:W-:Y:S01]  /*6c10*/  UBLKCP.S.G [UR22], [UR30], UR5 ;  /* 0x000000161e0073ba */ /* 0x0005e20008000205 */
[----:B------:R-:W3:Y:S02]  /*6c20*/  SYNCS.PHASECHK.TRANS64.TRYWAIT P1, [R0+URZ+0x26828], R20 ;  /* 0x02682814000075a7 */ /* 0x000ee4000802017f */
[----:B--23--:R-:W-:Y:S05]  /*6c30*/  @!P1 BRA `(.L_x_61) ;  /* 0x0000001400889947 */ /* 0x00cfea0003800000 */
.L_x_87:
[----:B------:R-:W-:Y:S05]  /*6c40*/  @P0 BRA `(.L_x_62) ;  /* 0x0000000000140947 */ /* 0x000fea0003800000 */
[----:B------:R-:W-:Y:S01]  /*6c50*/  ISETP.NE.AND P1, PT, R13, RZ, PT ;  /* 0x000000ff0d00720c */ /* 0x000fe20003f25270 */
[----:B------:R-:W-:-:S04]  /*6c60*/  IMAD.MOV.U32 R3, RZ, RZ, 0x3100 ;  /* 0x00003100ff037424 */ /* 0x000fc800078e00ff */
[----:B------:R3:W-:Y:S08]  /*6c70*/  SYNCS.ARRIVE.TRANS64 RZ, [R0+URZ+0x26818], R3 ;  /* 0x0268180300ff79a7 */ /* 0x0007f0000800003f */
[----:B------:R-:W-:Y:S05]  /*6c80*/  @!P1 BRA `(.L_x_62) ;  /* 0x0000000000049947 */ /* 0x000fea0003800000 */
[----:B------:R-:W-:Y:S01]  /*6c90*/  BPT.TRAP 0x1 ;  /* 0x000000040000795c */ /* 0x000fe20000300000 */
.L_x_62:
[----:B------:R-:W-:Y:S01]  /*6ca0*/  VIADD R19, R19, 0x40 ;  /* 0x0000004013137836 */ /* 0x000fe20000000000 */
[----:B------:R-:W-:Y:S01]  /*6cb0*/  IADD3 R2, P1, R10, 0xf0, RZ ;  /* 0x000000f00a027810 */ /* 0x000fe20007f3e0ff */
[----:B------:R-:W-:Y:S01]  /*6cc0*/  UMOV UR22, 0x0 ;  /* 0x0000000000167882 */ /* 0x000fe20000000000 */
[----:B------:R-:W-:Y:S01]  /*6cd0*/  R2UR UR16, R0 ;  /* 0x00000000001072ca */ /* 0x000fe200000e0000 */
[----:B------:R-:W-:Y:S01]  /*6ce0*/  UMOV UR23, 0x14f00000 ;  /* 0x14f0000000177882 */ /* 0x000fe20000000000 */
[----:B------:R-:W-:Y:S01]  /*6cf0*/  R2UR UR35, R19 ;  /* 0x00000000132372ca */ /* 0x000fe200000e0000 */
[----:B---3--:R-:W-:Y:S01]  /*6d00*/  IMAD.X R3, RZ, RZ, R11, P1 ;  /* 0x000000ffff037224 */ /* 0x008fe200008e060b */
[----:B------:R-:W-:Y:S01]  /*6d10*/  R2UR UR10, R2 ;  /* 0x00000000020a72ca */ /* 0x000fe200000e0000 */
[----:B------:R-:W-:Y:S01]  /*6d20*/  UMOV UR34, URZ ;  /* 0x0000003f00227c82 */ /* 0x000fe20008000000 */
[----:B------:R-:W-:Y:S01]  /*6d30*/  UMOV UR36, UR20 ;  /* 0x0000001400247c82 */ /* 0x000fe20008000000 */
[----:B------:R-:W-:Y:S01]  /*6d40*/  UMOV UR37, UR21 ;  /* 0x0000001500257c82 */ /* 0x000fe20008000000 */
[----:B------:R-:W-:Y:S01]  /*6d50*/  R2UR UR11, R3 ;  /* 0x00000000030b72ca */ /* 0x000fe200000e0000 */
[----:B------:R-:W-:Y:S01]  /*6d60*/  UMOV UR26, 0x20 ;  /* 0x00000020001a7882 */ /* 0x000fe20000000000 */
[----:B------:R-:W-:Y:S01]  /*6d70*/  UMOV UR28, UR20 ;  /* 0x00000014001c7c82 */ /* 0x000fe20008000000 */
[----:B------:R-:W-:Y:S01]  /*6d80*/  UMOV UR29, UR21 ;  /* 0x00000015001d7c82 */ /* 0x000fe20008000000 */
[----:B------:R-:W-:Y:S01]  /*6d90*/  UMOV UR18, 0x40 ;  /* 0x0000004000127882 */ /* 0x000fe20000000000 */
[----:B------:R-:W-:-:S02]  /*6da0*/  UIADD3 UR32, UR16, 0x15000, URZ ;  /* 0x0001500010207890 */ /* 0x000fc4000fffe03f */
[----:B------:R-:W-:Y:S02]  /*6db0*/  UIADD3 UR33, UR16, 0x26818, URZ ;  /* 0x0002681810217890 */ /* 0x000fe4000fffe03f */
[----:B------:R-:W-:Y:S02]  /*6dc0*/  UIADD3 UR24, UR16, 0x16000, URZ ;  /* 0x0001600010187890 */ /* 0x000fe4000fffe03f */
[----:B------:R-:W-:Y:S02]  /*6dd0*/  UIADD3 UR30, UR16, 0x1e100, URZ ;  /* 0x0001e100101e7890 */ /* 0x000fe4000fffe03f */
[----:B------:R-:W-:Y:S02]  /*6de0*/  UIADD3 UR16, UR16, 0x17000, URZ ;  /* 0x0001700010107890 */ /* 0x000fe4000fffe03f */
[----:B------:R-:W-:Y:S02]  /*6df0*/  UIMAD.WIDE UR8, UR35, 0x4, UR14 ;  /* 0x00000004230878a5 */ /* 0x000fe4000f8e020e */
[----:B------:R3:W-:Y:S01]  /*6e00*/  UTMALDG.4D [UR32], [UR10], desc[UR22] ;  /* 0x000016200a0075b4 */ /* 0x0007e20008019000 */
[----:B------:R-:W-:Y:S01]  /*6e10*/  UMOV UR25, UR33 ;  /* 0x0000002100197c82 */ /* 0x000fe20008000000 */
[----:B------:R-:W-:Y:S01]  /*6e20*/  UMOV UR27, UR35 ;  /* 0x00000023001b7c82 */ /* 0x000fe20008000000 */
[----:B------:R-:W-:Y:S01]  /*6e30*/  UMOV UR17, UR33 ;  /* 0x0000002100117c82 */ /* 0x000fe20008000000 */
[----:B------:R-:W-:Y:S01]  /*6e40*/  UMOV UR19, UR35 ;  /* 0x0000002300137c82 */ /* 0x000fe20008000000 */
[----:B------:R-:W-:Y:S01]  /*6e50*/  UMOV UR31, UR33 ;  /* 0x00000021001f7c82 */ /* 0x000fe20008000000 */
[----:B------:R-:W-:Y:S01]  /*6e60*/  UMOV UR5, 0x10 ;  /* 0x0000001000057882 */ /* 0x000fe20000000000 */
[----:B------:R3:W-:Y:S01]  /*6e70*/  UTMALDG.4D [UR24], [UR10], desc[UR22] ;  /* 0x000016180a0075b4 */ /* 0x0007e20008019000 */
[----:B------:R3:W-:Y:S01]  /*6e80*/  UTMALDG.4D [UR16], [UR10], desc[UR22] ;  /* 0x000016100a0075b4 */ /* 0x0007e20008019000 */
[----:B------:R3:W-:Y:S01]  /*6e90*/  UBLKCP.S.G [UR30], [UR8], UR5 ;  /* 0x0000001e080073ba */ /* 0x0007e20008000205 */
[----:B------:R-:W4:Y:S02]  /*6ea0*/  SYNCS.PHASECHK.TRANS64.TRYWAIT P1, [R0+URZ+0x26848], R20 ;  /* 0x02684814000075a7 */ /* 0x000f24000802017f */
[----:B---34-:R-:W-:Y:S05]  /*6eb0*/  @!P1 BRA `(.L_x_63) ;  /* 0x0000001000fc9947 */ /* 0x018fea0003800000 */
.L_x_88:
[----:B-123--:R-:W-:Y:S01]  /*6ec0*/  SHF.R.S32.HI R20, RZ, 0x1f, R19 ;  /* 0x0000001fff147819 */ /* 0x00efe20000011413 */
[----:B------:R-:W-:Y:S06]  /*6ed0*/  @P0 BRA `(.L_x_64) ;  /* 0x0000000000140947 */ /* 0x000fec0003800000 */
[----:B------:R-:W-:Y:S01]  /*6ee0*/  ISETP.NE.AND P1, PT, R13, RZ, PT ;  /* 0x000000ff0d00720c */ /* 0x000fe20003f25270 */
[----:B------:R-:W-:-:S04]  /*6ef0*/  IMAD.MOV.U32 R21, RZ, RZ, 0x3100 ;  /* 0x00003100ff157424 */ /* 0x000fc800078e00ff */
[----:B------:R1:W-:Y:S08]  /*6f00*/  SYNCS.ARRIVE.TRANS64 RZ, [R0+URZ+0x26838], R21 ;  /* 0x0268381500ff79a7 */ /* 0x0003f0000800003f */
[----:B------:R-:W-:Y:S05]  /*6f10*/  @!P1 BRA `(.L_x_64) ;  /* 0x0000000000049947 */ /* 0x000fea0003800000 */
[----:B------:R-:W-:Y:S01]  /*6f20*/  BPT.TRAP 0x1 ;  /* 0x000000040000795c */ /* 0x000fe20000300000 */
.L_x_64:
[C---:B------:R-:W-:Y:S01]  /*6f30*/  R2UR UR35, R19.reuse ;  /* 0x00000000132372ca */ /* 0x040fe200000e0000 */
[----:B------:R-:W-:Y:S01]  /*6f40*/  UMOV UR10, 0x0 ;  /* 0x00000000000a7882 */ /* 0x000fe20000000000 */
[----:B------:R-:W-:Y:S01]  /*6f50*/  IADD3 R19, P1, R19, UR6, RZ ;  /* 0x0000000613137c10 */ /* 0x000fe2000ff3e0ff */
[----:B------:R-:W-:Y:S01]  /*6f60*/  UMOV UR11, 0x14f00000 ;  /* 0x14f00000000b7882 */ /* 0x000fe20000000000 */
[----:B------:R-:W-:Y:S01]  /*6f70*/  R2UR UR22, R0 ;  /* 0x00000000001672ca */ /* 0x000fe200000e0000 */
[----:B------:R-:W-:Y:S01]  /*6f80*/  UMOV UR34, URZ ;  /* 0x0000003f00227c82 */ /* 0x000fe20008000000 */
[----:B------:R-:W-:Y:S01]  /*6f90*/  R2UR UR8, R4 ;  /* 0x00000000040872ca */ /* 0x000fe200000e0000 */
[----:B------:R-:W-:Y:S01]  /*6fa0*/  IMAD.X R20, R20, 0x1, R8, P1 ;  /* 0x0000000114147824 */ /* 0x000fe200008e0608 */
[----:B------:R-:W-:Y:S01]  /*6fb0*/  LEA R14, P1, R19, R14, 0x2 ;  /* 0x0000000e130e7211 */ /* 0x000fe200078210ff */
[----:B------:R-:W-:Y:S01]  /*6fc0*/  UMOV UR36, UR20 ;  /* 0x0000001400247c82 */ /* 0x000fe20008000000 */
[----:B------:R-:W-:Y:S01]  /*6fd0*/  R2UR UR9, R5 ;  /* 0x00000000050972ca */ /* 0x000fe200000e0000 */
[----:B------:R-:W-:Y:S01]  /*6fe0*/  UMOV UR37, UR21 ;  /* 0x0000001500257c82 */ /* 0x000fe20008000000 */
[----:B------:R-:W-:Y:S01]  /*6ff0*/  LEA.HI.X R15, R19, R15, R20, 0x2, P1 ;  /* 0x0000000f130f7211 */ /* 0x000fe200008f1414 */
[----:B------:R-:W-:Y:S01]  /*7000*/  UMOV UR26, 0x20 ;  /* 0x00000020001a7882 */ /* 0x000fe20000000000 */
[----:B------:R-:W-:Y:S01]  /*7010*/  R2UR UR30, R14 ;  /* 0x000000000e1e72ca */ /* 0x000fe200000e0000 */
[----:B------:R-:W-:Y:S01]  /*7020*/  UMOV UR28, UR20 ;  /* 0x00000014001c7c82 */ /* 0x000fe20008000000 */
[----:B------:R-:W-:Y:S01]  /*7030*/  R2UR UR31, R15 ;  /* 0x000000000f1f72ca */ /* 0x000fe200000e0000 */
[----:B------:R-:W-:Y:S01]  /*7040*/  UIADD3 UR32, UR22, 0x1b000, URZ ;  /* 0x0001b00016207890 */ /* 0x000fe2000fffe03f */
[----:B------:R-:W-:Y:S01]  /*7050*/  LOP3.LUT R9, R9, 0x1, RZ, 0x3c, !PT ;  /* 0x0000000109097812 */ /* 0x000fe200078e3cff */
[----:B------:R-:W-:-:S02]  /*7060*/  UIADD3 UR33, UR22, 0x26838, URZ ;  /* 0x0002683816217890 */ /* 0x000fc4000fffe03f */
[----:B------:R-:W-:Y:S01]  /*7070*/  UIADD3 UR24, UR22, 0x1c000, URZ ;  /* 0x0001c00016187890 */ /* 0x000fe2000fffe03f */
[----:B------:R-:W-:Y:S01]  /*7080*/  SHF.L.U32 R5, R9, 0x1f, RZ ;  /* 0x0000001f09057819 */ /* 0x000fe200000006ff */
[----:B------:R-:W-:Y:S02]  /*7090*/  UIADD3 UR16, UR22, 0x1d000, URZ ;  /* 0x0001d00016107890 */ /* 0x000fe4000fffe03f */
[----:B------:R-:W-:Y:S01]  /*70a0*/  UIADD3 UR22, UR22, 0x1e300, URZ ;  /* 0x0001e30016167890 */ /* 0x000fe2000fffe03f */
[----:B------:R-:W-:Y:S01]  /*70b0*/  UMOV UR29, UR21 ;  /* 0x00000015001d7c82 */ /* 0x000fe20008000000 */
[----:B------:R-:W-:Y:S01]  /*70c0*/  UMOV UR27, UR35 ;  /* 0x00000023001b7c82 */ /* 0x000fe20008000000 */
[----:B------:R-:W-:Y:S01]  /*70d0*/  UMOV UR25, UR33 ;  /* 0x0000002100197c82 */ /* 0x000fe20008000000 */
[----:B------:R-:W-:Y:S01]  /*70e0*/  UMOV UR18, 0x40 ;  /* 0x0000004000127882 */ /* 0x000fe20000000000 */
[----:B------:R-:W-:Y:S01]  /*70f0*/  UMOV UR19, UR35 ;  /* 0x0000002300137c82 */ /* 0x000fe20008000000 */
[----:B------:R2:W-:Y:S01]  /*7100*/  UTMALDG.4D [UR32], [UR8], desc[UR10] ;  /* 0x00000a20080075b4 */ /* 0x0005e20008019000 */
[----:B------:R-:W-:Y:S01]  /*7110*/  UMOV UR17, UR33 ;  /* 0x0000002100117c82 */ /* 0x000fe20008000000 */
[----:B------:R-:W-:Y:S01]  /*7120*/  UMOV UR23, UR33 ;  /* 0x0000002100177c82 */ /* 0x000fe20008000000 */
[----:B------:R-:W-:Y:S01]  /*7130*/  UMOV UR5, 0x10 ;  /* 0x0000001000057882 */ /* 0x000fe20000000000 */
[----:B------:R2:W-:Y:S01]  /*7140*/  UTMALDG.4D [UR24], [UR8], desc[UR10] ;  /* 0x00000a18080075b4 */ /* 0x0005e20008019000 */
[----:B------:R2:W-:Y:S01]  /*7150*/  UTMALDG.4D [UR16], [UR8], desc[UR10] ;  /* 0x00000a10080075b4 */ /* 0x0005e20008019000 */
[----:B------:R2:W-:Y:S01]  /*7160*/  UBLKCP.S.G [UR22], [UR30], UR5 ;  /* 0x000000161e0073ba */ /* 0x0005e20008000205 */
[----:B------:R-:W3:Y:S02]  /*7170*/  SYNCS.PHASECHK.TRANS64.TRYWAIT P1, [R0+URZ+0x26820], R5 ;  /* 0x02682005000075a7 */ /* 0x000ee4000802017f */
[----:B--23--:R-:W-:Y:S05]  /*7180*/  @!P1 BRA `(.L_x_65) ;  /* 0x00000010005c9947 */ /* 0x00cfea0003800000 */
.L_x_90:
[----:B------:R-:W-:Y:S05]  /*7190*/  @P0 BRA `(.L_x_66) ;  /* 0x0000000000140947 */ /* 0x000fea0003800000 */
[----:B------:R-:W-:Y:S01]  /*71a0*/  ISETP.NE.AND P1, PT, R13, RZ, PT ;  /* 0x000000ff0d00720c */ /* 0x000fe20003f25270 */
[----:B--2---:R-:W-:-:S04]  /*71b0*/  IMAD.MOV.U32 R5, RZ, RZ, 0x3100 ;  /* 0x00003100ff057424 */ /* 0x004fc800078e00ff */
[----:B------:R3:W-:Y:S08]  /*71c0*/  SYNCS.ARRIVE.TRANS64 RZ, [R0+URZ+0x26810], R5 ;  /* 0x0268100500ff79a7 */ /* 0x0007f0000800003f */
[----:B------:R-:W-:Y:S05]  /*71d0*/  @!P1 BRA `(.L_x_66) ;  /* 0x0000000000049947 */ /* 0x000fea0003800000 */
[----:B------:R-:W-:Y:S01]  /*71e0*/  BPT.TRAP 0x1 ;  /* 0x000000040000795c */ /* 0x000fe20000300000 */
.L_x_66:
[----:B------:R-:W-:Y:S01]  /*71f0*/  R2UR UR5, R16 ;  /* 0x00000000100572ca */ /* 0x000fe200000e0000 */
[----:B------:R-:W-:Y:S01]  /*7200*/  UMOV UR22, 0x0 ;  /* 0x0000000000167882 */ /* 0x000fe20000000000 */
[----:B------:R-:W-:Y:S01]  /*7210*/  R2UR UR16, R0 ;  /* 0x00000000001072ca */ /* 0x000fe200000e0000 */
[----:B------:R-:W-:Y:S01]  /*7220*/  UMOV UR23, 0x14f00000 ;  /* 0x14f0000000177882 */ /* 0x000fe20000000000 */
[----:B------:R-:W-:Y:S01]  /*7230*/  R2UR UR10, R2 ;  /* 0x00000000020a72ca */ /* 0x000fe200000e0000 */
[----:B------:R-:W-:Y:S01]  /*7240*/  UMOV UR34, URZ ;  /* 0x0000003f00227c82 */ /* 0x000fe20008000000 */
[----:B------:R-:W-:Y:S01]  /*7250*/  R2UR UR11, R3 ;  /* 0x00000000030b72ca */ /* 0x000fe200000e0000 */
[----:B------:R-:W-:Y:S01]  /*7260*/  UMOV UR36, UR20 ;  /* 0x0000001400247c82 */ /* 0x000fe20008000000 */
[----:B------:R-:W-:Y:S01]  /*7270*/  IADD3 R18, R18, -0x2, RZ ;  /* 0xfffffffe12127810 */ /* 0x000fe20007ffe0ff */
[----:B------:R-:W-:Y:S01]  /*7280*/  UMOV UR37, UR21 ;  /* 0x0000001500257c82 */ /* 0x000fe20008000000 */
[----:B------:R-:W-:Y:S01]  /*7290*/  UMOV UR26, 0x20 ;  /* 0x00000020001a7882 */ /* 0x000fe20000000000 */
[----:B------:R-:W-:Y:S01]  /*72a0*/  UMOV UR28, UR20 ;  /* 0x00000014001c7c82 */ /* 0x000fe20008000000 */
[----:B------:R-:W-:Y:S01]  /*72b0*/  ISETP.NE.AND P1, PT, R18, RZ, PT ;  /* 0x000000ff1200720c */ /* 0x000fe20003f25270 */
[----:B------:R-:W-:-:S02]  /*72c0*/  UIADD3 UR5, UR5, 0x2, URZ ;  /* 0x0000000205057890 */ /* 0x000fc4000fffe03f */
[----:B------:R-:W-:Y:S02]  /*72d0*/  UIADD3 UR32, UR16, 0x12000, URZ ;  /* 0x0001200010207890 */ /* 0x000fe4000fffe03f */
[----:B------:R-:W-:Y:S02]  /*72e0*/  USHF.L.U32 UR35, UR5, 0x6, URZ ;  /* 0x0000000605237899 */ /* 0x000fe4000800063f */
[----:B------:R-:W-:Y:S01]  /*72f0*/  UIADD3 UR33, UR16, 0x26810, URZ ;  /* 0x0002681010217890 */ /* 0x000fe2000fffe03f */
[----:B------:R-:W-:Y:S01]  /*7300*/  IMAD.U32 R16, RZ, RZ, UR5 ;  /* 0x00000005ff107e24 */ /* 0x000fe2000f8e00ff */
[----:B------:R-:W-:Y:S02]  /*7310*/  UIADD3 UR24, UR16, 0x13000, URZ ;  /* 0x0001300010187890 */ /* 0x000fe4000fffe03f */
[----:B------:R-:W-:Y:S02]  /*7320*/  UIADD3 UR30, UR16, 0x1e000, URZ ;  /* 0x0001e000101e7890 */ /* 0x000fe4000fffe03f */
[----:B------:R-:W-:-:S02]  /*7330*/  UIADD3 UR16, UR16, 0x14000, URZ ;  /* 0x0001400010107890 */ /* 0x000fc4000fffe03f */
[----:B------:R-:W-:Y:S02]  /*7340*/  UIMAD.WIDE UR8, UR35, 0x4, UR14 ;  /* 0x00000004230878a5 */ /* 0x000fe4000f8e020e */
[----:B------:R4:W-:Y:S01]  /*7350*/  UTMALDG.4D [UR32], [UR10], desc[UR22] ;  /* 0x000016200a0075b4 */ /* 0x0009e20008019000 */
[----:B------:R-:W-:Y:S01]  /*7360*/  UMOV UR29, UR21 ;  /* 0x00000015001d7c82 */ /* 0x000fe20008000000 */
[----:B------:R-:W-:Y:S01]  /*7370*/  UMOV UR25, UR33 ;  /* 0x0000002100197c82 */ /* 0x000fe20008000000 */
[----:B------:R-:W-:Y:S01]  /*7380*/  UMOV UR27, UR35 ;  /* 0x00000023001b7c82 */ /* 0x000fe20008000000 */
[----:B------:R-:W-:Y:S01]  /*7390*/  UMOV UR18, 0x40 ;  /* 0x0000004000127882 */ /* 0x000fe20000000000 */
[----:B------:R-:W-:Y:S01]  /*73a0*/  UMOV UR17, UR33 ;  /* 0x0000002100117c82 */ /* 0x000fe20008000000 */
[----:B------:R-:W-:Y:S01]  /*73b0*/  UMOV UR19, UR35 ;  /* 0x0000002300137c82 */ /* 0x000fe20008000000 */
[----:B------:R-:W-:Y:S01]  /*73c0*/  UMOV UR13, 0x10 ;  /* 0x00000010000d7882 */ /* 0x000fe20000000000 */
[----:B------:R4:W-:Y:S01]  /*73d0*/  UTMALDG.4D [UR24], [UR10], desc[UR22] ;  /* 0x000016180a0075b4 */ /* 0x0009e20008019000 */
[----:B------:R-:W-:Y:S01]  /*73e0*/  UMOV UR31, UR33 ;  /* 0x00000021001f7c82 */ /* 0x000fe20008000000 */
[----:B------:R4:W-:Y:S01]  /*73f0*/  UTMALDG.4D [UR16], [UR10], desc[UR22] ;  /* 0x000016100a0075b4 */ /* 0x0009e20008019000 */
[----:B------:R4:W-:Y:S02]  /*7400*/  UBLKCP.S.G [UR30], [UR8], UR13 ;  /* 0x0000001e080073ba */ /* 0x0009e4000800020d */
[----:B----4-:R-:W-:Y:S05]  /*7410*/  @P1 BRA `(.L_x_67) ;  /* 0xfffffff4003c1947 */ /* 0x010fea000383ffff */
[----:B--23--:R-:W-:-:S07]  /*7420*/  IMAD.U32 R5, RZ, RZ, UR35 ;  /* 0x00000023ff057e24 */ /* 0x00cfce000f8e00ff */
.L_x_58:
[----:B------:R-:W-:-:S13]  /*7430*/  ISETP.NE.AND P1, PT, R17, RZ, PT ;  /* 0x000000ff1100720c */ /* 0x000fda0003f25270 */
[----:B------:R-:W-:Y:S05]  /*7440*/  @!P1 BRA `(.L_x_57) ;  /* 0x0000000400609947 */ /* 0x000fea0003800000 */
[----:B------:R-:W-:-:S04]  /*7450*/  SHF.L.U32 R7, R9, 0x1f, RZ ;  /* 0x0000001f09077819 */ /* 0x000fc800000006ff */
[----:B------:R-:W2:Y:S02]  /*7460*/  SYNCS.PHASECHK.TRANS64.TRYWAIT P1, [R0+URZ+0x26840], R7 ;  /* 0x02684007000075a7 */ /* 0x000ea4000802017f */
[----:B--2---:R-:W-:Y:S05]  /*7470*/  @!P1 BRA `(.L_x_68) ;  /* 0x0000000c00b89947 */ /* 0x004fea0003800000 */
.L_x_91:
[----:B------:R-:W-:Y:S05]  /*7480*/  @P0 BRA `(.L_x_69) ;  /* 0x0000000000140947 */ /* 0x000fea0003800000 */
[----:B------:R-:W-:Y:S01]  /*7490*/  ISETP.NE.AND P1, PT, R13, RZ, PT ;  /* 0x000000ff0d00720c */ /* 0x000fe20003f25270 */
[----:B------:R-:W-:-:S04]  /*74a0*/  IMAD.MOV.U32 R5, RZ, RZ, 0x3100 ;  /* 0x00003100ff057424 */ /* 0x000fc800078e00ff */
[----:B------:R3:W-:Y:S08]  /*74b0*/  SYNCS.ARRIVE.TRANS64 RZ, [R0+URZ+0x26830], R5 ;  /* 0x0268300500ff79a7 */ /* 0x0007f0000800003f */
[----:B------:R-:W-:Y:S05]  /*74c0*/  @!P1 BRA `(.L_x_69) ;  /* 0x0000000000049947 */ /* 0x000fea0003800000 */
[----:B------:R-:W-:Y:S01]  /*74d0*/  BPT.TRAP 0x1 ;  /* 0x000000040000795c */ /* 0x000fe20000300000 */
.L_x_69:
[----:B---3--:R-:W3:Y:S01]  /*74e0*/  LDC.64 R4, c[0x0][0x728] ;  /* 0x0001ca00ff047b82 */ /* 0x008ee20000000a00 */
[----:B------:R-:W-:Y:S01]  /*74f0*/  IMAD.SHL.U32 R15, R16, 0x40, RZ ;  /* 0x00000040100f7824 */ /* 0x000fe200078e00ff */
[----:B------:R-:W-:Y:S01]  /*7500*/  R2UR UR16, R0 ;  /* 0x00000000001072ca */ /* 0x000fe200000e0000 */
[----:B------:R-:W-:Y:S01]  /*7510*/  UMOV UR10, 0x0 ;  /* 0x00000000000a7882 */ /* 0x000fe20000000000 */
[----:B------:R-:W-:Y:S01]  /*7520*/  UMOV UR11, 0x14f00000 ;  /* 0x14f00000000b7882 */ /* 0x000fe20000000000 */
[----:B------:R-:W-:Y:S01]  /*7530*/  UMOV UR34, URZ ;  /* 0x0000003f00227c82 */ /* 0x000fe20008000000 */
[C---:B------:R-:W-:Y:S01]  /*7540*/  IADD3 R6, P1, R15.reuse, UR6, RZ ;  /* 0x000000060f067c10 */ /* 0x040fe2000ff3e0ff */
[----:B------:R-:W-:Y:S01]  /*7550*/  UMOV UR36, UR20 ;  /* 0x0000001400247c82 */ /* 0x000fe20008000000 */
[C---:B------:R-:W-:Y:S01]  /*7560*/  R2UR UR35, R15.reuse ;  /* 0x000000000f2372ca */ /* 0x040fe200000e0000 */
[----:B------:R-:W-:Y:S01]  /*7570*/  UMOV UR37, UR21 ;  /* 0x0000001500257c82 */ /* 0x000fe20008000000 */
[----:B------:R-:W-:Y:S01]  /*7580*/  LEA.HI.X.SX32 R12, R15, R8, 0x1, P1 ;  /* 0x000000080f0c7211 */ /* 0x000fe200008f0eff */
        /* <DEDUP_REMOVED lines=8> */
[----:B------:R-:W-:Y:S01]  /*7610*/  UIADD3 UR16, UR16, 0x1a000, URZ ;  /* 0x0001a00010107890 */ /* 0x000fe2000fffe03f */
[----:B---3--:R-:W-:Y:S01]  /*7620*/  LEA R4, P2, R6, R4, 0x2 ;  /* 0x0000000406047211 */ /* 0x008fe200078410ff */
[----:B------:R-:W-:Y:S01]  /*7630*/  UMOV UR25, UR33 ;  /* 0x0000002100197c82 */ /* 0x000fe20008000000 */
[----:B------:R-:W-:Y:S01]  /*7640*/  UMOV UR27, UR35 ;  /* 0x00000023001b7c82 */ /* 0x000fe20008000000 */
[----:B------:R-:W-:Y:S01]  /*7650*/  UMOV UR17, UR33 ;  /* 0x0000002100117c82 */ /* 0x000fe20008000000 */
[----:B------:R-:W-:Y:S01]  /*7660*/  R2UR UR22, R4 ;  /* 0x00000000041672ca */ /* 0x000fe200000e0000 */
[----:B------:R-:W-:Y:S01]  /*7670*/  UMOV UR19, UR35 ;  /* 0x0000002300137c82 */ /* 0x000fe20008000000 */
[----:B------:R-:W-:Y:S01]  /*7680*/  IADD3 R4, P1, R10, 0x1f0, RZ ;  /* 0x000001f00a047810 */ /* 0x000fe20007f3e0ff */
[----:B------:R-:W-:Y:S01]  /*7690*/  UMOV UR31, UR33 ;  /* 0x00000021001f7c82 */ /* 0x000fe20008000000 */
[----:B------:R-:W-:Y:S01]  /*76a0*/  LEA.HI.X R5, R6, R5, R12, 0x2, P2 ;  /* 0x0000000506057211 */ /* 0x000fe200010f140c */
[----:B------:R-:W-:Y:S01]  /*76b0*/  UMOV UR5, 0x10 ;  /* 0x0000001000057882 */ /* 0x000fe20000000000 */
[----:B------:R-:W-:Y:S01]  /*76c0*/  R2UR UR8, R4 ;  /* 0x00000000040872ca */ /* 0x000fe200000e0000 */
[----:B------:R-:W-:Y:S01]  /*76d0*/  IMAD.X R4, RZ, RZ, R11, P1 ;  /* 0x000000ffff047224 */ /* 0x000fe200008e060b */
[----:B------:R-:W-:-:S04]  /*76e0*/  R2UR UR23, R5 ;  /* 0x00000000051772ca */ /* 0x000fc800000e0000 */
[----:B------:R-:W-:-:S13]  /*76f0*/  R2UR UR9, R4 ;  /* 0x00000000040972ca */ /* 0x000fda00000e0000 */
[----:B------:R3:W-:Y:S01]  /*7700*/  UTMALDG.4D [UR32], [UR8], desc[UR10] ;  /* 0x00000a20080075b4 */ /* 0x0007e20008019000 */
[----:B------:R3:W-:Y:S01]  /*7710*/  UTMALDG.4D [UR24], [UR8], desc[UR10] ;  /* 0x00000a18080075b4 */ /* 0x0007e20008019000 */
[----:B------:R3:W-:Y:S01]  /*7720*/  UTMALDG.4D [UR16], [UR8], desc[UR10] ;  /* 0x00000a10080075b4 */ /* 0x0007e20008019000 */
[----:B------:R3:W-:Y:S01]  /*7730*/  UBLKCP.S.G [UR30], [UR22], UR5 ;  /* 0x0000001e160073ba */ /* 0x0007e20008000205 */
[----:B------:R-:W4:Y:S02]  /*7740*/  SYNCS.PHASECHK.TRANS64.TRYWAIT P1, [R0+URZ+0x26828], R7 ;  /* 0x02682807000075a7 */ /* 0x000f24000802017f */
[----:B---34-:R-:W-:Y:S05]  /*7750*/  @!P1 BRA `(.L_x_70) ;  /* 0x0000000c00149947 */ /* 0x018fea0003800000 */
.L_x_92:
[----:B------:R-:W-:Y:S05]  /*7760*/  @P0 BRA `(.L_x_71) ;  /* 0x0000000000140947 */ /* 0x000fea0003800000 */
[----:B------:R-:W-:Y:S01]  /*7770*/  ISETP.NE.AND P0, PT, R13, RZ, PT ;  /* 0x000000ff0d00720c */ /* 0x000fe20003f05270 */
[----:B------:R-:W-:-:S04]  /*7780*/  IMAD.MOV.U32 R5, RZ, RZ, 0x3100 ;  /* 0x00003100ff057424 */ /* 0x000fc800078e00ff */
[----:B------:R4:W-:Y:S08]  /*7790*/  SYNCS.ARRIVE.TRANS64 RZ, [R0+URZ+0x26818], R5 ;  /* 0x0268180500ff79a7 */ /* 0x0009f0000800003f */
[----:B------:R-:W-:Y:S05]  /*77a0*/  @!P0 BRA `(.L_x_71) ;  /* 0x0000000000048947 */ /* 0x000fea0003800000 */
[----:B------:R-:W-:Y:S01]  /*77b0*/  BPT.TRAP 0x1 ;  /* 0x000000040000795c */ /* 0x000fe20000300000 */
.L_x_71:
        /* <DEDUP_REMOVED lines=8> */
[----:B------:R-:W-:Y:S01]  /*7840*/  UMOV UR37, UR21 ;  /* 0x0000001500257c82 */ /* 0x000fe20008000000 */
[----:B------:R-:W-:Y:S01]  /*7850*/  UMOV UR26, 0x20 ;  /* 0x00000020001a7882 */ /* 0x000fe20000000000 */
[----:B------:R-:W-:Y:S01]  /*7860*/  UMOV UR28, UR20 ;  /* 0x00000014001c7c82 */ /* 0x000fe20008000000 */
[----:B------:R-:W-:Y:S01]  /*7870*/  UMOV UR29, UR21 ;  /* 0x00000015001d7c82 */ /* 0x000fe20008000000 */
[----:B------:R-:W-:Y:S01]  /*7880*/  UMOV UR18, 0x40 ;  /* 0x0000004000127882 */ /* 0x000fe20000000000 */
[----:B------:R-:W-:Y:S01]  /*7890*/  UIADD3 UR35, UR35, 0x40, URZ ;  /* 0x0000004023237890 */ /* 0x000fe2000fffe03f */
[----:B------:R-:W-:Y:S01]  /*78a0*/  IMAD.MOV.U32 R12, RZ, RZ, 0x1 ;  /* 0x00000001ff0c7424 */ /* 0x000fe200078e00ff */
[----:B------:R-:W-:-:S02]  /*78b0*/  UIADD3 UR32, UR16, 0x15000, URZ ;  /* 0x0001500010207890 */ /* 0x000fc4000fffe03f */
[----:B------:R-:W-:Y:S02]  /*78c0*/  UIADD3 UR33, UR16, 0x26818, URZ ;  /* 0x0002681810217890 */ /* 0x000fe4000fffe03f */
[----:B------:R-:W-:Y:S01]  /*78d0*/  UIADD3 UR24, UR16, 0x16000, URZ ;  /* 0x0001600010187890 */ /* 0x000fe2000fffe03f */
[----:B----4-:R-:W-:Y:S01]  /*78e0*/  IMAD.U32 R5, RZ, RZ, UR35 ;  /* 0x00000023ff057e24 */ /* 0x010fe2000f8e00ff */
        /* <DEDUP_REMOVED lines=8> */
[----:B------:R-:W-:Y:S01]  /*7970*/  UMOV UR5, 0x10 ;  /* 0x0000001000057882 */ /* 0x000fe20000000000 */
[----:B------:R-:W-:Y:S01]  /*7980*/  UMOV UR31, UR33 ;  /* 0x00000021001f7c82 */ /* 0x000fe20008000000 */
[----:B------:R4:W-:Y:S01]  /*7990*/  UTMALDG.4D [UR24], [UR10], desc[UR22] ;  /* 0x000016180a0075b4 */ /* 0x0009e20008019000 */
[----:B------:R4:W-:Y:S01]  /*79a0*/  UTMALDG.4D [UR16], [UR10], desc[UR22] ;  /* 0x000016100a0075b4 */ /* 0x0009e20008019000 */
[----:B------:R4:W-:Y:S02]  /*79b0*/  UBLKCP.S.G [UR30], [UR8], UR5 ;  /* 0x0000001e080073ba */ /* 0x0009e40008000205 */
[----:B----4-:R-:W-:Y:S01]  /*79c0*/  NOP ;  /* 0x0000000000007918 */ /* 0x010fe20000000000 */
.L_x_57:
[----:B------:R-:W4:Y:S01]  /*79d0*/  S2R R2, SR_TID.X ;  /* 0x0000000000027919 */ /* 0x000f220000002100 */
[----:B------:R-:W-:Y:S01]  /*79e0*/  IMAD R3, R12, 0x8, R0 ;  /* 0x000000080c037824 */ /* 0x000fe200078e0200 */
[----:B----4-:R-:W-:Y:S02]  /*79f0*/  LOP3.LUT R4, R2, 0x7f, RZ, 0xc0, !PT ;  /* 0x0000007f02047812 */ /* 0x010fe400078ec0ff */
[----:B------:R-:W-:Y:S02]  /*7a00*/  SHF.L.U32 R2, R9, 0x1f, RZ ;  /* 0x0000001f09027819 */ /* 0x000fe400000006ff */
[----:B------:R-:W-:Y:S02]  /*7a10*/  ISETP.NE.AND P1, PT, R4, RZ, PT ;  /* 0x000000ff0400720c */ /* 0x000fe40003f25270 */
[----:B------:R-:W4:Y:S02]  /*7a20*/  SYNCS.PHASECHK.TRANS64.TRYWAIT P0, [R3+URZ+0x26840], R2 ;  /* 0x02684002030075a7 */ /* 0x000f24000800017f */
[----:B----4-:R-:W-:Y:S09]  /*7a30*/  @!P0 BRA `(.L_x_72) ;  /* 0x0000000800708947 */ /* 0x010ff20003800000 */
.L_x_93:
[----:B------:R-:W-:Y:S05]  /*7a40*/  @P1 BRA `(.L_x_73) ;  /* 0x0000000000181947 */ /* 0x000fea0003800000 */
[----:B------:R-:W5:Y:S01]  /*7a50*/  S2R R4, SR_TID.X ;  /* 0x0000000000047919 */ /* 0x000f620000002100 */
[----:B----4-:R-:W-:-:S04]  /*7a60*/  MOV R2, 0x3100 ;  /* 0x0000310000027802 */ /* 0x010fc80000000f00 */
[----:B------:R4:W-:Y:S01]  /*7a70*/  SYNCS.ARRIVE.TRANS64 RZ, [R3+URZ+0x26830], R2 ;  /* 0x0268300203ff79a7 */ /* 0x0009e2000800003f */
[----:B-----5:R-:W-:-:S13]  /*7a80*/  LOP3.LUT P0, RZ, R4, 0x1f, RZ, 0xc0, !PT ;  /* 0x0000001f04ff7812 */ /* 0x020fda000780c0ff */
[----:B----4-:R-:W-:Y:S05]  /*7a90*/  @!P0 BRA `(.L_x_73) ;  /* 0x0000000000048947 */ /* 0x010fea0003800000 */
[----:B------:R-:W-:Y:S01]  /*7aa0*/  BPT.TRAP 0x1 ;  /* 0x000000040000795c */ /* 0x000fe20000300000 */
.L_x_73:
[----:B------:R-:W-:Y:S01]  /*7ab0*/  R2UR UR35, R5 ;  /* 0x00000000052372ca */ /* 0x000fe200000e0000 */
[C-C-:B----4-:R-:W-:Y:S01]  /*7ac0*/  IMAD R2, R12.reuse, 0x3000, R0.reuse ;  /* 0x000030000c027824 */ /* 0x150fe200078e0200 */
[----:B------:R-:W-:Y:S01]  /*7ad0*/  R2UR UR33, R3 ;  /* 0x00000000032172ca */ /* 0x000fe200000e0000 */
[----:B-123--:R-:W-:Y:S01]  /*7ae0*/  IMAD R0, R12, 0x100, R0 ;  /* 0x000001000c007824 */ /* 0x00efe200078e0200 */
[----:B------:R-:W-:Y:S01]  /*7af0*/  ULDC.64 UR8, c[0x0][0x728] ;  /* 0x0001ca0000087ab9 */ /* 0x000fe20000000a00 */
[----:B------:R-:W-:Y:S01]  /*7b00*/  UMOV UR22, 0x0 ;  /* 0x0000000000167882 */ /* 0x000fe20000000000 */
[----:B------:R-:W-:Y:S01]  /*7b10*/  R2UR UR16, R2 ;  /* 0x00000000021072ca */ /* 0x000fe200000e0000 */
[----:B------:R-:W-:Y:S01]  /*7b20*/  UMOV UR23, 0x14f00000 ;  /* 0x14f0000000177882 */ /* 0x000fe20000000000 */
[----:B------:R-:W-:Y:S01]  /*7b30*/  R2UR UR5, R0 ;  /* 0x00000000000572ca */ /* 0x000fe200000e0000 */
[----:B------:R-:W-:Y:S01]  /*7b40*/  UMOV UR34, URZ ;  /* 0x0000003f00227c82 */ /* 0x000fe20008000000 */
[----:B------:R-:W-:Y:S01]  /*7b50*/  UMOV UR36, UR20 ;  /* 0x0000001400247c82 */ /* 0x000fe20008000000 */
[----:B------:R-:W-:Y:S01]  /*7b60*/  UMOV UR37, UR21 ;  /* 0x0000001500257c82 */ /* 0x000fe20008000000 */
[----:B------:R-:W-:Y:S01]  /*7b70*/  UMOV UR26, 0x20 ;  /* 0x00000020001a7882 */ /* 0x000fe20000000000 */
[----:B------:R-:W-:Y:S01]  /*7b80*/  UIADD3 UR13, UP0, UR35, UR6, URZ ;  /* 0x00000006230d7290 */ /* 0x000fe2000ff1e03f */
[----:B------:R-:W-:Y:S01]  /*7b90*/  VIADD R0, R12, 0x1 ;  /* 0x000000010c007836 */ /* 0x000fe20000000000 */
[----:B------:R-:W-:Y:S01]  /*7ba0*/  UIADD3 UR33, UR33, 0x26830, URZ ;  /* 0x0002683021217890 */ /* 0x000fe2000fffe03f */
[----:B------:R-:W-:Y:S01]  /*7bb0*/  UMOV UR28, UR20 ;  /* 0x00000014001c7c82 */ /* 0x000fe20008000000 */
[----:B------:R-:W-:-:S02]  /*7bc0*/  UMOV UR29, UR21 ;  /* 0x00000015001d7c82 */ /* 0x000fc40008000000 */
[----:B------:R-:W-:Y:S01]  /*7bd0*/  PLOP3.LUT P0, PT, PT, PT, UP0, 0x80, 0x0 ;  /* 0x000000000000781c */ /* 0x000fe20003f0f008 */
[----:B------:R-:W-:Y:S02]  /*7be0*/  ULEA UR8, UP0, UR13, UR8, 0x2 ;  /* 0x000000080d087291 */ /* 0x000fe4000f80103f */
[----:B------:R-:W-:Y:S01]  /*7bf0*/  UIADD3 UR32, UR16, 0x18000, URZ ;  /* 0x0001800010207890 */ /* 0x000fe2000fffe03f */
[----:B------:R-:W-:Y:S01]  /*7c00*/  LEA.HI.X.SX32 R5, R5, R8, 0x1, P0 ;  /* 0x0000000805057211 */ /* 0x000fe200000f0eff */
[----:B------:R-:W-:Y:S01]  /*7c10*/  UIADD3 UR24, UR16, 0x19000, URZ ;  /* 0x0001900010187890 */ /* 0x000fe2000fffe03f */
[----:B------:R-:W-:Y:S01]  /*7c20*/  IADD3 R10, P0, R10, 0x1f0, RZ ;  /* 0x000001f00a0a7810 */ /* 0x000fe20007f1e0ff */
[----:B------:R-:W-:Y:S01]  /*7c30*/  UIADD3 UR16, UR16, 0x1a000, URZ ;  /* 0x0001a00010107890 */ /* 0x000fe2000fffe03f */
[----:B------:R-:W-:Y:S01]  /*7c40*/  R2UR UR17, R5 ;  /* 0x00000000051172ca */ /* 0x000fe200000e0000 */
[----:B------:R-:W-:Y:S01]  /*7c50*/  UIADD3 UR30, UR5, 0x1e200, URZ ;  /* 0x0001e200051e7890 */ /* 0x000fe2000fffe03f */
[----:B------:R-:W-:Y:S01]  /*7c60*/  R2UR UR10, R10 ;  /* 0x000000000a0a72ca */ /* 0x000fe200000e0000 */
[----:B------:R-:W-:Y:S01]  /*7c70*/  IMAD.X R11, RZ, RZ, R11, P0 ;  /* 0x000000ffff0b7224 */ /* 0x000fe200000e060b */
[----:B------:R-:W-:Y:S01]  /*7c80*/  UMOV UR27, UR35 ;  /* 0x00000023001b7c82 */ /* 0x000fe20008000000 */
[----:B------:R-:W-:Y:S01]  /*7c90*/  UMOV UR25, UR33 ;  /* 0x0000002100197c82 */ /* 0x000fe20008000000 */
[----:B------:R-:W-:Y:S01]  /*7ca0*/  UMOV UR18, 0x40 ;  /* 0x0000004000127882 */ /* 0x000fe20000000000 */
[----:B------:R-:W-:Y:S01]  /*7cb0*/  UMOV UR19, UR35 ;  /* 0x0000002300137c82 */ /* 0x000fe20008000000 */
[----:B------:R-:W-:Y:S01]  /*7cc0*/  R2UR UR11, R11 ;  /* 0x000000000b0b72ca */ /* 0x000fe200000e0000 */
[----:B------:R-:W-:Y:S01]  /*7cd0*/  UMOV UR31, UR33 ;  /* 0x00000021001f7c82 */ /* 0x000fe20008000000 */
[----:B------:R-:W-:Y:S01]  /*7ce0*/  UMOV UR5, 0x10 ;  /* 0x0000001000057882 */ /* 0x000fe20000000000 */
[----:B------:R-:W-:-:S02]  /*7cf0*/  ISETP.NE.AND P0, PT, R0, 0x2, PT ;  /* 0x000000020000780c */ /* 0x000fc40003f05270 */
[----:B------:R-:W-:Y:S02]  /*7d00*/  ULEA.HI.X UR9, UR13, UR9, UR17, 0x2, UP0 ;  /* 0x000000090d097291 */ /* 0x000fe400080f1411 */
[----:B------:R-:W-:Y:S01]  /*7d10*/  SEL R2, RZ, 0x1, P0 ;  /* 0x00000001ff027807 */ /* 0x000fe20000000000 */
[----:B------:R-:W-:Y:S01]  /*7d20*/  UMOV UR17, UR33 ;  /* 0x0000002100117c82 */ /* 0x000fe20008000000 */
[----:B------:R-:W-:Y:S02]  /*7d30*/  SEL R0, R0, RZ, P0 ;  /* 0x000000ff00007207 */ /* 0x000fe40000000000 */
[----:B------:R-:W-:Y:S02]  /*7d40*/  LOP3.LUT R9, R9, R2, RZ, 0x3c, !PT ;  /* 0x0000000209097212 */ /* 0x000fe400078e3cff */
[----:B------:R1:W-:Y:S01]  /*7d50*/  UTMALDG.4D [UR32], [UR10], desc[UR22] ;  /* 0x000016200a0075b4 */ /* 0x0003e20008019000 */
[----:B------:R1:W-:Y:S01]  /*7d60*/  UTMALDG.4D [UR24], [UR10], desc[UR22] ;  /* 0x000016180a0075b4 */ /* 0x0003e20008019000 */
[----:B------:R1:W-:Y:S01]  /*7d70*/  UTMALDG.4D [UR16], [UR10], desc[UR22] ;  /* 0x000016100a0075b4 */ /* 0x0003e20008019000 */
[----:B------:R1:W-:Y:S02]  /*7d80*/  UBLKCP.S.G [UR30], [UR8], UR5 ;  /* 0x0000001e080073ba */ /* 0x0003e40008000205 */
[----:B-1----:R-:W-:Y:S01]  /*7d90*/  NOP ;  /* 0x0000000000007918 */ /* 0x002fe20000000000 */
.L_x_54:
[----:B------:R-:W-:Y:S05]  /*7da0*/  BSYNC B0 ;  /* 0x0000000000007941 */ /* 0x000fea0003800000 */
.L_x_53:
[----:B------:R-:W-:-:S03]  /*7db0*/  UMOV UR5, 0xffffffff ;  /* 0xffffffff00057882 */ /* 0x000fc60000000000 */
[----:B------:R-:W-:Y:S05]  /*7dc0*/  BRA.DIV UR5, `(.L_x_74) ;  /* 0x0000000605a07947 */ /* 0x000fea000b800000 */
[----:B------:R-:W-:-:S13]  /*7dd0*/  ELECT P0, URZ, PT ;  /* 0x00000000003f782f */ /* 0x000fda0003800000 */
.L_x_96:
[----:B------:R-:W-:Y:S04]  /*7de0*/  BSSY B0, `(.L_x_75) ;  /* 0x0000023000007945 */ /* 0x000fe80003800000 */
[----:B------:R-:W-:Y:S05]  /*7df0*/  @!P0 BRA `(.L_x_76) ;  /* 0x0000000000848947 */ /* 0x000fea0003800000 */
[----:B------:R-:W-:-:S06]  /*7e00*/  ULOP3.LUT UR5, UR38, 0x2, URZ, 0xfc, !UPT ;  /* 0x0000000226057892 */ /* 0x000fcc000f8efc3f */
[----:B------:R-:W-:-:S05]  /*7e10*/  IMAD.U32 R2, RZ, RZ, UR5 ;  /* 0x00000005ff027e24 */ /* 0x000fca000f8e00ff */
[----:B------:R-:W-:-:S13]  /*7e20*/  ISETP.NE.AND P0, PT, R2, 0x3, PT ;  /* 0x000000030200780c */ /* 0x000fda0003f05270 */
[----:B------:R-:W-:Y:S05]  /*7e30*/  @!P0 BRA `(.L_x_77) ;  /* 0x0000000000048947 */ /* 0x000fea0003800000 */
[----:B------:R-:W-:Y:S01]  /*7e40*/  BPT.TRAP 0x1 ;  /* 0x000000040000795c */ /* 0x000fe20000300000 */
.L_x_77:
[----:B------:R-:W1:Y:S01]  /*7e50*/  S2R R3, SR_CgaCtaId ;  /* 0x0000000000037919 */ /* 0x000e620000008800 */
[----:B------:R-:W-:Y:S02]  /*7e60*/  MOV R2, 0x400 ;  /* 0x0000040000027802 */ /* 0x000fe40000000f00 */
[----:B------:R-:W-:Y:S02]  /*7e70*/  SHF.L.U32 R5, R9, 0x1f, RZ ;  /* 0x0000001f09057819 */ /* 0x000fe400000006ff */
[----:B-1----:R-:W-:Y:S01]  /*7e80*/  LEA R7, R3, R2, 0x18 ;  /* 0x0000000203077211 */ /* 0x002fe200078ec0ff */
[----:B------:R-:W-:-:S04]  /*7e90*/  VIADD R2, R0, 0x1 ;  /* 0x0000000100027836 */ /* 0x000fc80000000000 */
[----:B------:R-:W-:Y:S01]  /*7ea0*/  VIADD R3, R7, 0x26820 ;  /* 0x0002682007037836 */ /* 0x000fe20000000000 */
[----:B------:R-:W-:-:S03]  /*7eb0*/  ISETP.NE.AND P2, PT, R2, 0x2, PT ;  /* 0x000000020200780c */ /* 0x000fc60003f45270 */
[----:B------:R-:W-:Y:S01]  /*7ec0*/  IMAD R6, R0, 0x8, R3 ;  /* 0x0000000800067824 */ /* 0x000fe200078e0203 */
[----:B------:R-:W-:-:S03]  /*7ed0*/  SEL R4, RZ, 0x1, P2 ;  /* 0x00000001ff047807 */ /* 0x000fc60001000000 */
[----:B------:R-:W1:Y:S01]  /*7ee0*/  SYNCS.PHASECHK.TRANS64.TRYWAIT P1, [R6+URZ], R5 ;  /* 0x00000005060075a7 */ /* 0x000e62000802017f */
[----:B------:R-:W-:Y:S02]  /*7ef0*/  LOP3.LUT R9, R9, R4, RZ, 0x3c, !PT ;  /* 0x0000000409097212 */ /* 0x000fe400078e3cff */
[----:B------:R-:W-:Y:S02]  /*7f00*/  SEL R4, R2, RZ, P2 ;  /* 0x000000ff02047207 */ /* 0x000fe40001000000 */
[----:B------:R-:W-:-:S03]  /*7f10*/  SHF.L.U32 R2, R9, 0x1f, RZ ;  /* 0x0000001f09027819 */ /* 0x000fc600000006ff */
[----:B------:R-:W-:Y:S01]  /*7f20*/  IMAD R3, R4, 0x8, R3 ;  /* 0x0000000804037824 */ /* 0x000fe200078e0203 */
[----:B-1----:R-:W-:Y:S06]  /*7f30*/  @!P1 BRA `(.L_x_78) ;  /* 0x0000000400689947 */ /* 0x002fec0003800000 */
.L_x_97:
[----:B------:R-:W2:Y:S02]  /*7f40*/  SYNCS.PHASECHK.TRANS64.TRYWAIT P1, [R3+URZ], R2 ;  /* 0x00000002030075a7 */ /* 0x000ea4000802017f */
[----:B--2---:R-:W-:Y:S05]  /*7f50*/  @!P1 BRA `(.L_x_79) ;  /* 0x0000000400749947 */ /* 0x004fea0003800000 */
.L_x_98:
[----:B------:R-:W-:Y:S05]  /*7f60*/  @!P0 BRA `(.L_x_80) ;  /* 0x0000000000048947 */ /* 0x000fea0003800000 */
[----:B------:R-:W-:Y:S01]  /*7f70*/  BPT.TRAP 0x1 ;  /* 0x000000040000795c */ /* 0x000fe20000300000 */
.L_x_80:
[----:B--2---:R-:W-:-:S05]  /*7f80*/  VIADD R3, R7, 0x26840 ;  /* 0x0002684007037836 */ /* 0x004fca0000000000 */
[----:B------:R-:W-:-:S04]  /*7f90*/  LEA R0, R0, R3, 0x3 ;  /* 0x0000000300007211 */ /* 0x000fc800078e18ff */
[----:B------:R-:W2:Y:S02]  /*7fa0*/  SYNCS.PHASECHK.TRANS64.TRYWAIT P0, [R0+URZ], R5 ;  /* 0x00000005000075a7 */ /* 0x000ea4000800017f */
[----:B--2---:R-:W-:Y:S05]  /*7fb0*/  @!P0 BRA `(.L_x_81) ;  /* 0x0000000400708947 */ /* 0x004fea0003800000 */
.L_x_99:
[----:B------:R-:W-:-:S07]  /*7fc0*/  IMAD R3, R4, 0x8, R3 ;  /* 0x0000000804037824 */ /* 0x000fce00078e0203 */
.L_x_82:
[----:B---3--:R3:W4:Y:S02]  /*7fd0*/  SYNCS.PHASECHK.TRANS64.TRYWAIT P0, [R3+URZ], R2 ;  /* 0x00000002030075a7 */ /* 0x008724000800017f */
[----:B----4-:R-:W-:Y:S05]  /*7fe0*/  @!P0 NANOSLEEP.SYNCS 0x989680 ;  /* 0x009896800000895d */ /* 0x010fea0003900000 */
[----:B------:R-:W4:Y:S02]  /*7ff0*/  @!P0 SYNCS.PHASECHK.TRANS64 P0, [R3+URZ], R2 ;  /* 0x00000002030085a7 */ /* 0x000f24000800007f */
[----:B----4-:R-:W-:Y:S05]  /*8000*/  @!P0 BRA `(.L_x_82) ;  /* 0xfffffffc00f08947 */ /* 0x010fea000383ffff */
.L_x_76:
[----:B------:R-:W-:Y:S05]  /*8010*/  BSYNC B0 ;  /* 0x0000000000007941 */ /* 0x000fea0003800000 */
.L_x_75:
[----:B------:R-:W-:Y:S05]  /*8020*/  EXIT ;  /* 0x000000000000794d */ /* 0x000fea0003800000 */
.L_x_10:
[----:B------:R-:W-:Y:S02]  /*8030*/  IMAD.MOV.U32 R13, RZ, RZ, R120 ;  /* 0x000000ffff0d7224 */ /* 0x000fe400078e0078 */
[----:B------:R-:W-:Y:S02]  /*8040*/  IMAD.MOV.U32 R12, RZ, RZ, RZ ;  /* 0x000000ffff0c7224 */ /* 0x000fe400078e00ff */
[----:B------:R-:W-:Y:S02]  /*8050*/  IMAD.MOV.U32 R11, RZ, RZ, 0x1f ;  /* 0x0000001fff0b7424 */ /* 0x000fe400078e00ff */
[----:B------:R-:W-:-:S07]  /*8060*/  IMAD.MOV.U32 R15, RZ, RZ, -0x1 ;  /* 0xffffffffff0f7424 */ /* 0x000fce00078e00ff */
[----:B------:R-:W-:Y:S05]  /*8070*/  WARPSYNC.COLLECTIVE R15, `(.L_x_83) ;  /* 0x000000000f087348 */ /* 0x000fea0003c00000 */
[----:B------:R1:W2:Y:S02]  /*8080*/  SHFL.IDX P6, R14, R13, R12, R11 ;  /* 0x0000000c0d0e7389 */ /* 0x0002a400000c000b */
[----:B-12---:R-:W-:Y:S01]  /*8090*/  ENDCOLLECTIVE ;  /* 0x000000000000791b */ /* 0x006fe20003800000 */
.L_x_83:
[----:B------:R-:W-:Y:S05]  /*80a0*/  BRA `(.L_x_84) ;  /* 0xffffff8800b47947 */ /* 0x000fea000383ffff */
.L_x_12:
[----:B--2---:R2:W3:Y:S02]  /*80b0*/  SYNCS.PHASECHK.TRANS64.TRYWAIT P0, [R16+URZ+0x26800], R7 ;  /* 0x02680007100075a7 */ /* 0x0044e4000800017f */
[----:B---3--:R-:W-:Y:S05]  /*80c0*/  @!P0 NANOSLEEP.SYNCS 0x989680 ;  /* 0x009896800000895d */ /* 0x008fea0003900000 */
[----:B------:R-:W3:Y:S02]  /*80d0*/  @!P0 SYNCS.PHASECHK.TRANS64 P0, [R16+URZ+0x26800], R7 ;  /* 0x02680007100085a7 */ /* 0x000ee4000800007f */
[----:B---3--:R-:W-:Y:S05]  /*80e0*/  @!P0 BRA `(.L_x_12) ;  /* 0xfffffffc00f08947 */ /* 0x008fea000383ffff */
[----:B------:R-:W-:Y:S05]  /*80f0*/  BRA `(.L_x_11) ;  /* 0xffffff8800f47947 */ /* 0x000fea000383ffff */
.L_x_18:
[----:B---3--:R-:W-:-:S04]  /*8100*/  IMAD.U32 R5, RZ, RZ, UR8 ;  /* 0x00000008ff057e24 */ /* 0x008fc8000f8e00ff */
[----:B------:R3:W1:Y:S03]  /*8110*/  SYNCS.PHASECHK.TRANS64.TRYWAIT P1, [R5+URZ+0x26810], R6 ;  /* 0x02681006050075a7 */ /* 0x000666000802017f */
[----:B-1----:R-:W-:Y:S05]  /*8120*/  @!P1 NANOSLEEP.SYNCS 0x989680 ;  /* 0x009896800000995d */ /* 0x002fea0003900000 */
[----:B------:R-:W1:Y:S02]  /*8130*/  @!P1 SYNCS.PHASECHK.TRANS64 P1, [R5+URZ+0x26810], R6 ;  /* 0x02681006050095a7 */ /* 0x000e64000802007f */
[----:B-1----:R-:W-:Y:S05]  /*8140*/  @!P1 BRA `(.L_x_18) ;  /* 0xfffffffc00ec9947 */ /* 0x002fea000383ffff */
[----:B------:R-:W-:Y:S05]  /*8150*/  BRA `(.L_x_17) ;  /* 0xffffff94005c7947 */ /* 0x000fea000383ffff */
.L_x_22:
[----:B------:R-:W-:-:S04]  /*8160*/  IMAD.U32 R7, RZ, RZ, UR8 ;  /* 0x00000008ff077e24 */ /* 0x000fc8000f8e00ff */
[----:B------:R1:W1:Y:S03]  /*8170*/  SYNCS.PHASECHK.TRANS64.TRYWAIT P1, [R7+URZ+0x26830], R6 ;  /* 0x02683006070075a7 */ /* 0x000266000802017f */
[----:B-1----:R-:W-:Y:S05]  /*8180*/  @!P1 NANOSLEEP.SYNCS 0x989680 ;  /* 0x009896800000995d */ /* 0x002fea0003900000 */
[----:B------:R-:W1:Y:S02]  /*8190*/  @!P1 SYNCS.PHASECHK.TRANS64 P1, [R7+URZ+0x26830], R6 ;  /* 0x02683006070095a7 */ /* 0x000e64000802007f */
[----:B-1----:R-:W-:Y:S05]  /*81a0*/  @!P1 BRA `(.L_x_22) ;  /* 0xfffffffc00ec9947 */ /* 0x002fea000383ffff */
[----:B------:R-:W-:Y:S05]  /*81b0*/  BRA `(.L_x_21) ;  /* 0xffffff9800687947 */ /* 0x000fea000383ffff */
.L_x_55:
[----:B-1----:R1:W2:Y:S02]  /*81c0*/  SYNCS.PHASECHK.TRANS64.TRYWAIT P0, [R0+URZ+0x26820], R3 ;  /* 0x02682003000075a7 */ /* 0x0022a4000800017f */
[----:B--2---:R-:W-:Y:S05]  /*81d0*/  @!P0 NANOSLEEP.SYNCS 0x989680 ;  /* 0x009896800000895d */ /* 0x004fea0003900000 */
[----:B------:R-:W2:Y:S02]  /*81e0*/  @!P0 SYNCS.PHASECHK.TRANS64 P0, [R0+URZ+0x26820], R3 ;  /* 0x02682003000085a7 */ /* 0x000ea4000800007f */
[----:B--2---:R-:W-:Y:S05]  /*81f0*/  @!P0 BRA `(.L_x_55) ;  /* 0xfffffffc00f08947 */ /* 0x004fea000383ffff */
[----:B------:R-:W-:Y:S05]  /*8200*/  BRA `(.L_x_85) ;  /* 0xffffffdc008c7947 */ /* 0x000fea000383ffff */
.L_x_59:
[----:B-1----:R1:W2:Y:S02]  /*8210*/  SYNCS.PHASECHK.TRANS64.TRYWAIT P1, [R0+URZ+0x26840], R20 ;  /* 0x02684014000075a7 */ /* 0x0022a4000802017f */
[----:B--2---:R-:W-:Y:S05]  /*8220*/  @!P1 NANOSLEEP.SYNCS 0x989680 ;  /* 0x009896800000995d */ /* 0x004fea0003900000 */
[----:B------:R-:W2:Y:S02]  /*8230*/  @!P1 SYNCS.PHASECHK.TRANS64 P1, [R0+URZ+0x26840], R20 ;  /* 0x02684014000095a7 */ /* 0x000ea4000802007f */
[----:B--2---:R-:W-:Y:S05]  /*8240*/  @!P1 BRA `(.L_x_59) ;  /* 0xfffffffc00f09947 */ /* 0x004fea000383ffff */
[----:B------:R-:W-:Y:S05]  /*8250*/  BRA `(.L_x_86) ;  /* 0xffffffe400b87947 */ /* 0x000fea000383ffff */
.L_x_61:
[----:B--2---:R2:W3:Y:S02]  /*8260*/  SYNCS.PHASECHK.TRANS64.TRYWAIT P1, [R0+URZ+0x26828], R20 ;  /* 0x02682814000075a7 */ /* 0x0044e4000802017f */
[----:B---3--:R-:W-:Y:S05]  /*8270*/  @!P1 NANOSLEEP.SYNCS 0x989680 ;  /* 0x009896800000995d */ /* 0x008fea0003900000 */
[----:B------:R-:W3:Y:S02]  /*8280*/  @!P1 SYNCS.PHASECHK.TRANS64 P1, [R0+URZ+0x26828], R20 ;  /* 0x02682814000095a7 */ /* 0x000ee4000802007f */
[----:B---3--:R-:W-:Y:S05]  /*8290*/  @!P1 BRA `(.L_x_61) ;  /* 0xfffffffc00f09947 */ /* 0x008fea000383ffff */
[----:B------:R-:W-:Y:S05]  /*82a0*/  BRA `(.L_x_87) ;  /* 0xffffffe800647947 */ /* 0x000fea000383ffff */
.L_x_63:
[----:B---3--:R3:W4:Y:S02]  /*82b0*/  SYNCS.PHASECHK.TRANS64.TRYWAIT P1, [R0+URZ+0x26848], R20 ;  /* 0x02684814000075a7 */ /* 0x008724000802017f */
[----:B----4-:R-:W-:Y:S05]  /*82c0*/  @!P1 NANOSLEEP.SYNCS 0x989680 ;  /* 0x009896800000995d */ /* 0x010fea0003900000 */
[----:B------:R-:W4:Y:S02]  /*82d0*/  @!P1 SYNCS.PHASECHK.TRANS64 P1, [R0+URZ+0x26848], R20 ;  /* 0x02684814000095a7 */ /* 0x000f24000802007f */
[----:B----4-:R-:W-:Y:S05]  /*82e0*/  @!P1 BRA `(.L_x_63) ;  /* 0xfffffffc00f09947 */ /* 0x010fea000383ffff */
[----:B------:R-:W-:Y:S05]  /*82f0*/  BRA `(.L_x_88) ;  /* 0xffffffe800f07947 */ /* 0x000fea000383ffff */
.L_x_65:
[----:B------:R-:W-:-:S07]  /*8300*/  SHF.L.U32 R5, R9, 0x1f, RZ ;  /* 0x0000001f09057819 */ /* 0x000fce00000006ff */
.L_x_89:
[----:B--2---:R2:W3:Y:S02]  /*8310*/  SYNCS.PHASECHK.TRANS64.TRYWAIT P1, [R0+URZ+0x26820], R5 ;  /* 0x02682005000075a7 */ /* 0x0044e4000802017f */
[----:B---3--:R-:W-:Y:S05]  /*8320*/  @!P1 NANOSLEEP.SYNCS 0x989680 ;  /* 0x009896800000995d */ /* 0x008fea0003900000 */
[----:B------:R-:W3:Y:S02]  /*8330*/  @!P1 SYNCS.PHASECHK.TRANS64 P1, [R0+URZ+0x26820], R5 ;  /* 0x02682005000095a7 */ /* 0x000ee4000802007f */
[----:B---3--:R-:W-:Y:S05]  /*8340*/  @!P1 BRA `(.L_x_89) ;  /* 0xfffffffc00f09947 */ /* 0x008fea000383ffff */
[----:B------:R-:W-:Y:S05]  /*8350*/  BRA `(.L_x_90) ;  /* 0xffffffec008c7947 */ /* 0x000fea000383ffff */
.L_x_68:
[----:B--2---:R2:W3:Y:S02]  /*8360*/  SYNCS.PHASECHK.TRANS64.TRYWAIT P1, [R0+URZ+0x26840], R7 ;  /* 0x02684007000075a7 */ /* 0x0044e4000802017f */
[----:B---3--:R-:W-:Y:S05]  /*8370*/  @!P1 NANOSLEEP.SYNCS 0x989680 ;  /* 0x009896800000995d */ /* 0x008fea0003900000 */
[----:B------:R-:W3:Y:S02]  /*8380*/  @!P1 SYNCS.PHASECHK.TRANS64 P1, [R0+URZ+0x26840], R7 ;  /* 0x02684007000095a7 */ /* 0x000ee4000802007f */
[----:B---3--:R-:W-:Y:S05]  /*8390*/  @!P1 BRA `(.L_x_68) ;  /* 0xfffffffc00f09947 */ /* 0x008fea000383ffff */
[----:B------:R-:W-:Y:S05]  /*83a0*/  BRA `(.L_x_91) ;  /* 0xfffffff000347947 */ /* 0x000fea000383ffff */
.L_x_70:
[----:B---3--:R3:W4:Y:S02]  /*83b0*/  SYNCS.PHASECHK.TRANS64.TRYWAIT P1, [R0+URZ+0x26828], R7 ;  /* 0x02682807000075a7 */ /* 0x008724000802017f */
[----:B----4-:R-:W-:Y:S05]  /*83c0*/  @!P1 NANOSLEEP.SYNCS 0x989680 ;  /* 0x009896800000995d */ /* 0x010fea0003900000 */
[----:B------:R-:W4:Y:S02]  /*83d0*/  @!P1 SYNCS.PHASECHK.TRANS64 P1, [R0+URZ+0x26828], R7 ;  /* 0x02682807000095a7 */ /* 0x000f24000802007f */
[----:B----4-:R-:W-:Y:S05]  /*83e0*/  @!P1 BRA `(.L_x_70) ;  /* 0xfffffffc00f09947 */ /* 0x010fea000383ffff */
[----:B------:R-:W-:Y:S05]  /*83f0*/  BRA `(.L_x_92) ;  /* 0xfffffff000d87947 */ /* 0x000fea000383ffff */
.L_x_72:
[----:B----4-:R4:W5:Y:S02]  /*8400*/  SYNCS.PHASECHK.TRANS64.TRYWAIT P0, [R3+URZ+0x26840], R2 ;  /* 0x02684002030075a7 */ /* 0x010964000800017f */
[----:B-----5:R-:W-:Y:S05]  /*8410*/  @!P0 NANOSLEEP.SYNCS 0x989680 ;  /* 0x009896800000895d */ /* 0x020fea0003900000 */
[----:B------:R-:W5:Y:S02]  /*8420*/  @!P0 SYNCS.PHASECHK.TRANS64 P0, [R3+URZ+0x26840], R2 ;  /* 0x02684002030085a7 */ /* 0x000f64000800007f */
[----:B-----5:R-:W-:Y:S05]  /*8430*/  @!P0 BRA `(.L_x_72) ;  /* 0xfffffffc00f08947 */ /* 0x020fea000383ffff */
[----:B------:R-:W-:Y:S05]  /*8440*/  BRA `(.L_x_93) ;  /* 0xfffffff4007c7947 */ /* 0x000fea000383ffff */
.L_x_74:
[----:B------:R-:W-:Y:S01]  /*8450*/  BSSY B0, `(.L_x_94) ;  /* 0x0000006000007945 */ /* 0x000fe20003800000 */
[----:B------:R-:W-:-:S07]  /*8460*/  IMAD.MOV.U32 R15, RZ, RZ, -0x1 ;  /* 0xffffffffff0f7424 */ /* 0x000fce00078e00ff */
[----:B------:R-:W-:Y:S05]  /*8470*/  WARPSYNC.COLLECTIVE R15, `(.L_x_95) ;  /* 0x000000000f0c7348 */ /* 0x000fea0003c00000 */
[----:B------:R-:W-:Y:S02]  /*8480*/  ELECT P6, UR62, PT ;  /* 0x00000000003e782f */ /* 0x000fe400038c0000 */
[----:B------:R-:W-:Y:S01]  /*8490*/  MOV R14, UR62 ;  /* 0x0000003e000e7c02 */ /* 0x000fe20008000f00 */
[----:B------:R-:W-:Y:S10]  /*84a0*/  ENDCOLLECTIVE ;  /* 0x000000000000791b */ /* 0x000ff40003800000 */
.L_x_95:
[----:B------:R-:W-:Y:S05]  /*84b0*/  BSYNC B0 ;  /* 0x0000000000007941 */ /* 0x000fea0003800000 */
.L_x_94:
[----:B------:R-:W-:Y:S01]  /*84c0*/  PLOP3.LUT P0, PT, P6, PT, PT, 0x80, 0x0 ;  /* 0x000000000000781c */ /* 0x000fe2000370f070 */
[----:B------:R-:W-:-:S12]  /*84d0*/  BRA `(.L_x_96) ;  /* 0xfffffff800407947 */ /* 0x000fd8000383ffff */
.L_x_78:
[----:B-1----:R1:W2:Y:S02]  /*84e0*/  SYNCS.PHASECHK.TRANS64.TRYWAIT P1, [R6+URZ], R5 ;  /* 0x00000005060075a7 */ /* 0x0022a4000802017f */
[----:B--2---:R-:W-:Y:S05]  /*84f0*/  @!P1 NANOSLEEP.SYNCS 0x989680 ;  /* 0x009896800000995d */ /* 0x004fea0003900000 */
[----:B------:R-:W2:Y:S02]  /*8500*/  @!P1 SYNCS.PHASECHK.TRANS64 P1, [R6+URZ], R5 ;  /* 0x00000005060095a7 */ /* 0x000ea4000802007f */
[----:B--2---:R-:W-:Y:S05]  /*8510*/  @!P1 BRA `(.L_x_78) ;  /* 0xfffffffc00f09947 */ /* 0x004fea000383ffff */
[----:B------:R-:W-:Y:S05]  /*8520*/  BRA `(.L_x_97) ;  /* 0xfffffff800847947 */ /* 0x000fea000383ffff */
.L_x_79:
[----:B--2---:R2:W3:Y:S02]  /*8530*/  SYNCS.PHASECHK.TRANS64.TRYWAIT P1, [R3+URZ], R2 ;  /* 0x00000002030075a7 */ /* 0x0044e4000802017f */
[----:B---3--:R-:W-:Y:S05]  /*8540*/  @!P1 NANOSLEEP.SYNCS 0x989680 ;  /* 0x009896800000995d */ /* 0x008fea0003900000 */
[----:B------:R-:W3:Y:S02]  /*8550*/  @!P1 SYNCS.PHASECHK.TRANS64 P1, [R3+URZ], R2 ;  /* 0x00000002030095a7 */ /* 0x000ee4000802007f */
[----:B---3--:R-:W-:Y:S05]  /*8560*/  @!P1 BRA `(.L_x_79) ;  /* 0xfffffffc00f09947 */ /* 0x008fea000383ffff */
[----:B------:R-:W-:Y:S05]  /*8570*/  BRA `(.L_x_98) ;  /* 0xfffffff800787947 */ /* 0x000fea000383ffff */
.L_x_81:
[----:B--2---:R2:W3:Y:S02]  /*8580*/  SYNCS.PHASECHK.TRANS64.TRYWAIT P0, [R0+URZ], R5 ;  /* 0x00000005000075a7 */ /* 0x0044e4000800017f */
[----:B---3--:R-:W-:Y:S05]  /*8590*/  @!P0 NANOSLEEP.SYNCS 0x989680 ;  /* 0x009896800000895d */ /* 0x008fea0003900000 */
[----:B------:R-:W3:Y:S02]  /*85a0*/  @!P0 SYNCS.PHASECHK.TRANS64 P0, [R0+URZ], R5 ;  /* 0x00000005000085a7 */ /* 0x000ee4000800007f */
[----:B---3--:R-:W-:Y:S05]  /*85b0*/  @!P0 BRA `(.L_x_81) ;  /* 0xfffffffc00f08947 */ /* 0x008fea000383ffff */
[----:B------:R-:W-:Y:S05]  /*85c0*/  BRA `(.L_x_99) ;  /* 0xfffffff8007c7947 */ /* 0x000fea000383ffff */
.L_x_100:
[----:B------:R-:W-:-:S00]  /*85d0*/  BRA `(.L_x_100) ;  /* 0xfffffffc00fc7947 */ /* 0x000fc0000383ffff */
[----:B------:R-:W-:-:S00]  /*85e0*/  NOP ;  /* 0x0000000000007918 */ /* 0x000fc00000000000 */
        /* <DEDUP_REMOVED lines=9> */
.L_x_6553:


//--------------------- .text._ZN7cutlass13device_kernelIN5flash11enable_sm90INS1_16FlashAttnBwdSm90INS1_25CollectiveMainloopBwdSm90ILi2ELi2ELi2EN4cute5tupleIJNS5_1CILi1EEES8_S8_EEENS6_IJNS7_ILi64EEENS7_ILi128EEENS7_ILi96EEEEEENS_6half_tEfNS_4arch4Sm90ELb0ELb0ELb1ELb0ELb1ELb1ELb0ELb0ELi2ELi1ELi2ELi1ELb1EEENS1_21CollectiveEpilogueBwdISD_SE_SG_Li256ELb0ELb0ELi1EEENS1_19SingleTileSchedulerILb0ELb0ELb0ELi128EEEEEEEEEvNT_6ParamsE --------------------------
	.section	.text._ZN7cutlass13device_kernelIN5flash11enable_sm90INS1_16FlashAttnBwdSm90INS1_25CollectiveMainloopBwdSm90ILi2ELi2ELi2EN4cute5tupleIJNS5_1CILi1EEES8_S8_EEENS6_IJNS7_ILi64EEENS7_ILi128EEENS7_ILi96EEEEEENS_6half_tEfNS_4arch4Sm90ELb0ELb0ELb1ELb0ELb1ELb1ELb0ELb0ELi2ELi1ELi2ELi1ELb1EEENS1_21CollectiveEpilogueBwdISD_SE_SG_Li256ELb0ELb0ELi1EEENS1_19SingleTileSchedulerILb0ELb0ELb0ELi128EEEEEEEEEvNT_6ParamsE,"ax",@progbits
	.align	128
.text._ZN7cutlass13device_kernelIN5flash11enable_sm90INS1_16FlashAttnBwdSm90INS1_25CollectiveMainloopBwdSm90ILi2ELi2ELi2EN4cute5tupleIJNS5_1CILi1EEES8_S8_EEENS6_IJNS7_ILi64EEENS7_ILi128EEENS7_ILi96EEEEEENS_6half_tEfNS_4arch4Sm90ELb0ELb0ELb1ELb0ELb1ELb1ELb0ELb0ELi2ELi1ELi2ELi1ELb1EEENS1_21CollectiveEpilogueBwdISD_SE_SG_Li256ELb0ELb0ELi1EEENS1_19SingleTileSchedulerILb0ELb0ELb0ELi128EEEEEEEEEvNT_6ParamsE:
        .type           _ZN7cutlass13device_kernelIN5flash11enable_sm90INS1_16FlashAttnBwdSm90INS1_25CollectiveMainloopBwdSm90ILi2ELi2ELi2EN4cute5tupleIJNS5_1CILi1EEES8_S8_EEENS6_IJNS7_ILi64EEENS7_ILi128EEENS7_ILi96EEEEEENS_6half_tEfNS_4arch4Sm90ELb0ELb0ELb1ELb0ELb1ELb1ELb0ELb0ELi2ELi1ELi2ELi1ELb1EEENS1_21CollectiveEpilogueBwdISD_SE_SG_Li256ELb0ELb0ELi1EEENS1_19SingleTileSchedulerILb0ELb0ELb0ELi128EEEEEEEEEvNT_6ParamsE,@function
        .size           _ZN7cutlass13device_kernelIN5flash11enable_sm90INS1_16FlashAttnBwdSm90INS1_25CollectiveMainloopBwdSm90ILi2ELi2ELi2EN4cute5tupleIJNS5_1CILi1EEES8_S8_EEENS6_IJNS7_ILi64EEENS7_ILi128EEENS7_ILi96EEEEEENS_6half_tEfNS_4arch4Sm90ELb0ELb0ELb1ELb0ELb1ELb1ELb0ELb0ELi2ELi1ELi2ELi1ELb1EEENS1_21CollectiveEpilogueBwdISD_SE_SG_Li256ELb0ELb0ELi1EEENS1_19SingleTileSchedulerILb0ELb0ELb0ELi128EEEEEEEEEvNT_6ParamsE,(.L_x_6554 - _ZN7cutlass13device_kernelIN5flash11enable_sm90INS1_16FlashAttnBwdSm90INS1_25CollectiveMainloopBwdSm90ILi2ELi2ELi2EN4cute5tupleIJNS5_1CILi1EEES8_S8_EEENS6_IJNS7_ILi64EEENS7_ILi128EEENS7_ILi96EEEEEENS_6half_tEfNS_4arch4Sm90ELb0ELb0ELb1ELb0ELb1ELb1ELb0ELb0ELi2ELi1ELi2ELi1ELb1EEENS1_21CollectiveEpilogueBwdISD_SE_SG_Li256ELb0ELb0ELi1EEENS1_19SingleTileSchedulerILb0ELb0ELb0ELi128EEEEEEEEEvNT_6ParamsE)
        .other          _ZN7cutlass13device_kernelIN5flash11enable_sm90INS1_16FlashAttnBwdSm90INS1_25CollectiveMainloopBwdSm90ILi2ELi2ELi2EN4cute5tupleIJNS5_1CILi1EEES8_S8_EEENS6_IJNS7_ILi64EEENS7_ILi128EEENS7_ILi96EEEEEENS_6half_tEfNS_4arch4Sm90ELb0ELb0ELb1ELb0ELb1ELb1ELb0ELb0ELi2ELi1ELi2ELi1ELb1EEENS1_21CollectiveEpilogueBwdISD_SE_SG_Li256ELb0ELb0ELi1EEENS1_19SingleTileSchedulerILb0ELb0ELb0ELi128EEEEEEEEEvNT_6ParamsE,@"STO_CUDA_ENTRY STV_DEFAULT"
_ZN7cutlass13device_kernelIN5flash11enable_sm90INS1_16FlashAttnBwdSm90INS1_25CollectiveMainloopBwdSm90ILi2ELi2ELi2EN4cute5tupleIJNS5_1CILi1EEES8_S8_EEENS6_IJNS7_ILi64EEENS7_ILi128EEENS7_ILi96EEEEEENS_6half_tEfNS_4arch4Sm90ELb0ELb0ELb1ELb0ELb1ELb1ELb0ELb0ELi2ELi1ELi2ELi1ELb1EEENS1_21CollectiveEpilogueBwdISD_SE_SG_Li256ELb0ELb0ELi1EEENS1_19SingleTileSchedulerILb0ELb0ELb0ELi128EEEEEEEEEvNT_6ParamsE:
        /* <DEDUP_REMOVED lines=29> */
.L_x_102:
[----:B------:R-:W-:Y:S05]  /*01d0*/  BSYNC B0 ;  /* 0x0000000000007941 */ /* 0x000fea0003800000 */
.L_x_101:
        /* <DEDUP_REMOVED lines=33> */
[----:B------:R3:W1:Y:S01]  /*03f0*/  SYNCS.EXCH.64 URZ, [UR8+0x26820], UR4 ;  /* 0x02682004083f75b2 */ /* 0x0006620008000100 */
[----:B------:R3:W1:Y:S01]  /*0400*/  SYNCS.EXCH.64 URZ, [UR8+0x26818], UR6 ;  /* 0x02681806083f75b2 */ /* 0x0006620008000100 */
[----:B------:R3:W1:Y:S02]  /*0410*/  SYNCS.EXCH.64 URZ, [UR8+0x26828], UR4 ;  /* 0x02682804083f75b2 */ /* 0x0006640008000100 */
[----:B---3--:R-:W-:Y:S01]  /*0420*/  NOP ;  /* 0x0000000000007918 */ /* 0x008fe20000000000 */
.L_x_103:
        /* <DEDUP_REMOVED lines=22> */
.L_x_104:
[----:B------:R-:W-:Y:S01]  /*0590*/  PLOP3.LUT P0, PT, PT, PT, UP0, 0x80, 0x0 ;  /* 0x000000000000781c */ /* 0x000fe20003f0f008 */
[----:B------:R-:W-:Y:S01]  /*05a0*/  NOP ;  /* 0x0000000000007918 */ /* 0x000fe20000000000 */
[----:B-12-4-:R-:W-:Y:S11]  /*05b0*/  BAR.SYNC.DEFER_BLOCKING 0x0 ;  /* 0x0000000000007b1d */ /* 0x016ff60000010000 */
[----:B------:R-:W-:Y:S05]  /*05c0*/  @!P0 BRA `(.L_x_105) ;  /* 0x0000004c00108947 */ /* 0x000fea0003800000 */
.L_x_106:
        /* <DEDUP_REMOVED lines=33> */
.L_x_108:
[----:B------:R-:W1:Y:S01]  /*07e0*/  LDC.64 R16, c[0x4][R16] ;  /* 0x0100000010107b82 */ /* 0x000e620000000a00 */
[----:B------:R-:W-:Y:S01]  /*07f0*/  ULDC.64 UR4, c[0x4][0x88] ;  /* 0x0100220000047ab9 */ /* 0x000fe20000000a00 */
[----:B------:R-:W-:Y:S01]  /*0800*/  ULDC.64 UR6, c[0x4][0x90] ;  /* 0x0100240000067ab9 */ /* 0x000fe20000000a00 */
[----:B------:R-:W-:Y:S01]  /*0810*/  IMAD.U32 R4, RZ, RZ, UR4 ;  /* 0x00000004ff047e24 */ /* 0x000fe2000f8e00ff */
[----:B------:R-:W-:Y:S01]  /*0820*/  MOV R6, UR6 ;  /* 0x0000000600067c02 */ /* 0x000fe20008000f00 */
[----:B------:R-:W-:Y:S01]  /*0830*/  IMAD.U32 R5, RZ, RZ, UR5 ;  /* 0x00000005ff057e24 */ /* 0x000fe2000f8e00ff */
[----:B------:R-:W-:Y:S01]  /*0840*/  ULDC.64 UR4, c[0x4][0x10] ;  /* 0x0100040000047ab9 */ /* 0x000fe20000000a00 */
[----:B------:R-:W-:Y:S02]  /*0850*/  IMAD.U32 R7, RZ, RZ, UR7 ;  /* 0x00000007ff077e24 */ /* 0x000fe4000f8e00ff */
[----:B------:R-:W-:Y:S02]  /*0860*/  IMAD.U32 R10, RZ, RZ, UR4 ;  /* 0x00000004ff0a7e24 */ /* 0x000fe4000f8e00ff */
[----:B------:R-:W-:-:S02]  /*0870*/  IMAD.U32 R11, RZ, RZ, UR5 ;  /* 0x00000005ff0b7e24 */ /* 0x000fc4000f8e00ff */
[----:B------:R-:W-:Y:S02]  /*0880*/  IMAD.MOV.U32 R8, RZ, RZ, 0x70 ;  /* 0x00000070ff087424 */ /* 0x000fe400078e00ff */
[----:B------:R-:W-:Y:S02]  /*0890*/  IMAD.MOV.U32 R12, RZ, RZ, 0x1 ;  /* 0x00000001ff0c7424 */ /* 0x000fe400078e00ff */
[----:B------:R-:W-:-:S07]  /*08a0*/  IMAD.MOV.U32 R13, RZ, RZ, RZ ;  /* 0x000000ffff0d7224 */ /* 0x000fce00078e00ff */
[----:B------:R-:W-:-:S07]  /*08b0*/  LEPC R20, `(.L_x_107) ;  /* 0x000000001014794e */ /* 0x000fce0000000000 */
[----:B-1----:R-:W-:Y:S05]  /*08c0*/  CALL.ABS.NOINC R16 ;  /* 0x0000000010007343 */ /* 0x002fea0003c00000 */
.L_x_107:
        /* <DEDUP_REMOVED lines=21> */
[----:B--2---:R-:W-:Y:S05]  /*0a20*/  CALL.ABS.NOINC R14 ;  /* 0x000000000e007343 */ /* 0x004fea0003c00000 */
.L_x_110:
[----:B------:R-:W1:Y:S01]  /*0a30*/  LDC.64 R18, c[0x4][R18] ;  /* 0x0100000012127b82 */ /* 0x000e620000000a00 */
[----:B------:R-:W-:Y:S01]  /*0a40*/  ULDC.64 UR4, c[0x4][0x88] ;  /* 0x0100220000047ab9 */ /* 0x000fe20000000a00 */
[----:B------:R-:W-:Y:S01]  /*0a50*/  ULDC.64 UR6, c[0x4][0x10] ;  /* 0x0100040000067ab9 */ /* 0x000fe20000000a00 */
[----:B------:R-:W-:Y:S02]  /*0a60*/  IMAD.U32 R4, RZ, RZ, UR4 ;  /* 0x00000004ff047e24 */ /* 0x000fe4000f8e00ff */
        /* <DEDUP_REMOVED lines=11> */
.L_x_109:
[----:B------:R-:W-:Y:S01]  /*0b20*/  SHF.R.S32.HI R122, RZ, 0x1f, R121 ;  /* 0x0000001fff7a7819 */ /* 0x000fe20000011479 */
[----:B------:R-:W-:-:S03]  /*0b30*/  UMOV UR4, 0xffffffff ;  /* 0xffffffff00047882 */ /* 0x000fc60000000000 */
[----:B------:R-:W-:-:S04]  /*0b40*/  LEA.HI R0, R122, R121, RZ, 0x7 ;  /* 0x000000797a007211 */ /* 0x000fc800078f38ff */
[----:B------:R-:W-:Y:S01]  /*0b50*/  SHF.R.S32.HI R120, RZ, 0x7, R0 ;  /* 0x00000007ff787819 */ /* 0x000fe20000011400 */
[----:B------:R-:W-:Y:S06]  /*0b60*/  BRA.DIV UR4, `(.L_x_111) ;  /* 0x0000007e044c7947 */ /* 0x000fec000b800000 */
[----:B------:R1:W2:Y:S02]  /*0b70*/  SHFL.IDX PT, R14, R120, RZ, 0x1f ;  /* 0x00001fff780e7589 */ /* 0x0002a400000e0000 */
.L_x_203:
[----:B------:R-:W-:Y:S02]  /*0b80*/  SHF.L.U32 R7, RZ, 0x1f, RZ ;  /* 0x0000001fff077819 */ /* 0x000fe400000006ff */
[----:B------:R-:W-:Y:S02]  /*0b90*/  LEA.HI R22, R122, R121, RZ, 0x4 ;  /* 0x000000797a167211 */ /* 0x000fe400078f20ff */
[----:B------:R-:W3:Y:S01]  /*0ba0*/  SYNCS.PHASECHK.TRANS64.TRYWAIT P0, [R16+URZ+0x26800], R7 ;  /* 0x02680007100075a7 */ /* 0x000ee2000800017f */
[----:B------:R-:W-:Y:S02]  /*0bb0*/  LOP3.LUT R0, R0, 0xffffff80, RZ, 0xc0, !PT ;  /* 0xffffff8000007812 */ /* 0x000fe400078ec0ff */
[----:B------:R-:W-:Y:S02]  /*0bc0*/  SHF.R.S32.HI R5, RZ, 0x4, R22 ;  /* 0x00000004ff057819 */ /* 0x000fe40000011416 */
[----:B------:R-:W-:Y:S01]  /*0bd0*/  IADD3 R228, R16, 0x6000, RZ ;  /* 0x0000600010e47810 */ /* 0x000fe20007ffe0ff */
        /* <DEDUP_REMOVED lines=8> */
[----:B------:R-:W-:Y:S01]  /*0c60*/  LOP3.LUT P1, RZ, R228, 0x1bf, RZ, 0xc0, !PT ;  /* 0x000001bfe4ff7812 */ /* 0x000fe2000782c0ff */
[----:B------:R-:W-:Y:S01]  /*0c70*/  IMAD.IADD R18, R14, 0x1, -R3 ;  /* 0x000000010e127824 */ /* 0x000fe200078e0a03 */
[----:B------:R-:W-:-:S02]  /*0c80*/  LEA.HI R0, R122, R121, RZ, 0x5 ;  /* 0x000000797a007211 */ /* 0x000fc400078f28ff */
[----:B------:R-:W-:Y:S01]  /*0c90*/  LOP3.LUT R4, R127, 0x7ffffffc, RZ, 0xc0, !PT ;  /* 0x7ffffffc7f047812 */ /* 0x000fe200078ec0ff */
[----:B---3--:R-:W-:Y:S08]  /*0ca0*/  @P0 BRA `(.L_x_112) ;  /* 0x0000000000080947 */ /* 0x008ff00003800000 */
[----:B------:R-:W2:Y:S02]  /*0cb0*/  SYNCS.PHASECHK.TRANS64.TRYWAIT P0, [R16+URZ+0x26800], R7 ;  /* 0x02680007100075a7 */ /* 0x000ea4000800017f */
[----:B--2---:R-:W-:Y:S05]  /*0cc0*/  @!P0 BRA `(.L_x_113) ;  /* 0x0000007c00148947 */ /* 0x004fea0003800000 */
.L_x_112:
[----:B------:R-:W-:Y:S01]  /*0cd0*/  LOP3.LUT P0, RZ, R228, 0x1bf, RZ, 0xc0, !PT ;  /* 0x000001bfe4ff7812 */ /* 0x000fe2000780c0ff */
[----:B------:R-:W-:Y:S01]  /*0ce0*/  IMAD.IADD R19, R123, 0x1, -R4 ;  /* 0x000000017b137824 */ /* 0x000fe200078e0a04 */
[----:B------:R-:W-:-:S11]  /*0cf0*/  SHF.R.S32.HI R124, RZ, 0x5, R0 ;  /* 0x00000005ff7c7819 */ /* 0x000fd60000011400 */
[----:B------:R-:W-:Y:S05]  /*0d00*/  @!P0 BRA `(.L_x_114) ;  /* 0x0000000000408947 */ /* 0x000fea0003800000 */
[----:B------:R-:W-:Y:S01]  /*0d10*/  MOV R0, 0x0 ;  /* 0x0000000000007802 */ /* 0x000fe20000000f00 */
[----:B------:R-:W-:Y:S01]  /*0d20*/  ULDC.64 UR4, c[0x4][0x88] ;  /* 0x0100220000047ab9 */ /* 0x000fe20000000a00 */
[----:B------:R-:W-:Y:S01]  /*0d30*/  ULDC.64 UR6, c[0x4][0x90] ;  /* 0x0100240000067ab9 */ /* 0x000fe20000000a00 */
[----:B------:R-:W-:Y:S01]  /*0d40*/  IMAD.U32 R4, RZ, RZ, UR4 ;  /* 0x00000004ff047e24 */ /* 0x000fe2000f8e00ff */
[----:B------:R3:W4:Y:S01]  /*0d50*/  LDC.64 R14, c[0x4][R0] ;  /* 0x01000000000e7b82 */ /* 0x0007220000000a00 */
[----:B------:R-:W-:Y:S01]  /*0d60*/  IMAD.U32 R5, RZ, RZ, UR5 ;  /* 0x00000005ff057e24 */ /* 0x000fe2000f8e00ff */
[----:B------:R-:W-:Y:S01]  /*0d70*/  ULDC.64 UR4, c[0x4][0x18] ;  /* 0x0100060000047ab9 */ /* 0x000fe20000000a00 */
[----:B------:R-:W-:Y:S01]  /*0d80*/  IMAD.U32 R6, RZ, RZ, UR6 ;  /* 0x00000006ff067e24 */ /* 0x000fe2000f8e00ff */
[----:B------:R-:W-:Y:S01]  /*0d90*/  MOV R13, RZ ;  /* 0x000000ff000d7202 */ /* 0x000fe20000000f00 */
[----:B--2---:R-:W-:Y:S02]  /*0da0*/  IMAD.U32 R7, RZ, RZ, UR7 ;  /* 0x00000007ff077e24 */ /* 0x004fe4000f8e00ff */
[----:B------:R-:W-:-:S02]  /*0db0*/  IMAD.U32 R10, RZ, RZ, UR4 ;  /* 0x00000004ff0a7e24 */ /* 0x000fc4000f8e00ff */
[----:B------:R-:W-:Y:S02]  /*0dc0*/  IMAD.U32 R11, RZ, RZ, UR5 ;  /* 0x00000005ff0b7e24 */ /* 0x000fe4000f8e00ff */
[----:B------:R-:W-:Y:S02]  /*0dd0*/  IMAD.MOV.U32 R8, RZ, RZ, 0x70 ;  /* 0x00000070ff087424 */ /* 0x000fe400078e00ff */
[----:B---3--:R-:W-:-:S07]  /*0de0*/  IMAD.MOV.U32 R12, RZ, RZ, 0x1 ;  /* 0x00000001ff0c7424 */ /* 0x008fce00078e00ff */
[----:B------:R-:W-:-:S07]  /*0df0*/  LEPC R20, `(.L_x_114) ;  /* 0x000000001014794e */ /* 0x000fce0000000000 */
[----:B-1--4-:R-:W-:Y:S05]  /*0e00*/  CALL.ABS.NOINC R14 ;  /* 0x000000000e007343 */ /* 0x012fea0003c00000 */
.L_x_114:
        /* <DEDUP_REMOVED lines=20> */
[----:B------:R-:W-:Y:S01]  /*0f50*/  CS2R R104, SRZ ;  /* 0x0000000000687805 */ /* 0x000fe2000001ff00 */
[----:B--2---:R-:W-:Y:S01]  /*0f60*/  IMAD.SHL.U32 R7, R5, 0x20, RZ ;  /* 0x0000002005077824 */ /* 0x004fe200078e00ff */
[----:B------:R-:W-:Y:S02]  /*0f70*/  LOP3.LUT R4, R4, 0xfffffffc, RZ, 0xc0, !PT ;  /* 0xfffffffc04047812 */ /* 0x000fe400078ec0ff */
[----:B------:R-:W-:Y:S02]  /*0f80*/  CS2R R102, SRZ ;  /* 0x0000000000667805 */ /* 0x000fe4000001ff00 */
[----:B------:R-:W-:Y:S02]  /*0f90*/  LOP3.LUT R5, R0, 0x7fffffe, RZ, 0xc0, !PT ;  /* 0x07fffffe00057812 */ /* 0x000fe400078ec0ff */
[----:B------:R-:W-:Y:S02]  /*0fa0*/  CS2R R100, SRZ ;  /* 0x0000000000647805 */ /* 0x000fe4000001ff00 */
        /* <DEDUP_REMOVED lines=8> */
[----:B------:R-:W-:-:S02]  /*1030*/  CS2R R94, SRZ ;  /* 0x00000000005e7805 */ /* 0x000fc4000001ff00 */
[----:B------:R-:W-:Y:S02]  /*1040*/  CS2R R92, SRZ ;  /* 0x00000000005c7805 */ /* 0x000fe4000001ff00 */
[----:B------:R-:W-:Y:S01]  /*1050*/  LOP3.LUT R3, R3, 0xc0, RZ, 0xc0, !PT ;  /* 0x000000c003037812 */ /* 0x000fe200078ec0ff */
[----:B------:R-:W-:Y:S01]  /*1060*/  IMAD R0, R5, 0x20, R0 ;  /* 0x0000002005007824 */ /* 0x000fe200078e0200 */
[----:B------:R-:W-:Y:S02]  /*1070*/  SEL R23, R23, 0xffffffe0, !P0 ;  /* 0xffffffe017177807 */ /* 0x000fe40004000000 */
[----:B------:R-:W-:Y:S02]  /*1080*/  CS2R R90, SRZ ;  /* 0x00000000005a7805 */ /* 0x000fe4000001ff00 */
[----:B------:R-:W-:Y:S02]  /*1090*/  LOP3.LUT R6, R3, 0x8, R6, 0xf8, !PT ;  /* 0x0000000803067812 */ /* 0x000fe400078ef806 */
[----:B------:R-:W-:-:S02]  /*10a0*/  CS2R R88, SRZ ;  /* 0x0000000000587805 */ /* 0x000fc4000001ff00 */
[----:B------:R-:W-:Y:S02]  /*10b0*/  SHF.R.U32.HI R3, RZ, 0x3, R3 ;  /* 0x00000003ff037819 */ /* 0x000fe40000011603 */
[----:B------:R-:W-:Y:S02]  /*10c0*/  CS2R R86, SRZ ;  /* 0x0000000000567805 */ /* 0x000fe4000001ff00 */
[----:B------:R-:W-:Y:S02]  /*10d0*/  PLOP3.LUT P0, PT, PT, PT, UP0, 0x80, 0x0 ;  /* 0x000000000000781c */ /* 0x000fe40003f0f008 */
[----:B------:R-:W-:Y:S02]  /*10e0*/  CS2R R84, SRZ ;  /* 0x0000000000547805 */ /* 0x000fe4000001ff00 */
[----:B------:R-:W-:Y:S02]  /*10f0*/  LOP3.LUT R3, R6, R3, RZ, 0x3c, !PT ;  /* 0x0000000306037212 */ /* 0x000fe400078e3cff */
[----:B------:R-:W-:-:S02]  /*1100*/  CS2R R82, SRZ ;  /* 0x0000000000527805 */ /* 0x000fc4000001ff00 */
[----:B------:R-:W-:Y:S02]  /*1110*/  CS2R R80, SRZ ;  /* 0x0000000000507805 */ /* 0x000fe4000001ff00 */
        /* <DEDUP_REMOVED lines=40> */
[----:B------:R-:W-:Y:S01]  /*13a0*/  SHF.L.U32 R0, R121, 0x6, RZ ;  /* 0x0000000679007819 */ /* 0x000fe200000006ff */
[----:B------:R-:W-:Y:S01]  /*13b0*/  IMAD.SHL.U32 R3, R124, 0x10, RZ ;  /* 0x000000107c037824 */ /* 0x000fe200078e00ff */
[----:B------:R-:W-:Y:S01]  /*13c0*/  LEA.HI R122, R122, R121, RZ, 0x3 ;  /* 0x000000797a7a7211 */ /* 0x000fe200078f18ff */
[----:B------:R-:W-:Y:S01]  /*13d0*/  UIADD3 UR4, UR4, 0x3f, URZ ;  /* 0x0000003f04047890 */ /* 0x000fe2000fffe03f */
[----:B------:R-:W-:Y:S01]  /*13e0*/  LOP3.LUT R0, R0, 0x1c0, RZ, 0xc0, !PT ;  /* 0x000001c000007812 */ /* 0x000fe200078ec0ff */
[----:B------:R-:W-:Y:S01]  /*13f0*/  IMAD R125, R120, 0x8, R125 ;  /* 0x00000008787d7824 */ /* 0x000fe200078e027d */
[----:B------:R-:W-:Y:S01]  /*1400*/  LEA.HI R126, R126, R123, RZ, 0x5 ;  /* 0x0000007b7e7e7211 */ /* 0x000fe200078f28ff */
[----:B------:R-:W-:Y:S01]  /*1410*/  USHF.R.S32.HI UR5, URZ, 0x1f, UR4 ;  /* 0x0000001f3f057899 */ /* 0x000fe20008011404 */
[----:B------:R-:W-:Y:S01]  /*1420*/  LOP3.LUT R3, R0, 0x30, R3, 0xf8, !PT ;  /* 0x0000003000037812 */ /* 0x000fe200078ef803 */
[----:B------:R-:W-:Y:S01]  /*1430*/  IMAD.MOV.U32 R119, RZ, RZ, RZ ;  /* 0x000000ffff777224 */ /* 0x000fe200078e00ff */
[----:B------:R-:W-:Y:S01]  /*1440*/  SHF.R.S32.HI R126, RZ, 0x5, R126 ;  /* 0x00000005ff7e7819 */ /* 0x000fe2000001147e */
[----:B------:R-:W-:Y:S01]  /*1450*/  ULEA.HI UR5, UR5, UR4, URZ, 0x6 ;  /* 0x0000000405057291 */ /* 0x000fe2000f8f303f */
[----:B------:R-:W-:Y:S01]  /*1460*/  LOP3.LUT R5, R3, 0x8, R122, 0xf8, !PT ;  /* 0x0000000803057812 */ /* 0x000fe200078ef87a */
[----:B------:R-:W-:Y:S01]  /*1470*/  ULOP3.LUT UR11, UR38, 0x1, URZ, 0xfc, !UPT ;  /* 0x00000001260b7892 */ /* 0x000fe2000f8efc3f */
[----:B------:R-:W-:Y:S01]  /*1480*/  SHF.R.U32.HI R4, RZ, 0x3, R0 ;  /* 0x00000003ff047819 */ /* 0x000fe20000011600 */
[----:B------:R-:W-:Y:S01]  /*1490*/  USHF.R.S32.HI UR7, URZ, 0x6, UR5 ;  /* 0x000000063f077899 */ /* 0x000fe20008011405 */
[--C-:B------:R-:W-:Y:S01]  /*14a0*/  SHF.R.S32.HI R0, RZ, 0x2, R127.reuse ;  /* 0x00000002ff007819 */ /* 0x100fe2000001147f */
[----:B------:R-:W-:Y:S01]  /*14b0*/  UMOV UR4, URZ ;  /* 0x0000003f00047c82 */ /* 0x000fe20008000000 */
[----:B------:R-:W-:Y:S01]  /*14c0*/  SHF.R.S32.HI R127, RZ, 0x1f, R127 ;  /* 0x0000001fff7f7819 */ /* 0x000fe2000001147f */
[----:B------:R-:W-:Y:S01]  /*14d0*/  UMOV UR5, URZ ;  /* 0x0000003f00057c82 */ /* 0x000fe20008000000 */
[----:B------:R-:W-:Y:S01]  /*14e0*/  LOP3.LUT R4, R5, R4, RZ, 0x3c, !PT ;  /* 0x0000000405047212 */ /* 0x000fe200078e3cff */
[----:B------:R-:W-:Y:S01]  /*14f0*/  IMAD R5, R120, 0x300, R123 ;  /* 0x0000030078057824 */ /* 0x000fe200078e027b */
[----:B------:R-:W-:Y:S01]  /*1500*/  LEA.HI R127, R127, R0, RZ, 0x3 ;  /* 0x000000007f7f7211 */ /* 0x000fe200078f18ff */
[----:B------:R-:W-:Y:S01]  /*1510*/  UMOV UR6, URZ ;  /* 0x0000003f00067c82 */ /* 0x000fe20008000000 */
[----:B------:R-:W-:Y:S01]  /*1520*/  ULDC UR13, c[0x0][0x75c] ;  /* 0x0001d700000d7ab9 */ /* 0x000fe20000000800 */
[----:B------:R-:W-:Y:S01]  /*1530*/  IMAD.SHL.U32 R5, R5, 0x4, RZ ;  /* 0x0000000405057824 */ /* 0x000fe200078e00ff */
[----:B------:R-:W-:Y:S01]  /*1540*/  LOP3.LUT R127, R127, 0xfffffff8, RZ, 0xc0, !PT ;  /* 0xfffffff87f7f7812 */ /* 0x000fe200078ec0ff */
[----:B------:R-:W-:Y:S01]  /*1550*/  IMAD.U32 R4, R125, 0x200, R4 ;  /* 0x000002007d047824 */ /* 0x000fe200078e0004 */
[----:B------:R-:W-:Y:S01]  /*1560*/  ULDC UR14, c[0x0][0x744] ;  /* 0x0001d100000e7ab9 */ /* 0x000fe20000000800 */
        /* <DEDUP_REMOVED lines=8> */
.L_x_126:
[----:B------:R-:W-:-:S06]  /*15f0*/  UISETP.NE.AND UP0, UPT, UR11, 0x3, UPT ;  /* 0x000000030b00788c */ /* 0x000fcc000bf05270 */
[----:B------:R-:W-:-:S13]  /*1600*/  PLOP3.LUT P0, PT, PT, PT, UP0, 0x80, 0x0 ;  /* 0x000000000000781c */ /* 0x000fda0003f0f008 */
[----:B-1----:R-:W-:Y:S05]  /*1610*/  @!P0 BRA `(.L_x_116) ;  /* 0x0000000000048947 */ /* 0x002fea0003800000 */
[----:B------:R-:W-:Y:S01]  /*1620*/  BPT.TRAP 0x1 ;  /* 0x000000040000795c */ /* 0x000fe20000300000 */
.L_x_116:
[----:B------:R-:W-:Y:S01]  /*1630*/  R2UR UR8, R16 ;  /* 0x00000000100872ca */ /* 0x000fe200000e0000 */
[----:B------:R-:W-:-:S05]  /*1640*/  IMAD.U32 R6, RZ, RZ, UR5 ;  /* 0x00000005ff067e24 */ /* 0x000fca000f8e00ff */
[----:B------:R-:W-:-:S07]  /*1650*/  SHF.L.U32 R6, R6, 0x1f, RZ ;  /* 0x0000001f06067819 */ /* 0x000fce00000006ff */
[----:B------:R-:W-:-:S09]  /*1660*/  ULEA UR8, UR6, UR8, 0x3 ;  /* 0x0000000806087291 */ /* 0x000fd2000f8e183f */
[----:B------:R2:W3:Y:S01]  /*1670*/  SYNCS.PHASECHK.TRANS64.TRYWAIT P1, [UR8+0x26810], R6 ;  /* 0x02681006ff0075a7 */ /* 0x0004e20008020148 */
[----:B------:R-:W-:Y:S05]  /*1680*/  @!P0 BRA `(.L_x_117) ;  /* 0x0000000000048947 */ /* 0x000fea0003800000 */
[----:B------:R-:W-:Y:S01]  /*1690*/  BPT.TRAP 0x1 ;  /* 0x000000040000795c */ /* 0x000fe20000300000 */
.L_x_117:
[----:B---3--:R-:W-:Y:S05]  /*16a0*/  @P1 BRA `(.L_x_118) ;  /* 0x0000000000081947 */ /* 0x008fea0003800000 */
[----:B------:R-:W3:Y:S02]  /*16b0*/  SYNCS.PHASECHK.TRANS64.TRYWAIT P1, [UR8+0x26810], R6 ;  /* 0x02681006ff0075a7 */ /* 0x000ee40008020148 */
[----:B---3--:R-:W-:Y:S05]  /*16c0*/  @!P1 BRA `(.L_x_119) ;  /* 0x0000007000a89947 */ /* 0x008fea0003800000 */
.L_x_118:
        /* <DEDUP_REMOVED lines=67> */
.L_x_120:
[----:B------:R1:W1:Y:S01]  /*1b00*/  SYNCS.PHASECHK.TRANS64.TRYWAIT P1, [UR8+0x26830], R6 ;  /* 0x02683006ff0075a7 */ /* 0x0002620008020148 */
[----:B------:R-:W-:Y:S05]  /*1b10*/  @!P0 BRA `(.L_x_121) ;  /* 0x0000000000048947 */ /* 0x000fea0003800000 */
[----:B------:R-:W-:Y:S01]  /*1b20*/  BPT.TRAP 0x1 ;  /* 0x000000040000795c */ /* 0x000fe20000300000 */
.L_x_121:
[----:B-1----:R-:W-:Y:S05]  /*1b30*/  @P1 BRA `(.L_x_122) ;  /* 0x0000000000081947 */ /* 0x002fea0003800000 */
[----:B------:R-:W1:Y:S02]  /*1b40*/  SYNCS.PHASECHK.TRANS64.TRYWAIT P1, [UR8+0x26830], R6 ;  /* 0x02683006ff0075a7 */ /* 0x000e640008020148 */
[----:B-1----:R-:W-:Y:S05]  /*1b50*/  @!P1 BRA `(.L_x_123) ;  /* 0x0000006c009c9947 */ /* 0x002fea0003800000 */
.L_x_122:
        /* <DEDUP_REMOVED lines=26> */
[----:B------:R-:W5:Y:S01]  /*1d00*/  MUFU.TANH R12, R12 ;  /* 0x0000000c000c7308 */ /* 0x000f620000002400 */
        /* <DEDUP_REMOVED lines=16> */
[----:B-----5:R-:W-:Y:S01]  /*1e10*/  FSEL R171, R12, -INF , P1 ;  /* 0xff8000000cab7808 */ /* 0x020fe20000800000 */
[----:B------:R-:W-:Y:S01]  /*1e20*/  FFMA.FTZ R226, R161, UR14, -R216 ;  /* 0x0000000ea1e27c23 */ /* 0x000fe200080108d8 */
[----:B------:R-:W-:Y:S01]  /*1e30*/  FMUL.FTZ R227, R183, UR13 ;  /* 0x0000000db7e37c20 */ /* 0x000fe20008410000 */
[----:B------:R-:W-:Y:S01]  /*1e40*/  FMUL.FTZ R221, R172, UR13 ;  /* 0x0000000dacdd7c20 */ /* 0x000fe20008410000 */
[----:B------:R-:W-:Y:S01]  /*1e50*/  FMUL.FTZ R222, R173, UR13 ;  /* 0x0000000dadde7c20 */ /* 0x000fe20008410000 */
[----:B------:R-:W-:Y:S01]  /*1e60*/  FFMA.FTZ R168, R171, UR14, -R218 ;  /* 0x0000000eaba87c23 */ /* 0x000fe200080108da */
[----:B------:R-:W-:Y:S01]  /*1e70*/  FMUL.FTZ R156, R164, UR13 ;  /* 0x0000000da49c7c20 */ /* 0x000fe20008410000 */
[----:B------:R-:W5:Y:S01]  /*1e80*/  MUFU.TANH R152, R152 ;  /* 0x0000009800987308 */ /* 0x000f620000002400 */
        /* <DEDUP_REMOVED lines=16> */
[C---:B-----5:R-:W-:Y:S01]  /*1f90*/  FSEL R171, R152.reuse, -INF , P2 ;  /* 0xff80000098ab7808 */ /* 0x060fe20001000000 */
        /* <DEDUP_REMOVED lines=28> */
[----:B------:R-:W5:Y:S08]  /*2160*/  MUFU.TANH R158, R158 ;  /* 0x0000009e009e7308 */ /* 0x000f700000002400 */
        /* <DEDUP_REMOVED lines=37> */
[----:B------:R-:W-:-:S06]  /*23c0*/  WARPGROUP.ARRIVE ;  /* 0x00000000000079c5 */ /* 0x000fcc0000000000 */
        /* <DEDUP_REMOVED lines=10> */
[----:B------:R-:W1:Y:S04]  /*2470*/  LDS.64 R166, [R5+0x1e200] ;  /* 0x01e2000005a67984 */ /* 0x000e680000000a00 */
[----:B------:R-:W3:Y:S01]  /*2480*/  LDS.64 R170, [R5+0x1e220] ;  /* 0x01e2200005aa7984 */ /* 0x000ee20000000a00 */
[--C-:B-1----:R-:W-:Y:S01]  /*2490*/  FADD.FTZ R217, R120, -R166.reuse ;  /* 0x800000a678d97221 */ /* 0x102fe20000010000 */
        /* <DEDUP_REMOVED lines=10> */
[----:B------:R-:W-:Y:S01]  /*2540*/  FMUL.FTZ R7, R183, R178 ;  /* 0x000000b2b7077220 */ /* 0x000fe20000410000 */
[----:B------:R-:W-:Y:S01]  /*2550*/  FSEL R6, R157, -INF , P2 ;  /* 0xff8000009d067808 */ /* 0x000fe20001000000 */
[----:B------:R1:W4:Y:S01]  /*2560*/  MUFU.EX2 R166, R208 ;  /* 0x000000d000a67308 */ /* 0x0003220000000800 */
[----:B--2---:R-:W-:Y:S01]  /*2570*/  FSEL R123, R156, -INF , P2 ;  /* 0xff8000009c7b7808 */ /* 0x004fe20001000000 */
[----:B------:R-:W-:Y:S01]  /*2580*/  FMUL.FTZ R122, R122, R7 ;  /* 0x000000077a7a7220 */ /* 0x000fe20000410000 */
[----:B-----5:R-:W-:Y:S01]  /*2590*/  FSEL R209, R158, -INF , P1 ;  /* 0xff8000009ed17808 */ /* 0x020fe20000800000 */
[----:B---3--:R-:W-:Y:S01]  /*25a0*/  FADD.FTZ R218, R124, -R170 ;  /* 0x800000aa7cda7221 */ /* 0x008fe20000010000 */
        /* <DEDUP_REMOVED lines=11> */
[----:B------:R1:W5:Y:S01]  /*2660*/  MUFU.EX2 R167, R216 ;  /* 0x000000d800a77308 */ /* 0x0003620000000800 */
        /* <DEDUP_REMOVED lines=11> */
[----:B----4-:R-:W-:Y:S01]  /*2720*/  FMUL.FTZ R9, R168, R9 ;  /* 0x00000009a8097220 */ /* 0x010fe20000410000 */
[----:B------:R-:W-:Y:S01]  /*2730*/  FFMA.FTZ R209, -R11, R11, 1 ;  /* 0x3f8000000bd17423 */ /* 0x000fe2000001010b */
[----:B------:R-:W-:Y:S01]  /*2740*/  FSEL R213, R169, -INF , P1 ;  /* 0xff800000a9d57808 */ /* 0x000fe20000800000 */
[----:B------:R-:W-:Y:S01]  /*2750*/  FADD.FTZ R218, R127, -R171 ;  /* 0x800000ab7fda7221 */ /* 0x000fe20000010000 */
[----:B------:R1:W-:Y:S01]  /*2760*/  MUFU.EX2 R181, R212 ;  /* 0x000000d400b57308 */ /* 0x0003e20000000800 */
[--C-:B---3--:R-:W-:Y:S01]  /*2770*/  FFMA.FTZ R120, R8, UR14, -R21.reuse ;  /* 0x0000000e08787c23 */ /* 0x108fe20008010815 */
        /* <DEDUP_REMOVED lines=22> */
[----:B------:R-:W4:Y:S01]  /*28e0*/  MUFU.EX2 R178, R178 ;  /* 0x000000b200b27308 */ /* 0x000f220000000800 */
[----:B---3--:R-:W-:Y:S01]  /*28f0*/  FSEL R213, R224, -INF , P1 ;  /* 0xff800000e0d57808 */ /* 0x008fe20000800000 */
        /* <DEDUP_REMOVED lines=9> */
[----:B------:R2:W3:Y:S01]  /*2990*/  MUFU.EX2 R11, R120 ;  /* 0x00000078000b7308 */ /* 0x0004e20000000800 */
[----:B------:R-:W-:Y:S01]  /*29a0*/  FFMA.FTZ R215, R6, UR14, -R215 ;  /* 0x0000000e06d77c23 */ /* 0x000fe200080108d7 */
[C---:B------:R-:W-:Y:S01]  /*29b0*/  FSEL R130, R177.reuse, -INF , P2 ;  /* 0xff800000b1827808 */ /* 0x040fe20001000000 */
[----:B------:R-:W3:Y:S01]  /*29c0*/  LDS.64 R6, [R5+0x1e280] ;  /* 0x01e2800005067984 */ /* 0x000ee20000000a00 */
[----:B------:R-:W-:Y:S01]  /*29d0*/  FMUL.FTZ R217, R172, R217 ;  /* 0x000000d9acd97220 */ /* 0x000fe20000410000 */
[----:B------:R-:W-:Y:S01]  /*29e0*/  FMUL.FTZ R219, R166, R219 ;  /* 0x000000dba6db7220 */ /* 0x000fe20000410000 */
[----:B------:R-:W-:Y:S01]  /*29f0*/  FFMA.FTZ R177, -R177, R177, 1 ;  /* 0x3f800000b1b17423 */ /* 0x000fe200000101b1 */
[--C-:B------:R-:W-:Y:S01]  /*2a00*/  FFMA.FTZ R130, R130, UR14, -R211.reuse ;  /* 0x0000000e82827c23 */ /* 0x100fe200080108d3 */
[----:B------:R-:W-:Y:S01]  /*2a10*/  FMUL.FTZ R152, R152, R217 ;  /* 0x000000d998987220 */ /* 0x000fe20000410000 */
[----:B--2---:R-:W-:Y:S01]  /*2a20*/  FSEL R120, R179, -INF , P1 ;  /* 0xff800000b3787808 */ /* 0x004fe20000800000 */
[----:B------:R-:W-:Y:S01]  /*2a30*/  FMUL.FTZ R131, R154, R219 ;  /* 0x000000db9a837220 */ /* 0x000fe20000410000 */
[----:B------:R-:W-:Y:S01]  /*2a40*/  FMUL.FTZ R154, R174, R129 ;  /* 0x00000081ae9a7220 */ /* 0x000fe20000410000 */
[----:B------:R-:W-:Y:S01]  /*2a50*/  FSEL R129, R182, -INF , P1 ;  /* 0xff800000b6817808 */ /* 0x000fe20000800000 */
[----:B------:R-:W2:Y:S01]  /*2a60*/  MUFU.EX2 R126, R126 ;  /* 0x0000007e007e7308 */ /* 0x000ea20000000800 */
[----:B------:R-:W-:Y:S01]  /*2a70*/  FFMA.FTZ R211, R120, UR14, -R211 ;  /* 0x0000000e78d37c23 */ /* 0x000fe200080108d3 */
[--C-:B------:R-:W-:Y:S01]  /*2a80*/  FFMA.FTZ R120, R13, UR14, -R14.reuse ;  /* 0x0000000e0d787c23 */ /* 0x100fe2000801080e */
[----:B------:R-:W-:Y:S01]  /*2a90*/  FMUL.FTZ R153, R153, R154 ;  /* 0x0000009a99997220 */ /* 0x000fe20000410000 */
[----:B------:R-:W-:Y:S01]  /*2aa0*/  FFMA.FTZ R154, -R155, R155, 1 ;  /* 0x3f8000009b9a7423 */ /* 0x000fe2000001019b */
[----:B-----5:R-:W-:Y:S01]  /*2ab0*/  FMUL.FTZ R155, R167, R210 ;  /* 0x000000d2a79b7220 */ /* 0x020fe20000410000 */
[----:B------:R-:W-:Y:S01]  /*2ac0*/  FFMA.FTZ R210, R129, UR14, -R14 ;  /* 0x0000000e81d27c23 */ /* 0x000fe2000801080e */
[--C-:B-1----:R-:W-:Y:S01]  /*2ad0*/  FADD.FTZ R13, R132, -R8.reuse ;  /* 0x80000008840d7221 */ /* 0x102fe20000010000 */
[----:B------:R-:W-:Y:S01]  /*2ae0*/  FADD.FTZ R132, R134, -R8 ;  /* 0x8000000886847221 */ /* 0x000fe20000010000 */
[--C-:B------:R-:W-:Y:S01]  /*2af0*/  FADD.FTZ R133, R133, -R9.reuse ;  /* 0x8000000985857221 */ /* 0x100fe20000010000 */
[----:B------:R-:W-:Y:S01]  /*2b00*/  FADD.FTZ R217, R135, -R9 ;  /* 0x8000000987d97221 */ /* 0x000fe20000010000 */
[----:B----4-:R-:W-:Y:S01]  /*2b10*/  FMUL.FTZ R13, R178, R13 ;  /* 0x0000000db20d7220 */ /* 0x010fe20000410000 */
        /* <DEDUP_REMOVED lines=11> */
[----:B----4-:R-:W4:Y:S01]  /*2bd0*/  LDS.64 R12, [R5+0x1e2c0] ;  /* 0x01e2c000050c7984 */ /* 0x010f220000000a00 */
[----:B------:R5:W2:Y:S01]  /*2be0*/  MUFU.EX2 R10, R216 ;  /* 0x000000d8000a7308 */ /* 0x000aa20000000800 */
[----:B------:R-:W-:Y:S01]  /*2bf0*/  FMUL.FTZ R132, R124, R133 ;  /* 0x000000857c847220 */ /* 0x000fe20000410000 */
[----:B------:R-:W-:Y:S01]  /*2c00*/  FSEL R158, R227, -INF , P1 ;  /* 0xff800000e39e7808 */ /* 0x000fe20000800000 */
[----:B------:R-:W-:Y:S01]  /*2c10*/  FFMA.FTZ R156, R156, UR14, -R15 ;  /* 0x0000000e9c9c7c23 */ /* 0x000fe2000801080f */
[----:B------:R-:W-:Y:S01]  /*2c20*/  FFMA.FTZ R180, -R180, R180, 1 ;  /* 0x3f800000b4b47423 */ /* 0x000fe200000101b4 */
[----:B------:R-:W-:Y:S01]  /*2c30*/  FMUL.FTZ R135, R135, R132 ;  /* 0x0000008487877220 */ /* 0x000fe20000410000 */
[--C-:B---3--:R-:W-:Y:S01]  /*2c40*/  FADD.FTZ R133, R136, -R6.reuse ;  /* 0x8000000688857221 */ /* 0x108fe20000010000 */
[----:B------:R-:W-:Y:S01]  /*2c50*/  FADD.FTZ R6, R138, -R6 ;  /* 0x800000068a067221 */ /* 0x000fe20000010000 */
[----:B------:R-:W3:Y:S01]  /*2c60*/  MUFU.EX2 R127, R127 ;  /* 0x0000007f007f7308 */ /* 0x000ee20000000800 */
[--C-:B-----5:R-:W-:Y:S01]  /*2c70*/  FADD.FTZ R216, R137, -R7.reuse ;  /* 0x8000000789d87221 */ /* 0x120fe20000010000 */
[----:B------:R-:W-:Y:S01]  /*2c80*/  FADD.FTZ R7, R139, -R7 ;  /* 0x800000078b077221 */ /* 0x000fe20000010000 */
[----:B------:R-:W-:Y:S01]  /*2c90*/  FMUL.FTZ R132, R20, R133 ;  /* 0x0000008514847220 */ /* 0x000fe20000410000 */
[----:B------:R-:W-:Y:S01]  /*2ca0*/  FMUL.FTZ R133, R21, R6 ;  /* 0x0000000615857220 */ /* 0x000fe20000410000 */
[----:B------:R-:W-:Y:S01]  /*2cb0*/  FMUL.FTZ R157, R11, R216 ;  /* 0x000000d80b9d7220 */ /* 0x000fe20000410000 */
[----:B--2---:R-:W-:Y:S01]  /*2cc0*/  FMUL.FTZ R216, R126, R7 ;  /* 0x000000077ed87220 */ /* 0x004fe20000410000 */
[----:B------:R-:W-:Y:S01]  /*2cd0*/  FFMA.FTZ R139, -R220, R220, 1 ;  /* 0x3f800000dc8b7423 */ /* 0x000fe200000101dc */
[----:B------:R-:W2:Y:S01]  /*2ce0*/  LDS.64 R6, [R5+0x1e2e0] ;  /* 0x01e2e00005067984 */ /* 0x000ea20000000a00 */
[----:B------:R-:W5:Y:S01]  /*2cf0*/  MUFU.EX2 R14, R215 ;  /* 0x000000d7000e7308 */ /* 0x000f620000000800 */
[----:B------:R-:W-:Y:S01]  /*2d00*/  FFMA.FTZ R158, R158, UR14, -R15 ;  /* 0x0000000e9e9e7c23 */ /* 0x000fe2000801080f */
[----:B------:R-:W-:Y:S01]  /*2d10*/  FMUL.FTZ R139, R139, R216 ;  /* 0x000000d88b8b7220 */ /* 0x000fe20000410000 */
[----:B------:R-:W-:Y:S01]  /*2d20*/  FFMA.FTZ R138, -R169, R169, 1 ;  /* 0x3f800000a98a7423 */ /* 0x000fe200000101a9 */
[----:B------:R-:W-:Y:S01]  /*2d30*/  FMUL.FTZ R137, R163, R132 ;  /* 0x00000084a3897220 */ /* 0x000fe20000410000 */
[----:B------:R-:W-:Y:S01]  /*2d40*/  FMUL.FTZ R214, R10, R217 ;  /* 0x000000d90ad67220 */ /* 0x000fe20000410000 */
[----:B------:R-:W-:Y:S01]  /*2d50*/  FFMA.FTZ R182, -R182, R182, 1 ;  /* 0x3f800000b6b67423 */ /* 0x000fe200000101b6 */
[----:B------:R-:W-:Y:S01]  /*2d60*/  FMUL.FTZ R138, R138, R133 ;  /* 0x000000858a8a7220 */ /* 0x000fe20000410000 */
[----:B------:R-:W4:Y:S01]  /*2d70*/  MUFU.EX2 R128, R128 ;  /* 0x0000008000807308 */ /* 0x000f220000000800 */
        /* <DEDUP_REMOVED lines=8> */
[----:B---3--:R-:W-:Y:S01]  /*2e00*/  FMUL.FTZ R8, R127, R8 ;  /* 0x000000087f087220 */ /* 0x008fe20000410000 */
[----:B-----5:R-:W-:Y:S01]  /*2e10*/  FMUL.FTZ R143, R14, R143 ;  /* 0x0000008f0e8f7220 */ /* 0x020fe20000410000 */
[----:B------:R-:W-:Y:S01]  /*2e20*/  FFMA.FTZ R9, -R223, R223, 1 ;  /* 0x3f800000df097423 */ /* 0x000fe200000101df */
[----:B------:R-:W-:Y:S01]  /*2e30*/  FFMA.FTZ R140, -R222, R222, 1 ;  /* 0x3f800000de8c7423 */ /* 0x000fe200000101de */
[----:B------:R-:W-:Y:S01]  /*2e40*/  FFMA.FTZ R225, -R225, R225, 1 ;  /* 0x3f800000e1e17423 */ /* 0x000fe200000101e1 */
[----:B------:R-:W-:Y:S01]  /*2e50*/  FMUL.FTZ R142, R142, R143 ;  /* 0x0000008f8e8e7220 */ /* 0x000fe20000410000 */
[----:B------:R-:W-:Y:S01]  /*2e60*/  FMUL.FTZ R9, R9, R8 ;  /* 0x0000000809097220 */ /* 0x000fe20000410000 */
[----:B------:R-:W1:Y:S01]  /*2e70*/  MUFU.EX2 R125, R125 ;  /* 0x0000007d007d7308 */ /* 0x000e620000000800 */
[--C-:B----4-:R-:W-:Y:S01]  /*2e80*/  FADD.FTZ R143, R145, -R13.reuse ;  /* 0x8000000d918f7221 */ /* 0x110fe20000010000 */
        /* <DEDUP_REMOVED lines=266> */
.L_x_124:
        /* <DEDUP_REMOVED lines=46> */
.L_x_125:
        /* <DEDUP_REMOVED lines=12> */
.L_x_115:
        /* <DEDUP_REMOVED lines=66> */
[----:B--2-4-:R-:W-:Y:S05]  /*46f0*/  CALL.ABS.NOINC R2 ;  /* 0x0000000002007343 */ /* 0x014fea0003c00000 */
.L_x_127:
        /* <DEDUP_REMOVED lines=17> */
[----:B--2-4-:R-:W-:Y:S05]  /*4810*/  CALL.ABS.NOINC R2 ;  /* 0x0000000002007343 */ /* 0x014fea0003c00000 */
.L_x_128:
        /* <DEDUP_REMOVED lines=17> */
[----:B--2-4-:R-:W-:Y:S05]  /*4930*/  CALL.ABS.NOINC R2 ;  /* 0x0000000002007343 */ /* 0x014fea0003c00000 */
.L_x_129:
[----:B------:R-:W-:-:S13]  /*4940*/  LOP3.LUT P6, RZ, R228, 0x1bf, RZ, 0xc0, !PT ;  /* 0x000001bfe4ff7812 */ /* 0x000fda00078cc0ff */
[----:B------:R-:W-:Y:S05]  /*4950*/  @!P6 BRA `(.L_x_130) ;  /* 0x000000000040e947 */ /* 0x000fea0003800000 */
[----:B-1----:R-:W-:Y:S01]  /*4960*/  MOV R0, 0x0 ;  /* 0x0000000000007802 */ /* 0x002fe20000000f00 */
        /* <DEDUP_REMOVED lines=15> */
.L_x_130:
        /* <DEDUP_REMOVED lines=91> */
[----:B------:R-:W5:Y:S01]  /*5010*/  S2UR UR12, SR_CTAID.Z ;  /* 0x00000000000c79c3 */ /* 0x000f620000002700 */
        /* <DEDUP_REMOVED lines=16> */
[----:B-----5:R-:W-:Y:S01]  /*5120*/  UMOV UR44, UR12 ;  /* 0x0000000c002c7c82 */ /* 0x020fe20008000000 */
        /* <DEDUP_REMOVED lines=11> */
.L_x_132:
[----:B------:R-:W-:Y:S05]  /*51e0*/  BSYNC B0 ;  /* 0x0000000000007941 */ /* 0x000fea0003800000 */
.L_x_131:
[----:B------:R-:W-:-:S04]  /*51f0*/  DEPBAR.LE SB0, 0x0 ;  /* 0x000080000000791a */ /* 0x000fc80000000000 */
[----:B------:R-:W-:Y:S05]  /*5200*/  EXIT ;  /* 0x000000000000794d */ /* 0x000fea0003800000 */
.L_x_105:
        /* <DEDUP_REMOVED lines=13> */
[----:B------:R-:W-:Y:S01]  /*52e0*/  ULDC UR17, c[0x0][0x280] ;  /* 0x0000a00000117ab9 */ /* 0x000fe20000000800 */
[----:B------:R-:W-:Y:S01]  /*52f0*/  ULDC.64 UR10, c[0x0][0x2d8] ;  /* 0x0000b600000a7ab9 */ /* 0x000fe20000000a00 */
[----:B------:R-:W-:Y:S01]  /*5300*/  UISETP.GE.AND UP1, UPT, UR17, 0x1, UPT ;  /* 0x000000011100788c */ /* 0x000fe2000bf26270 */
[----:B------:R-:W-:Y:S01]  /*5310*/  ULDC UR15, c[0x0][0x288] ;  /* 0x0000a200000f7ab9 */ /* 0x000fe20000000800 */
[----:B------:R-:W-:Y:S01]  /*5320*/  USHF.R.S32.HI UR6, URZ, 0x1f, UR9 ;  /* 0x0000001f3f067899 */ /* 0x000fe20008011409 */
[----:B------:R-:W-:-:S03]  /*5330*/  ULDC.64 UR12, c[0x0][0x2e0] ;  /* 0x0000b800000c7ab9 */ /* 0x000fc60000000a00 */
[----:B------:R-:W-:Y:S01]  /*5340*/  PLOP3.LUT P1, PT, PT, PT, UP1, 0x80, 0x0 ;  /* 0x000000000000781c */ /* 0x000fe20003f2f018 */
[----:B------:R-:W-:Y:S01]  /*5350*/  UIMAD UR6, UR6, UR12, URZ ;  /* 0x0000000c060672a4 */ /* 0x000fe2000f8e023f */
[----:B------:R-:W-:-:S03]  /*5360*/  ELECT P0, URZ, PT ;  /* 0x00000000003f782f */ /* 0x000fc60003800000 */
[----:B------:R-:W-:Y:S02]  /*5370*/  UIMAD UR14, UR9, UR13, UR6 ;  /* 0x0000000d090e72a4 */ /* 0x000fe4000f8e0206 */
[----:B-1----:R-:W-:Y:S02]  /*5380*/  USHF.R.S32.HI UR8, URZ, 0x1f, UR16 ;  /* 0x0000001f3f087899 */ /* 0x002fe40008011410 */
[----:B------:R-:W-:Y:S02]  /*5390*/  UIMAD.WIDE.U32 UR4, UR16, UR10, URZ ;  /* 0x0000000a100472a5 */ /* 0x000fe4000f8e003f */
[----:B------:R-:W-:-:S04]  /*53a0*/  UIMAD UR7, UR8, UR10, URZ ;  /* 0x0000000a080772a4 */ /* 0x000fc8000f8e023f */
[----:B------:R-:W-:Y:S02]  /*53b0*/  UIMAD UR7, UR16, UR11, UR7 ;  /* 0x0000000b100772a4 */ /* 0x000fe4000f8e0207 */
[----:B------:R-:W-:Y:S02]  /*53c0*/  UIMAD UR11, UR9, UR15, URZ ;  /* 0x0000000f090b72a4 */ /* 0x000fe4000f8e023f */
[----:B------:R-:W-:Y:S02]  /*53d0*/  UIADD3 UR5, UR5, UR7, URZ ;  /* 0x0000000705057290 */ /* 0x000fe4000fffe03f */
[----:B------:R-:W-:Y:S02]  /*53e0*/  UIADD3 UR10, UP0, UR11, UR16, URZ ;  /* 0x000000100b0a7290 */ /* 0x000fe4000ff1e03f */
[----:B------:R-:W-:Y:S02]  /*53f0*/  UIMAD.WIDE.U32 UR6, UR9, UR12, UR4 ;  /* 0x0000000c090672a5 */ /* 0x000fe4000f8e0004 */
[----:B------:R-:W-:Y:S01]  /*5400*/  ULEA.HI.X.SX32 UR11, UR11, UR8, 0x1, UP0 ;  /* 0x000000080b0b7291 */ /* 0x000fe200080f0e3f */
[----:B------:R-:W-:Y:S11]  /*5410*/  @!P1 EXIT ;  /* 0x000000000000994d */ /* 0x000ff60003800000 */
[----:B------:R-:W1:Y:S01]  /*5420*/  S2R R3, SR_TID.X ;  /* 0x0000000000037919 */ /* 0x000e620000002100 */
[----:B------:R-:W-:Y:S01]  /*5430*/  UIADD3 UR4, UR17, 0x3f, URZ ;  /* 0x0000003f11047890 */ /* 0x000fe2000fffe03f */
[----:B------:R-:W2:Y:S01]  /*5440*/  S2UR UR27, SR_CTAID.X ;  /* 0x00000000001b79c3 */ /* 0x000ea20000002500 */
[----:B------:R-:W-:Y:S02]  /*5450*/  UISETP.GE.AND UP0, UPT, UR17, 0x41, UPT ;  /* 0x000000411100788c */ /* 0x000fe4000bf06270 */
[----:B------:R-:W-:Y:S02]  /*5460*/  USHF.R.S32.HI UR5, URZ, 0x1f, UR4 ;  /* 0x0000001f3f057899 */ /* 0x000fe40008011404 */
[----:B------:R-:W-:Y:S02]  /*5470*/  UIADD3 UR14, UR7, UR14, URZ ;  /* 0x0000000e070e7290 */ /* 0x000fe4000fffe03f */
[----:B------:R-:W-:Y:S01]  /*5480*/  ULEA.HI UR5, UR5, UR4, URZ, 0x6 ;  /* 0x0000000405057291 */ /* 0x000fe2000f8f303f */
[----:B------:R-:W-:Y:S01]  /*5490*/  PLOP3.LUT P1, PT, PT, PT, UP0, 0x80, 0x0 ;  /* 0x000000000000781c */ /* 0x000fe20003f2f008 */
[----:B------:R-:W-:Y:S01]  /*54a0*/  ULDC.64 UR28, c[0x0][0x208] ;  /* 0x00008200001c7ab9 */ /* 0x000fe20000000a00 */
[----:B------:R-:W-:Y:S01]  /*54b0*/  ULDC UR4, c[0x0][0x760] ;  /* 0x0001d80000047ab9 */ /* 0x000fe20000000800 */
[----:B------:R-:W-:-:S02]  /*54c0*/  USHF.R.S32.HI UR5, URZ, 0x6, UR5 ;  /* 0x000000063f057899 */ /* 0x000fc40008011405 */
[----:B------:R-:W-:Y:S02]  /*54d0*/  UIMAD UR15, UR15, UR4, URZ ;  /* 0x000000040f0f72a4 */ /* 0x000fe4000f8e023f */
[----:B------:R-:W-:Y:S01]  /*54e0*/  UISETP.LT.AND UP1, UPT, UR5, 0x1, UPT ;  /* 0x000000010500788c */ /* 0x000fe2000bf21270 */
[----:B------:R-:W-:-:S03]  /*54f0*/  UMOV UR4, URZ ;  /* 0x0000003f00047c82 */ /* 0x000fc60008000000 */
[----:B------:R-:W-:-:S04]  /*5500*/  USEL UR18, UR5, 0x1, !UP1 ;  /* 0x0000000105127887 */ /* 0x000fc8000c800000 */
[----:B------:R-:W-:Y:S01]  /*5510*/  ULOP3.LUT UR35, UR18, 0x1, URZ, 0xc0, !UPT ;  /* 0x0000000112237892 */ /* 0x000fe2000f8ec03f */
[----:B-1----:R-:W-:Y:S01]  /*5520*/  LOP3.LUT R0, R3, 0x1f, RZ, 0xc0, !PT ;  /* 0x0000001f03007812 */ /* 0x002fe200078ec0ff */
[----:B--2---:R-:W-:Y:S10]  /*5530*/  @!P1 BRA `(.L_x_134) ;  /* 0x0000000800ac9947 */ /* 0x004ff40003800000 */
[----:B------:R-:W-:Y:S01]  /*5540*/  ULDC.64 UR24, c[0x0][0x2c0] ;  /* 0x0000b00000187ab9 */ /* 0x000fe20000000a00 */
[----:B------:R-:W-:Y:S02]  /*5550*/  UIADD3 UR18, UR18, -UR35, URZ ;  /* 0x8000002312127290 */ /* 0x000fe4000fffe03f */
        /* <DEDUP_REMOVED lines=9> */
[----:B------:R-:W-:-:S12]  /*55f0*/  UIADD3.X UR25, URZ, UR25, URZ, UP2, !UPT ;  /* 0x000000193f197290 */ /* 0x000fd800097fe43f */
.L_x_159:
[----:B------:R-:W-:Y:S01]  /*5600*/  UIMAD UR19, UR15, UR4, URZ ;  /* 0x000000040f1372a4 */ /* 0x000fe2000f8e023f */
[----:B------:R-:W-:Y:S01]  /*5610*/  ISETP.NE.AND P1, PT, R0, RZ, PT ;  /* 0x000000ff0000720c */ /* 0x000fe20003f25270 */
[----:B------:R-:W-:Y:S01]  /*5620*/  ULDC.64 UR8, c[0x0][0x768] ;  /* 0x0001da0000087ab9 */ /* 0x000fe20000000a00 */
[----:B------:R-:W-:Y:S01]  /*5630*/  UIMAD UR12, UR5, 0x3000, URZ ;  /* 0x00003000050c78a4 */ /* 0x000fe2000f8e023f */
[----:B------:R-:W-:Y:S01]  /*5640*/  BSSY B0, `(.L_x_135) ;  /* 0x0000012000007945 */ /* 0x000fe20003800000 */
[----:B------:R-:W-:Y:S02]  /*5650*/  UIADD3 UR13, UP0, UR19, UR10, URZ ;  /* 0x0000000a130d7290 */ /* 0x000fe4000ff1e03f */
[----:B------:R-:W-:Y:S02]  /*5660*/  UIADD3 UR18, UR18, -0x2, URZ ;  /* 0xfffffffe12127890 */ /* 0x000fe4000fffe03f */
[----:B------:R-:W-:Y:S02]  /*5670*/  ULEA.HI.X.SX32 UR16, UR19, UR11, 0x1, UP0 ;  /* 0x0000000b13107291 */ /* 0x000fe400080f0e3f */
[----:B------:R-:W-:-:S02]  /*5680*/  ULEA UR17, UP0, UR13, UR8, 0x2 ;  /* 0x000000080d117291 */ /* 0x000fc4000f80103f */
[----:B------:R-:W-:Y:S01]  /*5690*/  UIMAD.WIDE UR32, UR12, 0x4, UR20 ;  /* 0x000000040c2078a5 */ /* 0x000fe2000f8e0214 */
[----:B------:R-:W-:Y:S01]  /*56a0*/  ISETP.NE.AND P2, PT, RZ, UR18, PT ;  /* 0x00000012ff007c0c */ /* 0x000fe2000bf45270 */
[----:B------:R-:W-:Y:S02]  /*56b0*/  ULEA.HI.X UR16, UR13, UR9, UR16, 0x2, UP0 ;  /* 0x000000090d107291 */ /* 0x000fe400080f1410 */
[----:B------:R-:W-:Y:S01]  /*56c0*/  UIMAD.WIDE UR30, UR12, 0x4, UR22 ;  /* 0x000000040c1e78a5 */ /* 0x000fe2000f8e0216 */
[----:B-1----:R-:W-:Y:S01]  /*56d0*/  IMAD.U32 R2, RZ, RZ, UR17 ;  /* 0x00000011ff027e24 */ /* 0x002fe2000f8e00ff */
[----:B------:R-:W-:Y:S02]  /*56e0*/  UIMAD.WIDE UR12, UR12, 0x4, UR24 ;  /* 0x000000040c0c78a5 */ /* 0x000fe4000f8e0218 */
[----:B------:R-:W-:Y:S01]  /*56f0*/  IMAD.U32 R3, RZ, RZ, UR16 ;  /* 0x00000010ff037e24 */ /* 0x000fe2000f8e00ff */
[----:B------:R-:W-:Y:S09]  /*5700*/  @P1 BRA `(.L_x_136) ;  /* 0x0000000000141947 */ /* 0x000ff20003800000 */
.L_x_137:
[----:B------:R-:W2:Y:S04]  /*5710*/  LDG.E.STRONG.GPU R4, desc[UR28][R2.64] ;  /* 0x0000001c02047981 */ /* 0x000ea8000c1ef900 */
[----:B--2---:R-:W-:Y:S01]  /*5720*/  CCTL.IVALL ;  /* 0x00000000ff00798f */ /* 0x004fe20002000000 */
[----:B------:R-:W-:Y:S05]  /*5730*/  YIELD ;  /* 0x0000000000007946 */ /* 0x000fea0003800000 */
[----:B------:R-:W-:-:S13]  /*5740*/  ISETP.NE.AND P3, PT, R4, UR27, PT ;  /* 0x0000001b04007c0c */ /* 0x000fda000bf65270 */
[----:B------:R-:W-:Y:S05]  /*5750*/  @P3 BRA `(.L_x_137) ;  /* 0xfffffffc00ec3947 */ /* 0x000fea000383ffff */
.L_x_136:
[----:B------:R-:W-:Y:S05]  /*5760*/  BSYNC B0 ;  /* 0x0000000000007941 */ /* 0x000fea0003800000 */
.L_x_135:
[----:B------:R-:W-:-:S03]  /*5770*/  UMOV UR16, 0xffffffff ;  /* 0xffffffff00107882 */ /* 0x000fc60000000000 */
[----:B------:R-:W-:Y:S05]  /*5780*/  BRA.DIV UR16, `(.L_x_138) ;  /* 0x0000003210a87947 */ /* 0x000fea000b800000 */
[----:B------:R-:W-:Y:S01]  /*5790*/  NOP ;  /* 0x0000000000007918 */ /* 0x000fe20000000000 */
.L_x_206:
[----:B------:R-:W-:Y:S05]  /*57a0*/  WARPSYNC.ALL ;  /* 0x0000000000007948 */ /* 0x000fea0003800000 */
[----:B------:R-:W-:Y:S06]  /*57b0*/  BAR.SYNC.DEFER_BLOCKING 0xd, 0xa0 ;  /* 0x0342800000007b1d */ /* 0x000fec0000010000 */
[----:B------:R-:W-:Y:S04]  /*57c0*/  BSSY B0, `(.L_x_139) ;  /* 0x0000011000007945 */ /* 0x000fe80003800000 */
[----:B------:R-:W-:Y:S05]  /*57d0*/  @!P0 BRA `(.L_x_140) ;  /* 0x00000000003c8947 */ /* 0x000fea0003800000 */
[----:B------:R-:W1:Y:S01]  /*57e0*/  S2UR UR36, SR_CgaCtaId ;  /* 0x00000000002479c3 */ /* 0x000e620000008800 */
[----:B------:R-:W-:Y:S01]  /*57f0*/  UIMAD UR26, UR4, 0x1800, URZ ;  /* 0x00001800041a78a4 */ /* 0x000fe2000f8e023f */
        /* <DEDUP_REMOVED lines=13> */
.L_x_140:
[----:B------:R-:W-:Y:S05]  /*58d0*/  BSYNC B0 ;  /* 0x0000000000007941 */ /* 0x000fea0003800000 */
.L_x_139:
        /* <DEDUP_REMOVED lines=13> */
.L_x_142:
[----:B------:R-:W-:Y:S05]  /*59b0*/  BSYNC B0 ;  /* 0x0000000000007941 */ /* 0x000fea0003800000 */
.L_x_141:
[----:B------:R-:W-:Y:S06]  /*59c0*/  BAR.ARV 0xa, 0xa0 ;  /* 0x0282800000007b1d */ /* 0x000fec0000002000 */
[----:B------:R-:W-:Y:S04]  /*59d0*/  BSSY B0, `(.L_x_143) ;  /* 0x0000003000007945 */ /* 0x000fe80003800000 */
[----:B------:R-:W-:Y:S05]  /*59e0*/  @!P0 BRA `(.L_x_144) ;  /* 0x0000000000048947 */ /* 0x000fea0003800000 */
[----:B------:R-:W-:-:S04]  /*59f0*/  DEPBAR.LE SB0, 0x0 ;  /* 0x000080000000791a */ /* 0x000fc80000000000 */
.L_x_144:
[----:B------:R-:W-:Y:S05]  /*5a00*/  BSYNC B0 ;  /* 0x0000000000007941 */ /* 0x000fea0003800000 */
.L_x_143:
[----:B------:R-:W-:Y:S06]  /*5a10*/  BAR.ARV 0xb, 0xa0 ;  /* 0x02c2800000007b1d */ /* 0x000fec0000002000 */
[----:B------:R-:W-:Y:S01]  /*5a20*/  NOP ;  /* 0x0000000000007918 */ /* 0x000fe20000000000 */
[----:B------:R-:W-:Y:S04]  /*5a30*/  BSSY B0, `(.L_x_145) ;  /* 0x0000011000007945 */ /* 0x000fe80003800000 */
[----:B------:R-:W-:Y:S05]  /*5a40*/  @P1 BRA `(.L_x_146) ;  /* 0x00000000003c1947 */ /* 0x000fea0003800000 */
[----:B------:R-:W-:Y:S01]  /*5a50*/  @!PT LDS RZ, [RZ] ;  /* 0x00000000fffff984 */ /* 0x000fe20000000800 */
[----:B------:R-:W-:Y:S01]  /*5a60*/  @!PT LDS RZ, [RZ] ;  /* 0x00000000fffff984 */ /* 0x000fe20000000800 */
[----:B------:R-:W-:Y:S01]  /*5a70*/  @!PT LDS RZ, [RZ] ;  /* 0x00000000fffff984 */ /* 0x000fe20000000800 */
[----:B------:R-:W-:Y:S01]  /*5a80*/  @!PT LDS RZ, [RZ] ;  /* 0x00000000fffff984 */ /* 0x000fe20000000800 */
[----:B------:R1:W-:Y:S06]  /*5a90*/  MEMBAR.ALL.CTA ;  /* 0x0000000000007992 */ /* 0x0003ec0000008000 */
[----:B-1----:R-:W-:Y:S06]  /*5aa0*/  MEMBAR.ALL.GPU ;  /* 0x0000000000007992 */ /* 0x002fec000000a000 */
[----:B------:R-:W-:-:S00]  /*5ab0*/  ERRBAR ;  /* 0x00000000000079ab */ /* 0x000fc00000000000 */
[----:B------:R-:W-:Y:S06]  /*5ac0*/  CGAERRBAR ;  /* 0x00000000000075ab */ /* 0x000fec0000000000 */
[----:B012345:R-:W-:Y:S01]  /*5ad0*/  CCTL.IVALL ;  /* 0x00000000ff00798f */ /* 0x03ffe20002000000 */
[----:B------:R-:W1:Y:S01]  /*5ae0*/  S2R R4, SR_LANEID ;  /* 0x0000000000047919 */ /* 0x000e620000000000 */
[----:B------:R-:W-:Y:S02]  /*5af0*/  VOTEU.ANY UR16, UPT, PT ;  /* 0x0000000000107886 */ /* 0x000fe400038e0100 */
[----:B------:R-:W-:-:S02]  /*5b00*/  UFLO.U32 UR17, UR16 ;  /* 0x00000010001172bd */ /* 0x000fc400080e0000 */
[----:B------:R-:W2:Y:S04]  /*5b10*/  POPC R5, UR16 ;  /* 0x0000001000057d09 */ /* 0x000ea80008000000 */
[----:B-1----:R-:W-:-:S13]  /*5b20*/  ISETP.EQ.U32.AND P3, PT, R4, UR17, PT ;  /* 0x0000001104007c0c */ /* 0x002fda000bf62070 */
[----:B--2---:R1:W-:Y:S02]  /*5b30*/  @P3 REDG.E.ADD.S32.STRONG.GPU desc[UR28][R2.64], R5 ;  /* 0x000000050200398e */ /* 0x0043e4000c10e39c */
.L_x_146:
[----:B------:R-:W-:Y:S05]  /*5b40*/  BSYNC B0 ;  /* 0x0000000000007941 */ /* 0x000fea0003800000 */
.L_x_145:
[----:B------:R-:W-:Y:S01]  /*5b50*/  UIADD3 UR19, UR15, UR19, URZ ;  /* 0x000000130f137290 */ /* 0x000fe2000fffe03f */
[----:B------:R-:W-:Y:S03]  /*5b60*/  BSSY B0, `(.L_x_147) ;  /* 0x000000d000007945 */ /* 0x000fe60003800000 */
[----:B------:R-:W-:-:S04]  /*5b70*/  UIADD3 UR16, UP0, UR19, UR10, URZ ;  /* 0x0000000a13107290 */ /* 0x000fc8000ff1e03f */
[----:B------:R-:W-:Y:S02]  /*5b80*/  ULEA.HI.X.SX32 UR19, UR19, UR11, 0x1, UP0 ;  /* 0x0000000b13137291 */ /* 0x000fe400080f0e3f */
[----:B------:R-:W-:-:S04]  /*5b90*/  ULEA UR8, UP0, UR16, UR8, 0x2 ;  /* 0x0000000810087291 */ /* 0x000fc8000f80103f */
[----:B------:R-:W-:Y:S02]  /*5ba0*/  ULEA.HI.X UR19, UR16, UR9, UR19, 0x2, UP0 ;  /* 0x0000000910137291 */ /* 0x000fe400080f1413 */
[----:B-1----:R-:W-:-:S04]  /*5bb0*/  MOV R2, UR8 ;  /* 0x0000000800027c02 */ /* 0x002fc80008000f00 */
[----:B------:R-:W-:Y:S01]  /*5bc0*/  IMAD.U32 R3, RZ, RZ, UR19 ;  /* 0x00000013ff037e24 */ /* 0x000fe2000f8e00ff */
[----:B------:R-:W-:Y:S06]  /*5bd0*/  @P1 BRA `(.L_x_148) ;  /* 0x0000000000141947 */ /* 0x000fec0003800000 */
.L_x_149:
[----:B------:R-:W2:Y:S04]  /*5be0*/  LDG.E.STRONG.GPU R4, desc[UR28][R2.64] ;  /* 0x0000001c02047981 */ /* 0x000ea8000c1ef900 */
[----:B--2---:R-:W-:Y:S01]  /*5bf0*/  CCTL.IVALL ;  /* 0x00000000ff00798f */ /* 0x004fe20002000000 */
[----:B------:R-:W-:Y:S05]  /*5c00*/  YIELD ;  /* 0x0000000000007946 */ /* 0x000fea0003800000 */
[----:B------:R-:W-:-:S13]  /*5c10*/  ISETP.NE.AND P3, PT, R4, UR27, PT ;  /* 0x0000001b04007c0c */ /* 0x000fda000bf65270 */
[----:B------:R-:W-:Y:S05]  /*5c20*/  @P3 BRA `(.L_x_149) ;  /* 0xfffffffc00ec3947 */ /* 0x000fea000383ffff */
.L_x_148:
[----:B------:R-:W-:Y:S05]  /*5c30*/  BSYNC B0 ;  /* 0x0000000000007941 */ /* 0x000fea0003800000 */
.L_x_147:
[----:B------:R-:W-:-:S03]  /*5c40*/  UMOV UR8, 0xffffffff ;  /* 0xffffffff00087882 */ /* 0x000fc60000000000 */
[----:B------:R-:W-:Y:S05]  /*5c50*/  BRA.DIV UR8, `(.L_x_150) ;  /* 0x0000002e08907947 */ /* 0x000fea000b800000 */
[----:B------:R-:W-:Y:S01]  /*5c60*/  NOP ;  /* 0x0000000000007918 */ /* 0x000fe20000000000 */
.L_x_209:
[----:B------:R-:W-:Y:S05]  /*5c70*/  WARPSYNC.ALL ;  /* 0x0000000000007948 */ /* 0x000fea0003800000 */
        /* <DEDUP_REMOVED lines=12> */
.L_x_152:
[----:B------:R-:W-:Y:S05]  /*5d40*/  BSYNC B0 ;  /* 0x0000000000007941 */ /* 0x000fea0003800000 */
.L_x_151:
        /* <DEDUP_REMOVED lines=13> */
.L_x_154:
[----:B------:R-:W-:Y:S05]  /*5e20*/  BSYNC B0 ;  /* 0x0000000000007941 */ /* 0x000fea0003800000 */
.L_x_153:
[----:B------:R-:W-:Y:S06]  /*5e30*/  BAR.ARV 0xa, 0xa0 ;  /* 0x0282800000007b1d */ /* 0x000fec0000002000 */
[----:B------:R-:W-:Y:S04]  /*5e40*/  BSSY B0, `(.L_x_155) ;  /* 0x0000003000007945 */ /* 0x000fe80003800000 */
[----:B------:R-:W-:Y:S05]  /*5e50*/  @!P0 BRA `(.L_x_156) ;  /* 0x0000000000048947 */ /* 0x000fea0003800000 */
[----:B------:R-:W-:-:S04]  /*5e60*/  DEPBAR.LE SB0, 0x0 ;  /* 0x000080000000791a */ /* 0x000fc80000000000 */
.L_x_156:
[----:B------:R-:W-:Y:S05]  /*5e70*/  BSYNC B0 ;  /* 0x0000000000007941 */ /* 0x000fea0003800000 */
.L_x_155:
[----:B------:R-:W-:Y:S06]  /*5e80*/  BAR.ARV 0xb, 0xa0 ;  /* 0x02c2800000007b1d */ /* 0x000fec0000002000 */
[----:B------:R-:W-:Y:S01]  /*5e90*/  NOP ;  /* 0x0000000000007918 */ /* 0x000fe20000000000 */
[----:B------:R-:W-:Y:S04]  /*5ea0*/  BSSY B0, `(.L_x_157) ;  /* 0x0000011000007945 */ /* 0x000fe80003800000 */
[----:B------:R-:W-:Y:S05]  /*5eb0*/  @P1 BRA `(.L_x_158) ;  /* 0x00000000003c1947 */ /* 0x000fea0003800000 */
[----:B------:R-:W1:Y:S01]  /*5ec0*/  S2R R4, SR_LANEID ;  /* 0x0000000000047919 */ /* 0x000e620000000000 */
[----:B------:R-:W-:Y:S01]  /*5ed0*/  @!PT LDS RZ, [RZ] ;  /* 0x00000000fffff984 */ /* 0x000fe20000000800 */
[----:B------:R-:W-:Y:S01]  /*5ee0*/  @!PT LDS RZ, [RZ] ;  /* 0x00000000fffff984 */ /* 0x000fe20000000800 */
[----:B------:R-:W-:Y:S01]  /*5ef0*/  @!PT LDS RZ, [RZ] ;  /* 0x00000000fffff984 */ /* 0x000fe20000000800 */
[----:B------:R-:W-:Y:S01]  /*5f00*/  @!PT LDS RZ, [RZ] ;  /* 0x00000000fffff984 */ /* 0x000fe20000000800 */
[----:B------:R2:W-:Y:S06]  /*5f10*/  MEMBAR.ALL.CTA ;  /* 0x0000000000007992 */ /* 0x0005ec0000008000 */
[----:B--2---:R-:W-:Y:S06]  /*5f20*/  MEMBAR.ALL.GPU ;  /* 0x0000000000007992 */ /* 0x004fec000000a000 */
[----:B------:R-:W-:-:S00]  /*5f30*/  ERRBAR ;  /* 0x00000000000079ab */ /* 0x000fc00000000000 */
[----:B------:R-:W-:Y:S06]  /*5f40*/  CGAERRBAR ;  /* 0x00000000000075ab */ /* 0x000fec0000000000 */
[----:B012345:R-:W-:Y:S01]  /*5f50*/  CCTL.IVALL ;  /* 0x00000000ff00798f */ /* 0x03ffe20002000000 */
[----:B------:R-:W-:Y:S02]  /*5f60*/  VOTEU.ANY UR8, UPT, PT ;  /* 0x0000000000087886 */ /* 0x000fe400038e0100 */
[----:B------:R-:W-:Y:S02]  /*5f70*/  UFLO.U32 UR9, UR8 ;  /* 0x00000008000972bd */ /* 0x000fe400080e0000 */
[----:B------:R-:W2:Y:S04]  /*5f80*/  POPC R5, UR8 ;  /* 0x0000000800057d09 */ /* 0x000ea80008000000 */
[----:B-1----:R-:W-:-:S13]  /*5f90*/  ISETP.EQ.U32.AND P1, PT, R4, UR9, PT ;  /* 0x0000000904007c0c */ /* 0x002fda000bf22070 */
[----:B--2---:R1:W-:Y:S02]  /*5fa0*/  @P1 REDG.E.ADD.S32.STRONG.GPU desc[UR28][R2.64], R5 ;  /* 0x000000050200198e */ /* 0x0043e4000c10e39c */
.L_x_158:
[----:B------:R-:W-:Y:S05]  /*5fb0*/  BSYNC B0 ;  /* 0x0000000000007941 */ /* 0x000fea0003800000 */
.L_x_157:
[----:B------:R-:W-:Y:S02]  /*5fc0*/  UIADD3 UR4, UR4, 0x2, URZ ;  /* 0x0000000204047890 */ /* 0x000fe4000fffe03f */
[----:B------:R-:W-:Y:S01]  /*5fd0*/  UIADD3 UR5, UR5, 0x1, URZ ;  /* 0x0000000105057890 */ /* 0x000fe2000fffe03f */
[----:B------:R-:W-:Y:S11]  /*5fe0*/  @P2 BRA `(.L_x_159) ;  /* 0xfffffff400842947 */ /* 0x000ff6000383ffff */
.L_x_134:
[----:B------:R-:W-:-:S13]  /*5ff0*/  ISETP.NE.AND P1, PT, RZ, UR35, PT ;  /* 0x00000023ff007c0c */ /* 0x000fda000bf25270 */
[----:B------:R-:W-:Y:S05]  /*6000*/  @!P1 EXIT ;  /* 0x000000000000994d */ /* 0x000fea0003800000 */
[----:B------:R-:W-:Y:S01]  /*6010*/  UIMAD UR5, UR15, UR4, URZ ;  /* 0x000000040f0572a4 */ /* 0x000fe2000f8e023f */
[----:B------:R-:W-:Y:S01]  /*6020*/  ISETP.NE.AND P1, PT, R0, RZ, PT ;  /* 0x000000ff0000720c */ /* 0x000fe20003f25270 */
[----:B------:R-:W-:Y:S01]  /*6030*/  ULDC.64 UR12, c[0x0][0x768] ;  /* 0x0001da00000c7ab9 */ /* 0x000fe20000000a00 */
[----:B------:R-:W-:Y:S01]  /*6040*/  BSSY B0, `(.L_x_160) ;  /* 0x000000d000007945 */ /* 0x000fe20003800000 */
[----:B------:R-:W-:-:S04]  /*6050*/  UIADD3 UR8, UP0, UR5, UR10, URZ ;  /* 0x0000000a05087290 */ /* 0x000fc8000ff1e03f */
[----:B------:R-:W-:Y:S02]  /*6060*/  ULEA.HI.X.SX32 UR5, UR5, UR11, 0x1, UP0 ;  /* 0x0000000b05057291 */ /* 0x000fe400080f0e3f */
[----:B------:R-:W-:-:S04]  /*6070*/  ULEA UR9, UP0, UR8, UR12, 0x2 ;  /* 0x0000000c08097291 */ /* 0x000fc8000f80103f */
[----:B------:R-:W-:Y:S02]  /*6080*/  ULEA.HI.X UR5, UR8, UR13, UR5, 0x2, UP0 ;  /* 0x0000000d08057291 */ /* 0x000fe400080f1405 */
[----:B-1----:R-:W-:-:S04]  /*6090*/  IMAD.U32 R2, RZ, RZ, UR9 ;  /* 0x00000009ff027e24 */ /* 0x002fc8000f8e00ff */
[----:B------:R-:W-:Y:S01]  /*60a0*/  IMAD.U32 R3, RZ, RZ, UR5 ;  /* 0x00000005ff037e24 */ /* 0x000fe2000f8e00ff */
[----:B------:R-:W-:Y:S06]  /*60b0*/  @P1 BRA `(.L_x_161) ;  /* 0x0000000000141947 */ /* 0x000fec0003800000 */
.L_x_162:
[----:B------:R-:W2:Y:S04]  /*60c0*/  LDG.E.STRONG.GPU R0, desc[UR28][R2.64] ;  /* 0x0000001c02007981 */ /* 0x000ea8000c1ef900 */
[----:B--2---:R-:W-:Y:S01]  /*60d0*/  CCTL.IVALL ;  /* 0x00000000ff00798f */ /* 0x004fe20002000000 */
[----:B------:R-:W-:Y:S05]  /*60e0*/  YIELD ;  /* 0x0000000000007946 */ /* 0x000fea0003800000 */
[----:B------:R-:W-:-:S13]  /*60f0*/  ISETP.NE.AND P2, PT, R0, UR27, PT ;  /* 0x0000001b00007c0c */ /* 0x000fda000bf45270 */
[----:B------:R-:W-:Y:S05]  /*6100*/  @P2 BRA `(.L_x_162) ;  /* 0xfffffffc00ec2947 */ /* 0x000fea000383ffff */
.L_x_161:
[----:B------:R-:W-:Y:S05]  /*6110*/  BSYNC B0 ;  /* 0x0000000000007941 */ /* 0x000fea0003800000 */
.L_x_160:
[----:B------:R-:W-:-:S03]  /*6120*/  UMOV UR5, 0xffffffff ;  /* 0xffffffff00057882 */ /* 0x000fc60000000000 */
[----:B------:R-:W-:Y:S05]  /*6130*/  BRA.DIV UR5, `(.L_x_163) ;  /* 0x0000002a05747947 */ /* 0x000fea000b800000 */
[----:B------:R-:W-:Y:S01]  /*6140*/  NOP ;  /* 0x0000000000007918 */ /* 0x000fe20000000000 */
.L_x_212:
[----:B------:R-:W-:Y:S01]  /*6150*/  IMAD.U32 R6, RZ, RZ, UR4 ;  /* 0x00000004ff067e24 */ /* 0x000fe2000f8e00ff */
[----:B------:R-:W-:Y:S05]  /*6160*/  WARPSYNC.ALL ;  /* 0x0000000000007948 */ /* 0x000fea0003800000 */
[----:B------:R-:W-:Y:S01]  /*6170*/  BAR.SYNC.DEFER_BLOCKING 0xd, 0xa0 ;  /* 0x0342800000007b1d */ /* 0x000fe20000010000 */
[----:B------:R-:W-:-:S05]  /*6180*/  IMAD R6, R6, 0x1800, RZ ;  /* 0x0000180006067824 */ /* 0x000fca00078e02ff */
[----:B------:R-:W-:Y:S04]  /*6190*/  BSSY B0, `(.L_x_164) ;  /* 0x0000012000007945 */ /* 0x000fe80003800000 */
[----:B------:R-:W-:Y:S05]  /*61a0*/  @!P0 BRA `(.L_x_165) ;  /* 0x0000000000408947 */ /* 0x000fea0003800000 */
[----:B------:R-:W1:Y:S01]  /*61b0*/  LDC.64 R8, c[0x0][0x2c0] ;  /* 0x0000b000ff087b82 */ /* 0x000e620000000a00 */
[C---:B------:R-:W-:Y:S01]  /*61c0*/  IADD3 R4, P2, R6.reuse, UR6, RZ ;  /* 0x0000000606047c10 */ /* 0x040fe2000ff5e0ff */
[----:B------:R-:W-:Y:S01]  /*61d0*/  UMOV UR5, 0x400 ;  /* 0x0000040000057882 */ /* 0x000fe20000000000 */
[----:B------:R-:W-:Y:S01]  /*61e0*/  UMOV UR16, 0x0 ;  /* 0x0000000000107882 */ /* 0x000fe20000000000 */
[----:B------:R-:W-:Y:S01]  /*61f0*/  UMOV UR17, 0x14f00000 ;  /* 0x14f0000000117882 */ /* 0x000fe20000000000 */
[----:B------:R-:W-:-:S03]  /*6200*/  LEA.HI.X.SX32 R5, R6, UR14, 0x1, P2 ;  /* 0x0000000e06057c11 */ /* 0x000fc600090f0eff */
[----:B------:R-:W2:Y:S01]  /*6210*/  S2UR UR8, SR_CgaCtaId ;  /* 0x00000000000879c3 */ /* 0x000ea20000008800 */
[----:B-1----:R-:W-:-:S04]  /*6220*/  LEA R0, P3, R4, R8, 0x2 ;  /* 0x0000000804007211 */ /* 0x002fc800078610ff */
[----:B------:R-:W-:Y:S02]  /*6230*/  LEA.HI.X R4, R4, R9, R5, 0x2, P3 ;  /* 0x0000000904047211 */ /* 0x000fe400018f1405 */
[----:B------:R-:W-:Y:S02]  /*6240*/  R2UR UR12, R0 ;  /* 0x00000000000c72ca */ /* 0x000fe400000e0000 */
[----:B------:R-:W-:Y:S01]  /*6250*/  R2UR UR13, R4 ;  /* 0x00000000040d72ca */ /* 0x000fe200000e0000 */
[----:B--2---:R-:W-:-:S03]  /*6260*/  ULEA UR5, UR8, UR5, 0x18 ;  /* 0x0000000508057291 */ /* 0x004fc6000f8ec03f */
[----:B------:R-:W-:Y:S01]  /*6270*/  UMOV UR8, 0x300 ;  /* 0x0000030000087882 */ /* 0x000fe20000000000 */
[----:B------:R-:W-:-:S09]  /*6280*/  UIADD3 UR5, UR5, 0xc000, URZ ;  /* 0x0000c00005057890 */ /* 0x000fd2000fffe03f */
[----:B------:R1:W-:Y:S02]  /*6290*/  UBLKRED.G.S.ADD.F32.RN [UR12], [UR5], UR8, desc[UR16] ;  /* 0x0000100c050073bb */ /* 0x0003e400080a1408 */
[----:B-1----:R0:W-:Y:S02]  /*62a0*/  UTMACMDFLUSH ;  /* 0x00000000000079b7 */ /* 0x0021e40000000000 */
.L_x_165:
[----:B------:R-:W-:Y:S05]  /*62b0*/  BSYNC B0 ;  /* 0x0000000000007941 */ /* 0x000fea0003800000 */
.L_x_164:
[----:B------:R-:W-:Y:S06]  /*62c0*/  BAR.SYNC.DEFER_BLOCKING 0xe, 0xa0 ;  /* 0x0382800000007b1d */ /* 0x000fec0000010000 */
[----:B------:R-:W-:Y:S04]  /*62d0*/  BSSY B0, `(.L_x_166) ;  /* 0x0000013000007945 */ /* 0x000fe80003800000 */
[----:B------:R-:W-:Y:S05]  /*62e0*/  @!P0 BRA `(.L_x_167) ;  /* 0x0000000000448947 */ /* 0x000fea0003800000 */
[----:B------:R-:W1:Y:S01]  /*62f0*/  S2UR UR13, SR_CgaCtaId ;  /* 0x00000000000d79c3 */ /* 0x000e620000008800 */
[----:B------:R-:W-:Y:S01]  /*6300*/  R2UR UR5, R6 ;  /* 0x00000000060572ca */ /* 0x000fe200000e0000 */
[----:B------:R-:W-:Y:S01]  /*6310*/  UMOV UR12, 0x400 ;  /* 0x00000400000c7882 */ /* 0x000fe20000000000 */
[----:B------:R-:W-:Y:S01]  /*6320*/  ULDC.64 UR8, c[0x0][0x2c0] ;  /* 0x0000b00000087ab9 */ /* 0x000fe20000000a00 */
[----:B------:R-:W-:-:S10]  /*6330*/  UMOV UR17, 0x14f00000 ;  /* 0x14f0000000117882 */ /* 0x000fd40000000000 */
[----:B------:R-:W-:-:S04]  /*6340*/  UIADD3 UR5, UR5, 0xc00, URZ ;  /* 0x00000c0005057890 */ /* 0x000fc8000fffe03f */
[----:B------:R-:W-:-:S04]  /*6350*/  UIADD3 UR16, UP0, UR5, UR6, URZ ;  /* 0x0000000605107290 */ /* 0x000fc8000ff1e03f */
[----:B------:R-:W-:Y:S02]  /*6360*/  ULEA.HI.X.SX32 UR5, UR5, UR14, 0x1, UP0 ;  /* 0x0000000e05057291 */ /* 0x000fe400080f0e3f */
[----:B-1----:R-:W-:Y:S02]  /*6370*/  ULEA UR12, UR13, UR12, 0x18 ;  /* 0x0000000c0d0c7291 */ /* 0x002fe4000f8ec03f */
[----:B------:R-:W-:Y:S02]  /*6380*/  ULEA UR8, UP0, UR16, UR8, 0x2 ;  /* 0x0000000810087291 */ /* 0x000fe4000f80103f */
[----:B------:R-:W-:Y:S02]  /*6390*/  UIADD3 UR12, UR12, 0xf000, URZ ;  /* 0x0000f0000c0c7890 */ /* 0x000fe4000fffe03f */
[----:B------:R-:W-:-:S03]  /*63a0*/  ULEA.HI.X UR9, UR16, UR9, UR5, 0x2, UP0 ;  /* 0x0000000910097291 */ /* 0x000fc600080f1405 */
[----:B------:R-:W-:Y:S01]  /*63b0*/  UMOV UR5, 0x300 ;  /* 0x0000030000057882 */ /* 0x000fe20000000000 */
[----:B------:R-:W-:-:S05]  /*63c0*/  UMOV UR16, 0x0 ;  /* 0x0000000000107882 */ /* 0x000fca0000000000 */
[----:B------:R1:W-:Y:S01]  /*63d0*/  UBLKRED.G.S.ADD.F32.RN [UR8], [UR12], UR5, desc[UR16] ;  /* 0x000010080c0073bb */ /* 0x0003e200080a1405 */
[----:B------:R0:W-:Y:S01]  /*63e0*/  UTMACMDFLUSH ;  /* 0x00000000000079b7 */ /* 0x0001e20000000000 */
[----:B-1----:R-:W-:-:S04]  /*63f0*/  DEPBAR.LE SB0, 0x1 ;  /* 0x000080400000791a */ /* 0x002fc80000000000 */
.L_x_167:
[----:B------:R-:W-:Y:S05]  /*6400*/  BSYNC B0 ;  /* 0x0000000000007941 */ /* 0x000fea0003800000 */
.L_x_166:
[----:B------:R-:W-:Y:S06]  /*6410*/  BAR.ARV 0xa, 0xa0 ;  /* 0x0282800000007b1d */ /* 0x000fec0000002000 */
[----:B------:R-:W-:Y:S04]  /*6420*/  BSSY B0, `(.L_x_168) ;  /* 0x0000003000007945 */ /* 0x000fe80003800000 */
[----:B------:R-:W-:Y:S05]  /*6430*/  @!P0 BRA `(.L_x_169) ;  /* 0x0000000000048947 */ /* 0x000fea0003800000 */
[----:B------:R-:W-:-:S04]  /*6440*/  DEPBAR.LE SB0, 0x0 ;  /* 0x000080000000791a */ /* 0x000fc80000000000 */
.L_x_169:
[----:B------:R-:W-:Y:S05]  /*6450*/  BSYNC B0 ;  /* 0x0000000000007941 */ /* 0x000fea0003800000 */
.L_x_168:
        /* <DEDUP_REMOVED lines=19> */
.L_x_171:
[----:B------:R-:W-:Y:S05]  /*6590*/  BSYNC B0 ;  /* 0x0000000000007941 */ /* 0x000fea0003800000 */
.L_x_170:
[----:B------:R-:W-:Y:S05]  /*65a0*/  EXIT ;  /* 0x000000000000794d */ /* 0x000fea0003800000 */
.L_x_133:
        /* <DEDUP_REMOVED lines=48> */
.L_x_213:
[----:B------:R-:W2:Y:S01]  /*68b0*/  S2R R4, SR_TID.X ;  /* 0x0000000000047919 */ /* 0x000ea20000002100 */
[----:B------:R-:W-:Y:S02]  /*68c0*/  IMAD.U32 R8, RZ, RZ, UR7 ;  /* 0x00000007ff087e24 */ /* 0x000fe4000f8e00ff */
[----:B------:R-:W-:Y:S02]  /*68d0*/  IMAD.SHL.U32 R2, R2, 0x80, RZ ;  /* 0x0000008002027824 */ /* 0x000fe400078e00ff */
[----:B------:R-:W-:Y:S02]  /*68e0*/  VIADD R8, R8, UR4 ;  /* 0x0000000408087c36 */ /* 0x000fe40008000000 */
[----:B------:R-:W-:Y:S01]  /*68f0*/  IMAD.MOV.U32 R9, RZ, RZ, 0x1 ;  /* 0x00000001ff097424 */ /* 0x000fe200078e00ff */
[----:B--2---:R-:W-:-:S04]  /*6900*/  LOP3.LUT R4, R4, 0x7f, RZ, 0xc0, !PT ;  /* 0x0000007f04047812 */ /* 0x004fc800078ec0ff */
[----:B------:R-:W-:-:S13]  /*6910*/  ISETP.NE.AND P0, PT, R4, RZ, PT ;  /* 0x000000ff0400720c */ /* 0x000fda0003f05270 */
[----:B------:R-:W-:Y:S05]  /*6920*/  @P0 BRA `(.L_x_175) ;  /* 0x0000000000180947 */ /* 0x000fea0003800000 */
[----:B------:R-:W2:Y:S01]  /*6930*/  S2R R4, SR_TID.X ;  /* 0x0000000000047919 */ /* 0x000ea20000002100 */
[----:B-1----:R-:W-:-:S04]  /*6940*/  MOV R3, 0x3100 ;  /* 0x0000310000037802 */ /* 0x002fc80000000f00 */
[----:B------:R3:W-:Y:S01]  /*6950*/  SYNCS.ARRIVE.TRANS64 RZ, [R0+URZ+0x26810], R3 ;  /* 0x0268100300ff79a7 */ /* 0x0007e2000800003f */
[----:B--2---:R-:W-:-:S13]  /*6960*/  LOP3.LUT P1, RZ, R4, 0x1f, RZ, 0xc0, !PT ;  /* 0x0000001f04ff7812 */ /* 0x004fda000782c0ff */
[----:B---3--:R-:W-:Y:S05]  /*6970*/  @!P1 BRA `(.L_x_175) ;  /* 0x0000000000049947 */ /* 0x008fea0003800000 */
[----:B------:R-:W-:Y:S01]  /*6980*/  BPT.TRAP 0x1 ;  /* 0x000000040000795c */ /* 0x000fe20000300000 */
.L_x_175:
        /* <DEDUP_REMOVED lines=95> */
[----:B------:R-:W-:Y:S01]  /*6f80*/  R2UR UR21, R12 ;  /* 0x000000000c1572ca */ /* 0x000fe200000e0000 */
[----:B------:R-:W-:Y:S01]  /*6f90*/  IMAD.MOV.U32 R12, RZ, RZ, RZ ;  /* 0x000000ffff0c7224 */ /* 0x000fe200078e00ff */
[----:B---3--:R-:W-:Y:S02]  /*6fa0*/  UIADD3 UR48, UR8, 0x3000, URZ ;  /* 0x0000300008307890 */ /* 0x008fe4000fffe03f */
[----:B------:R-:W-:Y:S01]  /*6fb0*/  UIADD3 UR8, UR8, 0xa000, URZ ;  /* 0x0000a00008087890 */ /* 0x000fe2000fffe03f */
[----:B------:R-:W-:-:S08]  /*6fc0*/  UMOV UR50, 0x30 ;  /* 0x0000003000327882 */ /* 0x000fd00000000000 */
        /* <DEDUP_REMOVED lines=14> */
[----:B------:R-:W-:Y:S01]  /*70b0*/  IMAD.MOV.U32 R12, RZ, RZ, RZ ;  /* 0x000000ffff0c7224 */ /* 0x000fe200078e00ff */
[----:B------:R-:W-:Y:S02]  /*70c0*/  MOV R16, RZ ;  /* 0x000000ff00107202 */ /* 0x000fe40000000f00 */
        /* <DEDUP_REMOVED lines=11> */
.L_x_186:
[----:B------:R-:W-:-:S04]  /*7180*/  SHF.L.U32 R20, R9, 0x1f, RZ ;  /* 0x0000001f09147819 */ /* 0x000fc800000006ff */
[----:B-1----:R-:W1:Y:S02]  /*7190*/  SYNCS.PHASECHK.TRANS64.TRYWAIT P1, [R0+URZ+0x26840], R20 ;  /* 0x02684014000075a7 */ /* 0x002e64000802017f */
[----:B-123--:R-:W-:Y:S05]  /*71a0*/  @!P1 BRA `(.L_x_178) ;  /* 0x0000001800889947 */ /* 0x00efea0003800000 */
.L_x_214:
[----:B------:R-:W-:Y:S05]  /*71b0*/  @P0 BRA `(.L_x_179) ;  /* 0x0000000000140947 */ /* 0x000fea0003800000 */
[----:B------:R-:W-:Y:S01]  /*71c0*/  ISETP.NE.AND P1, PT, R13, RZ, PT ;  /* 0x000000ff0d00720c */ /* 0x000fe20003f25270 */
[----:B------:R-:W-:-:S04]  /*71d0*/  IMAD.MOV.U32 R3, RZ, RZ, 0x3100 ;  /* 0x00003100ff037424 */ /* 0x000fc800078e00ff */
[----:B------:R2:W-:Y:S08]  /*71e0*/  SYNCS.ARRIVE.TRANS64 RZ, [R0+URZ+0x26830], R3 ;  /* 0x0268300300ff79a7 */ /* 0x0005f0000800003f */
[----:B------:R-:W-:Y:S05]  /*71f0*/  @!P1 BRA `(.L_x_179) ;  /* 0x0000000000049947 */ /* 0x000fea0003800000 */
[----:B------:R-:W-:Y:S01]  /*7200*/  BPT.TRAP 0x1 ;  /* 0x000000040000795c */ /* 0x000fe20000300000 */
.L_x_179:
[----:B------:R-:W2:Y:S01]  /*7210*/  LDC.64 R14, c[0x0][0x728] ;  /* 0x0001ca00ff0e7b82 */ /* 0x000ea20000000a00 */
[----:B------:R-:W-:Y:S01]  /*7220*/  IMAD.SHL.U32 R19, R16, 0x40, RZ ;  /* 0x0000004010137824 */ /* 0x000fe200078e00ff */
[----:B------:R-:W-:Y:S01]  /*7230*/  R2UR UR22, R0 ;  /* 0x00000000001672ca */ /* 0x000fe200000e0000 */
[----:B------:R-:W-:Y:S01]  /*7240*/  IMAD.MOV.U32 R10, RZ, RZ, R6 ;  /* 0x000000ffff0a7224 */ /* 0x000fe200078e0006 */
[----:B------:R-:W-:Y:S01]  /*7250*/  UMOV UR10, 0x0 ;  /* 0x00000000000a7882 */ /* 0x000fe20000000000 */
[----:B------:R-:W-:Y:S01]  /*7260*/  IMAD.MOV.U32 R11, RZ, RZ, R7 ;  /* 0x000000ffff0b7224 */ /* 0x000fe200078e0007 */
[C---:B------:R-:W-:Y:S01]  /*7270*/  IADD3 R2, P1, R19.reuse, UR6, RZ ;  /* 0x0000000613027c10 */ /* 0x040fe2000ff3e0ff */
[----:B------:R-:W-:Y:S01]  /*7280*/  UMOV UR11, 0x14f00000 ;  /* 0x14f00000000b7882 */ /* 0x000fe20000000000 */
[----:B------:R-:W-:Y:S01]  /*7290*/  R2UR UR19, R19 ;  /* 0x00000000131372ca */ /* 0x000fe200000e0000 */
[----:B------:R-:W-:Y:S01]  /*72a0*/  UMOV UR18, URZ ;  /* 0x0000003f00127c82 */ /* 0x000fe20008000000 */
[----:B------:R-:W-:Y:S01]  /*72b0*/  UMOV UR34, 0x20 ;  /* 0x0000002000227882 */ /* 0x000fe20000000000 */
[----:B------:R-:W-:Y:S01]  /*72c0*/  UMOV UR36, UR20 ;  /* 0x0000001400247c82 */ /* 0x000fe20008000000 */
[----:B------:R-:W-:Y:S01]  /*72d0*/  UMOV UR37, UR21 ;  /* 0x0000001500257c82 */ /* 0x000fe20008000000 */
[----:B------:R-:W-:Y:S01]  /*72e0*/  UMOV UR26, 0x40 ;  /* 0x00000040001a7882 */ /* 0x000fe20000000000 */
[----:B------:R-:W-:Y:S01]  /*72f0*/  UMOV UR28, UR20 ;  /* 0x00000014001c7c82 */ /* 0x000fe20008000000 */
[----:B------:R-:W-:-:S02]  /*7300*/  UIADD3 UR17, UR22, 0x26830, URZ ;  /* 0x0002683016117890 */ /* 0x000fc4000fffe03f */
[----:B------:R-:W-:Y:S02]  /*7310*/  UIADD3 UR16, UR22, 0x18000, URZ ;  /* 0x0001800016107890 */ /* 0x000fe4000fffe03f */
[----:B------:R-:W-:Y:S02]  /*7320*/  UIADD3 UR32, UR22, 0x19000, URZ ;  /* 0x0001900016207890 */ /* 0x000fe4000fffe03f */
[----:B------:R-:W-:Y:S02]  /*7330*/  UIADD3 UR24, UR22, 0x1a000, URZ ;  /* 0x0001a00016187890 */ /* 0x000fe4000fffe03f */
[----:B------:R-:W-:Y:S01]  /*7340*/  UIADD3 UR22, UR22, 0x1e200, URZ ;  /* 0x0001e20016167890 */ /* 0x000fe2000fffe03f */
[----:B--2---:R-:W-:Y:S01]  /*7350*/  LEA R3, P2, R2, R14, 0x2 ;  /* 0x0000000e02037211 */ /* 0x004fe200078410ff */
[----:B------:R-:W-:Y:S01]  /*7360*/  UMOV UR33, UR17 ;  /* 0x0000001100217c82 */ /* 0x000fe20008000000 */
[----:B------:R-:W-:Y:S01]  /*7370*/  UMOV UR35, UR19 ;  /* 0x0000001300237c82 */ /* 0x000fe20008000000 */
[----:B------:R-:W-:Y:S01]  /*7380*/  UMOV UR29, UR21 ;  /* 0x00000015001d7c82 */ /* 0x000fe20008000000 */
[----:B------:R-:W-:Y:S01]  /*7390*/  R2UR UR30, R3 ;  /* 0x00000000031e72ca */ /* 0x000fe200000e0000 */
[----:B------:R-:W-:Y:S01]  /*73a0*/  UMOV UR25, UR17 ;  /* 0x0000001100197c82 */ /* 0x000fe20008000000 */
[----:B------:R-:W-:Y:S01]  /*73b0*/  LEA.HI.X.SX32 R3, R19, R8, 0x1, P1 ;  /* 0x0000000813037211 */ /* 0x000fe200008f0eff */
[----:B------:R-:W-:Y:S01]  /*73c0*/  UMOV UR27, UR19 ;  /* 0x00000013001b7c82 */ /* 0x000fe20008000000 */
[----:B------:R-:W-:Y:S01]  /*73d0*/  IADD3 R4, P1, R10, 0x1f0, RZ ;  /* 0x000001f00a047810 */ /* 0x000fe20007f3e0ff */
[----:B------:R-:W-:Y:S01]  /*73e0*/  UMOV UR5, 0x10 ;  /* 0x0000001000057882 */ /* 0x000fe20000000000 */
[----:B------:R-:W-:Y:S01]  /*73f0*/  LEA.HI.X R2, R2, R15, R3, 0x2, P2 ;  /* 0x0000000f02027211 */ /* 0x000fe200010f1403 */
[----:B------:R-:W-:Y:S01]  /*7400*/  UMOV UR23, UR17 ;  /* 0x0000001100177c82 */ /* 0x000fe20008000000 */
        /* <DEDUP_REMOVED lines=8> */
[----:B------:R-:W3:Y:S02]  /*7490*/  SYNCS.PHASECHK.TRANS64.TRYWAIT P1, [R0+URZ+0x26828], R20 ;  /* 0x02682814000075a7 */ /* 0x000ee4000802017f */
[----:B--23--:R-:W-:Y:S05]  /*74a0*/  @!P1 BRA `(.L_x_180) ;  /* 0x0000001400dc9947 */ /* 0x00cfea0003800000 */
.L_x_215:
[----:B------:R-:W-:Y:S05]  /*74b0*/  @P0 BRA `(.L_x_181) ;  /* 0x0000000000140947 */ /* 0x000fea0003800000 */
[----:B------:R-:W-:Y:S01]  /*74c0*/  ISETP.NE.AND P1, PT, R13, RZ, PT ;  /* 0x000000ff0d00720c */ /* 0x000fe20003f25270 */
[----:B------:R-:W-:-:S04]  /*74d0*/  IMAD.MOV.U32 R3, RZ, RZ, 0x3100 ;  /* 0x00003100ff037424 */ /* 0x000fc800078e00ff */
[----:B------:R3:W-:Y:S08]  /*74e0*/  SYNCS.ARRIVE.TRANS64 RZ, [R0+URZ+0x26818], R3 ;  /* 0x0268180300ff79a7 */ /* 0x0007f0000800003f */
[----:B------:R-:W-:Y:S05]  /*74f0*/  @!P1 BRA `(.L_x_181) ;  /* 0x0000000000049947 */ /* 0x000fea0003800000 */
[----:B------:R-:W-:Y:S01]  /*7500*/  BPT.TRAP 0x1 ;  /* 0x000000040000795c */ /* 0x000fe20000300000 */
.L_x_181:
        /* <DEDUP_REMOVED lines=34> */
.L_x_216:
[----:B-123--:R-:W-:Y:S01]  /*7730*/  SHF.R.S32.HI R20, RZ, 0x1f, R19 ;  /* 0x0000001fff147819 */ /* 0x00efe20000011413 */
[----:B------:R-:W-:Y:S06]  /*7740*/  @P0 BRA `(.L_x_183) ;  /* 0x0000000000140947 */ /* 0x000fec0003800000 */
[----:B------:R-:W-:Y:S02]  /*7750*/  ISETP.NE.AND P1, PT, R13, RZ, PT ;  /* 0x000000ff0d00720c */ /* 0x000fe40003f25270 */
[----:B------:R-:W-:-:S04]  /*7760*/  MOV R21, 0x3100 ;  /* 0x0000310000157802 */ /* 0x000fc80000000f00 */
[----:B------:R1:W-:Y:S07]  /*7770*/  SYNCS.ARRIVE.TRANS64 RZ, [R0+URZ+0x26838], R21 ;  /* 0x0268381500ff79a7 */ /* 0x0003ee000800003f */
[----:B------:R-:W-:Y:S05]  /*7780*/  @!P1 BRA `(.L_x_183) ;  /* 0x0000000000049947 */ /* 0x000fea0003800000 */
[----:B------:R-:W-:Y:S01]  /*7790*/  BPT.TRAP 0x1 ;  /* 0x000000040000795c */ /* 0x000fe20000300000 */
.L_x_183:
        /* <DEDUP_REMOVED lines=38> */
.L_x_218:
[----:B------:R-:W-:Y:S05]  /*7a00*/  @P0 BRA `(.L_x_185) ;  /* 0x0000000000140947 */ /* 0x000fea0003800000 */
[----:B------:R-:W-:Y:S01]  /*7a10*/  ISETP.NE.AND P1, PT, R13, RZ, PT ;  /* 0x000000ff0d00720c */ /* 0x000fe20003f25270 */
[----:B--2---:R-:W-:-:S04]  /*7a20*/  IMAD.MOV.U32 R5, RZ, RZ, 0x3100 ;  /* 0x00003100ff057424 */ /* 0x004fc800078e00ff */
[----:B------:R3:W-:Y:S08]  /*7a30*/  SYNCS.ARRIVE.TRANS64 RZ, [R0+URZ+0x26810], R5 ;  /* 0x0268100500ff79a7 */ /* 0x0007f0000800003f */
[----:B------:R-:W-:Y:S05]  /*7a40*/  @!P1 BRA `(.L_x_185) ;  /* 0x0000000000049947 */ /* 0x000fea0003800000 */
[----:B------:R-:W-:Y:S01]  /*7a50*/  BPT.TRAP 0x1 ;  /* 0x000000040000795c */ /* 0x000fe20000300000 */
.L_x_185:
[----:B------:R-:W-:Y:S01]  /*7a60*/  R2UR UR5, R16 ;  /* 0x00000000100572ca */ /* 0x000fe200000e0000 */
[----:B------:R-:W-:Y:S01]  /*7a70*/  VIADD R18, R18, 0xfffffffe ;  /* 0xfffffffe12127836 */ /* 0x000fe20000000000 */
[----:B------:R-:W-:Y:S01]  /*7a80*/  R2UR UR16, R0 ;  /* 0x00000000001072ca */ /* 0x000fe200000e0000 */
[----:B------:R-:W-:Y:S01]  /*7a90*/  UMOV UR22, 0x0 ;  /* 0x0000000000167882 */ /* 0x000fe20000000000 */
[----:B------:R-:W-:Y:S01]  /*7aa0*/  R2UR UR10, R2 ;  /* 0x00000000020a72ca */ /* 0x000fe200000e0000 */
[----:B------:R-:W-:Y:S01]  /*7ab0*/  UMOV UR23, 0x14f00000 ;  /* 0x14f0000000177882 */ /* 0x000fe20000000000 */
[----:B------:R-:W-:Y:S01]  /*7ac0*/  R2UR UR11, R3 ;  /* 0x00000000030b72ca */ /* 0x000fe200000e0000 */
[----:B------:R-:W-:Y:S01]  /*7ad0*/  UMOV UR34, URZ ;  /* 0x0000003f00227c82 */ /* 0x000fe20008000000 */
[----:B------:R-:W-:Y:S01]  /*7ae0*/  ISETP.NE.AND P1, PT, R18, RZ, PT ;  /* 0x000000ff1200720c */ /* 0x000fe20003f25270 */
[----:B------:R-:W-:Y:S01]  /*7af0*/  UMOV UR36, UR20 ;  /* 0x0000001400247c82 */ /* 0x000fe20008000000 */
[----:B------:R-:W-:Y:S01]  /*7b00*/  UMOV UR37, UR21 ;  /* 0x0000001500257c82 */ /* 0x000fe20008000000 */
[----:B------:R-:W-:Y:S01]  /*7b10*/  UMOV UR26, 0x20 ;  /* 0x00000020001a7882 */ /* 0x000fe20000000000 */
[----:B------:R-:W-:Y:S01]  /*7b20*/  UMOV UR28, UR20 ;  /* 0x00000014001c7c82 */ /* 0x000fe20008000000 */
        /* <DEDUP_REMOVED lines=23> */
.L_x_177:
[----:B------:R-:W-:-:S13]  /*7ca0*/  ISETP.NE.AND P1, PT, R17, RZ, PT ;  /* 0x000000ff1100720c */ /* 0x000fda0003f25270 */
[----:B------:R-:W-:Y:S05]  /*7cb0*/  @!P1 BRA `(.L_x_176) ;  /* 0x0000000400609947 */ /* 0x000fea0003800000 */
[----:B------:R-:W-:-:S04]  /*7cc0*/  SHF.L.U32 R7, R9, 0x1f, RZ ;  /* 0x0000001f09077819 */ /* 0x000fc800000006ff */
[----:B------:R-:W2:Y:S02]  /*7cd0*/  SYNCS.PHASECHK.TRANS64.TRYWAIT P1, [R0+URZ+0x26840], R7 ;  /* 0x02684007000075a7 */ /* 0x000ea4000802017f */
[----:B--2---:R-:W-:Y:S05]  /*7ce0*/  @!P1 BRA `(.L_x_187) ;  /* 0x00000010000c9947 */ /* 0x004fea0003800000 */
.L_x_219:
[----:B------:R-:W-:Y:S05]  /*7cf0*/  @P0 BRA `(.L_x_188) ;  /* 0x0000000000140947 */ /* 0x000fea0003800000 */
[----:B------:R-:W-:Y:S01]  /*7d00*/  ISETP.NE.AND P1, PT, R13, RZ, PT ;  /* 0x000000ff0d00720c */ /* 0x000fe20003f25270 */
[----:B------:R-:W-:-:S04]  /*7d10*/  IMAD.MOV.U32 R5, RZ, RZ, 0x3100 ;  /* 0x00003100ff057424 */ /* 0x000fc800078e00ff */
[----:B------:R3:W-:Y:S08]  /*7d20*/  SYNCS.ARRIVE.TRANS64 RZ, [R0+URZ+0x26830], R5 ;  /* 0x0268300500ff79a7 */ /* 0x0007f0000800003f */
[----:B------:R-:W-:Y:S05]  /*7d30*/  @!P1 BRA `(.L_x_188) ;  /* 0x0000000000049947 */ /* 0x000fea0003800000 */
[----:B------:R-:W-:Y:S01]  /*7d40*/  BPT.TRAP 0x1 ;  /* 0x000000040000795c */ /* 0x000fe20000300000 */
.L_x_188:
        /* <DEDUP_REMOVED lines=40> */
.L_x_220:
[----:B------:R-:W-:Y:S05]  /*7fd0*/  @P0 BRA `(.L_x_190) ;  /* 0x0000000000140947 */ /* 0x000fea0003800000 */
[----:B------:R-:W-:Y:S01]  /*7fe0*/  ISETP.NE.AND P0, PT, R13, RZ, PT ;  /* 0x000000ff0d00720c */ /* 0x000fe20003f05270 */
[----:B------:R-:W-:-:S04]  /*7ff0*/  IMAD.MOV.U32 R5, RZ, RZ, 0x3100 ;  /* 0x00003100ff057424 */ /* 0x000fc800078e00ff */
[----:B------:R4:W-:Y:S08]  /*8000*/  SYNCS.ARRIVE.TRANS64 RZ, [R0+URZ+0x26818], R5 ;  /* 0x0268180500ff79a7 */ /* 0x0009f0000800003f */
[----:B------:R-:W-:Y:S05]  /*8010*/  @!P0 BRA `(.L_x_190) ;  /* 0x0000000000048947 */ /* 0x000fea0003800000 */
[----:B------:R-:W-:Y:S01]  /*8020*/  BPT.TRAP 0x1 ;  /* 0x000000040000795c */ /* 0x000fe20000300000 */
.L_x_190:
        /* <DEDUP_REMOVED lines=33> */
.L_x_176:
[----:B------:R-:W4:Y:S01]  /*8240*/  S2R R2, SR_TID.X ;  /* 0x0000000000027919 */ /* 0x000f220000002100 */
[----:B------:R-:W-:Y:S02]  /*8250*/  LEA R3, R12, R0, 0x3 ;  /* 0x000000000c037211 */ /* 0x000fe400078e18ff */
[----:B----4-:R-:W-:Y:S02]  /*8260*/  LOP3.LUT R4, R2, 0x7f, RZ, 0xc0, !PT ;  /* 0x0000007f02047812 */ /* 0x010fe400078ec0ff */
[----:B------:R-:W-:Y:S02]  /*8270*/  SHF.L.U32 R2, R9, 0x1f, RZ ;  /* 0x0000001f09027819 */ /* 0x000fe400000006ff */
[----:B------:R-:W-:Y:S02]  /*8280*/  ISETP.NE.AND P1, PT, R4, RZ, PT ;  /* 0x000000ff0400720c */ /* 0x000fe40003f25270 */
[----:B------:R-:W4:Y:S02]  /*8290*/  SYNCS.PHASECHK.TRANS64.TRYWAIT P0, [R3+URZ+0x26840], R2 ;  /* 0x02684002030075a7 */ /* 0x000f24000800017f */
[----:B----4-:R-:W-:Y:S09]  /*82a0*/  @!P0 BRA `(.L_x_191) ;  /* 0x0000000800c48947 */ /* 0x010ff20003800000 */
.L_x_221:
[----:B------:R-:W-:Y:S05]  /*82b0*/  @P1 BRA `(.L_x_192) ;  /* 0x0000000000181947 */ /* 0x000fea0003800000 */
[----:B------:R-:W5:Y:S01]  /*82c0*/  S2R R4, SR_TID.X ;  /* 0x0000000000047919 */ /* 0x000f620000002100 */
[----:B----4-:R-:W-:-:S04]  /*82d0*/  IMAD.MOV.U32 R2, RZ, RZ, 0x3100 ;  /* 0x00003100ff027424 */ /* 0x010fc800078e00ff */
[----:B------:R4:W-:Y:S01]  /*82e0*/  SYNCS.ARRIVE.TRANS64 RZ, [R3+URZ+0x26830], R2 ;  /* 0x0268300203ff79a7 */ /* 0x0009e2000800003f */
[----:B-----5:R-:W-:-:S13]  /*82f0*/  LOP3.LUT P0, RZ, R4, 0x1f, RZ, 0xc0, !PT ;  /* 0x0000001f04ff7812 */ /* 0x020fda000780c0ff */
[----:B----4-:R-:W-:Y:S05]  /*8300*/  @!P0 BRA `(.L_x_192) ;  /* 0x0000000000048947 */ /* 0x010fea0003800000 */
[----:B------:R-:W-:Y:S01]  /*8310*/  BPT.TRAP 0x1 ;  /* 0x000000040000795c */ /* 0x000fe20000300000 */
.L_x_192:
        /* <DEDUP_REMOVED lines=47> */
.L_x_173:
[----:B------:R-:W-:Y:S05]  /*8610*/  BSYNC B0 ;  /* 0x0000000000007941 */ /* 0x000fea0003800000 */
.L_x_172:
[----:B------:R-:W-:-:S03]  /*8620*/  UMOV UR5, 0xffffffff ;  /* 0xffffffff00057882 */ /* 0x000fc60000000000 */
[----:B------:R-:W-:Y:S05]  /*8630*/  BRA.DIV UR5, `(.L_x_193) ;  /* 0x0000000605f47947 */ /* 0x000fea000b800000 */
[----:B------:R-:W-:-:S13]  /*8640*/  ELECT P0, URZ, PT ;  /* 0x00000000003f782f */ /* 0x000fda0003800000 */
.L_x_224:
[----:B------:R-:W-:Y:S04]  /*8650*/  BSSY B0, `(.L_x_194) ;  /* 0x0000023000007945 */ /* 0x000fe80003800000 */
[----:B------:R-:W-:Y:S05]  /*8660*/  @!P0 BRA `(.L_x_195) ;  /* 0x0000000000848947 */ /* 0x000fea0003800000 */
[----:B------:R-:W-:-:S06]  /*8670*/  ULOP3.LUT UR5, UR38, 0x2, URZ, 0xfc, !UPT ;  /* 0x0000000226057892 */ /* 0x000fcc000f8efc3f */
[----:B------:R-:W-:-:S05]  /*8680*/  IMAD.U32 R2, RZ, RZ, UR5 ;  /* 0x00000005ff027e24 */ /* 0x000fca000f8e00ff */
[----:B------:R-:W-:-:S13]  /*8690*/  ISETP.NE.AND P0, PT, R2, 0x3, PT ;  /* 0x000000030200780c */ /* 0x000fda0003f05270 */
[----:B------:R-:W-:Y:S05]  /*86a0*/  @!P0 BRA `(.L_x_196) ;  /* 0x0000000000048947 */ /* 0x000fea0003800000 */
[----:B------:R-:W-:Y:S01]  /*86b0*/  BPT.TRAP 0x1 ;  /* 0x000000040000795c */ /* 0x000fe20000300000 */
.L_x_196:
        /* <DEDUP_REMOVED lines=15> */
.L_x_225:
[----:B------:R-:W2:Y:S02]  /*87b0*/  SYNCS.PHASECHK.TRANS64.TRYWAIT P1, [R3+URZ], R2 ;  /* 0x00000002030075a7 */ /* 0x000ea4000802017f */
[----:B--2---:R-:W-:Y:S05]  /*87c0*/  @!P1 BRA `(.L_x_198) ;  /* 0x0000000400c89947 */ /* 0x004fea0003800000 */
.L_x_226:
[----:B------:R-:W-:Y:S05]  /*87d0*/  @!P0 BRA `(.L_x_199) ;  /* 0x0000000000048947 */ /* 0x000fea0003800000 */
[----:B------:R-:W-:Y:S01]  /*87e0*/  BPT.TRAP 0x1 ;  /* 0x000000040000795c */ /* 0x000fe20000300000 */
.L_x_199:
[----:B--2---:R-:W-:-:S04]  /*87f0*/  VIADD R3, R7, 0x26840 ;  /* 0x0002684007037836 */ /* 0x004fc80000000000 */
[----:B------:R-:W-:-:S04]  /*8800*/  IMAD R0, R0, 0x8, R3 ;  /* 0x0000000800007824 */ /* 0x000fc800078e0203 */
[----:B------:R-:W2:Y:S02]  /*8810*/  SYNCS.PHASECHK.TRANS64.TRYWAIT P0, [R0+URZ], R5 ;  /* 0x00000005000075a7 */ /* 0x000ea4000800017f */
[----:B--2---:R-:W-:Y:S05]  /*8820*/  @!P0 BRA `(.L_x_200) ;  /* 0x0000000400c48947 */ /* 0x004fea0003800000 */
.L_x_227:
[----:B------:R-:W-:-:S07]  /*8830*/  LEA R3, R4, R3, 0x3 ;  /* 0x0000000304037211 */ /* 0x000fce00078e18ff */
.L_x_201:
[----:B---3--:R3:W4:Y:S02]  /*8840*/  SYNCS.PHASECHK.TRANS64.TRYWAIT P0, [R3+URZ], R2 ;  /* 0x00000002030075a7 */ /* 0x008724000800017f */
[----:B----4-:R-:W-:Y:S05]  /*8850*/  @!P0 NANOSLEEP.SYNCS 0x989680 ;  /* 0x009896800000895d */ /* 0x010fea0003900000 */
[----:B------:R-:W4:Y:S02]  /*8860*/  @!P0 SYNCS.PHASECHK.TRANS64 P0, [R3+URZ], R2 ;  /* 0x00000002030085a7 */ /* 0x000f24000800007f */
[----:B----4-:R-:W-:Y:S05]  /*8870*/  @!P0 BRA `(.L_x_201) ;  /* 0xfffffffc00f08947 */ /* 0x010fea000383ffff */
.L_x_195:
[----:B------:R-:W-:Y:S05]  /*8880*/  BSYNC B0 ;  /* 0x0000000000007941 */ /* 0x000fea0003800000 */
.L_x_194:
[----:B------:R-:W-:Y:S05]  /*8890*/  EXIT ;  /* 0x000000000000794d */ /* 0x000fea0003800000 */
.L_x_111:
[----:B------:R-:W-:Y:S02]  /*88a0*/  IMAD.MOV.U32 R13, RZ, RZ, R120 ;  /* 0x000000ffff0d7224 */ /* 0x000fe400078e0078 */
[----:B------:R-:W-:Y:S02]  /*88b0*/  IMAD.MOV.U32 R12, RZ, RZ, RZ ;  /* 0x000000ffff0c7224 */ /* 0x000fe400078e00ff */
[----:B------:R-:W-:Y:S02]  /*88c0*/  IMAD.MOV.U32 R11, RZ, RZ, 0x1f ;  /* 0x0000001fff0b7424 */ /* 0x000fe400078e00ff */
[----:B------:R-:W-:-:S07]  /*88d0*/  IMAD.MOV.U32 R15, RZ, RZ, -0x1 ;  /* 0xffffffffff0f7424 */ /* 0x000fce00078e00ff */
[----:B------:R-:W-:Y:S05]  /*88e0*/  WARPSYNC.COLLECTIVE R15, `(.L_x_202) ;  /* 0x000000000f087348 */ /* 0x000fea0003c00000 */
[----:B------:R1:W2:Y:S02]  /*88f0*/  SHFL.IDX P6, R14, R13, R12, R11 ;  /* 0x0000000c0d0e7389 */ /* 0x0002a400000c000b */
[----:B-12---:R-:W-:Y:S01]  /*8900*/  ENDCOLLECTIVE ;  /* 0x000000000000791b */ /* 0x006fe20003800000 */
.L_x_202:
[----:B------:R-:W-:Y:S05]  /*8910*/  BRA `(.L_x_203) ;  /* 0xffffff8000987947 */ /* 0x000fea000383ffff */
.L_x_113:
[----:B--2---:R2:W3:Y:S02]  /*8920*/  SYNCS.PHASECHK.TRANS64.TRYWAIT P0, [R16+URZ+0x26800], R7 ;  /* 0x02680007100075a7 */ /* 0x0044e4000800017f */
[----:B---3--:R-:W-:Y:S05]  /*8930*/  @!P0 NANOSLEEP.SYNCS 0x989680 ;  /* 0x009896800000895d */ /* 0x008fea0003900000 */
[----:B------:R-:W3:Y:S02]  /*8940*/  @!P0 SYNCS.PHASECHK.TRANS64 P0, [R16+URZ+0x26800], R7 ;  /* 0x02680007100085a7 */ /* 0x000ee4000800007f */
[----:B---3--:R-:W-:Y:S05]  /*8950*/  @!P0 BRA `(.L_x_113) ;  /* 0xfffffffc00f08947 */ /* 0x008fea000383ffff */
[----:B------:R-:W-:Y:S05]  /*8960*/  BRA `(.L_x_112) ;  /* 0xffffff8000d87947 */ /* 0x000fea000383ffff */
.L_x_119:
[----:B---3--:R-:W-:-:S04]  /*8970*/  IMAD.U32 R5, RZ, RZ, UR8 ;  /* 0x00000008ff057e24 */ /* 0x008fc8000f8e00ff */
[----:B------:R3:W1:Y:S03]  /*8980*/  SYNCS.PHASECHK.TRANS64.TRYWAIT P1, [R5+URZ+0x26810], R6 ;  /* 0x02681006050075a7 */ /* 0x000666000802017f */
[----:B-1----:R-:W-:Y:S05]  /*8990*/  @!P1 NANOSLEEP.SYNCS 0x989680 ;  /* 0x009896800000995d */ /* 0x002fea0003900000 */
[----:B------:R-:W1:Y:S02]  /*89a0*/  @!P1 SYNCS.PHASECHK.TRANS64 P1, [R5+URZ+0x26810], R6 ;  /* 0x02681006050095a7 */ /* 0x000e64000802007f */
[----:B-1----:R-:W-:Y:S05]  /*89b0*/  @!P1 BRA `(.L_x_119) ;  /* 0xfffffffc00ec9947 */ /* 0x002fea000383ffff */
[----:B------:R-:W-:Y:S05]  /*89c0*/  BRA `(.L_x_118) ;  /* 0xffffff8c00407947 */ /* 0x000fea000383ffff */
.L_x_123:
[----:B------:R-:W-:-:S04]  /*89d0*/  IMAD.U32 R7, RZ, RZ, UR8 ;  /* 0x00000008ff077e24 */ /* 0x000fc8000f8e00ff */
[----:B------:R1:W1:Y:S03]  /*89e0*/  SYNCS.PHASECHK.TRANS64.TRYWAIT P1, [R7+URZ+0x26830], R6 ;  /* 0x02683006070075a7 */ /* 0x000266000802017f */
[----:B-1----:R-:W-:Y:S05]  /*89f0*/  @!P1 NANOSLEEP.SYNCS 0x989680 ;  /* 0x009896800000995d */ /* 0x002fea0003900000 */
[----:B------:R-:W1:Y:S02]  /*8a00*/  @!P1 SYNCS.PHASECHK.TRANS64 P1, [R7+URZ+0x26830], R6 ;  /* 0x02683006070095a7 */ /* 0x000e64000802007f */
[----:B-1----:R-:W-:Y:S05]  /*8a10*/  @!P1 BRA `(.L_x_123) ;  /* 0xfffffffc00ec9947 */ /* 0x002fea000383ffff */
[----:B------:R-:W-:Y:S05]  /*8a20*/  BRA `(.L_x_122) ;  /* 0xffffff90004c7947 */ /* 0x000fea000383ffff */
.L_x_138:
[----:B------:R-:W-:Y:S01]  /*8a30*/  BSSY B0, `(.L_x_204) ;  /* 0x0000005000007945 */ /* 0x000fe20003800000 */
[----:B------:R-:W-:-:S07]  /*8a40*/  IMAD.MOV.U32 R15, RZ, RZ, -0x1 ;  /* 0xffffffffff0f7424 */ /* 0x000fce00078e00ff */
[----:B------:R-:W-:Y:S05]  /*8a50*/  WARPSYNC.COLLECTIVE R15, `(.L_x_205) ;  /* 0x000000000f087348 */ /* 0x000fea0003c00000 */
[----:B------:R-:W-:Y:S01]  /*8a60*/  NOP ;  /* 0x0000000000007918 */ /* 0x000fe20000000000 */
[----:B------:R-:W-:Y:S01]  /*8a70*/  ENDCOLLECTIVE ;  /* 0x000000000000791b */ /* 0x000fe20003800000 */
.L_x_205:
[----:B------:R-:W-:Y:S05]  /*8a80*/  BSYNC B0 ;  /* 0x0000000000007941 */ /* 0x000fea0003800000 */
.L_x_204:
[----:B------:R-:W-:Y:S05]  /*8a90*/  BRA `(.L_x_206) ;  /* 0xffffffcc00407947 */ /* 0x000fea000383ffff */
.L_x_150:
[----:B------:R-:W-:Y:S01]  /*8aa0*/  BSSY B0, `(.L_x_207) ;  /* 0x0000005000007945 */ /* 0x000fe20003800000 */
[----:B------:R-:W-:-:S07]  /*8ab0*/  IMAD.MOV.U32 R15, RZ, RZ, -0x1 ;  /* 0xffffffffff0f7424 */ /* 0x000fce00078e00ff */
[----:B------:R-:W-:Y:S05]  /*8ac0*/  WARPSYNC.COLLECTIVE R15, `(.L_x_208) ;  /* 0x000000000f087348 */ /* 0x000fea0003c00000 */
[----:B------:R-:W-:Y:S01]  /*8ad0*/  NOP ;  /* 0x0000000000007918 */ /* 0x000fe20000000000 */
[----:B------:R-:W-:Y:S01]  /*8ae0*/  ENDCOLLECTIVE ;  /* 0x000000000000791b */ /* 0x000fe20003800000 */
.L_x_208:
[----:B------:R-:W-:Y:S05]  /*8af0*/  BSYNC B0 ;  /* 0x0000000000007941 */ /* 0x000fea0003800000 */
.L_x_207:
[----:B------:R-:W-:Y:S05]  /*8b00*/  BRA `(.L_x_209) ;  /* 0xffffffd000587947 */ /* 0x000fea000383ffff */
.L_x_163:
[----:B------:R-:W-:Y:S01]  /*8b10*/  BSSY B0, `(.L_x_210) ;  /* 0x0000005000007945 */ /* 0x000fe20003800000 */
[----:B------:R-:W-:-:S07]  /*8b20*/  IMAD.MOV.U32 R15, RZ, RZ, -0x1 ;  /* 0xffffffffff0f7424 */ /* 0x000fce00078e00ff */
[----:B------:R-:W-:Y:S05]  /*8b30*/  WARPSYNC.COLLECTIVE R15, `(.L_x_211) ;  /* 0x000000000f087348 */ /* 0x000fea0003c00000 */
[----:B------:R-:W-:Y:S01]  /*8b40*/  NOP ;  /* 0x0000000000007918 */ /* 0x000fe20000000000 */
[----:B------:R-:W-:Y:S01]  /*8b50*/  ENDCOLLECTIVE ;  /* 0x000000000000791b */ /* 0x000fe20003800000 */
.L_x_211:
[----:B------:R-:W-:Y:S05]  /*8b60*/  BSYNC B0 ;  /* 0x0000000000007941 */ /* 0x000fea0003800000 */
.L_x_210:
[----:B------:R-:W-:Y:S05]  /*8b70*/  BRA `(.L_x_212) ;  /* 0xffffffd400747947 */ /* 0x000fea000383ffff */
.L_x_174:
[----:B-1----:R1:W2:Y:S02]  /*8b80*/  SYNCS.PHASECHK.TRANS64.TRYWAIT P0, [R0+URZ+0x26820], R3 ;  /* 0x02682003000075a7 */ /* 0x0022a4000800017f */
[----:B--2---:R-:W-:Y:S05]  /*8b90*/  @!P0 NANOSLEEP.SYNCS 0x989680 ;  /* 0x009896800000895d */ /* 0x004fea0003900000 */
[----:B------:R-:W2:Y:S02]  /*8ba0*/  @!P0 SYNCS.PHASECHK.TRANS64 P0, [R0+URZ+0x26820], R3 ;  /* 0x02682003000085a7 */ /* 0x000ea4000800007f */
[----:B--2---:R-:W-:Y:S05]  /*8bb0*/  @!P0 BRA `(.L_x_174) ;  /* 0xfffffffc00f08947 */ /* 0x004fea000383ffff */
[----:B------:R-:W-:Y:S05]  /*8bc0*/  BRA `(.L_x_213) ;  /* 0xffffffdc00387947 */ /* 0x000fea000383ffff */
.L_x_178:
[----:B-1----:R1:W2:Y:S02]  /*8bd0*/  SYNCS.PHASECHK.TRANS64.TRYWAIT P1, [R0+URZ+0x26840], R20 ;  /* 0x02684014000075a7 */ /* 0x0022a4000802017f */
[----:B--2---:R-:W-:Y:S05]  /*8be0*/  @!P1 NANOSLEEP.SYNCS 0x989680 ;  /* 0x009896800000995d */ /* 0x004fea0003900000 */
[----:B------:R-:W2:Y:S02]  /*8bf0*/  @!P1 SYNCS.PHASECHK.TRANS64 P1, [R0+URZ+0x26840], R20 ;  /* 0x02684014000095a7 */ /* 0x000ea4000802007f */
[----:B--2---:R-:W-:Y:S05]  /*8c00*/  @!P1 BRA `(.L_x_178) ;  /* 0xfffffffc00f09947 */ /* 0x004fea000383ffff */
[----:B------:R-:W-:Y:S05]  /*8c10*/  BRA `(.L_x_214) ;  /* 0xffffffe400647947 */ /* 0x000fea000383ffff */
.L_x_180:
[----:B--2---:R2:W3:Y:S02]  /*8c20*/  SYNCS.PHASECHK.TRANS64.TRYWAIT P1, [R0+URZ+0x26828], R20 ;  /* 0x02682814000075a7 */ /* 0x0044e4000802017f */
[----:B---3--:R-:W-:Y:S05]  /*8c30*/  @!P1 NANOSLEEP.SYNCS 0x989680 ;  /* 0x009896800000995d */ /* 0x008fea0003900000 */
[----:B------:R-:W3:Y:S02]  /*8c40*/  @!P1 SYNCS.PHASECHK.TRANS64 P1, [R0+URZ+0x26828], R20 ;  /* 0x02682814000095a7 */ /* 0x000ee4000802007f */
[----:B---3--:R-:W-:Y:S05]  /*8c50*/  @!P1 BRA `(.L_x_180) ;  /* 0xfffffffc00f09947 */ /* 0x008fea000383ffff */
[----:B------:R-:W-:Y:S05]  /*8c60*/  BRA `(.L_x_215) ;  /* 0xffffffe800107947 */ /* 0x000fea000383ffff */
.L_x_182:
[----:B---3--:R3:W4:Y:S02]  /*8c70*/  SYNCS.PHASECHK.TRANS64.TRYWAIT P1, [R0+URZ+0x26848], R20 ;  /* 0x02684814000075a7 */ /* 0x008724000802017f */
[----:B----4-:R-:W-:Y:S05]  /*8c80*/  @!P1 NANOSLEEP.SYNCS 0x989680 ;  /* 0x009896800000995d */ /* 0x010fea0003900000 */
[----:B------:R-:W4:Y:S02]  /*8c90*/  @!P1 SYNCS.PHASECHK.TRANS64 P1, [R0+URZ+0x26848], R20 ;  /* 0x02684814000095a7 */ /* 0x000f24000802007f */
[----:B----4-:R-:W-:Y:S05]  /*8ca0*/  @!P1 BRA `(.L_x_182) ;  /* 0xfffffffc00f09947 */ /* 0x010fea000383ffff */
[----:B------:R-:W-:Y:S05]  /*8cb0*/  BRA `(.L_x_216) ;  /* 0xffffffe8009c7947 */ /* 0x000fea000383ffff */
.L_x_184:
[----:B------:R-:W-:-:S07]  /*8cc0*/  SHF.L.U32 R5, R9, 0x1f, RZ ;  /* 0x0000001f09057819 */ /* 0x000fce00000006ff */
.L_x_217:
[----:B--2---:R2:W3:Y:S02]  /*8cd0*/  SYNCS.PHASECHK.TRANS64.TRYWAIT P1, [R0+URZ+0x26820], R5 ;  /* 0x02682005000075a7 */ /* 0x0044e4000802017f */
[----:B---3--:R-:W-:Y:S05]  /*8ce0*/  @!P1 NANOSLEEP.SYNCS 0x989680 ;  /* 0x009896800000995d */ /* 0x008fea0003900000 */
[----:B------:R-:W3:Y:S02]  /*8cf0*/  @!P1 SYNCS.PHASECHK.TRANS64 P1, [R0+URZ+0x26820], R5 ;  /* 0x02682005000095a7 */ /* 0x000ee4000802007f */
[----:B---3--:R-:W-:Y:S05]  /*8d00*/  @!P1 BRA `(.L_x_217) ;  /* 0xfffffffc00f09947 */ /* 0x008fea000383ffff */
[----:B------:R-:W-:Y:S05]  /*8d10*/  BRA `(.L_x_218) ;  /* 0xffffffec00387947 */ /* 0x000fea000383ffff */
.L_x_187:
[----:B--2---:R2:W3:Y:S02]  /*8d20*/  SYNCS.PHASECHK.TRANS64.TRYWAIT P1, [R0+URZ+0x26840], R7 ;  /* 0x02684007000075a7 */ /* 0x0044e4000802017f */
[----:B---3--:R-:W-:Y:S05]  /*8d30*/  @!P1 NANOSLEEP.SYNCS 0x989680 ;  /* 0x009896800000995d */ /* 0x008fea0003900000 */
[----:B------:R-:W3:Y:S02]  /*8d40*/  @!P1 SYNCS.PHASECHK.TRANS64 P1, [R0+URZ+0x26840], R7 ;  /* 0x02684007000095a7 */ /* 0x000ee4000802007f */
[----:B---3--:R-:W-:Y:S05]  /*8d50*/  @!P1 BRA `(.L_x_187) ;  /* 0xfffffffc00f09947 */ /* 0x008fea000383ffff */
[----:B------:R-:W-:Y:S05]  /*8d60*/  BRA `(.L_x_219) ;  /* 0xffffffec00e07947 */ /* 0x000fea000383ffff */
.L_x_189:
[----:B---3--:R3:W4:Y:S02]  /*8d70*/  SYNCS.PHASECHK.TRANS64.TRYWAIT P1, [R0+URZ+0x26828], R7 ;  /* 0x02682807000075a7 */ /* 0x008724000802017f */
[----:B----4-:R-:W-:Y:S05]  /*8d80*/  @!P1 NANOSLEEP.SYNCS 0x989680 ;  /* 0x009896800000995d */ /* 0x010fea0003900000 */
[----:B------:R-:W4:Y:S02]  /*8d90*/  @!P1 SYNCS.PHASECHK.TRANS64 P1, [R0+URZ+0x26828], R7 ;  /* 0x02682807000095a7 */ /* 0x000f24000802007f */
[----:B----4-:R-:W-:Y:S05]  /*8da0*/  @!P1 BRA `(.L_x_189) ;  /* 0xfffffffc00f09947 */ /* 0x010fea000383ffff */
[----:B------:R-:W-:Y:S05]  /*8db0*/  BRA `(.L_x_220) ;  /* 0xfffffff000847947 */ /* 0x000fea000383ffff */
.L_x_191:
[----:B----4-:R4:W1:Y:S02]  /*8dc0*/  SYNCS.PHASECHK.TRANS64.TRYWAIT P0, [R3+URZ+0x26840], R2 ;  /* 0x02684002030075a7 */ /* 0x010864000800017f */
[----:B-1----:R-:W-:Y:S05]  /*8dd0*/  @!P0 NANOSLEEP.SYNCS 0x989680 ;  /* 0x009896800000895d */ /* 0x002fea0003900000 */
[----:B------:R-:W1:Y:S02]  /*8de0*/  @!P0 SYNCS.PHASECHK.TRANS64 P0, [R3+URZ+0x26840], R2 ;  /* 0x02684002030085a7 */ /* 0x000e64000800007f */
[----:B-1----:R-:W-:Y:S05]  /*8df0*/  @!P0 BRA `(.L_x_191) ;  /* 0xfffffffc00f08947 */ /* 0x002fea000383ffff */
[----:B------:R-:W-:Y:S05]  /*8e00*/  BRA `(.L_x_221) ;  /* 0xfffffff400287947 */ /* 0x000fea000383ffff */
.L_x_193:
[----:B------:R-:W-:Y:S01]  /*8e10*/  BSSY B0, `(.L_x_222) ;  /* 0x0000006000007945 */ /* 0x000fe20003800000 */
[----:B------:R-:W-:-:S07]  /*8e20*/  IMAD.MOV.U32 R15, RZ, RZ, -0x1 ;  /* 0xffffffffff0f7424 */ /* 0x000fce00078e00ff */
[----:B------:R-:W-:Y:S05]  /*8e30*/  WARPSYNC.COLLECTIVE R15, `(.L_x_223) ;  /* 0x000000000f0c7348 */ /* 0x000fea0003c00000 */
[----:B------:R-:W-:Y:S02]  /*8e40*/  ELECT P6, UR62, PT ;  /* 0x00000000003e782f */ /* 0x000fe400038c0000 */
[----:B------:R-:W-:Y:S01]  /*8e50*/  MOV R14, UR62 ;  /* 0x0000003e000e7c02 */ /* 0x000fe20008000f00 */
[----:B------:R-:W-:Y:S10]  /*8e60*/  ENDCOLLECTIVE ;  /* 0x000000000000791b */ /* 0x000ff40003800000 */
.L_x_223:
[----:B------:R-:W-:Y:S05]  /*8e70*/  BSYNC B0 ;  /* 0x0000000000007941 */ /* 0x000fea0003800000 */
.L_x_222:
[----:B------:R-:W-:Y:S01]  /*8e80*/  PLOP3.LUT P0, PT, P6, PT, PT, 0x80, 0x0 ;  /* 0x000000000000781c */ /* 0x000fe2000370f070 */
[----:B------:R-:W-:-:S12]  /*8e90*/  BRA `(.L_x_224) ;  /* 0xfffffff400ec7947 */ /* 0x000fd8000383ffff */
.L_x_197:
[----:B-1----:R1:W2:Y:S02]  /*8ea0*/  SYNCS.PHASECHK.TRANS64.TRYWAIT P1, [R6+URZ], R5 ;  /* 0x00000005060075a7 */ /* 0x0022a4000802017f */
[----:B--2---:R-:W-:Y:S05]  /*8eb0*/  @!P1 NANOSLEEP.SYNCS 0x989680 ;  /* 0x009896800000995d */ /* 0x004fea0003900000 */
[----:B------:R-:W2:Y:S02]  /*8ec0*/  @!P1 SYNCS.PHASECHK.TRANS64 P1, [R6+URZ], R5 ;  /* 0x00000005060095a7 */ /* 0x000ea4000802007f */
[----:B--2---:R-:W-:Y:S05]  /*8ed0*/  @!P1 BRA `(.L_x_197) ;  /* 0xfffffffc00f09947 */ /* 0x004fea000383ffff */
[----:B------:R-:W-:Y:S05]  /*8ee0*/  BRA `(.L_x_225) ;  /* 0xfffffff800307947 */ /* 0x000fea000383ffff */
.L_x_198:
[----:B--2---:R2:W3:Y:S02]  /*8ef0*/  SYNCS.PHASECHK.TRANS64.TRYWAIT P1, [R3+URZ], R2 ;  /* 0x00000002030075a7 */ /* 0x0044e4000802017f */
[----:B---3--:R-:W-:Y:S05]  /*8f00*/  @!P1 NANOSLEEP.SYNCS 0x989680 ;  /* 0x009896800000995d */ /* 0x008fea0003900000 */
[----:B------:R-:W3:Y:S02]  /*8f10*/  @!P1 SYNCS.PHASECHK.TRANS64 P1, [R3+URZ], R2 ;  /* 0x00000002030095a7 */ /* 0x000ee4000802007f */
[----:B---3--:R-:W-:Y:S05]  /*8f20*/  @!P1 BRA `(.L_x_198) ;  /* 0xfffffffc00f09947 */ /* 0x008fea000383ffff */
[----:B------:R-:W-:Y:S05]  /*8f30*/  BRA `(.L_x_226) ;  /* 0xfffffff800247947 */ /* 0x000fea000383ffff */
.L_x_200:
[----:B--2---:R2:W3:Y:S02]  /*8f40*/  SYNCS.PHASECHK.TRANS64.TRYWAIT P0, [R0+URZ], R5 ;  /* 0x00000005000075a7 */ /* 0x0044e4000800017f */
[----:B---3--:R-:W-:Y:S05]  /*8f50*/  @!P0 NANOSLEEP.SYNCS 0x989680 ;  /* 0x009896800000895d */ /* 0x008fea0003900000 */
[----:B------:R-:W3:Y:S02]  /*8f60*/  @!P0 SYNCS.PHASECHK.TRANS64 P0, [R0+URZ], R5 ;  /* 0x00000005000085a7 */ /* 0x000ee4000800007f */
[----:B---3--:R-:W-:Y:S05]  /*8f70*/  @!P0 BRA `(.L_x_200) ;  /* 0xfffffffc00f08947 */ /* 0x008fea000383ffff */
[----:B------:R-:W-:Y:S05]  /*8f80*/  BRA `(.L_x_227) ;  /* 0xfffffff800287947 */ /* 0x000fea000383ffff */
.L_x_228:
        /* <DEDUP_REMOVED lines=15> */
.L_x_6554:


//--------------------- .text._ZN7cutlass13device_kernelIN5flash11enable_sm90INS1_16FlashAttnBwdSm90INS1_25CollectiveMainloopBwdSm90ILi2ELi2ELi2EN4cute5tupleIJNS5_1CILi1EEES8_S8_EEENS6_IJNS7_ILi64EEENS7_ILi128EEENS7_ILi96EEEEEENS_6half_tEfNS_4arch4Sm90ELb0ELb0ELb1ELb0ELb0ELb1ELb0ELb0ELi2ELi1ELi2ELi1ELb1EEENS1_24CollectiveEpilogueBwdGQAISD_fSG_Li256ELb0ELb0EEENS1_19SingleTileSchedulerILb0ELb0ELb0ELi128EEEEEEEEEvNT_6ParamsE --------------------------
	.section	.text._ZN7cutlass13device_kernelIN5flash11enable_sm90INS1_16FlashAttnBwdSm90INS1_25CollectiveMainloopBwdSm90ILi2ELi2ELi2EN4cute5tupleIJNS5_1CILi1EEES8_S8_EEENS6_IJNS7_ILi64EEENS7_ILi128EEENS7_ILi96EEEEEENS_6half_tEfNS_4arch4Sm90ELb0ELb0ELb1ELb0ELb0ELb1ELb0ELb0ELi2ELi1ELi2ELi1ELb1EEENS1_24CollectiveEpilogueBwdGQAISD_fSG_Li256ELb0ELb0EEENS1_19SingleTileSchedulerILb0ELb0ELb0ELi128EEEEEEEEEvNT_6ParamsE,"ax",@progbits
	.align	128
.text._ZN7cutlass13device_kernelIN5flash11enable_sm90INS1_16FlashAttnBwdSm90INS1_25CollectiveMainloopBwdSm90ILi2ELi2ELi2EN4cute5tupleIJNS5_1CILi1EEES8_S8_EEENS6_IJNS7_ILi64EEENS7_ILi128EEENS7_ILi96EEEEEENS_6half_tEfNS_4arch4Sm90ELb0ELb0ELb1ELb0ELb0ELb1ELb0ELb0ELi2ELi1ELi2ELi1ELb1EEENS1_24CollectiveEpilogueBwdGQAISD_fSG_Li256ELb0ELb0EEENS1_19SingleTileSchedulerILb0ELb0ELb0ELi128EEEEEEEEEvNT_6ParamsE:
        .type           _ZN7cutlass13device_kernelIN5flash11enable_sm90INS1_16FlashAttnBwdSm90INS1_25CollectiveMainloopBwdSm90ILi2ELi2ELi2EN4cute5tupleIJNS5_1CILi1EEES8_S8_EEENS6_IJNS7_ILi64EEENS7_ILi128EEENS7_ILi96EEEEEENS_6half_tEfNS_4arch4Sm90ELb0ELb0ELb1ELb0ELb0ELb1ELb0ELb0ELi2ELi1ELi2ELi1ELb1EEENS1_24CollectiveEpilogueBwdGQAISD_fSG_Li256ELb0ELb0EEENS1_19SingleTileSchedulerILb0ELb0ELb0ELi128EEEEEEEEEvNT_6ParamsE,@function
        .size           _ZN7cutlass13device_kernelIN5flash11enable_sm90INS1_16FlashAttnBwdSm90INS1_25CollectiveMainloopBwdSm90ILi2ELi2ELi2EN4cute5tupleIJNS5_1CILi1EEES8_S8_EEENS6_IJNS7_ILi64EEENS7_ILi128EEENS7_ILi96EEEEEENS_6half_tEfNS_4arch4Sm90ELb0ELb0ELb1ELb0ELb0ELb1ELb0ELb0ELi2ELi1ELi2ELi1ELb1EEENS1_24CollectiveEpilogueBwdGQAISD_fSG_Li256ELb0ELb0EEENS1_19SingleTileSchedulerILb0ELb0ELb0ELi128EEEEEEEEEvNT_6ParamsE,(.L_x_6555 - _ZN7cutlass13device_kernelIN5flash11enable_sm90INS1_16FlashAttnBwdSm90INS1_25CollectiveMainloopBwdSm90ILi2ELi2ELi2EN4cute5tupleIJNS5_1CILi1EEES8_S8_EEENS6_IJNS7_ILi64EEENS7_ILi128EEENS7_ILi96EEEEEENS_6half_tEfNS_4arch4Sm90ELb0ELb0ELb1ELb0ELb0ELb1ELb0ELb0ELi2ELi1ELi2ELi1ELb1EEENS1_24CollectiveEpilogueBwdGQAISD_fSG_Li256ELb0ELb0EEENS1_19SingleTileSchedulerILb0ELb0ELb0ELi128EEEEEEEEEvNT_6ParamsE)
        .other          _ZN7cutlass13device_kernelIN5flash11enable_sm90INS1_16FlashAttnBwdSm90INS1_25CollectiveMainloopBwdSm90ILi2ELi2ELi2EN4cute5tupleIJNS5_1CILi1EEES8_S8_EEENS6_IJNS7_ILi64EEENS7_ILi128EEENS7_ILi96EEEEEENS_6half_tEfNS_4arch4Sm90ELb0ELb0ELb1ELb0ELb0ELb1ELb0ELb0ELi2ELi1ELi2ELi1ELb1EEENS1_24CollectiveEpilogueBwdGQAISD_fSG_Li256ELb0ELb0EEENS1_19SingleTileSchedulerILb0ELb0ELb0ELi128EEEEEEEEEvNT_6ParamsE,@"STO_CUDA_ENTRY STV_DEFAULT"
_ZN7cutlass13device_kernelIN5flash11enable_sm90INS1_16FlashAttnBwdSm90INS1_25CollectiveMainloopBwdSm90ILi2ELi2ELi2EN4cute5tupleIJNS5_1CILi1EEES8_S8_EEENS6_IJNS7_ILi64EEENS7_ILi128EEENS7_ILi96EEEEEENS_6half_tEfNS_4arch4Sm90ELb0ELb0ELb1ELb0ELb0ELb1ELb0ELb0ELi2ELi1ELi2ELi1ELb1EEENS1_24CollectiveEpilogueBwdGQAISD_fSG_Li256ELb0ELb0EEENS1_19SingleTileSchedulerILb0ELb0ELb0ELi128EEEEEEEEEvNT_6ParamsE:
        /* <DEDUP_REMOVED lines=14> */
[----:B------:R-:W-:-:S02]  /*00e0*/  UIADD3.X UR7, URZ, UR5, URZ, UP0, !UPT ;  /* 0x000000053f077290 */ /* 0x000fc400087fe43f */
[----:B------:R-:W-:Y:S02]  /*00f0*/  UIADD3.X UR9, URZ, UR5, URZ, UP1, !UPT ;  /* 0x000000053f097290 */ /* 0x000fe40008ffe43f */
[----:B------:R-:W-:Y:S02]  /*0100*/  UIADD3.X UR11, URZ, UR5, URZ, UP2, !UPT ;  /* 0x000000053f0b7290 */ /* 0x000fe400097fe43f */
[----:B------:R-:W-:-:S03]  /*0110*/  UIADD3.X UR5, URZ, UR5, URZ, UP3, !UPT ;  /* 0x000000053f057290 */ /* 0x000fc60009ffe43f */
[----:B------:R1:W-:Y:S02]  /*0120*/  UTMACCTL.PF [UR6] ;  /* 0x00000000060079b9 */ /* 0x0003e40008040000 */
[----:B------:R1:W-:Y:S02]  /*0130*/  UTMACCTL.PF [UR8] ;  /* 0x00000000080079b9 */ /* 0x0003e40008040000 */
[----:B------:R1:W-:Y:S02]  /*0140*/  UTMACCTL.PF [UR10] ;  /* 0x000000000a0079b9 */ /* 0x0003e40008040000 */
[----:B------:R1:W-:Y:S02]  /*0150*/  UTMACCTL.PF [UR4] ;  /* 0x00000000040079b9 */ /* 0x0003e40008040000 */
[----:B-1----:R-:W-:Y:S01]  /*0160*/  NOP ;  /* 0x0000000000007918 */ /* 0x002fe20000000000 */
.L_x_230:
[----:B------:R-:W-:Y:S05]  /*0170*/  BSYNC B0 ;  /* 0x0000000000007941 */ /* 0x000fea0003800000 */
.L_x_229:
        /* <DEDUP_REMOVED lines=37> */
.L_x_231:
        /* <DEDUP_REMOVED lines=22> */
.L_x_232:
[----:B------:R-:W-:Y:S01]  /*0530*/  PLOP3.LUT P0, PT, PT, PT, UP0, 0x80, 0x0 ;  /* 0x000000000000781c */ /* 0x000fe20003f0f008 */
[----:B------:R-:W-:Y:S01]  /*0540*/  NOP ;  /* 0x0000000000007918 */ /* 0x000fe20000000000 */
[----:B------:R-:W-:Y:S01]  /*0550*/  BSSY B6, `(.L_x_233) ;  /* 0x000078d000067945 */ /* 0x000fe20003800000 */
[----:B-12-45:R-:W-:Y:S10]  /*0560*/  BAR.SYNC.DEFER_BLOCKING 0x0 ;  /* 0x0000000000007b1d */ /* 0x036ff40000010000 */
[----:B------:R-:W-:Y:S05]  /*0570*/  @!P0 BRA `(.L_x_234) ;  /* 0x0000004800988947 */ /* 0x000fea0003800000 */
.L_x_235:
        /* <DEDUP_REMOVED lines=11> */
[----:B--2---:R-:W-:Y:S05]  /*0630*/  @!P0 BRA `(.L_x_236) ;  /* 0x0000007400f88947 */ /* 0x004fea0003800000 */
        /* <DEDUP_REMOVED lines=21> */
.L_x_238:
        /* <DEDUP_REMOVED lines=15> */
.L_x_237:
        /* <DEDUP_REMOVED lines=22> */
.L_x_240:
        /* <DEDUP_REMOVED lines=15> */
.L_x_239:
[----:B------:R-:W-:Y:S01]  /*0ad0*/  SHF.R.S32.HI R41, RZ, 0x1f, R22 ;  /* 0x0000001fff297819 */ /* 0x000fe20000011416 */
[----:B------:R-:W-:-:S03]  /*0ae0*/  UMOV UR4, 0xffffffff ;  /* 0xffffffff00047882 */ /* 0x000fc60000000000 */
[----:B------:R-:W-:-:S04]  /*0af0*/  LEA.HI R0, R41, R22, RZ, 0x7 ;  /* 0x0000001629007211 */ /* 0x000fc800078f38ff */
[----:B------:R-:W-:Y:S01]  /*0b00*/  SHF.R.S32.HI R16, RZ, 0x7, R0 ;  /* 0x00000007ff107819 */ /* 0x000fe20000011400 */
[----:B------:R-:W-:Y:S06]  /*0b10*/  BRA.DIV UR4, `(.L_x_241) ;  /* 0x0000007204c87947 */ /* 0x000fec000b800000 */
[----:B------:R1:W2:Y:S02]  /*0b20*/  SHFL.IDX PT, R14, R16, RZ, 0x1f ;  /* 0x00001fff100e7589 */ /* 0x0002a400000e0000 */
.L_x_311:
[----:B------:R-:W-:Y:S02]  /*0b30*/  SHF.L.U32 R5, RZ, 0x1f, RZ ;  /* 0x0000001fff057819 */ /* 0x000fe400000006ff */
[----:B------:R-:W-:Y:S02]  /*0b40*/  LOP3.LUT R3, R0, 0xffffff80, RZ, 0xc0, !PT ;  /* 0xffffff8000037812 */ /* 0x000fe400078ec0ff */
[----:B------:R-:W3:Y:S01]  /*0b50*/  SYNCS.PHASECHK.TRANS64.TRYWAIT P1, [R18+URZ+0x26800], R5 ;  /* 0x02680005120075a7 */ /* 0x000ee2000802017f */
[----:B--2---:R-:W-:Y:S02]  /*0b60*/  LEA.HI R0, R14, R14, RZ, 0x1 ;  /* 0x0000000e0e007211 */ /* 0x004fe400078f08ff */
[----:B------:R-:W-:Y:S02]  /*0b70*/  IMAD.IADD R40, R22, 0x1, -R3 ;  /* 0x0000000116287824 */ /* 0x000fe400078e0a03 */
[----:B------:R-:W-:Y:S01]  /*0b80*/  VIADD R3, R18, 0x6000 ;  /* 0x0000600012037836 */ /* 0x000fe20000000000 */
[----:B------:R-:W-:-:S02]  /*0b90*/  LOP3.LUT R209, R0, 0xfffffffe, RZ, 0xc0, !PT ;  /* 0xfffffffe00d17812 */ /* 0x000fc400078ec0ff */
[----:B------:R-:W-:Y:S02]  /*0ba0*/  SHF.R.S32.HI R43, RZ, 0x1f, R40 ;  /* 0x0000001fff2b7819 */ /* 0x000fe40000011428 */
[----:B------:R-:W-:Y:S01]  /*0bb0*/  LOP3.LUT P0, RZ, R3, 0x1bf, RZ, 0xc0, !PT ;  /* 0x000001bf03ff7812 */ /* 0x000fe2000780c0ff */
[----:B------:R-:W-:Y:S01]  /*0bc0*/  IMAD.IADD R209, R14, 0x1, -R209 ;  /* 0x000000010ed17824 */ /* 0x000fe200078e0ad1 */
[----:B------:R-:W-:-:S04]  /*0bd0*/  LEA.HI R42, R43, R40, RZ, 0x2 ;  /* 0x000000282b2a7211 */ /* 0x000fc800078f10ff */
[----:B------:R-:W-:Y:S01]  /*0be0*/  LOP3.LUT R17, R42, 0x7ffffffc, RZ, 0xc0, !PT ;  /* 0x7ffffffc2a117812 */ /* 0x000fe200078ec0ff */
[----:B---3--:R-:W-:Y:S06]  /*0bf0*/  @P1 BRA `(.L_x_242) ;  /* 0x0000000000081947 */ /* 0x008fec0003800000 */
[----:B------:R-:W2:Y:S02]  /*0c00*/  SYNCS.PHASECHK.TRANS64.TRYWAIT P1, [R18+URZ+0x26800], R5 ;  /* 0x02680005120075a7 */ /* 0x000ea4000802017f */
[----:B--2---:R-:W-:Y:S05]  /*0c10*/  @!P1 BRA `(.L_x_243) ;  /* 0x0000007000a89947 */ /* 0x004fea0003800000 */
.L_x_242:
[C---:B------:R-:W-:Y:S02]  /*0c20*/  IMAD.SHL.U32 R23, R40.reuse, 0x4, RZ ;  /* 0x0000000428177824 */ /* 0x040fe400078e00ff */
[----:B------:R-:W-:Y:S01]  /*0c30*/  IMAD.IADD R17, R40, 0x1, -R17 ;  /* 0x0000000128117824 */ /* 0x000fe200078e0a11 */
[----:B------:R-:W-:Y:S06]  /*0c40*/  @!P0 BRA `(.L_x_244) ;  /* 0x0000000000408947 */ /* 0x000fec0003800000 */
[----:B------:R-:W-:Y:S01]  /*0c50*/  MOV R0, 0x0 ;  /* 0x0000000000007802 */ /* 0x000fe20000000f00 */
[----:B------:R-:W-:Y:S01]  /*0c60*/  ULDC.64 UR4, c[0x4][0x88] ;  /* 0x0100220000047ab9 */ /* 0x000fe20000000a00 */
[----:B------:R-:W-:Y:S01]  /*0c70*/  ULDC.64 UR6, c[0x4][0x90] ;  /* 0x0100240000067ab9 */ /* 0x000fe20000000a00 */
[----:B------:R-:W-:Y:S01]  /*0c80*/  IMAD.U32 R4, RZ, RZ, UR4 ;  /* 0x00000004ff047e24 */ /* 0x000fe2000f8e00ff */
[----:B------:R3:W4:Y:S01]  /*0c90*/  LDC.64 R14, c[0x4][R0] ;  /* 0x01000000000e7b82 */ /* 0x0007220000000a00 */
[----:B--2---:R-:W-:Y:S01]  /*0ca0*/  IMAD.U32 R5, RZ, RZ, UR5 ;  /* 0x00000005ff057e24 */ /* 0x004fe2000f8e00ff */
[----:B------:R-:W-:Y:S01]  /*0cb0*/  ULDC.64 UR4, c[0x4][0x18] ;  /* 0x0100060000047ab9 */ /* 0x000fe20000000a00 */
[----:B------:R-:W-:Y:S02]  /*0cc0*/  IMAD.U32 R6, RZ, RZ, UR6 ;  /* 0x00000006ff067e24 */ /* 0x000fe4000f8e00ff */
[----:B------:R-:W-:Y:S02]  /*0cd0*/  IMAD.U32 R7, RZ, RZ, UR7 ;  /* 0x00000007ff077e24 */ /* 0x000fe4000f8e00ff */
[----:B------:R-:W-:-:S02]  /*0ce0*/  IMAD.U32 R10, RZ, RZ, UR4 ;  /* 0x00000004ff0a7e24 */ /* 0x000fc4000f8e00ff */
[----:B------:R-:W-:Y:S02]  /*0cf0*/  IMAD.U32 R11, RZ, RZ, UR5 ;  /* 0x00000005ff0b7e24 */ /* 0x000fe4000f8e00ff */
[----:B------:R-:W-:Y:S02]  /*0d00*/  IMAD.MOV.U32 R8, RZ, RZ, 0x70 ;  /* 0x00000070ff087424 */ /* 0x000fe400078e00ff */
[----:B------:R-:W-:Y:S02]  /*0d10*/  IMAD.MOV.U32 R12, RZ, RZ, 0x1 ;  /* 0x00000001ff0c7424 */ /* 0x000fe400078e00ff */
[----:B---3--:R-:W-:-:S07]  /*0d20*/  IMAD.MOV.U32 R13, RZ, RZ, RZ ;  /* 0x000000ffff0d7224 */ /* 0x008fce00078e00ff */
[----:B------:R-:W-:-:S07]  /*0d30*/  LEPC R20, `(.L_x_244) ;  /* 0x000000001014794e */ /* 0x000fce0000000000 */
[----:B-1--4-:R-:W-:Y:S05]  /*0d40*/  CALL.ABS.NOINC R14 ;  /* 0x000000000e007343 */ /* 0x012fea0003c00000 */
.L_x_244:
[----:B------:R-:W-:Y:S01]  /*0d50*/  LEA.HI R0, R41, R22, RZ, 0x4 ;  /* 0x0000001629007211 */ /* 0x000fe200078f20ff */
[----:B------:R-:W-:Y:S05]  /*0d60*/  WARPSYNC.ALL ;  /* 0x0000000000007948 */ /* 0x000fea0003800000 */
[----:B------:R-:W-:Y:S01]  /*0d70*/  LOP3.LUT R3, R0, 0xfffffff0, RZ, 0xc0, !PT ;  /* 0xfffffff000037812 */ /* 0x000fe200078ec0ff */
[----:B------:R-:W-:Y:S01]  /*0d80*/  ULDC UR7, c[0x0][0x280] ;  /* 0x0000a00000077ab9 */ /* 0x000fe20000000800 */
[----:B------:R-:W-:Y:S01]  /*0d90*/  CS2R R24, SRZ ;  /* 0x0000000000187805 */ /* 0x000fe2000001ff00 */
[----:B------:R-:W-:Y:S01]  /*0da0*/  UISETP.GE.AND UP0, UPT, UR7, 0x1, UPT ;  /* 0x000000010700788c */ /* 0x000fe2000bf06270 */
[----:B------:R-:W-:Y:S01]  /*0db0*/  CS2R R72, SRZ ;  /* 0x0000000000487805 */ /* 0x000fe2000001ff00 */
[----:B--2---:R-:W-:Y:S01]  /*0dc0*/  IMAD.IADD R5, R22, 0x1, -R3 ;  /* 0x0000000116057824 */ /* 0x004fe200078e0a03 */
[----:B------:R-:W-:-:S02]  /*0dd0*/  SHF.R.S32.HI R3, RZ, 0x4, R0 ;  /* 0x00000004ff037819 */ /* 0x000fc40000011400 */
[----:B------:R-:W-:Y:S02]  /*0de0*/  CS2R R74, SRZ ;  /* 0x00000000004a7805 */ /* 0x000fe4000001ff00 */
[----:B------:R-:W-:Y:S02]  /*0df0*/  CS2R R76, SRZ ;  /* 0x00000000004c7805 */ /* 0x000fe4000001ff00 */
[----:B------:R-:W-:Y:S02]  /*0e00*/  CS2R R78, SRZ ;  /* 0x00000000004e7805 */ /* 0x000fe4000001ff00 */
[----:B------:R-:W-:Y:S02]  /*0e10*/  LEA.HI R6, R5, R5, RZ, 0x1 ;  /* 0x0000000505067211 */ /* 0x000fe400078f08ff */
[----:B------:R-:W-:Y:S02]  /*0e20*/  CS2R R80, SRZ ;  /* 0x0000000000507805 */ /* 0x000fe4000001ff00 */
[----:B------:R-:W-:-:S02]  /*0e30*/  LEA.HI R0, R0, R3, RZ, 0x1 ;  /* 0x0000000300007211 */ /* 0x000fc400078f08ff */
[----:B------:R-:W-:Y:S02]  /*0e40*/  CS2R R82, SRZ ;  /* 0x0000000000527805 */ /* 0x000fe4000001ff00 */
[--C-:B------:R-:W-:Y:S02]  /*0e50*/  SHF.R.S32.HI R7, RZ, 0x1, R6.reuse ;  /* 0x00000001ff077819 */ /* 0x100fe40000011406 */
[----:B------:R-:W-:Y:S02]  /*0e60*/  CS2R R84, SRZ ;  /* 0x0000000000547805 */ /* 0x000fe4000001ff00 */
[----:B------:R-:W-:Y:S02]  /*0e70*/  SHF.R.S32.HI R4, RZ, 0x1f, R6 ;  /* 0x0000001fff047819 */ /* 0x000fe40000011406 */
[----:B------:R-:W-:Y:S02]  /*0e80*/  CS2R R86, SRZ ;  /* 0x0000000000567805 */ /* 0x000fe4000001ff00 */
[----:B------:R-:W-:-:S02]  /*0e90*/  SHF.R.S32.HI R10, RZ, 0x1f, R5 ;  /* 0x0000001fff0a7819 */ /* 0x000fc40000011405 */
[----:B------:R-:W-:Y:S02]  /*0ea0*/  CS2R R88, SRZ ;  /* 0x0000000000587805 */ /* 0x000fe4000001ff00 */
[----:B------:R-:W-:Y:S02]  /*0eb0*/  LEA.HI R4, R4, R7, RZ, 0x2 ;  /* 0x0000000704047211 */ /* 0x000fe400078f10ff */
[----:B------:R-:W-:Y:S02]  /*0ec0*/  CS2R R90, SRZ ;  /* 0x00000000005a7805 */ /* 0x000fe4000001ff00 */
[----:B------:R-:W-:Y:S02]  /*0ed0*/  LEA.HI R10, R10, R5, RZ, 0x3 ;  /* 0x000000050a0a7211 */ /* 0x000fe400078f18ff */
[----:B------:R-:W-:Y:S02]  /*0ee0*/  CS2R R92, SRZ ;  /* 0x00000000005c7805 */ /* 0x000fe4000001ff00 */
[----:B------:R-:W-:-:S02]  /*0ef0*/  LOP3.LUT R8, R4, 0xfffffffc, RZ, 0xc0, !PT ;  /* 0xfffffffc04087812 */ /* 0x000fc400078ec0ff */
[----:B------:R-:W-:Y:S02]  /*0f00*/  CS2R R94, SRZ ;  /* 0x00000000005e7805 */ /* 0x000fe4000001ff00 */
[----:B------:R-:W-:Y:S01]  /*0f10*/  LOP3.LUT R4, R0, 0xfffffffe, RZ, 0xc0, !PT ;  /* 0xfffffffe00047812 */ /* 0x000fe200078ec0ff */
[----:B------:R-:W-:Y:S01]  /*0f20*/  IMAD.SHL.U32 R10, R10, 0x20, RZ ;  /* 0x000000200a0a7824 */ /* 0x000fe200078e00ff */
[----:B------:R-:W-:Y:S01]  /*0f30*/  LEA.HI R0, R41, R22, RZ, 0x5 ;  /* 0x0000001629007211 */ /* 0x000fe200078f28ff */
[----:B------:R-:W-:Y:S01]  /*0f40*/  IMAD.IADD R8, R7, 0x1, -R8 ;  /* 0x0000000107087824 */ /* 0x000fe200078e0a08 */
[----:B------:R-:W-:Y:S01]  /*0f50*/  LOP3.LUT R6, R6, 0x3fffffe, RZ, 0xc0, !PT ;  /* 0x03fffffe06067812 */ /* 0x000fe200078ec0ff */
[----:B------:R-:W-:Y:S01]  /*0f60*/  IMAD.IADD R3, R3, 0x1, -R4 ;  /* 0x0000000103037824 */ /* 0x000fe200078e0a04 */
[----:B------:R-:W-:Y:S01]  /*0f70*/  SHF.R.S32.HI R0, RZ, 0x5, R0 ;  /* 0x00000005ff007819 */ /* 0x000fe20000011400 */
[----:B------:R-:W-:Y:S01]  /*0f80*/  IMAD.SHL.U32 R4, R8, 0x40, RZ ;  /* 0x0000004008047824 */ /* 0x000fe200078e00ff */
[----:B------:R-:W-:Y:S01]  /*0f90*/  LOP3.LUT R9, R10, 0x7fffff00, RZ, 0xc0, !PT ;  /* 0x7fffff000a097812 */ /* 0x000fe200078ec0ff */
[----:B------:R-:W-:Y:S01]  /*0fa0*/  IMAD.SHL.U32 R7, R3, 0x8, RZ ;  /* 0x0000000803077824 */ /* 0x000fe200078e00ff */
[----:B------:R-:W-:Y:S01]  /*0fb0*/  LOP3.LUT P0, RZ, R8, 0x2, RZ, 0xc0, !PT ;  /* 0x0000000208ff7812 */ /* 0x000fe2000780c0ff */
[----:B------:R-:W-:Y:S01]  /*0fc0*/  IMAD.IADD R6, R5, 0x1, -R6 ;  /* 0x0000000105067824 */ /* 0x000fe200078e0a06 */
[----:B------:R-:W-:Y:S01]  /*0fd0*/  LOP3.LUT R4, R4, 0xc0, RZ, 0xc0, !PT ;  /* 0x000000c004047812 */ /* 0x000fe200078ec0ff */
[----:B------:R-:W-:Y:S01]  /*0fe0*/  IMAD R9, R0, 0x200, R9 ;  /* 0x0000020000097824 */ /* 0x000fe200078e0209 */
[----:B------:R-:W-:-:S02]  /*0ff0*/  CS2R R96, SRZ ;  /* 0x0000000000607805 */ /* 0x000fc4000001ff00 */
[----:B------:R-:W-:Y:S02]  /*1000*/  CS2R R98, SRZ ;  /* 0x0000000000627805 */ /* 0x000fe4000001ff00 */
[----:B------:R-:W-:Y:S01]  /*1010*/  LOP3.LUT R7, R4, 0x8, R7, 0xf8, !PT ;  /* 0x0000000804077812 */ /* 0x000fe200078ef807 */
[----:B------:R-:W-:Y:S01]  /*1020*/  IMAD R9, R6, 0x20, R9 ;  /* 0x0000002006097824 */ /* 0x000fe200078e0209 */
[----:B------:R-:W-:Y:S02]  /*1030*/  SHF.R.U32.HI R4, RZ, 0x3, R4 ;  /* 0x00000003ff047819 */ /* 0x000fe40000011604 */
[----:B------:R-:W-:Y:S02]  /*1040*/  CS2R R100, SRZ ;  /* 0x0000000000647805 */ /* 0x000fe4000001ff00 */
[----:B------:R-:W-:Y:S02]  /*1050*/  CS2R R102, SRZ ;  /* 0x0000000000667805 */ /* 0x000fe4000001ff00 */
[----:B------:R-:W-:-:S02]  /*1060*/  CS2R R104, SRZ ;  /* 0x0000000000687805 */ /* 0x000fc4000001ff00 */
[----:B------:R-:W-:Y:S02]  /*1070*/  LOP3.LUT R4, R7, R4, RZ, 0x3c, !PT ;  /* 0x0000000407047212 */ /* 0x000fe400078e3cff */
[----:B------:R-:W-:Y:S02]  /*1080*/  CS2R R106, SRZ ;  /* 0x00000000006a7805 */ /* 0x000fe4000001ff00 */
[----:B------:R-:W-:Y:S02]  /*1090*/  CS2R R108, SRZ ;  /* 0x00000000006c7805 */ /* 0x000fe4000001ff00 */
[----:B------:R-:W-:Y:S02]  /*10a0*/  CS2R R110, SRZ ;  /* 0x00000000006e7805 */ /* 0x000fe4000001ff00 */
[----:B------:R-:W-:Y:S01]  /*10b0*/  CS2R R112, SRZ ;  /* 0x0000000000707805 */ /* 0x000fe2000001ff00 */
[----:B------:R-:W-:Y:S01]  /*10c0*/  IMAD.IADD R9, R4, 0x1, R9 ;  /* 0x0000000104097824 */ /* 0x000fe200078e0209 */
[----:B------:R-:W-:Y:S01]  /*10d0*/  CS2R R114, SRZ ;  /* 0x0000000000727805 */ /* 0x000fe2000001ff00 */
[----:B------:R-:W-:Y:S01]  /*10e0*/  IMAD.MOV.U32 R4, RZ, RZ, 0x20 ;  /* 0x00000020ff047424 */ /* 0x000fe200078e00ff */
[----:B------:R-:W-:Y:S01]  /*10f0*/  CS2R R116, SRZ ;  /* 0x0000000000747805 */ /* 0x000fe2000001ff00 */
[----:B------:R-:W-:Y:S01]  /*1100*/  IMAD R9, R9, 0x2, R18 ;  /* 0x0000000209097824 */ /* 0x000fe200078e0212 */
[----:B------:R-:W-:-:S02]  /*1110*/  CS2R R118, SRZ ;  /* 0x0000000000767805 */ /* 0x000fc4000001ff00 */
[----:B------:R-:W-:Y:S02]  /*1120*/  CS2R R26, SRZ ;  /* 0x00000000001a7805 */ /* 0x000fe4000001ff00 */
[----:B------:R-:W-:Y:S02]  /*1130*/  SEL R4, R4, 0xffffffe0, !P0 ;  /* 0xffffffe004047807 */ /* 0x000fe40004000000 */
[----:B------:R-:W-:Y:S02]  /*1140*/  CS2R R28, SRZ ;  /* 0x00000000001c7805 */ /* 0x000fe4000001ff00 */
[----:B------:R-:W-:Y:S01]  /*1150*/  PLOP3.LUT P0, PT, PT, PT, UP0, 0x80, 0x0 ;  /* 0x000000000000781c */ /* 0x000fe20003f0f008 */
[----:B------:R2:W3:Y:S01]  /*1160*/  LDSM.16.M88.4 R184, [R9+0x6000] ;  /* 0x0060000009b8783b */ /* 0x0004e20000000200 */
[----:B------:R-:W-:Y:S01]  /*1170*/  CS2R R30, SRZ ;  /* 0x00000000001e7805 */ /* 0x000fe2000001ff00 */
[----:B------:R-:W-:Y:S01]  /*1180*/  IMAD.IADD R8, R9, 0x1, R4 ;  /* 0x0000000109087824 */ /* 0x000fe200078e0204 */
        /* <DEDUP_REMOVED lines=22> */
[----:B------:R-:W-:Y:S02]  /*12f0*/  CS2R R66, SRZ ;  /* 0x0000000000427805 */ /* 0x000fe4000001ff00 */
[----:B------:R-:W-:Y:S02]  /*1300*/  CS2R R68, SRZ ;  /* 0x0000000000447805 */ /* 0x000fe4000001ff00 */
[----:B------:R-:W-:Y:S01]  /*1310*/  CS2R R70, SRZ ;  /* 0x0000000000467805 */ /* 0x000fe2000001ff00 */
[----:B--23--:R-:W-:Y:S06]  /*1320*/  @!P0 BRA `(.L_x_245) ;  /* 0x00000030009c8947 */ /* 0x00cfec0003800000 */
[----:B------:R-:W2:Y:S01]  /*1330*/  S2R R7, SR_CTAID.X ;  /* 0x0000000000077919 */ /* 0x000ea20000002500 */
[----:B------:R-:W2:Y:S01]  /*1340*/  LDC R8, c[0x0][0x290] ;  /* 0x0000a400ff087b82 */ /* 0x000ea20000000800 */
[----:B------:R-:W-:Y:S01]  /*1350*/  LEA.HI R6, R41, R22, RZ, 0x3 ;  /* 0x0000001629067211 */ /* 0x000fe200078f18ff */
[----:B------:R-:W-:Y:S01]  /*1360*/  IMAD.SHL.U32 R22, R22, 0x40, RZ ;  /* 0x0000004016167824 */ /* 0x000fe200078e00ff */
[----:B------:R-:W-:Y:S01]  /*1370*/  LEA.HI R40, R43, R40, RZ, 0x5 ;  /* 0x000000282b287211 */ /* 0x000fe200078f28ff */
[----:B------:R-:W-:Y:S01]  /*1380*/  IMAD.SHL.U32 R9, R0, 0x10, RZ ;  /* 0x0000001000097824 */ /* 0x000fe200078e00ff */
[--C-:B------:R-:W-:Y:S01]  /*1390*/  SHF.R.S32.HI R4, RZ, 0x2, R42.reuse ;  /* 0x00000002ff047819 */ /* 0x100fe2000001142a */
[----:B------:R-:W-:Y:S01]  /*13a0*/  UIADD3 UR7, UR7, 0x3f, URZ ;  /* 0x0000003f07077890 */ /* 0x000fe2000fffe03f */
[----:B------:R-:W-:Y:S02]  /*13b0*/  SHF.R.S32.HI R5, RZ, 0x1f, R42 ;  /* 0x0000001fff057819 */ /* 0x000fe4000001142a */
[----:B------:R-:W-:-:S02]  /*13c0*/  CS2R R118, SRZ ;  /* 0x0000000000767805 */ /* 0x000fc4000001ff00 */
[----:B------:R-:W-:Y:S01]  /*13d0*/  LOP3.LUT R22, R22, 0x1c0, RZ, 0xc0, !PT ;  /* 0x000001c016167812 */ /* 0x000fe200078ec0ff */
[----:B------:R-:W-:Y:S01]  /*13e0*/  USHF.R.S32.HI UR8, URZ, 0x1f, UR7 ;  /* 0x0000001f3f087899 */ /* 0x000fe20008011407 */
[----:B------:R-:W-:Y:S02]  /*13f0*/  SHF.R.S32.HI R40, RZ, 0x5, R40 ;  /* 0x00000005ff287819 */ /* 0x000fe40000011428 */
[----:B------:R-:W-:Y:S02]  /*1400*/  CS2R R116, SRZ ;  /* 0x0000000000747805 */ /* 0x000fe4000001ff00 */
[----:B------:R-:W-:Y:S01]  /*1410*/  LEA.HI R5, R5, R4, RZ, 0x3 ;  /* 0x0000000405057211 */ /* 0x000fe200078f18ff */
[----:B------:R-:W-:Y:S01]  /*1420*/  ULEA.HI UR7, UR8, UR7, URZ, 0x6 ;  /* 0x0000000708077291 */ /* 0x000fe2000f8f303f */
[----:B------:R-:W-:Y:S02]  /*1430*/  LEA.HI R0, R16, R16, RZ, 0x1 ;  /* 0x0000001010007211 */ /* 0x000fe400078f08ff */
[----:B------:R-:W-:-:S02]  /*1440*/  CS2R R114, SRZ ;  /* 0x0000000000727805 */ /* 0x000fc4000001ff00 */
[----:B------:R-:W-:Y:S02]  /*1450*/  LOP3.LUT R9, R22, 0x30, R9, 0xf8, !PT ;  /* 0x0000003016097812 */ /* 0x000fe400078ef809 */
[----:B------:R-:W-:Y:S02]  /*1460*/  CS2R R112, SRZ ;  /* 0x0000000000707805 */ /* 0x000fe4000001ff00 */
[----:B------:R-:W-:Y:S02]  /*1470*/  LOP3.LUT R5, R5, 0xfffffff8, RZ, 0xc0, !PT ;  /* 0xfffffff805057812 */ /* 0x000fe400078ec0ff */
[----:B------:R-:W-:Y:S02]  /*1480*/  CS2R R110, SRZ ;  /* 0x00000000006e7805 */ /* 0x000fe4000001ff00 */
[----:B------:R-:W-:Y:S02]  /*1490*/  LOP3.LUT R9, R9, 0x8, R6, 0xf8, !PT ;  /* 0x0000000809097812 */ /* 0x000fe400078ef806 */
[----:B------:R-:W-:-:S02]  /*14a0*/  CS2R R108, SRZ ;  /* 0x00000000006c7805 */ /* 0x000fc4000001ff00 */
[----:B------:R-:W-:Y:S02]  /*14b0*/  SHF.R.U32.HI R22, RZ, 0x3, R22 ;  /* 0x00000003ff167819 */ /* 0x000fe40000011616 */
[----:B------:R-:W-:Y:S02]  /*14c0*/  CS2R R106, SRZ ;  /* 0x00000000006a7805 */ /* 0x000fe4000001ff00 */
[----:B------:R-:W-:Y:S02]  /*14d0*/  CS2R R104, SRZ ;  /* 0x0000000000687805 */ /* 0x000fe4000001ff00 */
[----:B------:R-:W-:Y:S02]  /*14e0*/  CS2R R102, SRZ ;  /* 0x0000000000667805 */ /* 0x000fe4000001ff00 */
[----:B------:R-:W-:Y:S02]  /*14f0*/  CS2R R100, SRZ ;  /* 0x0000000000647805 */ /* 0x000fe4000001ff00 */
[----:B------:R-:W-:-:S02]  /*1500*/  CS2R R98, SRZ ;  /* 0x0000000000627805 */ /* 0x000fc4000001ff00 */
[----:B------:R-:W-:Y:S02]  /*1510*/  CS2R R96, SRZ ;  /* 0x0000000000607805 */ /* 0x000fe4000001ff00 */
[----:B------:R-:W-:Y:S01]  /*1520*/  CS2R R94, SRZ ;  /* 0x00000000005e7805 */ /* 0x000fe2000001ff00 */
[----:B--2---:R-:W-:Y:S01]  /*1530*/  IMAD R7, R7, -0x80, R8 ;  /* 0xffffff8007077824 */ /* 0x004fe200078e0208 */
[----:B------:R-:W-:Y:S02]  /*1540*/  CS2R R92, SRZ ;  /* 0x00000000005c7805 */ /* 0x000fe4000001ff00 */
[----:B------:R-:W-:Y:S02]  /*1550*/  CS2R R90, SRZ ;  /* 0x00000000005a7805 */ /* 0x000fe4000001ff00 */
[----:B------:R-:W-:Y:S01]  /*1560*/  CS2R R88, SRZ ;  /* 0x0000000000587805 */ /* 0x000fe2000001ff00 */
[----:B------:R-:W-:Y:S01]  /*1570*/  IMAD R40, R40, -0x10, R7 ;  /* 0xfffffff028287824 */ /* 0x000fe200078e0207 */
[----:B------:R-:W-:-:S02]  /*1580*/  LOP3.LUT R7, R0, 0xfffffffe, RZ, 0xc0, !PT ;  /* 0xfffffffe00077812 */ /* 0x000fc400078ec0ff */
[----:B------:R-:W-:Y:S02]  /*1590*/  CS2R R86, SRZ ;  /* 0x0000000000567805 */ /* 0x000fe4000001ff00 */
[----:B------:R-:W-:Y:S02]  /*15a0*/  LOP3.LUT R0, R9, R22, RZ, 0x3c, !PT ;  /* 0x0000001609007212 */ /* 0x000fe400078e3cff */
[----:B------:R-:W-:Y:S02]  /*15b0*/  CS2R R84, SRZ ;  /* 0x0000000000547805 */ /* 0x000fe4000001ff00 */
[----:B------:R-:W-:Y:S01]  /*15c0*/  IADD3 R40, R40, R5, -R4 ;  /* 0x0000000528287210 */ /* 0x000fe20007ffe804 */
[C---:B------:R-:W-:Y:S01]  /*15d0*/  IMAD.IADD R7, R16.reuse, 0x1, -R7 ;  /* 0x0000000110077824 */ /* 0x040fe200078e0a07 */
[----:B------:R-:W-:Y:S01]  /*15e0*/  CS2R R82, SRZ ;  /* 0x0000000000527805 */ /* 0x000fe2000001ff00 */
[----:B------:R-:W-:Y:S01]  /*15f0*/  IMAD R5, R16, 0x8, R3 ;  /* 0x0000000810057824 */ /* 0x000fe200078e0203 */
[----:B------:R-:W-:Y:S01]  /*1600*/  CS2R R80, SRZ ;  /* 0x0000000000507805 */ /* 0x000fe2000001ff00 */
[----:B------:R-:W-:Y:S01]  /*1610*/  IMAD R3, R7, -0x40, R40 ;  /* 0xffffffc007037824 */ /* 0x000fe200078e0228 */
[----:B------:R-:W-:Y:S01]  /*1620*/  CS2R R78, SRZ ;  /* 0x00000000004e7805 */ /* 0x000fe2000001ff00 */
[----:B------:R-:W-:Y:S01]  /*1630*/  IMAD.U32 R0, R5, 0x200, R0 ;  /* 0x0000020005007824 */ /* 0x000fe200078e0000 */
[----:B------:R-:W-:-:S02]  /*1640*/  CS2R R76, SRZ ;  /* 0x00000000004c7805 */ /* 0x000fc4000001ff00 */
[----:B------:R-:W-:Y:S02]  /*1650*/  CS2R R74, SRZ ;  /* 0x00000000004a7805 */ /* 0x000fe4000001ff00 */
[----:B------:R-:W-:Y:S02]  /*1660*/  CS2R R72, SRZ ;  /* 0x0000000000487805 */ /* 0x000fe4000001ff00 */
[----:B------:R-:W-:Y:S02]  /*1670*/  CS2R R70, SRZ ;  /* 0x0000000000467805 */ /* 0x000fe4000001ff00 */
[----:B------:R-:W-:Y:S02]  /*1680*/  CS2R R68, SRZ ;  /* 0x0000000000447805 */ /* 0x000fe4000001ff00 */
[----:B------:R-:W-:Y:S02]  /*1690*/  CS2R R66, SRZ ;  /* 0x0000000000427805 */ /* 0x000fe4000001ff00 */
        /* <DEDUP_REMOVED lines=20> */
[----:B------:R-:W-:Y:S01]  /*17e0*/  CS2R R24, SRZ ;  /* 0x0000000000187805 */ /* 0x000fe2000001ff00 */
[----:B------:R-:W-:Y:S01]  /*17f0*/  ULOP3.LUT UR11, UR38, 0x1, URZ, 0xfc, !UPT ;  /* 0x00000001260b7892 */ /* 0x000fe2000f8efc3f */
[----:B------:R-:W-:Y:S01]  /*1800*/  UMOV UR4, URZ ;  /* 0x0000003f00047c82 */ /* 0x000fe20008000000 */
[----:B------:R-:W-:Y:S01]  /*1810*/  UMOV UR5, URZ ;  /* 0x0000003f00057c82 */ /* 0x000fe20008000000 */
[----:B------:R-:W-:Y:S01]  /*1820*/  UMOV UR6, URZ ;  /* 0x0000003f00067c82 */ /* 0x000fe20008000000 */
[----:B------:R-:W-:Y:S01]  /*1830*/  USHF.R.S32.HI UR7, URZ, 0x6, UR7 ;  /* 0x000000063f077899 */ /* 0x000fe20008011407 */
[----:B------:R-:W-:Y:S01]  /*1840*/  ULDC UR13, c[0x0][0x75c] ;  /* 0x0001d700000d7ab9 */ /* 0x000fe20000000800 */
[----:B------:R-:W-:-:S10]  /*1850*/  ULDC UR14, c[0x0][0x744] ;  /* 0x0001d100000e7ab9 */ /* 0x000fd40000000800 */
.L_x_256:
[----:B------:R-:W-:-:S06]  /*1860*/  UISETP.NE.AND UP0, UPT, UR11, 0x3, UPT ;  /* 0x000000030b00788c */ /* 0x000fcc000bf05270 */
[----:B------:R-:W-:-:S13]  /*1870*/  PLOP3.LUT P0, PT, PT, PT, UP0, 0x80, 0x0 ;  /* 0x000000000000781c */ /* 0x000fda0003f0f008 */
[----:B-1----:R-:W-:Y:S05]  /*1880*/  @!P0 BRA `(.L_x_246) ;  /* 0x0000000000048947 */ /* 0x002fea0003800000 */
[----:B------:R-:W-:Y:S01]  /*1890*/  BPT.TRAP 0x1 ;  /* 0x000000040000795c */ /* 0x000fe20000300000 */
.L_x_246:
[----:B------:R-:W-:Y:S01]  /*18a0*/  R2UR UR8, R18 ;  /* 0x00000000120872ca */ /* 0x000fe200000e0000 */
[----:B------:R-:W-:-:S05]  /*18b0*/  IMAD.U32 R120, RZ, RZ, UR5 ;  /* 0x00000005ff787e24 */ /* 0x000fca000f8e00ff */
[----:B------:R-:W-:-:S07]  /*18c0*/  SHF.L.U32 R120, R120, 0x1f, RZ ;  /* 0x0000001f78787819 */ /* 0x000fce00000006ff */
[----:B------:R-:W-:-:S09]  /*18d0*/  ULEA UR8, UR6, UR8, 0x3 ;  /* 0x0000000806087291 */ /* 0x000fd2000f8e183f */
[----:B------:R2:W3:Y:S01]  /*18e0*/  SYNCS.PHASECHK.TRANS64.TRYWAIT P1, [UR8+0x26810], R120 ;  /* 0x02681078ff0075a7 */ /* 0x0004e20008020148 */
[----:B------:R-:W-:Y:S05]  /*18f0*/  @!P0 BRA `(.L_x_247) ;  /* 0x0000000000048947 */ /* 0x000fea0003800000 */
[----:B------:R-:W-:Y:S01]  /*1900*/  BPT.TRAP 0x1 ;  /* 0x000000040000795c */ /* 0x000fe20000300000 */
.L_x_247:
[----:B---3--:R-:W-:Y:S05]  /*1910*/  @P1 BRA `(.L_x_248) ;  /* 0x0000000000081947 */ /* 0x008fea0003800000 */
[----:B------:R-:W3:Y:S02]  /*1920*/  SYNCS.PHASECHK.TRANS64.TRYWAIT P1, [UR8+0x26810], R120 ;  /* 0x02681078ff0075a7 */ /* 0x000ee40008020148 */
[----:B---3--:R-:W-:Y:S05]  /*1930*/  @!P1 BRA `(.L_x_249) ;  /* 0x0000006400749947 */ /* 0x008fea0003800000 */
.L_x_248:
[----:B------:R-:W-:Y:S01]  /*1940*/  R2UR UR9, R18 ;  /* 0x00000000120972ca */ /* 0x000fe200000e0000 */
[----:B------:R-:W-:Y:S01]  /*1950*/  IMAD R4, R209, 0x800, R18 ;  /* 0x00000800d1047824 */ /* 0x000fe200078e0212 */
[----:B------:R-:W-:Y:S01]  /*1960*/  WARPGROUP.ARRIVE ;  /* 0x00000000000079c5 */ /* 0x000fe20000000000 */
[----:B------:R-:W-:Y:S01]  /*1970*/  UMOV UR17, 0xc0000010 ;  /* 0xc000001000117882 */ /* 0x000fe20000000000 */
[----:B------:R-:W-:Y:S02]  /*1980*/  UMOV UR19, 0x80000020 ;  /* 0x8000002000137882 */ /* 0x000fe40000000000 */
[----:B------:R-:W-:Y:S01]  /*1990*/  R2UR UR10, R4 ;  /* 0x00000000040a72ca */ /* 0x000fe200000e0000 */
[----:B------:R-:W-:-:S04]  /*19a0*/  IMAD.U32 R4, RZ, RZ, UR6 ;  /* 0x00000006ff047e24 */ /* 0x000fc8000f8e00ff */
[----:B---3--:R-:W-:Y:S02]  /*19b0*/  IMAD R5, R4, 0x20, R17 ;  /* 0x0000002004057824 */ /* 0x008fe400078e0211 */
[----:B------:R-:W-:Y:S02]  /*19c0*/  UIADD3 UR9, UR9, 0x12000, URZ ;  /* 0x0001200009097890 */ /* 0x000fe4000fffe03f */
[----:B------:R-:W-:Y:S02]  /*19d0*/  IMAD.SHL.U32 R5, R5, 0x2, RZ ;  /* 0x0000000205057824 */ /* 0x000fe400078e00ff */
[----:B------:R-:W-:Y:S02]  /*19e0*/  USHF.R.U32.HI UR9, URZ, 0x4, UR9 ;  /* 0x000000043f097899 */ /* 0x000fe40008011609 */
[----:B------:R-:W-:Y:S01]  /*19f0*/  USHF.R.U32.HI UR10, URZ, 0x4, UR10 ;  /* 0x000000043f0a7899 */ /* 0x000fe2000801160a */
[----:B------:R-:W-:Y:S01]  /*1a00*/  IMAD R22, R5, 0x4, R18 ;  /* 0x0000000405167824 */ /* 0x000fe200078e0212 */
[----:B------:R-:W-:-:S02]  /*1a10*/  ULOP3.LUT UR9, UR9, 0x3fff, URZ, 0xc0, !UPT ;  /* 0x00003fff09097892 */ /* 0x000fc4000f8ec03f */
[----:B------:R-:W-:Y:S02]  /*1a20*/  ULOP3.LUT UR10, UR10, 0x3fff, URZ, 0xc0, !UPT ;  /* 0x00003fff0a0a7892 */ /* 0x000fe4000f8ec03f */
[----:B------:R-:W-:Y:S02]  /*1a30*/  ULOP3.LUT UR15, UR9, 0x10000, URZ, 0xfc, !UPT ;  /* 0x00010000090f7892 */ /* 0x000fe4000f8efc3f */
[----:B------:R-:W-:Y:S02]  /*1a40*/  ULOP3.LUT UR12, UR10, 0x10000, URZ, 0xfc, !UPT ;  /* 0x000100000a0c7892 */ /* 0x000fe4000f8efc3f */
        /* <DEDUP_REMOVED lines=50> */
.L_x_250:
[----:B------:R1:W1:Y:S01]  /*1d70*/  SYNCS.PHASECHK.TRANS64.TRYWAIT P1, [UR8+0x26830], R120 ;  /* 0x02683078ff0075a7 */ /* 0x0002620008020148 */
[----:B------:R-:W-:Y:S05]  /*1d80*/  @!P0 BRA `(.L_x_251) ;  /* 0x0000000000048947 */ /* 0x000fea0003800000 */
[----:B------:R-:W-:Y:S01]  /*1d90*/  BPT.TRAP 0x1 ;  /* 0x000000040000795c */ /* 0x000fe20000300000 */
.L_x_251:
[----:B-1----:R-:W-:Y:S05]  /*1da0*/  @P1 BRA `(.L_x_252) ;  /* 0x0000000000081947 */ /* 0x002fea0003800000 */
[----:B------:R-:W1:Y:S02]  /*1db0*/  SYNCS.PHASECHK.TRANS64.TRYWAIT P1, [UR8+0x26830], R120 ;  /* 0x02683078ff0075a7 */ /* 0x000e640008020148 */
[----:B-1----:R-:W-:Y:S05]  /*1dc0*/  @!P1 BRA `(.L_x_253) ;  /* 0x0000006000689947 */ /* 0x002fea0003800000 */
.L_x_252:
[----:B------:R-:W-:Y:S01]  /*1dd0*/  R2UR UR10, R18 ;  /* 0x00000000120a72ca */ /* 0x000fe200000e0000 */
[----:B--2---:R-:W-:Y:S01]  /*1de0*/  WARPGROUP.ARRIVE ;  /* 0x00000000000079c5 */ /* 0x004fe20000000000 */
[----:B------:R-:W-:Y:S01]  /*1df0*/  UMOV UR19, 0x80000020 ;  /* 0x8000002000137882 */ /* 0x000fe20000000000 */
[----:B------:R-:W-:Y:S01]  /*1e00*/  FMUL.FTZ R208, R152, UR13 ;  /* 0x0000000d98d07c20 */ /* 0x000fe20008410000 */
[----:B------:R-:W-:Y:S01]  /*1e10*/  FMUL.FTZ R213, R154, UR13 ;  /* 0x0000000d9ad57c20 */ /* 0x000fe20008410000 */
[----:B------:R-:W-:Y:S01]  /*1e20*/  FMUL.FTZ R212, R153, UR13 ;  /* 0x0000000d99d47c20 */ /* 0x000fe20008410000 */
[----:B------:R-:W-:Y:S01]  /*1e30*/  FMUL.FTZ R154, R156, UR13 ;  /* 0x0000000d9c9a7c20 */ /* 0x000fe20008410000 */
[----:B------:R-:W-:Y:S01]  /*1e40*/  ISETP.GT.AND P2, PT, R3, RZ, PT ;  /* 0x000000ff0300720c */ /* 0x000fe20003f44270 */
[----:B------:R-:W-:Y:S01]  /*1e50*/  FMUL.FTZ R214, R155, UR13 ;  /* 0x0000000d9bd67c20 */ /* 0x000fe20008410000 */
[----:B------:R-:W1:Y:S01]  /*1e60*/  MUFU.TANH R208, R208 ;  /* 0x000000d000d07308 */ /* 0x000e620000002400 */
[----:B------:R-:W-:Y:S01]  /*1e70*/  FMUL.FTZ R155, R157, UR13 ;  /* 0x0000000d9d9b7c20 */ /* 0x000fe20008410000 */
[----:B------:R-:W-:Y:S01]  /*1e80*/  FMUL.FTZ R157, R158, UR13 ;  /* 0x0000000d9e9d7c20 */ /* 0x000fe20008410000 */
[----:B------:R-:W-:Y:S01]  /*1e90*/  FMUL.FTZ R156, R160, UR13 ;  /* 0x0000000da09c7c20 */ /* 0x000fe20008410000 */
[----:B------:R-:W-:Y:S01]  /*1ea0*/  UIADD3 UR10, UR10, 0x18000, URZ ;  /* 0x000180000a0a7890 */ /* 0x000fe2000fffe03f */
[----:B------:R-:W-:Y:S01]  /*1eb0*/  FMUL.FTZ R160, R162, UR13 ;  /* 0x0000000da2a07c20 */ /* 0x000fe20008410000 */
[----:B------:R-:W-:Y:S01]  /*1ec0*/  FMUL.FTZ R158, R159, UR13 ;  /* 0x0000000d9f9e7c20 */ /* 0x000fe20008410000 */
[----:B------:R-:W-:Y:S01]  /*1ed0*/  FMUL.FTZ R162, R164, UR13 ;  /* 0x0000000da4a27c20 */ /* 0x000fe20008410000 */
[----:B------:R-:W-:Y:S01]  /*1ee0*/  USHF.R.U32.HI UR10, URZ, 0x4, UR10 ;  /* 0x000000043f0a7899 */ /* 0x000fe2000801160a */
[----:B------:R-:W2:Y:S01]  /*1ef0*/  MUFU.TANH R212, R212 ;  /* 0x000000d400d47308 */ /* 0x000ea20000002400 */
[----:B------:R-:W-:Y:S01]  /*1f00*/  FMUL.FTZ R223, R183, UR13 ;  /* 0x0000000db7df7c20 */ /* 0x000fe20008410000 */
[----:B------:R-:W-:Y:S01]  /*1f10*/  ISETP.GT.AND P1, PT, R3, 0x8, PT ;  /* 0x000000080300780c */ /* 0x000fe20003f24270 */
        /* <DEDUP_REMOVED lines=23> */
[--C-:B------:R-:W-:Y:S01]  /*2090*/  FFMA.FTZ R183, R152, UR14, -R21.reuse ;  /* 0x0000000e98b77c23 */ /* 0x100fe20008010815 */
[----:B------:R-:W-:Y:S01]  /*20a0*/  FMUL.FTZ R219, R172, UR13 ;  /* 0x0000000dacdb7c20 */ /* 0x000fe20008410000 */
[----:B------:R-:W-:Y:S01]  /*20b0*/  FMUL.FTZ R166, R166, UR13 ;  /* 0x0000000da6a67c20 */ /* 0x000fe20008410000 */
[----:B------:R-:W-:Y:S01]  /*20c0*/  FMUL.FTZ R167, R167, UR13 ;  /* 0x0000000da7a77c20 */ /* 0x000fe20008410000 */
[----:B------:R-:W-:Y:S01]  /*20d0*/  FFMA.FTZ R164, R153, UR14, -R210 ;  /* 0x0000000e99a47c23 */ /* 0x000fe200080108d2 */
[----:B------:R-:W-:Y:S01]  /*20e0*/  FFMA.FTZ R208, -R208, R208, 1 ;  /* 0x3f800000d0d07423 */ /* 0x000fe200000101d0 */
[----:B------:R-:W3:Y:S01]  /*20f0*/  MUFU.TANH R157, R157 ;  /* 0x0000009d009d7308 */ /* 0x000ee20000002400 */
[----:B-1----:R-:W-:Y:S01]  /*2100*/  FSEL R169, R213, -INF , P1 ;  /* 0xff800000d5a97808 */ /* 0x002fe20000800000 */
[----:B------:R-:W-:Y:S01]  /*2110*/  FMUL.FTZ R220, R177, UR13 ;  /* 0x0000000db1dc7c20 */ /* 0x000fe20008410000 */
[----:B------:R-:W-:Y:S01]  /*2120*/  FMUL.FTZ R174, R174, UR13 ;  /* 0x0000000daeae7c20 */ /* 0x000fe20008410000 */
[----:B------:R-:W-:Y:S01]  /*2130*/  FMUL.FTZ R221, R178, UR13 ;  /* 0x0000000db2dd7c20 */ /* 0x000fe20008410000 */
[----:B------:R-:W-:Y:S01]  /*2140*/  FMUL.FTZ R222, R182, UR13 ;  /* 0x0000000db6de7c20 */ /* 0x000fe20008410000 */
[----:B------:R-:W-:Y:S01]  /*2150*/  FFMA.FTZ R170, R169, UR14, -R20 ;  /* 0x0000000ea9aa7c23 */ /* 0x000fe20008010814 */
[----:B------:R-:W-:Y:S01]  /*2160*/  FMUL.FTZ R173, R173, UR13 ;  /* 0x0000000dadad7c20 */ /* 0x000fe20008410000 */
[----:B------:R-:W1:Y:S01]  /*2170*/  MUFU.TANH R155, R155 ;  /* 0x0000009b009b7308 */ /* 0x000e620000002400 */
[----:B--2---:R-:W-:Y:S01]  /*2180*/  FSEL R20, R214, -INF , P1 ;  /* 0xff800000d6147808 */ /* 0x004fe20000800000 */
[----:B------:R-:W-:Y:S01]  /*2190*/  FMUL.FTZ R175, R175, UR13 ;  /* 0x0000000dafaf7c20 */ /* 0x000fe20008410000 */
[----:B------:R-:W-:Y:S01]  /*21a0*/  FMUL.FTZ R176, R176, UR13 ;  /* 0x0000000db0b07c20 */ /* 0x000fe20008410000 */
[----:B------:R-:W-:Y:S01]  /*21b0*/  FFMA.FTZ R154, -R154, R154, 1 ;  /* 0x3f8000009a9a7423 */ /* 0x000fe2000001019a */
[----:B------:R-:W-:Y:S01]  /*21c0*/  FMUL.FTZ R179, R179, UR13 ;  /* 0x0000000db3b37c20 */ /* 0x000fe20008410000 */
[----:B------:R-:W-:Y:S01]  /*21d0*/  FFMA.FTZ R171, R20, UR14, -R21 ;  /* 0x0000000e14ab7c23 */ /* 0x000fe20008010815 */
[----:B------:R-:W-:Y:S01]  /*21e0*/  FMUL.FTZ R180, R180, UR13 ;  /* 0x0000000db4b47c20 */ /* 0x000fe20008410000 */
[----:B------:R-:W2:Y:S01]  /*21f0*/  MUFU.TANH R158, R158 ;  /* 0x0000009e009e7308 */ /* 0x000ea20000002400 */
[C---:B---3--:R-:W-:Y:S01]  /*2200*/  FSEL R21, R157.reuse, -INF , P1 ;  /* 0xff8000009d157808 */ /* 0x048fe20000800000 */
[----:B------:R-:W-:Y:S01]  /*2210*/  FFMA.FTZ R157, -R157, R157, 1 ;  /* 0x3f8000009d9d7423 */ /* 0x000fe2000001019d */
[----:B------:R-:W-:Y:S01]  /*2220*/  FMUL.FTZ R181, R181, UR13 ;  /* 0x0000000db5b57c20 */ /* 0x000fe20008410000 */
[----:B------:R-:W-:-:S02]  /*2230*/  ULOP3.LUT UR10, UR10, 0x1000000, URZ, 0xfc, !UPT ;  /* 0x010000000a0a7892 */ /* 0x000fc4000f8efc3f */
[----:B------:R-:W-:Y:S02]  /*2240*/  FFMA.FTZ R169, R21, UR14, -R210 ;  /* 0x0000000e15a97c23 */ /* 0x000fe400080108d2 */
[----:B------:R-:W3:Y:S01]  /*2250*/  MUFU.TANH R156, R156 ;  /* 0x0000009c009c7308 */ /* 0x000ee20000002400 */
[----:B-1----:R-:W-:Y:S01]  /*2260*/  FSEL R168, R155, -INF , P2 ;  /* 0xff8000009ba87808 */ /* 0x002fe20001000000 */
[----:B------:R-:W-:-:S04]  /*2270*/  UIMAD UR10, UR6, 0x300, UR10 ;  /* 0x00000300060a78a4 */ /* 0x000fc8000f8e020a */
[----:B------:R-:W-:Y:S02]  /*2280*/  FFMA.FTZ R165, R168, UR14, -R211 ;  /* 0x0000000ea8a57c23 */ /* 0x000fe400080108d3 */
[----:B------:R-:W-:Y:S01]  /*2290*/  MUFU.TANH R159, R159 ;  /* 0x0000009f009f7308 */ /* 0x000fe20000002400 */
[----:B--2---:R-:W-:-:S05]  /*22a0*/  FSEL R20, R158, -INF , P1 ;  /* 0xff8000009e147808 */ /* 0x004fca0000800000 */
[----:B------:R-:W-:Y:S02]  /*22b0*/  FFMA.FTZ R172, R20, UR14, -R211 ;  /* 0x0000000e14ac7c23 */ /* 0x000fe400080108d3 */
[----:B------:R-:W-:Y:S01]  /*22c0*/  MUFU.EX2 R224, R224 ;  /* 0x000000e000e07308 */ /* 0x000fe20000000800 */
[----:B---3--:R-:W-:-:S05]  /*22d0*/  FSEL R21, R156, -INF , P2 ;  /* 0xff8000009c157808 */ /* 0x008fca0001000000 */
[----:B------:R-:W-:Y:S02]  /*22e0*/  FFMA.FTZ R168, R21, UR14, -R14 ;  /* 0x0000000e15a87c23 */ /* 0x000fe4000801080e */
[----:B------:R-:W1:Y:S08]  /*22f0*/  MUFU.TANH R160, R160 ;  /* 0x000000a000a07308 */ /* 0x000e700000002400 */
[----:B------:R-:W2:Y:S08]  /*2300*/  MUFU.TANH R161, R161 ;  /* 0x000000a100a17308 */ /* 0x000eb00000002400 */
[----:B------:R-:W3:Y:S01]  /*2310*/  MUFU.TANH R162, R162 ;  /* 0x000000a200a27308 */ /* 0x000ee20000002400 */
[----:B-1----:R-:W-:Y:S01]  /*2320*/  FSEL R177, R160, -INF , P1 ;  /* 0xff800000a0b17808 */ /* 0x002fe20000800000 */
[----:B------:R-:W-:-:S02]  /*2330*/  WARPGROUP.DEPBAR.LE gsb0, 0x0 ;  /* 0x00008000000079c5 */ /* 0x000fc40000010000 */
[----:B------:R-:W-:Y:S01]  /*2340*/  WARPGROUP.ARRIVE ;  /* 0x00000000000079c5 */ /* 0x000fe20000000000 */
[----:B------:R-:W-:Y:S01]  /*2350*/  FFMA.FTZ R160, -R160, R160, 1 ;  /* 0x3f800000a0a07423 */ /* 0x000fe200000101a0 */
[----:B------:R-:W-:Y:S02]  /*2360*/  FFMA.FTZ R14, R177, UR14, -R14 ;  /* 0x0000000eb10e7c23 */ /* 0x000fe4000801080e */
[----:B------:R-:W-:Y:S02]  /*2370*/  MUFU.TANH R163, R163 ;  /* 0x000000a300a37308 */ /* 0x000fe40000002400 */
[----:B------:R-:W-:Y:S01]  /*2380*/  HGMMA.64x64x16.F32 R120, R196, gdesc[UR16], R120, gsb0 ;  /* 0x00e00010c4787df0 */ /* 0x000fe20008000878 */
[----:B------:R-:W-:Y:S01]  /*2390*/  UMOV UR18, UR16 ;  /* 0x0000001000127c82 */ /* 0x000fe20008000000 */
[----:B------:R-:W-:Y:S01]  /*23a0*/  UMOV UR19, 0x80000020 ;  /* 0x8000002000137882 */ /* 0x000fe20000000000 */
[----:B------:R-:W-:-:S03]  /*23b0*/  UIADD3 UR16, UR12, 0x102, URZ ;  /* 0x000001020c107890 */ /* 0x000fc6000fffe03f */
[----:B------:R-:W1:Y:S08]  /*23c0*/  MUFU.TANH R166, R166 ;  /* 0x000000a600a67308 */ /* 0x000e700000002400 */
[----:B------:R-:W1:Y:S08]  /*23d0*/  MUFU.TANH R167, R167 ;  /* 0x000000a700a77308 */ /* 0x000e700000002400 */
[----:B------:R-:W-:Y:S08]  /*23e0*/  MUFU.EX2 R183, R183 ;  /* 0x000000b700b77308 */ /* 0x000ff00000000800 */
[----:B------:R-:W1:Y:S08]  /*23f0*/  MUFU.EX2 R170, R170 ;  /* 0x000000aa00aa7308 */ /* 0x000e700000000800 */
[----:B------:R-:W1:Y:S08]  /*2400*/  MUFU.EX2 R171, R171 ;  /* 0x000000ab00ab7308 */ /* 0x000e700000000800 */
[----:B------:R-:W1:Y:S08]  /*2410*/  MUFU.TANH R216, R216 ;  /* 0x000000d800d87308 */ /* 0x000e700000002400 */
[----:B------:R-:W1:Y:S08]  /*2420*/  MUFU.TANH R218, R218 ;  /* 0x000000da00da7308 */ /* 0x000e700000002400 */
[----:B------:R-:W1:Y:S08]  /*2430*/  MUFU.TANH R215, R215 ;  /* 0x000000d700d77308 */ /* 0x000e700000002400 */
[----:B------:R-:W1:Y:S01]  /*2440*/  MUFU.TANH R217, R217 ;  /* 0x000000d900d97308 */ /* 0x000e620000002400 */
[----:B------:R-:W-:-:S02]  /*2450*/  WARPGROUP.DEPBAR.LE gsb0, 0x0 ;  /* 0x00008000000079c5 */ /* 0x000fc40000010000 */
[----:B----4-:R-:W-:-:S05]  /*2460*/  WARPGROUP.ARRIVE ;  /* 0x00000000000079c5 */ /* 0x010fca0000000000 */
[----:B------:R-:W-:Y:S01]  /*2470*/  MUFU.TANH R174, R174 ;  /* 0x000000ae00ae7308 */ /* 0x000fe20000002400 */
[----:B------:R-:W-:Y:S01]  /*2480*/  HGMMA.64x64x16.F32 R120, R188, gdesc[UR16], R120, gsb0 ;  /* 0x00e00010bc787df0 */ /* 0x000fe20008000878 */
[----:B------:R-:W-:Y:S01]  /*2490*/  UMOV UR18, UR16 ;  /* 0x0000001000127c82 */ /* 0x000fe20008000000 */
[----:B------:R-:W-:Y:S01]  /*24a0*/  UMOV UR19, 0x80000020 ;  /* 0x8000002000137882 */ /* 0x000fe20000000000 */
[----:B------:R-:W-:-:S04]  /*24b0*/  UIADD3 UR16, UR12, 0x200, URZ ;  /* 0x000002000c107890 */ /* 0x000fc8000fffe03f */
[----:B------:R-:W4:Y:S01]  /*24c0*/  MUFU.EX2 R164, R164 ;  /* 0x000000a400a47308 */ /* 0x000f220000000800 */
[----:B------:R-:W-:-:S07]  /*24d0*/  UIADD3 UR12, UR12, 0x202, URZ ;  /* 0x000002020c0c7890 */ /* 0x000fce000fffe03f */
[----:B------:R-:W-:Y:S08]  /*24e0*/  MUFU.EX2 R165, R165 ;  /* 0x000000a500a57308 */ /* 0x000ff00000000800 */
[----:B------:R-:W4:Y:S08]  /*24f0*/  MUFU.EX2 R169, R169 ;  /* 0x000000a900a97308 */ /* 0x000f300000000800 */
[----:B------:R-:W-:Y:S08]  /*2500*/  MUFU.EX2 R172, R172 ;  /* 0x000000ac00ac7308 */ /* 0x000ff00000000800 */
[----:B------:R-:W-:Y:S08]  /*2510*/  MUFU.TANH R173, R173 ;  /* 0x000000ad00ad7308 */ /* 0x000ff00000002400 */
[----:B------:R-:W4:Y:S08]  /*2520*/  MUFU.TANH R175, R175 ;  /* 0x000000af00af7308 */ /* 0x000f300000002400 */
[----:B------:R-:W4:Y:S08]  /*2530*/  MUFU.TANH R176, R176 ;  /* 0x000000b000b07308 */ /* 0x000f300000002400 */
        /* <DEDUP_REMOVED lines=11> */
[----:B------:R-:W4:Y:S08]  /*25f0*/  MUFU.EX2 R168, R168 ;  /* 0x000000a800a87308 */ /* 0x000f300000000800 */
[----:B------:R-:W-:Y:S08]  /*2600*/  MUFU.TANH R180, R180 ;  /* 0x000000b400b47308 */ /* 0x000ff00000002400 */
[----:B------:R-:W-:Y:S08]  /*2610*/  MUFU.TANH R222, R222 ;  /* 0x000000de00de7308 */ /* 0x000ff00000002400 */
[----:B------:R-:W-:Y:S08]  /*2620*/  MUFU.TANH R181, R181 ;  /* 0x000000b500b57308 */ /* 0x000ff00000002400 */
[----:B------:R-:W-:Y:S01]  /*2630*/  MUFU.TANH R223, R223 ;  /* 0x000000df00df7308 */ /* 0x000fe20000002400 */
        /* <DEDUP_REMOVED lines=13> */
[----:B------:R-:W1:Y:S01]  /*2710*/  LDS.64 R20, [R22+0x1e220] ;  /* 0x01e2200016147984 */ /* 0x000e620000000a00 */
[--C-:B-----5:R-:W-:Y:S01]  /*2720*/  FADD.FTZ R225, R120, -R152.reuse ;  /* 0x8000009878e17221 */ /* 0x120fe20000010000 */
[----:B------:R-:W-:Y:S01]  /*2730*/  FSEL R120, R159, -INF , P2 ;  /* 0xff8000009f787808 */ /* 0x000fe20001000000 */
[----:B------:R-:W-:Y:S01]  /*2740*/  FADD.FTZ R211, R122, -R152 ;  /* 0x800000987ad37221 */ /* 0x000fe20000010000 */
[--C-:B------:R-:W-:Y:S01]  /*2750*/  FADD.FTZ R210, R121, -R153.reuse ;  /* 0x8000009979d27221 */ /* 0x100fe20000010000 */
[----:B------:R-:W-:Y:S01]  /*2760*/  FMUL.FTZ R225, R224, R225 ;  /* 0x000000e1e0e17220 */ /* 0x000fe20000410000 */
[----:B------:R-:W-:Y:S01]  /*2770*/  FADD.FTZ R226, R123, -R153 ;  /* 0x800000997be27221 */ /* 0x000fe20000010000 */
[--C-:B------:R-:W-:Y:S01]  /*2780*/  FFMA.FTZ R152, R120, UR14, -R15.reuse ;  /* 0x0000000e78987c23 */ /* 0x100fe2000801080f */
[----:B--2---:R-:W-:Y:S01]  /*2790*/  FSEL R122, R161, -INF , P1 ;  /* 0xff800000a17a7808 */ /* 0x004fe20000800000 */
[----:B------:R-:W-:Y:S01]  /*27a0*/  FMUL.FTZ R121, R208, R225 ;  /* 0x000000e1d0797220 */ /* 0x000fe20000410000 */
[----:B---3--:R-:W-:Y:S01]  /*27b0*/  FSEL R123, R162, -INF , P2 ;  /* 0xff800000a27b7808 */ /* 0x008fe20001000000 */
[----:B-1----:R-:W-:Y:S01]  /*27c0*/  FADD.FTZ R126, R126, -R20 ;  /* 0x800000147e7e7221 */ /* 0x002fe20000010000 */
[----:B------:R-:W-:Y:S01]  /*27d0*/  FSEL R153, R166, -INF , P1 ;  /* 0xff800000a6997808 */ /* 0x000fe20000800000 */
[----:B------:R-:W-:Y:S01]  /*27e0*/  FFMA.FTZ R177, R122, UR14, -R15 ;  /* 0x0000000e7ab17c23 */ /* 0x000fe2000801080f */
[----:B------:R-:W-:Y:S01]  /*27f0*/  FSEL R120, R163, -INF , P2 ;  /* 0xff800000a3787808 */ /* 0x000fe20001000000 */
[--C-:B------:R-:W-:Y:S01]  /*2800*/  FFMA.FTZ R178, R123, UR14, -R12.reuse ;  /* 0x0000000e7bb27c23 */ /* 0x100fe2000801080c */
[----:B------:R-:W-:Y:S01]  /*2810*/  FSEL R208, R167, -INF , P1 ;  /* 0xff800000a7d07808 */ /* 0x000fe20000800000 */
[----:B------:R-:W-:Y:S01]  /*2820*/  FFMA.FTZ R182, R153, UR14, -R12 ;  /* 0x0000000e99b67c23 */ /* 0x000fe2000801080c */
[----:B------:R1:W2:Y:S01]  /*2830*/  MUFU.EX2 R15, R152 ;  /* 0x00000098000f7308 */ /* 0x0002a20000000800 */
[--C-:B------:R-:W-:Y:S01]  /*2840*/  FFMA.FTZ R120, R120, UR14, -R13.reuse ;  /* 0x0000000e78787c23 */ /* 0x100fe2000801080d */
[----:B------:R-:W-:Y:S01]  /*2850*/  FMUL.FTZ R12, R170, R211 ;  /* 0x000000d3aa0c7220 */ /* 0x000fe20000410000 */
[----:B------:R-:W-:Y:S01]  /*2860*/  FFMA.FTZ R208, R208, UR14, -R13 ;  /* 0x0000000ed0d07c23 */ /* 0x000fe2000801080d */
[----:B------:R-:W-:Y:S01]  /*2870*/  FMUL.FTZ R13, R183, R210 ;  /* 0x000000d2b70d7220 */ /* 0x000fe20000410000 */
[----:B------:R-:W-:Y:S01]  /*2880*/  FFMA.FTZ R123, -R213, R213, 1 ;  /* 0x3f800000d57b7423 */ /* 0x000fe200000101d5 */
[----:B------:R-:W-:Y:S01]  /*2890*/  FFMA.FTZ R122, -R214, R214, 1 ;  /* 0x3f800000d67a7423 */ /* 0x000fe200000101d6 */
[----:B------:R-:W-:Y:S01]  /*28a0*/  FMUL.FTZ R153, R171, R226 ;  /* 0x000000e2ab997220 */ /* 0x000fe20000410000 */
[----:B------:R-:W-:Y:S01]  /*28b0*/  FSEL R210, R216, -INF , P2 ;  /* 0xff800000d8d27808 */ /* 0x000fe20001000000 */
[----:B-1----:R-:W-:Y:S01]  /*28c0*/  FFMA.FTZ R152, -R212, R212, 1 ;  /* 0x3f800000d4987423 */ /* 0x002fe200000101d4 */
[----:B------:R-:W-:Y:S01]  /*28d0*/  FMUL.FTZ R123, R123, R12 ;  /* 0x0000000c7b7b7220 */ /* 0x000fe20000410000 */
[----:B------:R-:W-:Y:S01]  /*28e0*/  FMUL.FTZ R122, R122, R153 ;  /* 0x000000997a7a7220 */ /* 0x000fe20000410000 */
[----:B------:R-:W-:Y:S01]  /*28f0*/  FADD.FTZ R153, R124, -R20 ;  /* 0x800000147c997221 */ /* 0x000fe20000010000 */
[----:B------:R-:W-:Y:S01]  /*2900*/  FMUL.FTZ R152, R152, R13 ;  /* 0x0000000d98987220 */ /* 0x000fe20000410000 */
[----:B------:R-:W-:Y:S01]  /*2910*/  FSEL R20, R218, -INF , P1 ;  /* 0xff800000da147808 */ /* 0x000fe20000800000 */
[----:B------:R-:W1:Y:S01]  /*2920*/  LDS.64 R12, [R22+0x1e240] ;  /* 0x01e24000160c7984 */ /* 0x000e620000000a00 */
[--C-:B------:R-:W-:Y:S01]  /*2930*/  FADD.FTZ R226, R125, -R21.reuse ;  /* 0x800000157de27221 */ /* 0x100fe20000010000 */
[----:B------:R-:W-:Y:S01]  /*2940*/  FADD.FTZ R125, R127, -R21 ;  /* 0x800000157f7d7221 */ /* 0x000fe20000010000 */
[--C-:B------:R-:W-:Y:S01]  /*2950*/  FFMA.FTZ R210, R210, UR14, -R7.reuse ;  /* 0x0000000ed2d27c23 */ /* 0x100fe20008010807 */
[----:B------:R-:W-:Y:S01]  /*2960*/  FFMA.FTZ R127, R20, UR14, -R7 ;  /* 0x0000000e147f7c23 */ /* 0x000fe20008010807 */
[----:B------:R-:W-:Y:S01]  /*2970*/  FSEL R213, R215, -INF , P2 ;  /* 0xff800000d7d57808 */ /* 0x000fe20001000000 */
[----:B------:R3:W-:Y:S01]  /*2980*/  MUFU.EX2 R211, R120 ;  /* 0x0000007800d37308 */ /* 0x0007e20000000800 */
[----:B------:R-:W-:Y:S01]  /*2990*/  FSEL R225, R217, -INF , P1 ;  /* 0xff800000d9e17808 */ /* 0x000fe20000800000 */
[----:B----4-:R-:W-:Y:S01]  /*29a0*/  FMUL.FTZ R153, R164, R153 ;  /* 0x00000099a4997220 */ /* 0x010fe20000410000 */
[----:B------:R-:W-:Y:S01]  /*29b0*/  FSEL R7, R174, -INF , P1 ;  /* 0xff800000ae077808 */ /* 0x000fe20000800000 */
[--C-:B------:R-:W-:Y:S01]  /*29c0*/  FFMA.FTZ R214, R213, UR14, -R6.reuse ;  /* 0x0000000ed5d67c23 */ /* 0x100fe20008010806 */
[----:B------:R-:W-:Y:S01]  /*29d0*/  FMUL.FTZ R126, R169, R126 ;  /* 0x0000007ea97e7220 */ /* 0x000fe20000410000 */
[----:B------:R-:W-:Y:S01]  /*29e0*/  FFMA.FTZ R124, R225, UR14, -R6 ;  /* 0x0000000ee17c7c23 */ /* 0x000fe20008010806 */
[----:B------:R-:W-:Y:S01]  /*29f0*/  FFMA.FTZ R6, -R155, R155, 1 ;  /* 0x3f8000009b067423 */ /* 0x000fe2000001019b */
[----:B------:R-:W-:Y:S01]  /*2a00*/  FMUL.FTZ R155, R154, R153 ;  /* 0x000000999a9b7220 */ /* 0x000fe20000410000 */
[----:B---3--:R-:W-:Y:S01]  /*2a10*/  FFMA.FTZ R120, R7, UR14, -R8 ;  /* 0x0000000e07787c23 */ /* 0x008fe20008010808 */
[----:B------:R-:W-:Y:S01]  /*2a20*/  FMUL.FTZ R7, R165, R226 ;  /* 0x000000e2a5077220 */ /* 0x000fe20000410000 */
[----:B------:R3:W-:Y:S01]  /*2a30*/  MUFU.EX2 R21, R208 ;  /* 0x000000d000157308 */ /* 0x0007e20000000800 */
[----:B------:R-:W-:Y:S01]  /*2a40*/  FMUL.FTZ R153, R157, R126 ;  /* 0x0000007e9d997220 */ /* 0x000fe20000410000 */
[----:B------:R-:W-:Y:S01]  /*2a50*/  FSEL R126, R175, -INF , P1 ;  /* 0xff800000af7e7808 */ /* 0x000fe20000800000 */
[----:B------:R-:W-:Y:S01]  /*2a60*/  FMUL.FTZ R154, R6, R7 ;  /* 0x00000007069a7220 */ /* 0x000fe20000410000 */
[----:B------:R-:W-:Y:S01]  /*2a70*/  FMUL.FTZ R7, R172, R125 ;  /* 0x0000007dac077220 */ /* 0x000fe20000410000 */
[----:B------:R-:W-:Y:S01]  /*2a80*/  FSEL R157, R176, -INF , P2 ;  /* 0xff800000b09d7808 */ /* 0x000fe20001000000 */
[----:B------:R-:W-:Y:S01]  /*2a90*/  FFMA.FTZ R161, -R161, R161, 1 ;  /* 0x3f800000a1a17423 */ /* 0x000fe200000101a1 */
[----:B------:R-:W-:Y:S01]  /*2aa0*/  FFMA.FTZ R126, R126, UR14, -R9 ;  /* 0x0000000e7e7e7c23 */ /* 0x000fe20008010809 */
[----:B------:R4:W-:Y:S01]  /*2ab0*/  MUFU.EX2 R20, R214 ;  /* 0x000000d600147308 */ /* 0x0009e20000000800 */
[----:B---3--:R-:W-:Y:S01]  /*2ac0*/  FFMA.FTZ R208, -R158, R158, 1 ;  /* 0x3f8000009ed07423 */ /* 0x008fe2000001019e */
[----:B------:R-:W-:Y:S01]  /*2ad0*/  FFMA.FTZ R158, R157, UR14, -R10 ;  /* 0x0000000e9d9e7c23 */ /* 0x000fe2000801080a */
[----:B------:R-:W-:Y:S01]  /*2ae0*/  FSEL R213, R219, -INF , P2 ;  /* 0xff800000dbd57808 */ /* 0x000fe20001000000 */
[----:B------:R-:W-:Y:S01]  /*2af0*/  FFMA.FTZ R162, -R162, R162, 1 ;  /* 0x3f800000a2a27423 */ /* 0x000fe200000101a2 */
[----:B------:R-:W-:Y:S01]  /*2b00*/  FMUL.FTZ R208, R208, R7 ;  /* 0x00000007d0d07220 */ /* 0x000fe20000410000 */
[----:B------:R-:W-:Y:S01]  /*2b10*/  FFMA.FTZ R176, -R176, R176, 1 ;  /* 0x3f800000b0b07423 */ /* 0x000fe200000101b0 */
[----:B------:R-:W3:Y:S01]  /*2b20*/  LDS.64 R6, [R22+0x1e260] ;  /* 0x01e2600016067984 */ /* 0x000ee20000000a00 */
[----:B------:R-:W-:Y:S01]  /*2b30*/  FFMA.FTZ R212, R213, UR14, -R8 ;  /* 0x0000000ed5d47c23 */ /* 0x000fe20008010808 */
[----:B----4-:R-:W-:Y:S01]  /*2b40*/  FSEL R214, R173, -INF , P2 ;  /* 0xff800000add67808 */ /* 0x010fe20001000000 */
[----:B------:R-:W4:Y:S01]  /*2b50*/  MUFU.EX2 R177, R177 ;  /* 0x000000b100b17308 */ /* 0x000f220000000800 */
[----:B------:R-:W-:-:S03]  /*2b60*/  FFMA.FTZ R219, -R219, R219, 1 ;  /* 0x3f800000dbdb7423 */ /* 0x000fc600000101db */
[----:B------:R-:W-:Y:S01]  /*2b70*/  FFMA.FTZ R214, R214, UR14, -R9 ;  /* 0x0000000ed6d67c23 */ /* 0x000fe20008010809 */
[----:B------:R-:W-:Y:S01]  /*2b80*/  FSEL R9, R221, -INF , P1 ;  /* 0xff800000dd097808 */ /* 0x000fe20000800000 */
[----:B-1----:R-:W-:Y:S01]  /*2b90*/  FADD.FTZ R213, R128, -R12 ;  /* 0x8000000c80d57221 */ /* 0x002fe20000010000 */
[----:B------:R-:W-:Y:S01]  /*2ba0*/  FSEL R128, R179, -INF , P1 ;  /* 0xff800000b3807808 */ /* 0x000fe20000800000 */
[----:B------:R1:W-:Y:S01]  /*2bb0*/  MUFU.EX2 R125, R210 ;  /* 0x000000d2007d7308 */ /* 0x0003e20000000800 */
[----:B------:R-:W-:Y:S01]  /*2bc0*/  FFMA.FTZ R221, -R221, R221, 1 ;  /* 0x3f800000dddd7423 */ /* 0x000fe200000101dd */
[----:B------:R-:W-:Y:S01]  /*2bd0*/  FFMA.FTZ R157, R9, UR14, -R10 ;  /* 0x0000000e099d7c23 */ /* 0x000fe2000801080a */
[----:B------:R-:W-:Y:S01]  /*2be0*/  FADD.FTZ R9, R130, -R12 ;  /* 0x8000000c82097221 */ /* 0x000fe20000010000 */
[--C-:B------:R-:W-:Y:S01]  /*2bf0*/  FADD.FTZ R130, R129, -R13.reuse ;  /* 0x8000000d81827221 */ /* 0x100fe20000010000 */
[----:B------:R-:W-:Y:S01]  /*2c00*/  FMUL.FTZ R213, R168, R213 ;  /* 0x000000d5a8d57220 */ /* 0x000fe20000410000 */
[----:B------:R-:W-:Y:S01]  /*2c10*/  FSEL R10, R220, -INF , P2 ;  /* 0xff800000dc0a7808 */ /* 0x000fe20001000000 */
[----:B------:R-:W-:Y:S01]  /*2c20*/  FMUL.FTZ R129, R14, R9 ;  /* 0x000000090e817220 */ /* 0x000fe20000410000 */
[----:B------:R-:W5:Y:S01]  /*2c30*/  MUFU.EX2 R178, R178 ;  /* 0x000000b200b27308 */ /* 0x000f620000000800 */
[----:B------:R-:W5:Y:S01]  /*2c40*/  LDS.64 R8, [R22+0x1e280] ;  /* 0x01e2800016087984 */ /* 0x000f620000000a00 */
[----:B-1----:R-:W-:Y:S01]  /*2c50*/  FFMA.FTZ R210, -R156, R156, 1 ;  /* 0x3f8000009cd27423 */ /* 0x002fe2000001019c */
[----:B------:R-:W-:Y:S01]  /*2c60*/  FADD.FTZ R156, R131, -R13 ;  /* 0x8000000d839c7221 */ /* 0x000fe20000010000 */
[--C-:B------:R-:W-:Y:S01]  /*2c70*/  FFMA.FTZ R131, R10, UR14, -R11.reuse ;  /* 0x0000000e0a837c23 */ /* 0x100fe2000801080b */
[----:B--2---:R-:W-:Y:S01]  /*2c80*/  FMUL.FTZ R130, R15, R130 ;  /* 0x000000820f827220 */ /* 0x004fe20000410000 */
[----:B------:R-:W-:Y:S01]  /*2c90*/  FMUL.FTZ R210, R210, R213 ;  /* 0x000000d5d2d27220 */ /* 0x000fe20000410000 */
[----:B------:R-:W-:Y:S01]  /*2ca0*/  FFMA.FTZ R213, -R159, R159, 1 ;  /* 0x3f8000009fd57423 */ /* 0x000fe2000001019f */
[----:B------:R1:W-:Y:S01]  /*2cb0*/  MUFU.EX2 R12, R212 ;  /* 0x000000d4000c7308 */ /* 0x0003e20000000800 */
[----:B------:R-:W-:Y:S01]  /*2cc0*/  FSEL R159, R222, -INF , P1 ;  /* 0xff800000de9f7808 */ /* 0x000fe20000800000 */
[----:B----4-:R-:W-:Y:S01]  /*2cd0*/  FMUL.FTZ R10, R177, R156 ;  /* 0x0000009cb10a7220 */ /* 0x010fe20000410000 */
[----:B------:R-:W-:Y:S01]  /*2ce0*/  FMUL.FTZ R213, R213, R130 ;  /* 0x00000082d5d57220 */ /* 0x000fe20000410000 */
[----:B------:R-:W-:Y:S01]  /*2cf0*/  FMUL.FTZ R160, R160, R129 ;  /* 0x00000081a0a07220 */ /* 0x000fe20000410000 */
[----:B------:R-:W-:Y:S01]  /*2d00*/  FFMA.FTZ R220, -R220, R220, 1 ;  /* 0x3f800000dcdc7423 */ /* 0x000fe200000101dc */
[----:B------:R-:W-:Y:S01]  /*2d10*/  FFMA.FTZ R156, R159, UR14, -R4 ;  /* 0x0000000e9f9c7c23 */ /* 0x000fe20008010804 */
[----:B------:R-:W-:Y:S01]  /*2d20*/  FMUL.FTZ R161, R161, R10 ;  /* 0x0000000aa1a17220 */ /* 0x000fe20000410000 */
[----:B------:R2:W-:Y:S01]  /*2d30*/  MUFU.EX2 R13, R120 ;  /* 0x00000078000d7308 */ /* 0x0005e20000000800 */
[----:B-1----:R-:W-:Y:S01]  /*2d40*/  FFMA.FTZ R212, R128, UR14, -R11 ;  /* 0x0000000e80d47c23 */ /* 0x002fe2000801080b */
[C---:B------:R-:W-:Y:S01]  /*2d50*/  FSEL R11, R180.reuse, -INF , P2 ;  /* 0xff800000b40b7808 */ /* 0x040fe20001000000 */
[----:B------:R-:W-:Y:S01]  /*2d60*/  FFMA.FTZ R180, -R180, R180, 1 ;  /* 0x3f800000b4b47423 */ /* 0x000fe200000101b4 */
[----:B------:R-:W-:Y:S01]  /*2d70*/  FSEL R128, R223, -INF , P1 ;  /* 0xff800000df807808 */ /* 0x000fe20000800000 */
[--C-:B---3--:R-:W-:Y:S01]  /*2d80*/  FADD.FTZ R225, R132, -R6.reuse ;  /* 0x8000000684e17221 */ /* 0x108fe20000010000 */
[----:B------:R-:W-:Y:S01]  /*2d90*/  FADD.FTZ R227, R134, -R6 ;  /* 0x8000000686e37221 */ /* 0x000fe20000010000 */
[----:B------:R-:W-:Y:S01]  /*2da0*/  FADD.FTZ R6, R135, -R7 ;  /* 0x8000000787067221 */ /* 0x000fe20000010000 */
[----:B------:R-:W-:Y:S01]  /*2db0*/  FFMA.FTZ R135, -R167, R167, 1 ;  /* 0x3f800000a7877423 */ /* 0x000fe200000101a7 */
[----:B--2---:R-:W-:Y:S01]  /*2dc0*/  FFMA.FTZ R120, R11, UR14, -R4 ;  /* 0x0000000e0b787c23 */ /* 0x004fe20008010804 */
[----:B------:R-:W-:Y:S01]  /*2dd0*/  FSEL R4, R181, -INF , P2 ;  /* 0xff800000b5047808 */ /* 0x000fe20001000000 */
[----:B------:R-:W1:Y:S01]  /*2de0*/  LDS.64 R10, [R22+0x1e2a0] ;  /* 0x01e2a000160a7984 */ /* 0x000e620000000a00 */
[----:B-----5:R-:W-:Y:S01]  /*2df0*/  FMUL.FTZ R225, R178, R225 ;  /* 0x000000e1b2e17220 */ /* 0x020fe20000410000 */
[--C-:B------:R-:W-:Y:S01]  /*2e00*/  FFMA.FTZ R159, R128, UR14, -R5.reuse ;  /* 0x0000000e809f7c23 */ /* 0x100fe20008010805 */
[----:B------:R-:W-:Y:S01]  /*2e10*/  FMUL.FTZ R6, R21, R6 ;  /* 0x0000000615067220 */ /* 0x000fe20000410000 */
[----:B------:R-:W-:Y:S01]  /*2e20*/  FFMA.FTZ R134, R4, UR14, -R5 ;  /* 0x0000000e04867c23 */ /* 0x000fe20008010805 */
[----:B------:R-:W-:Y:S01]  /*2e30*/  FADD.FTZ R4, R133, -R7 ;  /* 0x8000000785047221 */ /* 0x000fe20000010000 */
[----:B------:R-:W-:Y:S01]  /*2e40*/  FMUL.FTZ R133, R162, R225 ;  /* 0x000000e1a2857220 */ /* 0x000fe20000410000 */
[----:B------:R-:W-:Y:S01]  /*2e50*/  FFMA.FTZ R162, -R163, R163, 1 ;  /* 0x3f800000a3a27423 */ /* 0x000fe200000101a3 */
[----:B------:R-:W-:Y:S01]  /*2e60*/  FMUL.FTZ R135, R135, R6 ;  /* 0x0000000687877220 */ /* 0x000fe20000410000 */
[----:B------:R-:W-:Y:S01]  /*2e70*/  FMUL.FTZ R5, R211, R4 ;  /* 0x00000004d3057220 */ /* 0x000fe20000410000 */
[----:B------:R2:W-:Y:S01]  /*2e80*/  MUFU.EX2 R128, R158 ;  /* 0x0000009e00807308 */ /* 0x0005e20000000800 */
[----:B------:R-:W-:Y:S01]  /*2e90*/  FFMA.FTZ R132, -R166, R166, 1 ;  /* 0x3f800000a6847423 */ /* 0x000fe200000101a6 */
[----:B------:R-:W-:Y:S01]  /*2ea0*/  FFMA.FTZ R181, -R181, R181, 1 ;  /* 0x3f800000b5b57423 */ /* 0x000fe200000101b5 */
[----:B------:R-:W-:Y:S01]  /*2eb0*/  FMUL.FTZ R162, R162, R5 ;  /* 0x00000005a2a27220 */ /* 0x000fe20000410000 */
[--C-:B------:R-:W-:Y:S01]  /*2ec0*/  FADD.FTZ R7, R136, -R8.reuse ;  /* 0x8000000888077221 */ /* 0x100fe20000010000 */
[----:B------:R-:W3:Y:S01]  /*2ed0*/  LDS.64 R4, [R22+0x1e2c0] ;  /* 0x01e2c00016047984 */ /* 0x000ee20000000a00 */
[--C-:B------:R-:W-:Y:S01]  /*2ee0*/  FADD.FTZ R6, R137, -R9.reuse ;  /* 0x8000000989067221 */ /* 0x100fe20000010000 */
[----:B------:R-:W-:Y:S01]  /*2ef0*/  FFMA.FTZ R136, -R215, R215, 1 ;  /* 0x3f800000d7887423 */ /* 0x000fe200000101d7 */
[----:B------:R-:W-:Y:S01]  /*2f00*/  FMUL.FTZ R7, R20, R7 ;  /* 0x0000000714077220 */ /* 0x000fe20000410000 */
[----:B------:R-:W4:Y:S01]  /*2f10*/  MUFU.EX2 R124, R124 ;  /* 0x0000007c007c7308 */ /* 0x000f220000000800 */
[----:B--2---:R-:W-:Y:S01]  /*2f20*/  FMUL.FTZ R158, R125, R6 ;  /* 0x000000067d9e7220 */ /* 0x004fe20000410000 */
[----:B------:R-:W-:Y:S01]  /*2f30*/  FADD.FTZ R163, R138, -R8 ;  /* 0x800000088aa37221 */ /* 0x000fe20000010000 */
[----:B------:R-:W-:Y:S01]  /*2f40*/  FMUL.FTZ R136, R136, R7 ;  /* 0x0000000788887220 */ /* 0x000fe20000410000 */
[----:B------:R-:W-:Y:S01]  /*2f50*/  FADD.FTZ R166, R139, -R9 ;  /* 0x800000098ba67221 */ /* 0x000fe20000010000 */
[----:B------:R2:W5:Y:S01]  /*2f60*/  LDS.64 R6, [R22+0x1e2e0] ;  /* 0x01e2e00016067984 */ /* 0x0005620000000a00 */
[----:B------:R-:W-:Y:S01]  /*2f70*/  FFMA.FTZ R139, -R216, R216, 1 ;  /* 0x3f800000d88b7423 */ /* 0x000fe200000101d8 */
[----:B------:R-:W-:Y:S01]  /*2f80*/  FFMA.FTZ R137, -R217, R217, 1 ;  /* 0x3f800000d9897423 */ /* 0x000fe200000101d9 */
[----:B------:R-:W2:Y:S01]  /*2f90*/  MUFU.EX2 R127, R127 ;  /* 0x0000007f007f7308 */ /* 0x000ea20000000800 */
[----:B------:R-:W-:Y:S01]  /*2fa0*/  FFMA.FTZ R138, -R218, R218, 1 ;  /* 0x3f800000da8a7423 */ /* 0x000fe200000101da */
[----:B------:R-:W-:Y:S01]  /*2fb0*/  FMUL.FTZ R139, R139, R158 ;  /* 0x0000009e8b8b7220 */ /* 0x000fe20000410000 */
[----:B------:R-:W-:Y:S01]  /*2fc0*/  FFMA.FTZ R179, -R179, R179, 1 ;  /* 0x3f800000b3b37423 */ /* 0x000fe200000101b3 */
[----:B------:R-:W-:Y:S01]  /*2fd0*/  FFMA.FTZ R222, -R222, R222, 1 ;  /* 0x3f800000dede7423 */ /* 0x000fe200000101de */
[----:B------:R-:W-:Y:S01]  /*2fe0*/  FFMA.FTZ R223, -R223, R223, 1 ;  /* 0x3f800000dfdf7423 */ /* 0x000fe200000101df */
[----:B------:R-:W-:-:S02]  /*2ff0*/  F2FP.F16.F32.PACK_AB R177, R177, R14 ;  /* 0x0000000eb1b1723e */ /* 0x000fc400000000ff */
[----:B------:R-:W3:Y:S01]  /*3000*/  MUFU.EX2 R126, R126 ;  /* 0x0000007e007e7308 */ /* 0x000ee20000000800 */
[----:B----4-:R-:W-:Y:S01]  /*3010*/  FMUL.FTZ R8, R124, R163 ;  /* 0x000000a37c087220 */ /* 0x010fe20000410000 */
[----:B------:R-:W-:Y:S01]  /*3020*/  F2FP.F16.F32.PACK_AB R178, R211, R178 ;  /* 0x000000b2d3b2723e */ /* 0x000fe200000000ff */
[----:B-1----:R-:W-:Y:S01]  /*3030*/  FADD.FTZ R142, R142, -R10 ;  /* 0x8000000a8e8e7221 */ /* 0x002fe20000010000 */
[----:B------:R-:W-:Y:S01]  /*3040*/  FADD.FTZ R163, R143, -R11 ;  /* 0x8000000b8fa37221 */ /* 0x000fe20000010000 */
[----:B------:R-:W-:-:S03]  /*3050*/  FMUL.FTZ R137, R137, R8 ;  /* 0x0000000889897220 */ /* 0x000fc60000410000 */
[----:B------:R2:W-:Y:S01]  /*3060*/  MUFU.EX2 R130, R157 ;  /* 0x0000009d00827308 */ /* 0x0005e20000000800 */
[----:B------:R-:W-:Y:S01]  /*3070*/  FADD.FTZ R158, R141, -R11 ;  /* 0x8000000b8d9e7221 */ /* 0x000fe20000010000 */
[----:B------:R-:W-:Y:S01]  /*3080*/  FMUL.FTZ R11, R13, R142 ;  /* 0x0000008e0d0b7220 */ /* 0x000fe20000410000 */
[----:B------:R-:W-:Y:S01]  /*3090*/  FFMA.FTZ R143, -R175, R175, 1 ;  /* 0x3f800000af8f7423 */ /* 0x000fe200000101af */
[----:B------:R-:W-:-:S04]  /*30a0*/  FFMA.FTZ R141, -R173, R173, 1 ;  /* 0x3f800000ad8d7423 */ /* 0x000fc800000101ad */
[----:B------:R1:W4:Y:S01]  /*30b0*/  MUFU.EX2 R8, R120 ;  /* 0x0000007800087308 */ /* 0x0003220000000800 */
[----:B--2---:R-:W-:Y:S01]  /*30c0*/  FMUL.FTZ R157, R127, R166 ;  /* 0x000000a67f9d7220 */ /* 0x004fe20000410000 */
[----:B---3--:R-:W-:-:S03]  /*30d0*/  FADD.FTZ R142, R147, -R5 ;  /* 0x80000005938e7221 */ /* 0x008fc60000010000 */
[----:B------:R-:W-:Y:S01]  /*30e0*/  FMUL.FTZ R138, R138, R157 ;  /* 0x0000009d8a8a7220 */ /* 0x000fe20000410000 */
[----:B------:R-:W-:Y:S01]  /*30f0*/  FADD.FTZ R157, R140, -R10 ;  /* 0x8000000a8c9d7221 */ /* 0x000fe20000010000 */
[----:B------:R-:W-:Y:S01]  /*3100*/  FFMA.FTZ R140, -R174, R174, 1 ;  /* 0x3f800000ae8c7423 */ /* 0x000fe200000101ae */
[----:B------:R-:W2:Y:S01]  /*3110*/  MUFU.EX2 R131, R131 ;  /* 0x0000008300837308 */ /* 0x000ea20000000800 */
[----:B-1----:R-:W-:Y:S01]  /*3120*/  FMUL.FTZ R120, R126, R163 ;  /* 0x000000a37e787220 */ /* 0x002fe20000410000 */
[----:B------:R-:W-:Y:S01]  /*3130*/  FMUL.FTZ R22, R12, R157 ;  /* 0x0000009d0c167220 */ /* 0x000fe20000410000 */
[----:B------:R-:W-:Y:S01]  /*3140*/  FMUL.FTZ R140, R140, R11 ;  /* 0x0000000b8c8c7220 */ /* 0x000fe20000410000 */
[----:B------:R-:W-:Y:S01]  /*3150*/  FADD.FTZ R157, R144, -R4 ;  /* 0x80000004909d7221 */ /* 0x000fe20000010000 */
[----:B------:R-:W-:Y:S01]  /*3160*/  FMUL.FTZ R143, R143, R120 ;  /* 0x000000788f8f7220 */ /* 0x000fe20000410000 */
[----:B------:R-:W-:Y:S01]  /*3170*/  FADD.FTZ R120, R145, -R5 ;  /* 0x8000000591787221 */ /* 0x000fe20000010000 */
[----:B-----5:R-:W-:Y:S01]  /*3180*/  FADD.FTZ R147, R148, -R6 ;  /* 0x8000000694937221 */ /* 0x020fe20000010000 */
[----:B------:R-:W1:Y:S01]  /*3190*/  MUFU.EX2 R182, R182 ;  /* 0x000000b600b67308 */ /* 0x000e620000000800 */
[----:B------:R-:W-:Y:S01]  /*31a0*/  FMUL.FTZ R157, R128, R157 ;  /* 0x0000009d809d7220 */ /* 0x000fe20000410000 */
[----:B------:R-:W-:Y:S01]  /*31b0*/  FADD.FTZ R163, R146, -R4 ;  /* 0x8000000492a37221 */ /* 0x000fe20000010000 */
[----:B----4-:R-:W-:Y:S01]  /*31c0*/  FMUL.FTZ R147, R8, R147 ;  /* 0x0000009308937220 */ /* 0x010fe20000410000 */
[----:B------:R-:W-:Y:S01]  /*31d0*/  FMUL.FTZ R22, R219, R22 ;  /* 0x00000016db167220 */ /* 0x000fe20000410000 */
[----:B------:R-:W-:Y:S01]  /*31e0*/  FMUL.FTZ R144, R176, R157 ;  /* 0x0000009db0907220 */ /* 0x000fe20000410000 */
[----:B------:R-:W-:Y:S01]  /*31f0*/  FADD.FTZ R157, R150, -R6 ;  /* 0x80000006969d7221 */ /* 0x000fe20000010000 */
[--C-:B------:R-:W-:Y:S01]  /*3200*/  FADD.FTZ R6, R149, -R7.reuse ;  /* 0x8000000795067221 */ /* 0x100fe20000010000 */
[----:B------:R-:W3:Y:S01]  /*3210*/  MUFU.EX2 R129, R214 ;  /* 0x000000d600817308 */ /* 0x000ee20000000800 */
[----:B--2---:R-:W-:Y:S01]  /*3220*/  FMUL.FTZ R145, R131, R120 ;  /* 0x0000007883917220 */ /* 0x004fe20000410000 */
[----:B------:R-:W-:Y:S01]  /*3230*/  FADD.FTZ R120, R151, -R7 ;  /* 0x8000000797787221 */ /* 0x000fe20000010000 */
[----:B------:R-:W-:-:S02]  /*3240*/  IMAD.U32 R7, RZ, RZ, UR6 ;  /* 0x00000006ff077e24 */ /* 0x000fc4000f8e00ff */
[----:B------:R-:W-:Y:S01]  /*3250*/  FMUL.FTZ R4, R130, R163 ;  /* 0x000000a382047220 */ /* 0x000fe20000410000 */
[----:B------:R-:W-:Y:S01]  /*3260*/  FMUL.FTZ R145, R220, R145 ;  /* 0x00000091dc917220 */ /* 0x000fe20000410000 */
[----:B------:R-:W-:Y:S01]  /*3270*/  FMUL.FTZ R146, R180, R147 ;  /* 0x00000093b4927220 */ /* 0x000fe20000410000 */
[----:B------:R-:W-:Y:S01]  /*3280*/  F2FP.F16.F32.PACK_AB R148, R139, R136 ;  /* 0x000000888b94723e */ /* 0x000fe200000000ff */
[----:B------:R-:W2:Y:S01]  /*3290*/  MUFU.EX2 R11, R134 ;  /* 0x00000086000b7308 */ /* 0x000ea20000000800 */
[----:B-1----:R-:W-:Y:S01]  /*32a0*/  FMUL.FTZ R227, R182, R227 ;  /* 0x000000e3b6e37220 */ /* 0x002fe20000410000 */
[----:B------:R-:W-:Y:S01]  /*32b0*/  LEA R7, R7, R0, 0xd ;  /* 0x0000000007077211 */ /* 0x000fe200078e68ff */
[----:B------:R-:W-:Y:S01]  /*32c0*/  FMUL.FTZ R4, R221, R4 ;  /* 0x00000004dd047220 */ /* 0x000fe20000410000 */
[----:B------:R-:W-:Y:S01]  /*32d0*/  F2FP.F16.F32.PACK_AB R149, R138, R137 ;  /* 0x000000898a95723e */ /* 0x000fe200000000ff */
[----:B------:R-:W-:Y:S01]  /*32e0*/  FMUL.FTZ R132, R132, R227 ;  /* 0x000000e384847220 */ /* 0x000fe20000410000 */
[----:B------:R-:W-:Y:S01]  /*32f0*/  F2FP.F16.F32.PACK_AB R151, R143, R140 ;  /* 0x0000008c8f97723e */ /* 0x000fe200000000ff */
[----:B------:R-:W-:Y:S01]  /*3300*/  IMAD R7, R7, 0x2, R18 ;  /* 0x0000000207077824 */ /* 0x000fe200078e0212 */
[----:B------:R-:W1:Y:S01]  /*3310*/  MUFU.EX2 R9, R212 ;  /* 0x000000d400097308 */ /* 0x000e620000000800 */
[----:B---3--:R-:W-:Y:S01]  /*3320*/  FMUL.FTZ R158, R129, R158 ;  /* 0x0000009e819e7220 */ /* 0x008fe20000410000 */
[----:B------:R-:W-:-:S02]  /*3330*/  F2FP.F16.F32.PACK_AB R144, R145, R144 ;  /* 0x000000909190723e */ /* 0x000fc400000000ff */
[----:B------:R-:W-:Y:S01]  /*3340*/  F2FP.F16.F32.PACK_AB R176, R15, R168 ;  /* 0x000000a80fb0723e */ /* 0x000fe200000000ff */
[----:B------:R-:W-:Y:S01]  /*3350*/  FMUL.FTZ R141, R141, R158 ;  /* 0x0000009e8d8d7220 */ /* 0x000fe20000410000 */
[----:B------:R-:W-:Y:S02]  /*3360*/  F2FP.F16.F32.PACK_AB R158, R154, R155 ;  /* 0x0000009b9a9e723e */ /* 0x000fe400000000ff */
[----:B------:R3:W4:Y:S01]  /*3370*/  MUFU.EX2 R10, R156 ;  /* 0x0000009c000a7308 */ /* 0x0007220000000800 */
[----:B--2---:R-:W-:Y:S01]  /*3380*/  FMUL.FTZ R6, R11, R6 ;  /* 0x000000060b067220 */ /* 0x004fe20000410000 */
[----:B------:R-:W-:Y:S02]  /*3390*/  F2FP.F16.F32.PACK_AB R154, R162, R133 ;  /* 0x00000085a29a723e */ /* 0x000fe400000000ff */
[----:B------:R-:W-:Y:S01]  /*33a0*/  F2FP.F16.F32.PACK_AB R155, R135, R132 ;  /* 0x00000084879b723e */ /* 0x000fe200000000ff */
[----:B------:R-:W-:Y:S01]  /*33b0*/  FMUL.FTZ R181, R181, R6 ;  /* 0x00000006b5b57220 */ /* 0x000fe20000410000 */
[----:B------:R-:W-:-:S02]  /*33c0*/  F2FP.F16.F32.PACK_AB R150, R141, R22 ;  /* 0x000000168d96723e */ /* 0x000fc400000000ff */
[----:B------:R2:W5:Y:S01]  /*33d0*/  MUFU.EX2 R5, R159 ;  /* 0x0000009f00057308 */ /* 0x0005620000000800 */
[----:B-1----:R-:W-:Y:S01]  /*33e0*/  FMUL.FTZ R142, R9, R142 ;  /* 0x0000008e098e7220 */ /* 0x002fe20000410000 */
[----:B---3--:R-:W-:Y:S02]  /*33f0*/  F2FP.F16.F32.PACK_AB R156, R152, R121 ;  /* 0x00000079989c723e */ /* 0x008fe400000000ff */
[----:B------:R-:W-:Y:S01]  /*3400*/  F2FP.F16.F32.PACK_AB R152, R213, R210 ;  /* 0x000000d2d598723e */ /* 0x000fe200000000ff */
[----:B------:R-:W-:Y:S01]  /*3410*/  FMUL.FTZ R179, R179, R142 ;  /* 0x0000008eb3b37220 */ /* 0x000fe20000410000 */
[----:B------:R-:W-:Y:S02]  /*3420*/  F2FP.F16.F32.PACK_AB R146, R181, R146 ;  /* 0x00000092b592723e */ /* 0x000fe400000000ff */
[----:B------:R-:W-:Y:S01]  /*3430*/  F2FP.F16.F32.PACK_AB R121, R171, R170 ;  /* 0x000000aaab79723e */ /* 0x000fe200000000ff */
[----:B----4-:R-:W-:Y:S01]  /*3440*/  FMUL.FTZ R157, R10, R157 ;  /* 0x0000009d0a9d7220 */ /* 0x010fe20000410000 */
[----:B--2---:R-:W-:-:S02]  /*3450*/  F2FP.F16.F32.PACK_AB R159, R208, R153 ;  /* 0x00000099d09f723e */ /* 0x004fc400000000ff */
[----:B------:R-:W-:Y:S01]  /*3460*/  F2FP.F16.F32.PACK_AB R153, R161, R160 ;  /* 0x000000a0a199723e */ /* 0x000fe200000000ff */
[----:B------:R-:W-:Y:S01]  /*3470*/  FMUL.FTZ R147, R222, R157 ;  /* 0x0000009dde937220 */ /* 0x000fe20000410000 */
[----:B------:R-:W-:Y:S02]  /*3480*/  F2FP.F16.F32.PACK_AB R157, R122, R123 ;  /* 0x0000007b7a9d723e */ /* 0x000fe400000000ff */
[----:B------:R-:W-:Y:S01]  /*3490*/  F2FP.F16.F32.PACK_AB R145, R179, R4 ;  /* 0x00000004b391723e */ /* 0x000fe200000000ff */
[----:B-----5:R-:W-:Y:S01]  /*34a0*/  FMUL.FTZ R120, R5, R120 ;  /* 0x0000007805787220 */ /* 0x020fe20000410000 */
[----:B------:R-:W-:Y:S01]  /*34b0*/  F2FP.F16.F32.PACK_AB R122, R165, R164 ;  /* 0x000000a4a57a723e */ /* 0x000fe200000000ff */
[----:B------:R1:W-:Y:S01]  /*34c0*/  STSM.16.MT88.4 [R7+0x1e800], R156 ;  /* 0x01e8009c07007844 */ /* 0x0003e20000004200 */
[----:B------:R-:W-:Y:S01]  /*34d0*/  F2FP.F16.F32.PACK_AB R123, R172, R169 ;  /* 0x000000a9ac7b723e */ /* 0x000fe200000000ff */
[----:B------:R-:W-:Y:S01]  /*34e0*/  FMUL.FTZ R6, R223, R120 ;  /* 0x00000078df067220 */ /* 0x000fe20000410000 */
[----:B------:R-:W-:Y:S01]  /*34f0*/  F2FP.F16.F32.PACK_AB R120, R183, R224 ;  /* 0x000000e0b778723e */ /* 0x000fe200000000ff */
[----:B------:R1:W-:Y:S01]  /*3500*/  STSM.16.MT88.4 [R7+0x1f000], R152 ;  /* 0x01f0009807007844 */ /* 0x0003e20000004200 */
[----:B------:R-:W-:Y:S01]  /*3510*/  F2FP.F16.F32.PACK_AB R179, R21, R182 ;  /* 0x000000b615b3723e */ /* 0x000fe200000000ff */
[----:B------:R-:W-:Y:S01]  /*3520*/  IMAD R4, R209, 0x1000, R18 ;  /* 0x00001000d1047824 */ /* 0x000fe200078e0212 */
[----:B------:R-:W-:Y:S01]  /*3530*/  F2FP.F16.F32.PACK_AB R147, R6, R147 ;  /* 0x000000930693723e */ /* 0x000fe200000000ff */
[----:B------:R1:W-:Y:S01]  /*3540*/  STSM.16.MT88.4 [R7+0x1f800], R148 ;  /* 0x01f8009407007844 */ /* 0x0003e20000004200 */
[----:B------:R-:W-:-:S02]  /*3550*/  F2FP.F16.F32.PACK_AB R128, R131, R128 ;  /* 0x000000808380723e */ /* 0x000fc400000000ff */
[----:B------:R-:W-:Y:S01]  /*3560*/  F2FP.F16.F32.PACK_AB R131, R5, R10 ;  /* 0x0000000a0583723e */ /* 0x000fe200000000ff */
[----:B------:R1:W-:Y:S01]  /*3570*/  STSM.16.MT88.4 [R7+0x20000], R144 ;  /* 0x0200009007007844 */ /* 0x0003e20000004200 */
[----:B------:R-:W-:Y:S01]  /*3580*/  WARPGROUP.ARRIVE ;  /* 0x00000000000079c5 */ /* 0x000fe20000000000 */
[----:B------:R-:W-:-:S05]  /*3590*/  R2UR UR15, R4 ;  /* 0x00000000040f72ca */ /* 0x000fca00000e0000 */
[----:B------:R-:W-:Y:S01]  /*35a0*/  HGMMA.64x96x16.F32 R24, R120, gdesc[UR16].tnspB, R24, gsb0 ;  /* 0x4160001078187df0 */ /* 0x000fe20008000818 */
[----:B------:R-:W-:Y:S01]  /*35b0*/  UMOV UR18, UR12 ;  /* 0x0000000c00127c82 */ /* 0x000fe20008000000 */
[----:B------:R-:W-:Y:S01]  /*35c0*/  UMOV UR19, 0x80000020 ;  /* 0x8000002000137882 */ /* 0x000fe20000000000 */
[----:B------:R-:W-:-:S05]  /*35d0*/  UIADD3 UR12, UR10, 0x80, URZ ;  /* 0x000000800a0c7890 */ /* 0x000fca000fffe03f */
        /* <DEDUP_REMOVED lines=10> */
[----:B------:R-:W-:-:S02]  /*3680*/  F2FP.F16.F32.PACK_AB R129, R9, R130 ;  /* 0x000000820981723e */ /* 0x000fc400000000ff */
[----:B------:R-:W-:Y:S02]  /*3690*/  F2FP.F16.F32.PACK_AB R130, R11, R8 ;  /* 0x000000080b82723e */ /* 0x000fe400000000ff */
        /* <DEDUP_REMOVED lines=26> */
[----:B--2---:R-:W2:Y:S02]  /*3840*/  FENCE.VIEW.ASYNC.S ;  /* 0x00000000000073c6 */ /* 0x004ea40000000000 */
[----:B--2---:R-:W-:Y:S06]  /*3850*/  BAR.SYNC.DEFER_BLOCKING 0x9, 0x100 ;  /* 0x0244000000007b1d */ /* 0x004fec0000010000 */
        /* <DEDUP_REMOVED lines=146> */
[----:B-1----:R-:W-:Y:S05]  /*4180*/  @!P0 BRA `(.L_x_254) ;  /* 0x0000000000048947 */ /* 0x002fea0003800000 */
[----:B------:R-:W-:Y:S01]  /*4190*/  BPT.TRAP 0x1 ;  /* 0x000000040000795c */ /* 0x000fe20000300000 */
.L_x_254:
[----:B------:R-:W-:Y:S01]  /*41a0*/  UIADD3 UR10, UR8, 0x26840, URZ ;  /* 0x00026840080a7890 */ /* 0x000fe2000fffe03f */
[----:B------:R-:W-:Y:S01]  /*41b0*/  VIADD R6, R2, 0x9 ;  /* 0x0000000902067836 */ /* 0x000fe20000000000 */
[----:B------:R-:W-:Y:S01]  /*41c0*/  ULOP3.LUT UR12, UR9, 0x1000000, URZ, 0xfc, !UPT ;  /* 0x01000000090c7892 */ /* 0x000fe2000f8efc3f */
[----:B------:R-:W-:Y:S01]  /*41d0*/  IMAD R5, R16, 0xc00, R23 ;  /* 0x00000c0010057824 */ /* 0x000fe200078e0217 */
[----:B------:R-:W-:Y:S01]  /*41e0*/  UPRMT UR10, URZ, 0x654, UR10 ;  /* 0x000006543f0a7896 */ /* 0x000fe2000800000a */
[----:B------:R-:W-:Y:S01]  /*41f0*/  VIADD R4, R2, 0xc ;  /* 0x0000000c02047836 */ /* 0x000fe20000000000 */
[----:B------:R-:W-:Y:S01]  /*4200*/  UIMAD UR12, UR6, 0x300, UR12 ;  /* 0x00000300060c78a4 */ /* 0x000fe2000f8e020c */
[----:B------:R-:W-:Y:S01]  /*4210*/  IMAD R5, R5, 0x4, R18 ;  /* 0x0000000405057824 */ /* 0x000fe200078e0212 */
[----:B------:R-:W-:-:S05]  /*4220*/  UMOV UR19, 0x80000020 ;  /* 0x8000002000137882 */ /* 0x000fca0000000000 */
        /* <DEDUP_REMOVED lines=39> */
.L_x_255:
        /* <DEDUP_REMOVED lines=12> */
[----:B-1----:R-:W-:Y:S02]  /*4560*/  IMAD.MOV.U32 R4, RZ, RZ, R40 ;  /* 0x000000ffff047224 */ /* 0x002fe400078e0028 */
[----:B------:R-:W-:Y:S02]  /*4570*/  IMAD.MOV.U32 R5, RZ, RZ, R41 ;  /* 0x000000ffff057224 */ /* 0x000fe400078e0029 */
[----:B------:R-:W-:Y:S02]  /*4580*/  IMAD.MOV.U32 R6, RZ, RZ, R42 ;  /* 0x000000ffff067224 */ /* 0x000fe400078e002a */
[----:B------:R-:W-:-:S07]  /*4590*/  IMAD.MOV.U32 R7, RZ, RZ, R43 ;  /* 0x000000ffff077224 */ /* 0x000fce00078e002b */
.L_x_245:
[----:B------:R-:W2:Y:S01]  /*45a0*/  S2UR UR8, SR_CTAID.Y ;  /* 0x00000000000879c3 */ /* 0x000ea20000002600 */
[----:B------:R-:W-:Y:S01]  /*45b0*/  ULDC UR4, c[0x0][0x850] ;  /* 0x0002140000047ab9 */ /* 0x000fe20000000800 */
[----:B------:R-:W3:Y:S01]  /*45c0*/  S2R R0, SR_TID.X ;  /* 0x0000000000007919 */ /* 0x000ee20000002100 */
[----:B------:R-:W-:Y:S01]  /*45d0*/  UISETP.NE.AND UP0, UPT, UR4, 0x1, UPT ;  /* 0x000000010400788c */ /* 0x000fe2000bf05270 */
[----:B------:R-:W-:Y:S01]  /*45e0*/  IMAD R23, R16, 0x1800, R23 ;  /* 0x0000180010177824 */ /* 0x000fe200078e0217 */
[----:B------:R-:W-:Y:S01]  /*45f0*/  ULDC.64 UR12, c[0x0][0x818] ;  /* 0x00020600000c7ab9 */ /* 0x000fe20000000a00 */
[----:B------:R-:W-:Y:S01]  /*4600*/  ULDC.64 UR14, c[0x0][0x848] ;  /* 0x00021200000e7ab9 */ /* 0x000fe20000000a00 */
[----:B------:R-:W-:Y:S01]  /*4610*/  BSSY B0, `(.L_x_257) ;  /* 0x0000078000007945 */ /* 0x000fe20003800000 */
[----:B------:R-:W4:Y:S01]  /*4620*/  S2UR UR6, SR_CTAID.X ;  /* 0x00000000000679c3 */ /* 0x000f220000002500 */
[----:B------:R-:W-:-:S07]  /*4630*/  IMAD R23, R23, 0x4, R18 ;  /* 0x0000000417177824 */ /* 0x000fce00078e0212 */
[----:B------:R-:W-:Y:S06]  /*4640*/  BAR.SYNC.DEFER_BLOCKING 0x1, 0x100 ;  /* 0x0044000000007b1d */ /* 0x000fec0000010000 */
[----:B------:R-:W-:Y:S02]  /*4650*/  @UP0 ULDC UR4, c[0x0][0x854] ;  /* 0x0002150000040ab9 */ /* 0x000fe40000000800 */
[----:B------:R-:W5:Y:S01]  /*4660*/  S2UR UR16, SR_CTAID.Z ;  /* 0x00000000001079c3 */ /* 0x000f620000002700 */
[----:B------:R-:W-:Y:S01]  /*4670*/  @UP0 ULDC UR7, c[0x0][0x858] ;  /* 0x0002160000070ab9 */ /* 0x000fe20000000800 */
[----:B--2---:R-:W-:-:S04]  /*4680*/  UIMAD.WIDE.U32 UR4, UR8, UR4, URZ ;  /* 0x00000004080472a5 */ /* 0x004fc8000f8e003f */
[----:B------:R-:W-:Y:S02]  /*4690*/  @UP0 USHF.R.U32.HI UR8, URZ, UR7, UR5 ;  /* 0x000000073f080299 */ /* 0x000fe40008011605 */
[----:B----4-:R-:W-:Y:S02]  /*46a0*/  UIMAD UR6, UR6, 0x3000, URZ ;  /* 0x00003000060678a4 */ /* 0x010fe4000f8e023f */
[----:B------:R-:W-:Y:S01]  /*46b0*/  USHF.R.S32.HI UR9, URZ, 0x1f, UR8 ;  /* 0x0000001f3f097899 */ /* 0x000fe20008011408 */
[----:B------:R2:W-:Y:S01]  /*46c0*/  STS.128 [R23], R24 ;  /* 0x0000001817007388 */ /* 0x0005e20000000c00 */
[----:B------:R-:W-:Y:S01]  /*46d0*/  USHF.R.S32.HI UR7, URZ, 0x1f, UR6 ;  /* 0x0000001f3f077899 */ /* 0x000fe20008011406 */
[----:B---3--:R-:W-:Y:S01]  /*46e0*/  ISETP.NE.AND P1, PT, R0, 0x80, PT ;  /* 0x000000800000780c */ /* 0x008fe20003f25270 */
[----:B------:R-:W-:Y:S01]  /*46f0*/  UIMAD UR10, UR9, UR12, URZ ;  /* 0x0000000c090a72a4 */ /* 0x000fe2000f8e023f */
[----:B------:R2:W-:Y:S01]  /*4700*/  STS.128 [R23+0x800], R28 ;  /* 0x0008001c17007388 */ /* 0x0005e20000000c00 */
[----:B------:R-:W-:-:S02]  /*4710*/  UIMAD.WIDE.U32 UR4, UR8, UR12, UR6 ;  /* 0x0000000c080472a5 */ /* 0x000fc4000f8e0006 */
[----:B------:R-:W-:Y:S01]  /*4720*/  UIMAD UR10, UR8, UR13, UR10 ;  /* 0x0000000d080a72a4 */ /* 0x000fe2000f8e020a */
[----:B------:R2:W-:Y:S02]  /*4730*/  STS.128 [R23+0x1000], R32 ;  /* 0x0010002017007388 */ /* 0x0005e40000000c00 */
[----:B------:R-:W-:Y:S01]  /*4740*/  ULDC.64 UR12, c[0x0][0x840] ;  /* 0x00021000000c7ab9 */ /* 0x000fe20000000a00 */
[----:B------:R-:W-:Y:S01]  /*4750*/  UIADD3 UR5, UR5, UR10, URZ ;  /* 0x0000000a05057290 */ /* 0x000fe2000fffe03f */
[----:B------:R2:W-:Y:S01]  /*4760*/  STS.128 [R23+0x1800], R36 ;  /* 0x0018002417007388 */ /* 0x0005e20000000c00 */
[----:B------:R-:W-:Y:S02]  /*4770*/  UIMAD UR9, UR9, UR12, URZ ;  /* 0x0000000c090972a4 */ /* 0x000fe4000f8e023f */
[----:B------:R-:W-:Y:S01]  /*4780*/  UIMAD.WIDE.U32 UR6, UR8, UR12, UR6 ;  /* 0x0000000c080672a5 */ /* 0x000fe2000f8e0006 */
[----:B------:R2:W-:Y:S01]  /*4790*/  STS.128 [R23+0x2000], R4 ;  /* 0x0020000417007388 */ /* 0x0005e20000000c00 */
[----:B------:R-:W-:-:S02]  /*47a0*/  UIMAD UR11, UR8, UR13, UR9 ;  /* 0x0000000d080b72a4 */ /* 0x000fc4000f8e0209 */
[----:B-----5:R-:W-:Y:S01]  /*47b0*/  USHF.R.S32.HI UR8, URZ, 0x1f, UR16 ;  /* 0x0000001f3f087899 */ /* 0x020fe20008011410 */
[----:B------:R2:W-:Y:S01]  /*47c0*/  STS.128 [R23+0x2800], R44 ;  /* 0x0028002c17007388 */ /* 0x0005e20000000c00 */
[----:B------:R-:W-:Y:S01]  /*47d0*/  ULDC.64 UR12, c[0x0][0x820] ;  /* 0x00020800000c7ab9 */ /* 0x000fe20000000a00 */
[----:B------:R-:W-:Y:S02]  /*47e0*/  UIADD3 UR7, UR7, UR11, URZ ;  /* 0x0000000b07077290 */ /* 0x000fe4000fffe03f */
[----:B------:R2:W-:Y:S01]  /*47f0*/  STS.128 [R23+0x3000], R48 ;  /* 0x0030003017007388 */ /* 0x0005e20000000c00 */
[----:B------:R-:W-:Y:S02]  /*4800*/  UIMAD UR9, UR8, UR12, URZ ;  /* 0x0000000c080972a4 */ /* 0x000fe4000f8e023f */
[----:B------:R-:W-:Y:S01]  /*4810*/  UIMAD UR10, UR8, UR14, URZ ;  /* 0x0000000e080a72a4 */ /* 0x000fe2000f8e023f */
[----:B------:R2:W-:Y:S01]  /*4820*/  STS.128 [R23+0x3800], R52 ;  /* 0x0038003417007388 */ /* 0x0005e20000000c00 */
[----:B------:R-:W-:-:S02]  /*4830*/  UIMAD UR8, UR16, UR13, UR9 ;  /* 0x0000000d100872a4 */ /* 0x000fc4000f8e0209 */
[----:B------:R-:W-:Y:S01]  /*4840*/  UIMAD.WIDE.U32 UR4, UR16, UR12, UR4 ;  /* 0x0000000c100472a5 */ /* 0x000fe2000f8e0004 */
[----:B------:R2:W-:Y:S01]  /*4850*/  STS.128 [R23+0x4000], R56 ;  /* 0x0040003817007388 */ /* 0x0005e20000000c00 */
[----:B------:R-:W-:Y:S01]  /*4860*/  UIMAD UR10, UR16, UR15, UR10 ;  /* 0x0000000f100a72a4 */ /* 0x000fe2000f8e020a */
[----:B------:R-:W-:Y:S02]  /*4870*/  ULDC.64 UR12, c[0x0][0x800] ;  /* 0x00020000000c7ab9 */ /* 0x000fe40000000a00 */
[----:B------:R2:W-:Y:S01]  /*4880*/  STS.128 [R23+0x4800], R60 ;  /* 0x0048003c17007388 */ /* 0x0005e20000000c00 */
[----:B------:R-:W-:Y:S02]  /*4890*/  UIMAD.WIDE.U32 UR6, UR16, UR14, UR6 ;  /* 0x0000000e100672a5 */ /* 0x000fe4000f8e0006 */
[----:B------:R-:W-:Y:S01]  /*48a0*/  UIADD3 UR8, UR5, UR8, URZ ;  /* 0x0000000805087290 */ /* 0x000fe2000fffe03f */
[----:B------:R2:W-:Y:S01]  /*48b0*/  STS.128 [R23+0x5000], R64 ;  /* 0x0050004017007388 */ /* 0x0005e20000000c00 */
[----:B------:R-:W-:Y:S01]  /*48c0*/  ULEA UR12, UP0, UR4, UR12, 0x2 ;  /* 0x0000000c040c7291 */ /* 0x000fe2000f80103f */
[----:B------:R-:W-:-:S02]  /*48d0*/  ULDC.64 UR14, c[0x0][0x828] ;  /* 0x00020a00000e7ab9 */ /* 0x000fc40000000a00 */
[----:B------:R2:W-:Y:S01]  /*48e0*/  STS.128 [R23+0x5800], R68 ;  /* 0x0058004417007388 */ /* 0x0005e20000000c00 */
[----:B------:R-:W-:Y:S02]  /*48f0*/  UIADD3 UR5, UR7, UR10, URZ ;  /* 0x0000000a07057290 */ /* 0x000fe4000fffe03f */
[----:B------:R-:W-:Y:S01]  /*4900*/  ULEA UR14, UP1, UR6, UR14, 0x2 ;  /* 0x0000000e060e7291 */ /* 0x000fe2000f82103f */
[----:B------:R-:W-:Y:S01]  /*4910*/  @!PT LDS RZ, [RZ] ;  /* 0x00000000fffff984 */ /* 0x000fe20000000800 */
[----:B------:R-:W-:Y:S01]  /*4920*/  @!PT LDS RZ, [RZ] ;  /* 0x00000000fffff984 */ /* 0x000fe20000000800 */
[----:B------:R-:W-:Y:S01]  /*4930*/  @!PT LDS RZ, [RZ] ;  /* 0x00000000fffff984 */ /* 0x000fe20000000800 */
[----:B------:R-:W-:Y:S01]  /*4940*/  @!PT LDS RZ, [RZ] ;  /* 0x00000000fffff984 */ /* 0x000fe20000000800 */
[----:B------:R3:W-:Y:S06]  /*4950*/  MEMBAR.ALL.CTA ;  /* 0x0000000000007992 */ /* 0x0007ec0000008000 */
[----:B---3--:R-:W3:Y:S01]  /*4960*/  FENCE.VIEW.ASYNC.S ;  /* 0x00000000000073c6 */ /* 0x008ee20000000000 */
[----:B------:R-:W-:-:S02]  /*4970*/  ULEA.HI.X UR13, UR4, UR13, UR8, 0x2, UP0 ;  /* 0x0000000d040d7291 */ /* 0x000fc400080f1408 */
[----:B------:R-:W-:Y:S01]  /*4980*/  ULEA.HI.X UR5, UR6, UR15, UR5, 0x2, UP1 ;  /* 0x0000000f06057291 */ /* 0x000fe200088f1405 */
        /* <DEDUP_REMOVED lines=49> */
[----:B---3--:R-:W-:Y:S06]  /*4ca0*/  BAR.SYNC.DEFER_BLOCKING 0x1, 0x100 ;  /* 0x0044000000007b1d */ /* 0x008fec0000010000 */
[----:B--2---:R-:W-:Y:S05]  /*4cb0*/  @P1 BRA `(.L_x_258) ;  /* 0x0000000000341947 */ /* 0x004fea0003800000 */
[----:B------:R-:W-:Y:S01]  /*4cc0*/  R2UR UR6, R18 ;  /* 0x00000000120672ca */ /* 0x000fe200000e0000 */
[----:B------:R-:W-:Y:S01]  /*4cd0*/  UMOV UR7, 0xc00 ;  /* 0x00000c0000077882 */ /* 0x000fe20000000000 */
[----:B------:R-:W-:Y:S01]  /*4ce0*/  PLOP3.LUT P0, PT, PT, PT, PT, 0x80, 0x0 ;  /* 0x000000000000781c */ /* 0x000fe20003f0f070 */
[----:B------:R-:W-:Y:S01]  /*4cf0*/  UMOV UR8, 0x0 ;  /* 0x0000000000087882 */ /* 0x000fe20000000000 */
[----:B------:R-:W-:Y:S01]  /*4d00*/  UMOV UR9, 0x14f00000 ;  /* 0x14f0000000097882 */ /* 0x000fe20000000000 */
[----:B------:R-:W-:-:S10]  /*4d10*/  UMOV UR4, UR14 ;  /* 0x0000000e00047c82 */ /* 0x000fd40008000000 */
.L_x_259:
[----:B------:R-:W-:Y:S01]  /*4d20*/  @P0 ELECT P2, URZ, PT ;  /* 0x00000000003f082f */ /* 0x000fe20003840000 */
[----:B------:R2:W-:-:S12]  /*4d30*/  UBLKRED.G.S.ADD.F32.RN [UR4], [UR6], UR7, desc[UR8] ;  /* 0x00000804060073bb */ /* 0x0005d800080a1407 */
[----:B------:R-:W-:Y:S02]  /*4d40*/  @P2 PLOP3.LUT P0, PT, P2, PT, PT, 0x8, 0x0 ;  /* 0x000000000000281c */ /* 0x000fe4000170e170 */
[----:B------:R-:W-:-:S11]  /*4d50*/  PLOP3.LUT P2, PT, PT, PT, PT, 0x8, 0x0 ;  /* 0x000000000000781c */ /* 0x000fd60003f4e170 */
[----:B--2---:R-:W-:Y:S05]  /*4d60*/  @P0 BRA.U.ANY `(.L_x_259) ;  /* 0xfffffffd00ec0947 */ /* 0x004fea000393ffff */
[----:B------:R0:W-:Y:S01]  /*4d70*/  UTMACMDFLUSH ;  /* 0x00000000000079b7 */ /* 0x0001e20000000000 */
[----:B------:R-:W-:-:S04]  /*4d80*/  DEPBAR.LE SB0, 0x0 ;  /* 0x000080000000791a */ /* 0x000fc80000000000 */
.L_x_258:
[----:B------:R-:W-:Y:S05]  /*4d90*/  BSYNC B0 ;  /* 0x0000000000007941 */ /* 0x000fea0003800000 */
.L_x_257:
[----:B------:R-:W-:Y:S06]  /*4da0*/  BAR.SYNC.DEFER_BLOCKING 0x1, 0x100 ;  /* 0x0044000000007b1d */ /* 0x000fec0000010000 */
[----:B------:R2:W-:Y:S04]  /*4db0*/  STS.128 [R23], R72 ;  /* 0x0000004817007388 */ /* 0x0005e80000000c00 */
[----:B------:R2:W-:Y:S04]  /*4dc0*/  STS.128 [R23+0x800], R76 ;  /* 0x0008004c17007388 */ /* 0x0005e80000000c00 */
        /* <DEDUP_REMOVED lines=15> */
[----:B---3--:R-:W3:Y:S02]  /*4ec0*/  FENCE.VIEW.ASYNC.S ;  /* 0x00000000000073c6 */ /* 0x008ee40000000000 */
[----:B---3--:R-:W-:Y:S06]  /*4ed0*/  BAR.SYNC.DEFER_BLOCKING 0x1, 0x100 ;  /* 0x0044000000007b1d */ /* 0x008fec0000010000 */
[----:B------:R-:W-:Y:S05]  /*4ee0*/  @P1 BRA `(.L_x_236) ;  /* 0x0000002c00cc1947 */ /* 0x000fea0003800000 */
[----:B------:R-:W-:Y:S01]  /*4ef0*/  R2UR UR6, R18 ;  /* 0x00000000120672ca */ /* 0x000fe200000e0000 */
[----:B------:R-:W-:Y:S01]  /*4f00*/  UMOV UR7, 0xc00 ;  /* 0x00000c0000077882 */ /* 0x000fe20000000000 */
[----:B------:R-:W-:Y:S01]  /*4f10*/  PLOP3.LUT P0, PT, PT, PT, PT, 0x80, 0x0 ;  /* 0x000000000000781c */ /* 0x000fe20003f0f070 */
[----:B------:R-:W-:Y:S01]  /*4f20*/  UMOV UR8, 0x0 ;  /* 0x0000000000087882 */ /* 0x000fe20000000000 */
[----:B------:R-:W-:Y:S01]  /*4f30*/  UMOV UR9, 0x14f00000 ;  /* 0x14f0000000097882 */ /* 0x000fe20000000000 */
[----:B------:R-:W-:Y:S01]  /*4f40*/  UMOV UR4, UR12 ;  /* 0x0000000c00047c82 */ /* 0x000fe20008000000 */
[----:B------:R-:W-:-:S09]  /*4f50*/  UMOV UR5, UR13 ;  /* 0x0000000d00057c82 */ /* 0x000fd20008000000 */
.L_x_260:
[----:B------:R-:W-:Y:S01]  /*4f60*/  @P0 ELECT P1, URZ, PT ;  /* 0x00000000003f082f */ /* 0x000fe20003820000 */
[----:B------:R3:W-:-:S12]  /*4f70*/  UBLKRED.G.S.ADD.F32.RN [UR4], [UR6], UR7, desc[UR8] ;  /* 0x00000804060073bb */ /* 0x0007d800080a1407 */
[----:B------:R-:W-:Y:S02]  /*4f80*/  @P1 PLOP3.LUT P0, PT, P1, PT, PT, 0x8, 0x0 ;  /* 0x000000000000181c */ /* 0x000fe40000f0e170 */
[----:B------:R-:W-:-:S11]  /*4f90*/  PLOP3.LUT P1, PT, PT, PT, PT, 0x8, 0x0 ;  /* 0x000000000000781c */ /* 0x000fd60003f2e170 */
[----:B---3--:R-:W-:Y:S05]  /*4fa0*/  @P0 BRA.U.ANY `(.L_x_260) ;  /* 0xfffffffd00ec0947 */ /* 0x008fea000393ffff */
[----:B------:R0:W-:Y:S01]  /*4fb0*/  UTMACMDFLUSH ;  /* 0x00000000000079b7 */ /* 0x0001e20000000000 */
[----:B------:R-:W-:-:S04]  /*4fc0*/  DEPBAR.LE SB0, 0x0 ;  /* 0x000080000000791a */ /* 0x000fc80000000000 */
[----:B------:R-:W-:Y:S05]  /*4fd0*/  BRA `(.L_x_236) ;  /* 0x0000002c00907947 */ /* 0x000fea0003800000 */
.L_x_234:
        /* <DEDUP_REMOVED lines=8> */
[----:B------:R-:W-:Y:S05]  /*5060*/  @P0 BRA `(.L_x_236) ;  /* 0x0000002c006c0947 */ /* 0x000fea0003800000 */
[----:B------:R-:W1:Y:S02]  /*5070*/  S2UR UR7, SR_CTAID.Z ;  /* 0x00000000000779c3 */ /* 0x000e640000002700 */
[----:B-1----:R-:W-:-:S13]  /*5080*/  ISETP.LE.AND P0, PT, RZ, UR7, PT ;  /* 0x00000007ff007c0c */ /* 0x002fda000bf03270 */
[----:B------:R-:W-:Y:S05]  /*5090*/  @!P0 BRA `(.L_x_236) ;  /* 0x0000002c00608947 */ /* 0x000fea0003800000 */
        /* <DEDUP_REMOVED lines=15> */
[----:B------:R-:W-:Y:S11]  /*5190*/  @!P1 BRA `(.L_x_236) ;  /* 0x0000002c00209947 */ /* 0x000ff60003800000 */
        /* <DEDUP_REMOVED lines=23> */
.L_x_275:
        /* <DEDUP_REMOVED lines=21> */
.L_x_264:
[----:B------:R-:W-:Y:S05]  /*5460*/  BSYNC B0 ;  /* 0x0000000000007941 */ /* 0x000fea0003800000 */
.L_x_263:
        /* <DEDUP_REMOVED lines=13> */
.L_x_266:
[----:B------:R-:W-:Y:S05]  /*5540*/  BSYNC B0 ;  /* 0x0000000000007941 */ /* 0x000fea0003800000 */
.L_x_265:
[----:B------:R-:W-:Y:S06]  /*5550*/  BAR.ARV 0xa, 0xa0 ;  /* 0x0282800000007b1d */ /* 0x000fec0000002000 */
[----:B------:R-:W-:Y:S04]  /*5560*/  BSSY B0, `(.L_x_267) ;  /* 0x0000003000007945 */ /* 0x000fe80003800000 */
[----:B------:R-:W-:Y:S05]  /*5570*/  @!P0 BRA `(.L_x_268) ;  /* 0x0000000000048947 */ /* 0x000fea0003800000 */
[----:B------:R-:W-:-:S04]  /*5580*/  DEPBAR.LE SB0, 0x0 ;  /* 0x000080000000791a */ /* 0x000fc80000000000 */
.L_x_268:
[----:B------:R-:W-:Y:S05]  /*5590*/  BSYNC B0 ;  /* 0x0000000000007941 */ /* 0x000fea0003800000 */
.L_x_267:
        /* <DEDUP_REMOVED lines=13> */
.L_x_270:
[----:B------:R-:W-:Y:S05]  /*5670*/  BSYNC B0 ;  /* 0x0000000000007941 */ /* 0x000fea0003800000 */
.L_x_269:
        /* <DEDUP_REMOVED lines=13> */
.L_x_272:
[----:B------:R-:W-:Y:S05]  /*5750*/  BSYNC B0 ;  /* 0x0000000000007941 */ /* 0x000fea0003800000 */
.L_x_271:
[----:B------:R-:W-:Y:S01]  /*5760*/  VIADD R0, R0, 0xfffffffe ;  /* 0xfffffffe00007836 */ /* 0x000fe20000000000 */
[----:B------:R-:W-:Y:S06]  /*5770*/  BAR.ARV 0xa, 0xa0 ;  /* 0x0282800000007b1d */ /* 0x000fec0000002000 */
[----:B------:R-:W-:Y:S01]  /*5780*/  BSSY B0, `(.L_x_273) ;  /* 0x0000004000007945 */ /* 0x000fe20003800000 */
[----:B------:R-:W-:-:S03]  /*5790*/  ISETP.NE.AND P1, PT, R0, RZ, PT ;  /* 0x000000ff0000720c */ /* 0x000fc60003f25270 */
[----:B------:R-:W-:Y:S10]  /*57a0*/  @!P0 BRA `(.L_x_274) ;  /* 0x0000000000048947 */ /* 0x000ff40003800000 */
[----:B------:R-:W-:-:S04]  /*57b0*/  DEPBAR.LE SB0, 0x0 ;  /* 0x000080000000791a */ /* 0x000fc80000000000 */
.L_x_274:
[----:B------:R-:W-:Y:S05]  /*57c0*/  BSYNC B0 ;  /* 0x0000000000007941 */ /* 0x000fea0003800000 */
.L_x_273:
[----:B------:R-:W-:Y:S06]  /*57d0*/  BAR.ARV 0xb, 0xa0 ;  /* 0x02c2800000007b1d */ /* 0x000fec0000002000 */
[----:B------:R-:W-:Y:S02]  /*57e0*/  UIADD3 UR5, UR5, 0x2, URZ ;  /* 0x0000000205057890 */ /* 0x000fe4000fffe03f */
[----:B------:R-:W-:Y:S01]  /*57f0*/  UIADD3 UR4, UR4, 0x1, URZ ;  /* 0x0000000104047890 */ /* 0x000fe2000fffe03f */
[----:B------:R-:W-:Y:S11]  /*5800*/  @P1 BRA `(.L_x_275) ;  /* 0xfffffff800c01947 */ /* 0x000ff6000383ffff */
[----:B------:R-:W-:-:S12]  /*5810*/  UIADD3 UR4, UR11, 0x3000, URZ ;  /* 0x000030000b047890 */ /* 0x000fd8000fffe03f */
.L_x_262:
[----:B------:R-:W-:-:S13]  /*5820*/  ISETP.NE.AND P1, PT, R3, RZ, PT ;  /* 0x000000ff0300720c */ /* 0x000fda0003f25270 */
[----:B------:R-:W-:Y:S05]  /*5830*/  @!P1 BRA `(.L_x_236) ;  /* 0x0000002400789947 */ /* 0x000fea0003800000 */
        /* <DEDUP_REMOVED lines=17> */
.L_x_277:
[----:B------:R-:W-:Y:S05]  /*5950*/  BSYNC B0 ;  /* 0x0000000000007941 */ /* 0x000fea0003800000 */
.L_x_276:
        /* <DEDUP_REMOVED lines=19> */
.L_x_279:
[----:B------:R-:W-:Y:S05]  /*5a90*/  BSYNC B0 ;  /* 0x0000000000007941 */ /* 0x000fea0003800000 */
.L_x_278:
[----:B------:R-:W-:Y:S06]  /*5aa0*/  BAR.ARV 0xa, 0xa0 ;  /* 0x0282800000007b1d */ /* 0x000fec0000002000 */
[----:B------:R-:W-:Y:S04]  /*5ab0*/  BSSY B0, `(.L_x_280) ;  /* 0x0000003000007945 */ /* 0x000fe80003800000 */
[----:B------:R-:W-:Y:S05]  /*5ac0*/  @!P0 BRA `(.L_x_281) ;  /* 0x0000000000048947 */ /* 0x000fea0003800000 */
[----:B------:R-:W-:-:S04]  /*5ad0*/  DEPBAR.LE SB0, 0x0 ;  /* 0x000080000000791a */ /* 0x000fc80000000000 */
.L_x_281:
[----:B------:R-:W-:Y:S05]  /*5ae0*/  BSYNC B0 ;  /* 0x0000000000007941 */ /* 0x000fea0003800000 */
.L_x_280:
[----:B------:R-:W-:Y:S06]  /*5af0*/  BAR.ARV 0xb, 0xa0 ;  /* 0x02c2800000007b1d */ /* 0x000fec0000002000 */
[----:B------:R-:W-:Y:S05]  /*5b00*/  BRA `(.L_x_236) ;  /* 0x0000002000c47947 */ /* 0x000fea0003800000 */
.L_x_261:
        /* <DEDUP_REMOVED lines=48> */
.L_x_312:
        /* <DEDUP_REMOVED lines=14> */
.L_x_285:
        /* <DEDUP_REMOVED lines=38> */
[--C-:B------:R-:W-:Y:S01]  /*6150*/  IMAD.X R2, RZ, RZ, R11.reuse, P1 ;  /* 0x000000ffff027224 */ /* 0x100fe200008e060b */
[----:B------:R-:W-:Y:S01]  /*6160*/  UMOV UR46, 0x0 ;  /* 0x00000000002e7882 */ /* 0x000fe20000000000 */
[----:B------:R-:W-:Y:S01]  /*6170*/  UMOV UR47, 0x10000000 ;  /* 0x10000000002f7882 */ /* 0x000fe20000000000 */
[----:B------:R-:W-:Y:S01]  /*6180*/  UIADD3 UR48, UR8, 0x2000, URZ ;  /* 0x0000200008307890 */ /* 0x000fe2000fffe03f */
[----:B------:R-:W-:Y:S01]  /*6190*/  MOV R14, UR53 ;  /* 0x00000035000e7c02 */ /* 0x000fe20008000f00 */
[----:B------:R-:W-:Y:S01]  /*61a0*/  UMOV UR50, 0x40 ;  /* 0x0000004000327882 */ /* 0x000fe20000000000 */
[----:B------:R-:W-:Y:S01]  /*61b0*/  R2UR UR31, R2 ;  /* 0x00000000021f72ca */ /* 0x000fe200000e0000 */
[----:B------:R-:W-:Y:S01]  /*61c0*/  IMAD.X R2, RZ, RZ, R11, P2 ;  /* 0x000000ffff027224 */ /* 0x000fe200010e060b */
[----:B------:R-:W-:Y:S01]  /*61d0*/  UMOV UR52, UR12 ;  /* 0x0000000c00347c82 */ /* 0x000fe20008000000 */
[----:B------:R-:W-:Y:S01]  /*61e0*/  MOV R16, UR50 ;  /* 0x0000003200107c02 */ /* 0x000fe20008000f00 */
[----:B------:R-:W-:Y:S01]  /*61f0*/  UMOV UR50, 0x20 ;  /* 0x0000002000327882 */ /* 0x000fe20000000000 */
[----:B------:R-:W-:Y:S01]  /*6200*/  MOV R15, UR52 ;  /* 0x00000034000f7c02 */ /* 0x000fe20008000f00 */
[----:B------:R-:W-:Y:S01]  /*6210*/  UMOV UR51, UR11 ;  /* 0x0000000b00337c82 */ /* 0x000fe20008000000 */
[----:B------:R-:W-:Y:S01]  /*6220*/  R2UR UR23, R2 ;  /* 0x00000000021772ca */ /* 0x000fe200000e0000 */
[----:B------:R-:W-:Y:S01]  /*6230*/  UMOV UR49, UR9 ;  /* 0x0000000900317c82 */ /* 0x000fe20008000000 */
[----:B------:R-:W-:Y:S01]  /*6240*/  IADD3 R2, P1, R10, 0xf0, RZ ;  /* 0x000000f00a027810 */ /* 0x000fe20007f3e0ff */
[----:B------:R-:W-:Y:S01]  /*6250*/  UIADD3 UR56, UR8, 0x3000, URZ ;  /* 0x0000300008387890 */ /* 0x000fe2000fffe03f */
[----:B------:R-:W-:-:S02]  /*6260*/  UMOV UR58, 0x30 ;  /* 0x00000030003a7882 */ /* 0x000fc40000000000 */
[----:B------:R-:W-:Y:S01]  /*6270*/  R2UR UR40, R2 ;  /* 0x00000000022872ca */ /* 0x000fe200000e0000 */
[----:B-1----:R-:W-:Y:S01]  /*6280*/  IMAD.X R3, RZ, RZ, R11, P1 ;  /* 0x000000ffff037224 */ /* 0x002fe200008e060b */
[----:B------:R-:W-:Y:S01]  /*6290*/  UMOV UR60, UR12 ;  /* 0x0000000c003c7c82 */ /* 0x000fe20008000000 */
[----:B------:R-:W-:Y:S01]  /*62a0*/  UMOV UR59, UR11 ;  /* 0x0000000b003b7c82 */ /* 0x000fe20008000000 */
[----:B------:R-:W-:Y:S02]  /*62b0*/  UMOV UR57, UR9 ;  /* 0x0000000900397c82 */ /* 0x000fe40008000000 */
        /* <DEDUP_REMOVED lines=35> */
[----:B------:R4:W-:Y:S01]  /*64f0*/  UTMALDG.4D [UR56], [UR30], desc[UR46] ;  /* 0x00002e381e0075b4 */ /* 0x0009e20008019000 */
[----:B-1----:R-:W-:Y:S01]  /*6500*/  UMOV UR10, 0x40 ;  /* 0x00000040000a7882 */ /* 0x002fe20000000000 */
[----:B--2---:R-:W-:-:S02]  /*6510*/  R2UR UR20, R13 ;  /* 0x000000000d1472ca */ /* 0x004fc400000e0000 */
[----:B------:R-:W1:Y:S01]  /*6520*/  LDC R13, c[0x0][0x280] ;  /* 0x0000a000ff0d7b82 */ /* 0x000e620000000800 */
[----:B------:R-:W-:Y:S01]  /*6530*/  R2UR UR21, R12 ;  /* 0x000000000c1572ca */ /* 0x000fe200000e0000 */
[----:B------:R-:W-:Y:S01]  /*6540*/  IMAD.MOV.U32 R12, RZ, RZ, RZ ;  /* 0x000000ffff0c7224 */ /* 0x000fe200078e00ff */
[----:B---3--:R-:W-:Y:S01]  /*6550*/  R2UR UR53, R14 ;  /* 0x000000000e3572ca */ /* 0x008fe200000e0000 */
[----:B------:R-:W-:Y:S01]  /*6560*/  UIADD3 UR48, UR8, 0x4000, URZ ;  /* 0x0000400008307890 */ /* 0x000fe2000fffe03f */
[----:B------:R-:W-:Y:S01]  /*6570*/  R2UR UR52, R15 ;  /* 0x000000000f3472ca */ /* 0x000fe200000e0000 */
[----:B------:R-:W-:Y:S01]  /*6580*/  UIADD3 UR8, UR8, 0xa000, URZ ;  /* 0x0000a00008087890 */ /* 0x000fe2000fffe03f */
[----:B------:R-:W-:-:S07]  /*6590*/  R2UR UR50, R16 ;  /* 0x00000000103272ca */ /* 0x000fce00000e0000 */
[----:B------:R-:W-:Y:S01]  /*65a0*/  UMOV UR37, UR21 ;  /* 0x0000001500257c82 */ /* 0x000fe20008000000 */
[----:B------:R-:W-:-:S05]  /*65b0*/  UMOV UR13, UR21 ;  /* 0x00000015000d7c82 */ /* 0x000fca0008000000 */
[----:B------:R4:W-:Y:S01]  /*65c0*/  UTMALDG.4D [UR48], [UR30], desc[UR46] ;  /* 0x00002e301e0075b4 */ /* 0x0009e20008019000 */
[----:B-1----:R-:W-:Y:S01]  /*65d0*/  ISETP.GE.AND P1, PT, R13, 0x41, PT ;  /* 0x000000410d00780c */ /* 0x002fe20003f26270 */
[----:B------:R4:W-:Y:S01]  /*65e0*/  UTMALDG.4D [UR40], [UR30], desc[UR46] ;  /* 0x00002e281e0075b4 */ /* 0x0009e20008019000 */
[----:B------:R4:W-:Y:S01]  /*65f0*/  UTMALDG.4D [UR24], [UR22], desc[UR46] ;  /* 0x00002e18160075b4 */ /* 0x0009e20008019000 */
[----:B------:R4:W-:Y:S01]  /*6600*/  UTMALDG.4D [UR32], [UR22], desc[UR46] ;  /* 0x00002e20160075b4 */ /* 0x0009e20008019000 */
[----:B------:R4:W-:Y:S09]  /*6610*/  UTMALDG.4D [UR8], [UR22], desc[UR46] ;  /* 0x00002e08160075b4 */ /* 0x0009f20008019000 */
[----:B----4-:R-:W-:Y:S05]  /*6620*/  @!P1 BRA `(.L_x_286) ;  /* 0x0000001000709947 */ /* 0x010fea0003800000 */
        /* <DEDUP_REMOVED lines=9> */
[----:B------:R-:W-:Y:S02]  /*66c0*/  VIMNMX R4, R4, 0x1, !PT ;  /* 0x0000000104047848 */ /* 0x000fe40007fe0100 */
[----:B-1----:R-:W-:Y:S02]  /*66d0*/  LOP3.LUT R13, R17, 0x1f, RZ, 0xc0, !PT ;  /* 0x0000001f110d7812 */ /* 0x002fe400078ec0ff */
[----:B------:R-:W-:Y:S01]  /*66e0*/  LOP3.LUT R17, R4, 0x1, RZ, 0xc0, !PT ;  /* 0x0000000104117812 */ /* 0x000fe200078ec0ff */
[----:B------:R-:W-:Y:S06]  /*66f0*/  @!P1 BRA `(.L_x_287) ;  /* 0x0000000800d49947 */ /* 0x000fec0003800000 */
[----:B------:R-:W-:Y:S02]  /*6700*/  IMAD.IADD R18, R4, 0x1, -R17 ;  /* 0x0000000104127824 */ /* 0x000fe400078e0a11 */
[----:B------:R-:W-:Y:S02]  /*6710*/  IMAD.MOV.U32 R9, RZ, RZ, 0x1 ;  /* 0x00000001ff097424 */ /* 0x000fe400078e00ff */
[----:B------:R-:W-:-:S07]  /*6720*/  IMAD.MOV.U32 R16, RZ, RZ, RZ ;  /* 0x000000ffff107224 */ /* 0x000fce00078e00ff */
.L_x_296:
[----:B------:R-:W-:-:S04]  /*6730*/  SHF.L.U32 R20, R9, 0x1f, RZ ;  /* 0x0000001f09147819 */ /* 0x000fc800000006ff */
[----:B-1----:R-:W1:Y:S02]  /*6740*/  SYNCS.PHASECHK.TRANS64.TRYWAIT P1, [R0+URZ+0x26840], R20 ;  /* 0x02684014000075a7 */ /* 0x002e64000802017f */
[----:B-123--:R-:W-:Y:S05]  /*6750*/  @!P1 BRA `(.L_x_288) ;  /* 0x0000001800309947 */ /* 0x00efea0003800000 */
.L_x_313:
[----:B------:R-:W-:Y:S05]  /*6760*/  @P0 BRA `(.L_x_289) ;  /* 0x0000000000140947 */ /* 0x000fea0003800000 */
[----:B------:R-:W-:Y:S01]  /*6770*/  ISETP.NE.AND P1, PT, R13, RZ, PT ;  /* 0x000000ff0d00720c */ /* 0x000fe20003f25270 */
[----:B------:R-:W-:-:S04]  /*6780*/  IMAD.MOV.U32 R3, RZ, RZ, 0x3100 ;  /* 0x00003100ff037424 */ /* 0x000fc800078e00ff */
[----:B------:R2:W-:Y:S08]  /*6790*/  SYNCS.ARRIVE.TRANS64 RZ, [R0+URZ+0x26830], R3 ;  /* 0x0268300300ff79a7 */ /* 0x0005f0000800003f */
[----:B------:R-:W-:Y:S05]  /*67a0*/  @!P1 BRA `(.L_x_289) ;  /* 0x0000000000049947 */ /* 0x000fea0003800000 */
[----:B------:R-:W-:Y:S01]  /*67b0*/  BPT.TRAP 0x1 ;  /* 0x000000040000795c */ /* 0x000fe20000300000 */
.L_x_289:
[----:B------:R-:W2:Y:S01]  /*67c0*/  LDC.64 R14, c[0x0][0x728] ;  /* 0x0001ca00ff0e7b82 */ /* 0x000ea20000000a00 */
[----:B------:R-:W-:Y:S01]  /*67d0*/  IMAD.SHL.U32 R19, R16, 0x40, RZ ;  /* 0x0000004010137824 */ /* 0x000fe200078e00ff */
[----:B------:R-:W-:Y:S01]  /*67e0*/  MOV R10, R6 ;  /* 0x00000006000a7202 */ /* 0x000fe20000000f00 */
[----:B------:R-:W-:Y:S01]  /*67f0*/  IMAD.MOV.U32 R11, RZ, RZ, R7 ;  /* 0x000000ffff0b7224 */ /* 0x000fe200078e0007 */
[----:B------:R-:W-:Y:S01]  /*6800*/  R2UR UR22, R0 ;  /* 0x00000000001672ca */ /* 0x000fe200000e0000 */
[----:B------:R-:W-:Y:S01]  /*6810*/  UMOV UR10, 0x0 ;  /* 0x00000000000a7882 */ /* 0x000fe20000000000 */
        /* <DEDUP_REMOVED lines=9> */
[----:B------:R-:W-:Y:S01]  /*68b0*/  UMOV UR29, UR21 ;  /* 0x00000015001d7c82 */ /* 0x000fe20008000000 */
[----:B------:R-:W-:Y:S01]  /*68c0*/  UMOV UR5, 0x10 ;  /* 0x0000001000057882 */ /* 0x000fe20000000000 */
        /* <DEDUP_REMOVED lines=25> */
.L_x_314:
[----:B------:R-:W-:Y:S05]  /*6a60*/  @P0 BRA `(.L_x_291) ;  /* 0x0000000000140947 */ /* 0x000fea0003800000 */
[----:B------:R-:W-:Y:S01]  /*6a70*/  ISETP.NE.AND P1, PT, R13, RZ, PT ;  /* 0x000000ff0d00720c */ /* 0x000fe20003f25270 */
[----:B------:R-:W-:-:S04]  /*6a80*/  IMAD.MOV.U32 R3, RZ, RZ, 0x3100 ;  /* 0x00003100ff037424 */ /* 0x000fc800078e00ff */
[----:B------:R3:W-:Y:S08]  /*6a90*/  SYNCS.ARRIVE.TRANS64 RZ, [R0+URZ+0x26818], R3 ;  /* 0x0268180300ff79a7 */ /* 0x0007f0000800003f */
[----:B------:R-:W-:Y:S05]  /*6aa0*/  @!P1 BRA `(.L_x_291) ;  /* 0x0000000000049947 */ /* 0x000fea0003800000 */
[----:B------:R-:W-:Y:S01]  /*6ab0*/  BPT.TRAP 0x1 ;  /* 0x000000040000795c */ /* 0x000fe20000300000 */
.L_x_291:
        /* <DEDUP_REMOVED lines=34> */
.L_x_315:
[----:B-123--:R-:W-:Y:S01]  /*6ce0*/  SHF.R.S32.HI R20, RZ, 0x1f, R19 ;  /* 0x0000001fff147819 */ /* 0x00efe20000011413 */
[----:B------:R-:W-:Y:S06]  /*6cf0*/  @P0 BRA `(.L_x_293) ;  /* 0x0000000000140947 */ /* 0x000fec0003800000 */
[----:B------:R-:W-:Y:S01]  /*6d00*/  ISETP.NE.AND P1, PT, R13, RZ, PT ;  /* 0x000000ff0d00720c */ /* 0x000fe20003f25270 */
[----:B------:R-:W-:-:S04]  /*6d10*/  IMAD.MOV.U32 R21, RZ, RZ, 0x3100 ;  /* 0x00003100ff157424 */ /* 0x000fc800078e00ff */
[----:B------:R1:W-:Y:S08]  /*6d20*/  SYNCS.ARRIVE.TRANS64 RZ, [R0+URZ+0x26838], R21 ;  /* 0x0268381500ff79a7 */ /* 0x0003f0000800003f */
[----:B------:R-:W-:Y:S05]  /*6d30*/  @!P1 BRA `(.L_x_293) ;  /* 0x0000000000049947 */ /* 0x000fea0003800000 */
[----:B------:R-:W-:Y:S01]  /*6d40*/  BPT.TRAP 0x1 ;  /* 0x000000040000795c */ /* 0x000fe20000300000 */
.L_x_293:
        /* <DEDUP_REMOVED lines=38> */
.L_x_317:
[----:B------:R-:W-:Y:S05]  /*6fb0*/  @P0 BRA `(.L_x_295) ;  /* 0x0000000000140947 */ /* 0x000fea0003800000 */
[----:B------:R-:W-:Y:S01]  /*6fc0*/  ISETP.NE.AND P1, PT, R13, RZ, PT ;  /* 0x000000ff0d00720c */ /* 0x000fe20003f25270 */
[----:B--2---:R-:W-:-:S04]  /*6fd0*/  IMAD.MOV.U32 R5, RZ, RZ, 0x3100 ;  /* 0x00003100ff057424 */ /* 0x004fc800078e00ff */
[----:B------:R3:W-:Y:S08]  /*6fe0*/  SYNCS.ARRIVE.TRANS64 RZ, [R0+URZ+0x26810], R5 ;  /* 0x0268100500ff79a7 */ /* 0x0007f0000800003f */
[----:B------:R-:W-:Y:S05]  /*6ff0*/  @!P1 BRA `(.L_x_295) ;  /* 0x0000000000049947 */ /* 0x000fea0003800000 */
[----:B------:R-:W-:Y:S01]  /*7000*/  BPT.TRAP 0x1 ;  /* 0x000000040000795c */ /* 0x000fe20000300000 */
.L_x_295:
        /* <DEDUP_REMOVED lines=36> */
.L_x_287:
[----:B------:R-:W-:-:S13]  /*7250*/  ISETP.NE.AND P1, PT, R17, RZ, PT ;  /* 0x000000ff1100720c */ /* 0x000fda0003f25270 */
[----:B------:R-:W-:Y:S05]  /*7260*/  @!P1 BRA `(.L_x_286) ;  /* 0x0000000400609947 */ /* 0x000fea0003800000 */
[----:B------:R-:W-:-:S04]  /*7270*/  SHF.L.U32 R7, R9, 0x1f, RZ ;  /* 0x0000001f09077819 */ /* 0x000fc800000006ff */
[----:B------:R-:W2:Y:S02]  /*7280*/  SYNCS.PHASECHK.TRANS64.TRYWAIT P1, [R0+URZ+0x26840], R7 ;  /* 0x02684007000075a7 */ /* 0x000ea4000802017f */
[----:B--2---:R-:W-:Y:S05]  /*7290*/  @!P1 BRA `(.L_x_297) ;  /* 0x0000000c00b49947 */ /* 0x004fea0003800000 */
.L_x_318:
[----:B------:R-:W-:Y:S05]  /*72a0*/  @P0 BRA `(.L_x_298) ;  /* 0x0000000000140947 */ /* 0x000fea0003800000 */
[----:B------:R-:W-:Y:S01]  /*72b0*/  ISETP.NE.AND P1, PT, R13, RZ, PT ;  /* 0x000000ff0d00720c */ /* 0x000fe20003f25270 */
[----:B------:R-:W-:-:S04]  /*72c0*/  IMAD.MOV.U32 R5, RZ, RZ, 0x3100 ;  /* 0x00003100ff057424 */ /* 0x000fc800078e00ff */
[----:B------:R3:W-:Y:S08]  /*72d0*/  SYNCS.ARRIVE.TRANS64 RZ, [R0+URZ+0x26830], R5 ;  /* 0x0268300500ff79a7 */ /* 0x0007f0000800003f */
[----:B------:R-:W-:Y:S05]  /*72e0*/  @!P1 BRA `(.L_x_298) ;  /* 0x0000000000049947 */ /* 0x000fea0003800000 */
[----:B------:R-:W-:Y:S01]  /*72f0*/  BPT.TRAP 0x1 ;  /* 0x000000040000795c */ /* 0x000fe20000300000 */
.L_x_298:
        /* <DEDUP_REMOVED lines=40> */
.L_x_319:
[----:B------:R-:W-:Y:S05]  /*7580*/  @P0 BRA `(.L_x_300) ;  /* 0x0000000000140947 */ /* 0x000fea0003800000 */
[----:B------:R-:W-:Y:S01]  /*7590*/  ISETP.NE.AND P0, PT, R13, RZ, PT ;  /* 0x000000ff0d00720c */ /* 0x000fe20003f05270 */
[----:B------:R-:W-:-:S04]  /*75a0*/  IMAD.MOV.U32 R5, RZ, RZ, 0x3100 ;  /* 0x00003100ff057424 */ /* 0x000fc800078e00ff */
[----:B------:R4:W-:Y:S08]  /*75b0*/  SYNCS.ARRIVE.TRANS64 RZ, [R0+URZ+0x26818], R5 ;  /* 0x0268180500ff79a7 */ /* 0x0009f0000800003f */
[----:B------:R-:W-:Y:S05]  /*75c0*/  @!P0 BRA `(.L_x_300) ;  /* 0x0000000000048947 */ /* 0x000fea0003800000 */
[----:B------:R-:W-:Y:S01]  /*75d0*/  BPT.TRAP 0x1 ;  /* 0x000000040000795c */ /* 0x000fe20000300000 */
.L_x_300:
        /* <DEDUP_REMOVED lines=33> */
.L_x_286:
[----:B------:R-:W4:Y:S01]  /*77f0*/  S2R R2, SR_TID.X ;  /* 0x0000000000027919 */ /* 0x000f220000002100 */
[----:B------:R-:W-:Y:S01]  /*7800*/  IMAD R3, R12, 0x8, R0 ;  /* 0x000000080c037824 */ /* 0x000fe200078e0200 */
[----:B----4-:R-:W-:Y:S02]  /*7810*/  LOP3.LUT R4, R2, 0x7f, RZ, 0xc0, !PT ;  /* 0x0000007f02047812 */ /* 0x010fe400078ec0ff */
[----:B------:R-:W-:Y:S02]  /*7820*/  SHF.L.U32 R2, R9, 0x1f, RZ ;  /* 0x0000001f09027819 */ /* 0x000fe400000006ff */
[----:B------:R-:W-:Y:S02]  /*7830*/  ISETP.NE.AND P1, PT, R4, RZ, PT ;  /* 0x000000ff0400720c */ /* 0x000fe40003f25270 */
[----:B------:R-:W4:Y:S02]  /*7840*/  SYNCS.PHASECHK.TRANS64.TRYWAIT P0, [R3+URZ+0x26840], R2 ;  /* 0x02684002030075a7 */ /* 0x000f24000800017f */
[----:B----4-:R-:W-:Y:S09]  /*7850*/  @!P0 BRA `(.L_x_301) ;  /* 0x00000008006c8947 */ /* 0x010ff20003800000 */
.L_x_320:
[----:B------:R-:W-:Y:S05]  /*7860*/  @P1 BRA `(.L_x_302) ;  /* 0x0000000000181947 */ /* 0x000fea0003800000 */
[----:B------:R-:W5:Y:S01]  /*7870*/  S2R R4, SR_TID.X ;  /* 0x0000000000047919 */ /* 0x000f620000002100 */
[----:B----4-:R-:W-:-:S04]  /*7880*/  IMAD.MOV.U32 R2, RZ, RZ, 0x3100 ;  /* 0x00003100ff027424 */ /* 0x010fc800078e00ff */
[----:B------:R4:W-:Y:S01]  /*7890*/  SYNCS.ARRIVE.TRANS64 RZ, [R3+URZ+0x26830], R2 ;  /* 0x0268300203ff79a7 */ /* 0x0009e2000800003f */
[----:B-----5:R-:W-:-:S13]  /*78a0*/  LOP3.LUT P0, RZ, R4, 0x1f, RZ, 0xc0, !PT ;  /* 0x0000001f04ff7812 */ /* 0x020fda000780c0ff */
[----:B----4-:R-:W-:Y:S05]  /*78b0*/  @!P0 BRA `(.L_x_302) ;  /* 0x0000000000048947 */ /* 0x010fea0003800000 */
[----:B------:R-:W-:Y:S01]  /*78c0*/  BPT.TRAP 0x1 ;  /* 0x000000040000795c */ /* 0x000fe20000300000 */
.L_x_302:
        /* <DEDUP_REMOVED lines=47> */
.L_x_283:
[----:B------:R-:W-:Y:S05]  /*7bc0*/  BSYNC B0 ;  /* 0x0000000000007941 */ /* 0x000fea0003800000 */
.L_x_282:
[----:B------:R-:W-:-:S03]  /*7bd0*/  UMOV UR5, 0xffffffff ;  /* 0xffffffff00057882 */ /* 0x000fc60000000000 */
[----:B------:R-:W-:Y:S05]  /*7be0*/  BRA.DIV UR5, `(.L_x_303) ;  /* 0x00000006059c7947 */ /* 0x000fea000b800000 */
[----:B------:R-:W-:-:S13]  /*7bf0*/  ELECT P0, URZ, PT ;  /* 0x00000000003f782f */ /* 0x000fda0003800000 */
.L_x_323:
[----:B------:R-:W-:Y:S05]  /*7c00*/  @!P0 BRA `(.L_x_236) ;  /* 0x0000000000848947 */ /* 0x000fea0003800000 */
[----:B------:R-:W-:-:S06]  /*7c10*/  ULOP3.LUT UR5, UR38, 0x2, URZ, 0xfc, !UPT ;  /* 0x0000000226057892 */ /* 0x000fcc000f8efc3f */
[----:B------:R-:W-:-:S05]  /*7c20*/  IMAD.U32 R2, RZ, RZ, UR5 ;  /* 0x00000005ff027e24 */ /* 0x000fca000f8e00ff */
[----:B------:R-:W-:-:S13]  /*7c30*/  ISETP.NE.AND P0, PT, R2, 0x3, PT ;  /* 0x000000030200780c */ /* 0x000fda0003f05270 */
[----:B------:R-:W-:Y:S05]  /*7c40*/  @!P0 BRA `(.L_x_304) ;  /* 0x0000000000048947 */ /* 0x000fea0003800000 */
[----:B------:R-:W-:Y:S01]  /*7c50*/  BPT.TRAP 0x1 ;  /* 0x000000040000795c */ /* 0x000fe20000300000 */
.L_x_304:
        /* <DEDUP_REMOVED lines=15> */
.L_x_324:
[----:B------:R-:W2:Y:S02]  /*7d50*/  SYNCS.PHASECHK.TRANS64.TRYWAIT P1, [R3+URZ], R2 ;  /* 0x00000002030075a7 */ /* 0x000ea4000802017f */
[----:B--2---:R-:W-:Y:S05]  /*7d60*/  @!P1 BRA `(.L_x_306) ;  /* 0x0000000400749947 */ /* 0x004fea0003800000 */
.L_x_325:
[----:B------:R-:W-:Y:S05]  /*7d70*/  @!P0 BRA `(.L_x_307) ;  /* 0x0000000000048947 */ /* 0x000fea0003800000 */
[----:B------:R-:W-:Y:S01]  /*7d80*/  BPT.TRAP 0x1 ;  /* 0x000000040000795c */ /* 0x000fe20000300000 */
.L_x_307:
[----:B--2---:R-:W-:-:S04]  /*7d90*/  VIADD R3, R7, 0x26840 ;  /* 0x0002684007037836 */ /* 0x004fc80000000000 */
[----:B------:R-:W-:-:S04]  /*7da0*/  IMAD R0, R0, 0x8, R3 ;  /* 0x0000000800007824 */ /* 0x000fc800078e0203 */
[----:B------:R-:W2:Y:S02]  /*7db0*/  SYNCS.PHASECHK.TRANS64.TRYWAIT P0, [R0+URZ], R5 ;  /* 0x00000005000075a7 */ /* 0x000ea4000800017f */
[----:B--2---:R-:W-:Y:S05]  /*7dc0*/  @!P0 BRA `(.L_x_308) ;  /* 0x0000000400708947 */ /* 0x004fea0003800000 */
.L_x_326:
[----:B------:R-:W-:-:S07]  /*7dd0*/  IMAD R3, R4, 0x8, R3 ;  /* 0x0000000804037824 */ /* 0x000fce00078e0203 */
.L_x_309:
[----:B---3--:R3:W4:Y:S02]  /*7de0*/  SYNCS.PHASECHK.TRANS64.TRYWAIT P0, [R3+URZ], R2 ;  /* 0x00000002030075a7 */ /* 0x008724000800017f */
[----:B----4-:R-:W-:Y:S05]  /*7df0*/  @!P0 NANOSLEEP.SYNCS 0x989680 ;  /* 0x009896800000895d */ /* 0x010fea0003900000 */
[----:B------:R-:W4:Y:S02]  /*7e00*/  @!P0 SYNCS.PHASECHK.TRANS64 P0, [R3+URZ], R2 ;  /* 0x00000002030085a7 */ /* 0x000f24000800007f */
[----:B----4-:R-:W-:Y:S05]  /*7e10*/  @!P0 BRA `(.L_x_309) ;  /* 0xfffffffc00f08947 */ /* 0x010fea000383ffff */
.L_x_236:
[----:B------:R-:W-:Y:S05]  /*7e20*/  BSYNC B6 ;  /* 0x0000000000067941 */ /* 0x000fea0003800000 */
.L_x_233:
[----:B------:R-:W-:Y:S05]  /*7e30*/  EXIT ;  /* 0x000000000000794d */ /* 0x000fea0003800000 */
.L_x_241:
[----:B------:R-:W-:Y:S02]  /*7e40*/  IMAD.MOV.U32 R13, RZ, RZ, R16 ;  /* 0x000000ffff0d7224 */ /* 0x000fe400078e0010 */
[----:B------:R-:W-:Y:S02]  /*7e50*/  IMAD.MOV.U32 R12, RZ, RZ, RZ ;  /* 0x000000ffff0c7224 */ /* 0x000fe400078e00ff */
[----:B------:R-:W-:Y:S02]  /*7e60*/  IMAD.MOV.U32 R11, RZ, RZ, 0x1f ;  /* 0x0000001fff0b7424 */ /* 0x000fe400078e00ff */
[----:B------:R-:W-:-:S07]  /*7e70*/  IMAD.MOV.U32 R15, RZ, RZ, -0x1 ;  /* 0xffffffffff0f7424 */ /* 0x000fce00078e00ff */
[----:B------:R-:W-:Y:S05]  /*7e80*/  WARPSYNC.COLLECTIVE R15, `(.L_x_310) ;  /* 0x000000000f087348 */ /* 0x000fea0003c00000 */
[----:B------:R1:W2:Y:S02]  /*7e90*/  SHFL.IDX P6, R14, R13, R12, R11 ;  /* 0x0000000c0d0e7389 */ /* 0x0002a400000c000b */
[----:B-12---:R-:W-:Y:S01]  /*7ea0*/  ENDCOLLECTIVE ;  /* 0x000000000000791b */ /* 0x006fe20003800000 */
.L_x_310:
[----:B------:R-:W-:Y:S05]  /*7eb0*/  BRA `(.L_x_311) ;  /* 0xffffff8c001c7947 */ /* 0x000fea000383ffff */
.L_x_243:
[----:B--2---:R2:W3:Y:S02]  /*7ec0*/  SYNCS.PHASECHK.TRANS64.TRYWAIT P1, [R18+URZ+0x26800], R5 ;  /* 0x02680005120075a7 */ /* 0x0044e4000802017f */
[----:B---3--:R-:W-:Y:S05]  /*7ed0*/  @!P1 NANOSLEEP.SYNCS 0x989680 ;  /* 0x009896800000995d */ /* 0x008fea0003900000 */
[----:B------:R-:W3:Y:S02]  /*7ee0*/  @!P1 SYNCS.PHASECHK.TRANS64 P1, [R18+URZ+0x26800], R5 ;  /* 0x02680005120095a7 */ /* 0x000ee4000802007f */
[----:B---3--:R-:W-:Y:S05]  /*7ef0*/  @!P1 BRA `(.L_x_243) ;  /* 0xfffffffc00f09947 */ /* 0x008fea000383ffff */
[----:B------:R-:W-:Y:S05]  /*7f00*/  BRA `(.L_x_242) ;  /* 0xffffff8c00447947 */ /* 0x000fea000383ffff */
.L_x_249:
[----:B---3--:R-:W-:-:S04]  /*7f10*/  IMAD.U32 R5, RZ, RZ, UR8 ;  /* 0x00000008ff057e24 */ /* 0x008fc8000f8e00ff */
[----:B------:R3:W1:Y:S03]  /*7f20*/  SYNCS.PHASECHK.TRANS64.TRYWAIT P1, [R5+URZ+0x26810], R120 ;  /* 0x02681078050075a7 */ /* 0x000666000802017f */
[----:B-1----:R-:W-:Y:S05]  /*7f30*/  @!P1 NANOSLEEP.SYNCS 0x989680 ;  /* 0x009896800000995d */ /* 0x002fea0003900000 */
[----:B------:R-:W1:Y:S02]  /*7f40*/  @!P1 SYNCS.PHASECHK.TRANS64 P1, [R5+URZ+0x26810], R120 ;  /* 0x02681078050095a7 */ /* 0x000e64000802007f */
[----:B-1----:R-:W-:Y:S05]  /*7f50*/  @!P1 BRA `(.L_x_249) ;  /* 0xfffffffc00ec9947 */ /* 0x002fea000383ffff */
[----:B------:R-:W-:Y:S05]  /*7f60*/  BRA `(.L_x_248) ;  /* 0xffffff9800747947 */ /* 0x000fea000383ffff */
.L_x_253:
[----:B------:R-:W-:-:S04]  /*7f70*/  IMAD.U32 R121, RZ, RZ, UR8 ;  /* 0x00000008ff797e24 */ /* 0x000fc8000f8e00ff */
[----:B------:R1:W1:Y:S03]  /*7f80*/  SYNCS.PHASECHK.TRANS64.TRYWAIT P1, [R121+URZ+0x26830], R120 ;  /* 0x02683078790075a7 */ /* 0x000266000802017f */
[----:B-1----:R-:W-:Y:S05]  /*7f90*/  @!P1 NANOSLEEP.SYNCS 0x989680 ;  /* 0x009896800000995d */ /* 0x002fea0003900000 */
[----:B------:R-:W1:Y:S02]  /*7fa0*/  @!P1 SYNCS.PHASECHK.TRANS64 P1, [R121+URZ+0x26830], R120 ;  /* 0x02683078790095a7 */ /* 0x000e64000802007f */
[----:B-1----:R-:W-:Y:S05]  /*7fb0*/  @!P1 BRA `(.L_x_253) ;  /* 0xfffffffc00ec9947 */ /* 0x002fea000383ffff */
[----:B------:R-:W-:Y:S05]  /*7fc0*/  BRA `(.L_x_252) ;  /* 0xffffff9c00807947 */ /* 0x000fea000383ffff */
.L_x_284:
[----:B-1----:R1:W2:Y:S02]  /*7fd0*/  SYNCS.PHASECHK.TRANS64.TRYWAIT P0, [R0+URZ+0x26820], R3 ;  /* 0x02682003000075a7 */ /* 0x0022a4000800017f */
[----:B--2---:R-:W-:Y:S05]  /*7fe0*/  @!P0 NANOSLEEP.SYNCS 0x989680 ;  /* 0x009896800000895d */ /* 0x004fea0003900000 */
[----:B------:R-:W2:Y:S02]  /*7ff0*/  @!P0 SYNCS.PHASECHK.TRANS64 P0, [R0+URZ+0x26820], R3 ;  /* 0x02682003000085a7 */ /* 0x000ea4000800007f */
[----:B--2---:R-:W-:Y:S05]  /*8000*/  @!P0 BRA `(.L_x_284) ;  /* 0xfffffffc00f08947 */ /* 0x004fea000383ffff */
[----:B------:R-:W-:Y:S05]  /*8010*/  BRA `(.L_x_312) ;  /* 0xffffffdc007c7947 */ /* 0x000fea000383ffff */
.L_x_288:
[----:B-1----:R1:W2:Y:S02]  /*8020*/  SYNCS.PHASECHK.TRANS64.TRYWAIT P1, [R0+URZ+0x26840], R20 ;  /* 0x02684014000075a7 */ /* 0x0022a4000802017f */
[----:B--2---:R-:W-:Y:S05]  /*8030*/  @!P1 NANOSLEEP.SYNCS 0x989680 ;  /* 0x009896800000995d */ /* 0x004fea0003900000 */
[----:B------:R-:W2:Y:S02]  /*8040*/  @!P1 SYNCS.PHASECHK.TRANS64 P1, [R0+URZ+0x26840], R20 ;  /* 0x02684014000095a7 */ /* 0x000ea4000802007f */
[----:B--2---:R-:W-:Y:S05]  /*8050*/  @!P1 BRA `(.L_x_288) ;  /* 0xfffffffc00f09947 */ /* 0x004fea000383ffff */
[----:B------:R-:W-:Y:S05]  /*8060*/  BRA `(.L_x_313) ;  /* 0xffffffe400bc7947 */ /* 0x000fea000383ffff */
.L_x_290:
[----:B--2---:R2:W3:Y:S02]  /*8070*/  SYNCS.PHASECHK.TRANS64.TRYWAIT P1, [R0+URZ+0x26828], R20 ;  /* 0x02682814000075a7 */ /* 0x0044e4000802017f */
[----:B---3--:R-:W-:Y:S05]  /*8080*/  @!P1 NANOSLEEP.SYNCS 0x989680 ;  /* 0x009896800000995d */ /* 0x008fea0003900000 */
[----:B------:R-:W3:Y:S02]  /*8090*/  @!P1 SYNCS.PHASECHK.TRANS64 P1, [R0+URZ+0x26828], R20 ;  /* 0x02682814000095a7 */ /* 0x000ee4000802007f */
[----:B---3--:R-:W-:Y:S05]  /*80a0*/  @!P1 BRA `(.L_x_290) ;  /* 0xfffffffc00f09947 */ /* 0x008fea000383ffff */
[----:B------:R-:W-:Y:S05]  /*80b0*/  BRA `(.L_x_314) ;  /* 0xffffffe800687947 */ /* 0x000fea000383ffff */
.L_x_292:
[----:B---3--:R3:W4:Y:S02]  /*80c0*/  SYNCS.PHASECHK.TRANS64.TRYWAIT P1, [R0+URZ+0x26848], R20 ;  /* 0x02684814000075a7 */ /* 0x008724000802017f */
[----:B----4-:R-:W-:Y:S05]  /*80d0*/  @!P1 NANOSLEEP.SYNCS 0x989680 ;  /* 0x009896800000995d */ /* 0x010fea0003900000 */
[----:B------:R-:W4:Y:S02]  /*80e0*/  @!P1 SYNCS.PHASECHK.TRANS64 P1, [R0+URZ+0x26848], R20 ;  /* 0x02684814000095a7 */ /* 0x000f24000802007f */
[----:B----4-:R-:W-:Y:S05]  /*80f0*/  @!P1 BRA `(.L_x_292) ;  /* 0xfffffffc00f09947 */ /* 0x010fea000383ffff */
[----:B------:R-:W-:Y:S05]  /*8100*/  BRA `(.L_x_315) ;  /* 0xffffffe800f47947 */ /* 0x000fea000383ffff */
.L_x_294:
[----:B------:R-:W-:-:S07]  /*8110*/  SHF.L.U32 R5, R9, 0x1f, RZ ;  /* 0x0000001f09057819 */ /* 0x000fce00000006ff */
.L_x_316:
[----:B--2---:R2:W3:Y:S02]  /*8120*/  SYNCS.PHASECHK.TRANS64.TRYWAIT P1, [R0+URZ+0x26820], R5 ;  /* 0x02682005000075a7 */ /* 0x0044e4000802017f */
[----:B---3--:R-:W-:Y:S05]  /*8130*/  @!P1 NANOSLEEP.SYNCS 0x989680 ;  /* 0x009896800000995d */ /* 0x008fea0003900000 */
[----:B------:R-:W3:Y:S02]  /*8140*/  @!P1 SYNCS.PHASECHK.TRANS64 P1, [R0+URZ+0x26820], R5 ;  /* 0x02682005000095a7 */ /* 0x000ee4000802007f */
[----:B---3--:R-:W-:Y:S05]  /*8150*/  @!P1 BRA `(.L_x_316) ;  /* 0xfffffffc00f09947 */ /* 0x008fea000383ffff */
[----:B------:R-:W-:Y:S05]  /*8160*/  BRA `(.L_x_317) ;  /* 0xffffffec00907947 */ /* 0x000fea000383ffff */
.L_x_297:
[----:B--2---:R2:W3:Y:S02]  /*8170*/  SYNCS.PHASECHK.TRANS64.TRYWAIT P1, [R0+URZ+0x26840], R7 ;  /* 0x02684007000075a7 */ /* 0x0044e4000802017f */
[----:B---3--:R-:W-:Y:S05]  /*8180*/  @!P1 NANOSLEEP.SYNCS 0x989680 ;  /* 0x009896800000995d */ /* 0x008fea0003900000 */
[----:B------:R-:W3:Y:S02]  /*8190*/  @!P1 SYNCS.PHASECHK.TRANS64 P1, [R0+URZ+0x26840], R7 ;  /* 0x02684007000095a7 */ /* 0x000ee4000802007f */
[----:B---3--:R-:W-:Y:S05]  /*81a0*/  @!P1 BRA `(.L_x_297) ;  /* 0xfffffffc00f09947 */ /* 0x008fea000383ffff */
[----:B------:R-:W-:Y:S05]  /*81b0*/  BRA `(.L_x_318) ;  /* 0xfffffff000387947 */ /* 0x000fea000383ffff */
.L_x_299:
[----:B---3--:R3:W4:Y:S02]  /*81c0*/  SYNCS.PHASECHK.TRANS64.TRYWAIT P1, [R0+URZ+0x26828], R7 ;  /* 0x02682807000075a7 */ /* 0x008724000802017f */
[----:B----4-:R-:W-:Y:S05]  /*81d0*/  @!P1 NANOSLEEP.SYNCS 0x989680 ;  /* 0x009896800000995d */ /* 0x010fea0003900000 */
[----:B------:R-:W4:Y:S02]  /*81e0*/  @!P1 SYNCS.PHASECHK.TRANS64 P1, [R0+URZ+0x26828], R7 ;  /* 0x02682807000095a7 */ /* 0x000f24000802007f */
[----:B----4-:R-:W-:Y:S05]  /*81f0*/  @!P1 BRA `(.L_x_299) ;  /* 0xfffffffc00f09947 */ /* 0x010fea000383ffff */
[----:B------:R-:W-:Y:S05]  /*8200*/  BRA `(.L_x_319) ;  /* 0xfffffff000dc7947 */ /* 0x000fea000383ffff */
.L_x_301:
[----:B----4-:R4:W5:Y:S02]  /*8210*/  SYNCS.PHASECHK.TRANS64.TRYWAIT P0, [R3+URZ+0x26840], R2 ;  /* 0x02684002030075a7 */ /* 0x010964000800017f */
[----:B-----5:R-:W-:Y:S05]  /*8220*/  @!P0 NANOSLEEP.SYNCS 0x989680 ;  /* 0x009896800000895d */ /* 0x020fea0003900000 */
[----:B------:R-:W5:Y:S02]  /*8230*/  @!P0 SYNCS.PHASECHK.TRANS64 P0, [R3+URZ+0x26840], R2 ;  /* 0x02684002030085a7 */ /* 0x000f64000800007f */
[----:B-----5:R-:W-:Y:S05]  /*8240*/  @!P0 BRA `(.L_x_301) ;  /* 0xfffffffc00f08947 */ /* 0x020fea000383ffff */
[----:B------:R-:W-:Y:S05]  /*8250*/  BRA `(.L_x_320) ;  /* 0xfffffff400807947 */ /* 0x000fea000383ffff */
.L_x_303:
[----:B------:R-:W-:Y:S01]  /*8260*/  BSSY B0, `(.L_x_321) ;  /* 0x0000006000007945 */ /* 0x000fe20003800000 */
[----:B------:R-:W-:-:S07]  /*8270*/  IMAD.MOV.U32 R15, RZ, RZ, -0x1 ;  /* 0xffffffffff0f7424 */ /* 0x000fce00078e00ff */
[----:B------:R-:W-:Y:S05]  /*8280*/  WARPSYNC.COLLECTIVE R15, `(.L_x_322) ;  /* 0x000000000f0c7348 */ /* 0x000fea0003c00000 */
[----:B------:R-:W-:Y:S02]  /*8290*/  ELECT P6, UR62, PT ;  /* 0x00000000003e782f */ /* 0x000fe400038c0000 */
[----:B------:R-:W-:Y:S01]  /*82a0*/  MOV R14, UR62 ;  /* 0x0000003e000e7c02 */ /* 0x000fe20008000f00 */
[----:B------:R-:W-:Y:S10]  /*82b0*/  ENDCOLLECTIVE ;  /* 0x000000000000791b */ /* 0x000ff40003800000 */
.L_x_322:
[----:B------:R-:W-:Y:S05]  /*82c0*/  BSYNC B0 ;  /* 0x0000000000007941 */ /* 0x000fea0003800000 */
.L_x_321:
[----:B------:R-:W-:Y:S01]  /*82d0*/  PLOP3.LUT P0, PT, P6, PT, PT, 0x80, 0x0 ;  /* 0x000000000000781c */ /* 0x000fe2000370f070 */
[----:B------:R-:W-:-:S12]  /*82e0*/  BRA `(.L_x_323) ;  /* 0xfffffff800447947 */ /* 0x000fd8000383ffff */
.L_x_305:
[----:B-1----:R1:W2:Y:S02]  /*82f0*/  SYNCS.PHASECHK.TRANS64.TRYWAIT P1, [R6+URZ], R5 ;  /* 0x00000005060075a7 */ /* 0x0022a4000802017f */
[----:B--2---:R-:W-:Y:S05]  /*8300*/  @!P1 NANOSLEEP.SYNCS 0x989680 ;  /* 0x009896800000995d */ /* 0x004fea0003900000 */
[----:B------:R-:W2:Y:S02]  /*8310*/  @!P1 SYNCS.PHASECHK.TRANS64 P1, [R6+URZ], R5 ;  /* 0x00000005060095a7 */ /* 0x000ea4000802007f */
[----:B--2---:R-:W-:Y:S05]  /*8320*/  @!P1 BRA `(.L_x_305) ;  /* 0xfffffffc00f09947 */ /* 0x004fea000383ffff */
[----:B------:R-:W-:Y:S05]  /*8330*/  BRA `(.L_x_324) ;  /* 0xfffffff800847947 */ /* 0x000fea000383ffff */
.L_x_306:
[----:B--2---:R2:W3:Y:S02]  /*8340*/  SYNCS.PHASECHK.TRANS64.TRYWAIT P1, [R3+URZ], R2 ;  /* 0x00000002030075a7 */ /* 0x0044e4000802017f */
[----:B---3--:R-:W-:Y:S05]  /*8350*/  @!P1 NANOSLEEP.SYNCS 0x989680 ;  /* 0x009896800000995d */ /* 0x008fea0003900000 */
[----:B------:R-:W3:Y:S02]  /*8360*/  @!P1 SYNCS.PHASECHK.TRANS64 P1, [R3+URZ], R2 ;  /* 0x00000002030095a7 */ /* 0x000ee4000802007f */
[----:B---3--:R-:W-:Y:S05]  /*8370*/  @!P1 BRA `(.L_x_306) ;  /* 0xfffffffc00f09947 */ /* 0x008fea000383ffff */
[----:B------:R-:W-:Y:S05]  /*8380*/  BRA `(.L_x_325) ;  /* 0xfffffff800787947 */ /* 0x000fea000383ffff */
.L_x_308:
[----:B--2---:R2:W3:Y:S02]  /*8390*/  SYNCS.PHASECHK.TRANS64.TRYWAIT P0, [R0+URZ], R5 ;  /* 0x00000005000075a7 */ /* 0x0044e4000800017f */
[----:B---3--:R-:W-:Y:S05]  /*83a0*/  @!P0 NANOSLEEP.SYNCS 0x989680 ;  /* 0x009896800000895d */ /* 0x008fea0003900000 */
[----:B------:R-:W3:Y:S02]  /*83b0*/  @!P0 SYNCS.PHASECHK.TRANS64 P0, [R0+URZ], R5 ;  /* 0x00000005000085a7 */ /* 0x000ee4000800007f */
[----:B---3--:R-:W-:Y:S05]  /*83c0*/  @!P0 BRA `(.L_x_308) ;  /* 0xfffffffc00f08947 */ /* 0x008fea000383ffff */
[----:B------:R-:W-:Y:S05]  /*83d0*/  BRA `(.L_x_326) ;  /* 0xfffffff8007c7947 */ /* 0x000fea000383ffff */
.L_x_327:
        /* <DEDUP_REMOVED lines=10> */
.L_x_6555:


//--------------------- .text._ZN7cutlass13device_kernelIN5flash11enable_sm90INS1_16FlashAttnBwdSm90INS1_25CollectiveMainloopBwdSm90ILi2ELi2ELi2EN4cute5tupleIJNS5_1CILi1EEES8_S8_EEENS6_IJNS7_ILi64EEENS7_ILi128EEENS7_ILi96EEEEEENS_6half_tEfNS_4arch4Sm90ELb0ELb0ELb1ELb0ELb1ELb1ELb0ELb0ELi2ELi1ELi2ELi1ELb1EEENS1_24CollectiveEpilogueBwdGQAISD_fSG_Li256ELb0ELb1EEENS1_19SingleTileSchedulerILb0ELb0ELb0ELi128EEEEEEEEEvNT_6ParamsE --------------------------
	.section	.text._ZN7cutlass13device_kernelIN5flash11enable_sm90INS1_16FlashAttnBwdSm90INS1_25CollectiveMainloopBwdSm90ILi2ELi2ELi2EN4cute5tupleIJNS5_1CILi1EEES8_S8_EEENS6_IJNS7_ILi64EEENS7_ILi128EEENS7_ILi96EEEEEENS_6half_tEfNS_4arch4Sm90ELb0ELb0ELb1ELb0ELb1ELb1ELb0ELb0ELi2ELi1ELi2ELi1ELb1EEENS1_24CollectiveEpilogueBwdGQAISD_fSG_Li256ELb0ELb1EEENS1_19SingleTileSchedulerILb0ELb0ELb0ELi128EEEEEEEEEvNT_6ParamsE,"ax",@progbits
	.align	128
.text._ZN7cutlass13device_kernelIN5flash11enable_sm90INS1_16FlashAttnBwdSm90INS1_25CollectiveMainloopBwdSm90ILi2ELi2ELi2EN4cute5tupleIJNS5_1CILi1EEES8_S8_EEENS6_IJNS7_ILi64EEENS7_ILi128EEENS7_ILi96EEEEEENS_6half_tEfNS_4arch4Sm90ELb0ELb0ELb1ELb0ELb1ELb1ELb0ELb0ELi2ELi1ELi2ELi1ELb1EEENS1_24CollectiveEpilogueBwdGQAISD_fSG_Li256ELb0ELb1EEENS1_19SingleTileSchedulerILb0ELb0ELb0ELi128EEEEEEEEEvNT_6ParamsE:
        .type           _ZN7cutlass13device_kernelIN5flash11enable_sm90INS1_16FlashAttnBwdSm90INS1_25CollectiveMainloopBwdSm90ILi2ELi2ELi2EN4cute5tupleIJNS5_1CILi1EEES8_S8_EEENS6_IJNS7_ILi64EEENS7_ILi128EEENS7_ILi96EEEEEENS_6half_tEfNS_4arch4Sm90ELb0ELb0ELb1ELb0ELb1ELb1ELb0ELb0ELi2ELi1ELi2ELi1ELb1EEENS1_24CollectiveEpilogueBwdGQAISD_fSG_Li256ELb0ELb1EEENS1_19SingleTileSchedulerILb0ELb0ELb0ELi128EEEEEEEEEvNT_6ParamsE,@function
        .size           _ZN7cutlass13device_kernelIN5flash11enable_sm90INS1_16FlashAttnBwdSm90INS1_25CollectiveMainloopBwdSm90ILi2ELi2ELi2EN4cute5tupleIJNS5_1CILi1EEES8_S8_EEENS6_IJNS7_ILi64EEENS7_ILi128EEENS7_ILi96EEEEEENS_6half_tEfNS_4arch4Sm90ELb0ELb0ELb1ELb0ELb1ELb1ELb0ELb0ELi2ELi1ELi2ELi1ELb1EEENS1_24CollectiveEpilogueBwdGQAISD_fSG_Li256ELb0ELb1EEENS1_19SingleTileSchedulerILb0ELb0ELb0ELi128EEEEEEEEEvNT_6ParamsE,(.L_x_6556 - _ZN7cutlass13device_kernelIN5flash11enable_sm90INS1_16FlashAttnBwdSm90INS1_25CollectiveMainloopBwdSm90ILi2ELi2ELi2EN4cute5tupleIJNS5_1CILi1EEES8_S8_EEENS6_IJNS7_ILi64EEENS7_ILi128EEENS7_ILi96EEEEEENS_6half_tEfNS_4arch4Sm90ELb0ELb0ELb1ELb0ELb1ELb1ELb0ELb0ELi2ELi1ELi2ELi1ELb1EEENS1_24CollectiveEpilogueBwdGQAISD_fSG_Li256ELb0ELb1EEENS1_19SingleTileSchedulerILb0ELb0ELb0ELi128EEEEEEEEEvNT_6ParamsE)
        .other          _ZN7cutlass13device_kernelIN5flash11enable_sm90INS1_16FlashAttnBwdSm90INS1_25CollectiveMainloopBwdSm90ILi2ELi2ELi2EN4cute5tupleIJNS5_1CILi1EEES8_S8_EEENS6_IJNS7_ILi64EEENS7_ILi128EEENS7_ILi96EEEEEENS_6half_tEfNS_4arch4Sm90ELb0ELb0ELb1ELb0ELb1ELb1ELb0ELb0ELi2ELi1ELi2ELi1ELb1EEENS1_24CollectiveEpilogueBwdGQAISD_fSG_Li256ELb0ELb1EEENS1_19SingleTileSchedulerILb0ELb0ELb0ELi128EEEEEEEEEvNT_6ParamsE,@"STO_CUDA_ENTRY STV_DEFAULT"
_ZN7cutlass13device_kernelIN5flash11enable_sm90INS1_16FlashAttnBwdSm90INS1_25CollectiveMainloopBwdSm90ILi2ELi2ELi2EN4cute5tupleIJNS5_1CILi1EEES8_S8_EEENS6_IJNS7_ILi64EEENS7_ILi128EEENS7_ILi96EEEEEENS_6half_tEfNS_4arch4Sm90ELb0ELb0ELb1ELb0ELb1ELb1ELb0ELb0ELi2ELi1ELi2ELi1ELb1EEENS1_24CollectiveEpilogueBwdGQAISD_fSG_Li256ELb0ELb1EEENS1_19SingleTileSchedulerILb0ELb0ELb0ELi128EEEEEEEEEvNT_6ParamsE:
        /* <DEDUP_REMOVED lines=23> */
.L_x_329:
[----:B------:R-:W-:Y:S05]  /*0170*/  BSYNC B0 ;  /* 0x0000000000007941 */ /* 0x000fea0003800000 */
.L_x_328:
        /* <DEDUP_REMOVED lines=37> */
.L_x_330:
        /* <DEDUP_REMOVED lines=22> */
.L_x_331:
[----:B------:R-:W-:Y:S01]  /*0530*/  PLOP3.LUT P0, PT, PT, PT, UP0, 0x80, 0x0 ;  /* 0x000000000000781c */ /* 0x000fe20003f0f008 */
[----:B------:R-:W-:Y:S01]  /*0540*/  NOP ;  /* 0x0000000000007918 */ /* 0x000fe20000000000 */
[----:B------:R-:W-:Y:S01]  /*0550*/  ULDC.64 UR46, c[0x0][0x208] ;  /* 0x00008200002e7ab9 */ /* 0x000fe20000000a00 */
[----:B------:R-:W-:Y:S01]  /*0560*/  BSSY B6, `(.L_x_332) ;  /* 0x0000863000067945 */ /* 0x000fe20003800000 */
[----:B-12-4-:R-:W-:Y:S09]  /*0570*/  BAR.SYNC.DEFER_BLOCKING 0x0 ;  /* 0x0000000000007b1d */ /* 0x016ff20000010000 */
[----:B------:R-:W-:Y:S05]  /*0580*/  @!P0 BRA `(.L_x_333) ;  /* 0x0000004c00d08947 */ /* 0x000fea0003800000 */
.L_x_334:
        /* <DEDUP_REMOVED lines=33> */
.L_x_337:
        /* <DEDUP_REMOVED lines=15> */
.L_x_336:
        /* <DEDUP_REMOVED lines=22> */
.L_x_339:
        /* <DEDUP_REMOVED lines=15> */
.L_x_338:
[----:B------:R-:W-:Y:S01]  /*0ae0*/  SHF.R.S32.HI R41, RZ, 0x1f, R22 ;  /* 0x0000001fff297819 */ /* 0x000fe20000011416 */
[----:B------:R-:W-:-:S03]  /*0af0*/  UMOV UR4, 0xffffffff ;  /* 0xffffffff00047882 */ /* 0x000fc60000000000 */
[----:B------:R-:W-:-:S04]  /*0b00*/  LEA.HI R0, R41, R22, RZ, 0x7 ;  /* 0x0000001629007211 */ /* 0x000fc800078f38ff */
[----:B------:R-:W-:Y:S01]  /*0b10*/  SHF.R.S32.HI R16, RZ, 0x7, R0 ;  /* 0x00000007ff107819 */ /* 0x000fe20000011400 */
[----:B------:R-:W-:Y:S06]  /*0b20*/  BRA.DIV UR4, `(.L_x_340) ;  /* 0x0000008204207947 */ /* 0x000fec000b800000 */
[----:B------:R1:W2:Y:S02]  /*0b30*/  SHFL.IDX PT, R14, R16, RZ, 0x1f ;  /* 0x00001fff100e7589 */ /* 0x0002a400000e0000 */
.L_x_438:
        /* <DEDUP_REMOVED lines=15> */
.L_x_341:
        /* <DEDUP_REMOVED lines=19> */
.L_x_343:
        /* <DEDUP_REMOVED lines=177> */
.L_x_355:
[----:B------:R-:W-:-:S06]  /*1870*/  UISETP.NE.AND UP0, UPT, UR11, 0x3, UPT ;  /* 0x000000030b00788c */ /* 0x000fcc000bf05270 */
[----:B------:R-:W-:-:S13]  /*1880*/  PLOP3.LUT P0, PT, PT, PT, UP0, 0x80, 0x0 ;  /* 0x000000000000781c */ /* 0x000fda0003f0f008 */
[----:B-1----:R-:W-:Y:S05]  /*1890*/  @!P0 BRA `(.L_x_345) ;  /* 0x0000000000048947 */ /* 0x002fea0003800000 */
[----:B------:R-:W-:Y:S01]  /*18a0*/  BPT.TRAP 0x1 ;  /* 0x000000040000795c */ /* 0x000fe20000300000 */
.L_x_345:
[----:B------:R-:W-:Y:S01]  /*18b0*/  R2UR UR8, R18 ;  /* 0x00000000120872ca */ /* 0x000fe200000e0000 */
[----:B------:R-:W-:-:S05]  /*18c0*/  IMAD.U32 R120, RZ, RZ, UR5 ;  /* 0x00000005ff787e24 */ /* 0x000fca000f8e00ff */
[----:B------:R-:W-:-:S07]  /*18d0*/  SHF.L.U32 R120, R120, 0x1f, RZ ;  /* 0x0000001f78787819 */ /* 0x000fce00000006ff */
[----:B------:R-:W-:-:S09]  /*18e0*/  ULEA UR8, UR6, UR8, 0x3 ;  /* 0x0000000806087291 */ /* 0x000fd2000f8e183f */
[----:B------:R2:W3:Y:S01]  /*18f0*/  SYNCS.PHASECHK.TRANS64.TRYWAIT P1, [UR8+0x26810], R120 ;  /* 0x02681078ff0075a7 */ /* 0x0004e20008020148 */
[----:B------:R-:W-:Y:S05]  /*1900*/  @!P0 BRA `(.L_x_346) ;  /* 0x0000000000048947 */ /* 0x000fea0003800000 */
[----:B------:R-:W-:Y:S01]  /*1910*/  BPT.TRAP 0x1 ;  /* 0x000000040000795c */ /* 0x000fe20000300000 */
.L_x_346:
[----:B---3--:R-:W-:Y:S05]  /*1920*/  @P1 BRA `(.L_x_347) ;  /* 0x0000000000081947 */ /* 0x008fea0003800000 */
[----:B------:R-:W3:Y:S02]  /*1930*/  SYNCS.PHASECHK.TRANS64.TRYWAIT P1, [UR8+0x26810], R120 ;  /* 0x02681078ff0075a7 */ /* 0x000ee40008020148 */
[----:B---3--:R-:W-:Y:S05]  /*1940*/  @!P1 BRA `(.L_x_348) ;  /* 0x0000007000cc9947 */ /* 0x008fea0003800000 */
.L_x_347:
        /* <DEDUP_REMOVED lines=67> */
.L_x_349:
[----:B------:R1:W1:Y:S01]  /*1d80*/  SYNCS.PHASECHK.TRANS64.TRYWAIT P1, [UR8+0x26830], R120 ;  /* 0x02683078ff0075a7 */ /* 0x0002620008020148 */
[----:B------:R-:W-:Y:S05]  /*1d90*/  @!P0 BRA `(.L_x_350) ;  /* 0x0000000000048947 */ /* 0x000fea0003800000 */
[----:B------:R-:W-:Y:S01]  /*1da0*/  BPT.TRAP 0x1 ;  /* 0x000000040000795c */ /* 0x000fe20000300000 */
.L_x_350:
[----:B-1----:R-:W-:Y:S05]  /*1db0*/  @P1 BRA `(.L_x_351) ;  /* 0x0000000000081947 */ /* 0x002fea0003800000 */
[----:B------:R-:W1:Y:S02]  /*1dc0*/  SYNCS.PHASECHK.TRANS64.TRYWAIT P1, [UR8+0x26830], R120 ;  /* 0x02683078ff0075a7 */ /* 0x000e640008020148 */
[----:B-1----:R-:W-:Y:S05]  /*1dd0*/  @!P1 BRA `(.L_x_352) ;  /* 0x0000006c00c09947 */ /* 0x002fea0003800000 */
.L_x_351:
[----:B------:R-:W-:Y:S01]  /*1de0*/  R2UR UR10, R18 ;  /* 0x00000000120a72ca */ /* 0x000fe200000e0000 */
[----:B--2---:R-:W-:Y:S01]  /*1df0*/  WARPGROUP.ARRIVE ;  /* 0x00000000000079c5 */ /* 0x004fe20000000000 */
[----:B------:R-:W-:Y:S01]  /*1e00*/  UMOV UR19, 0x80000020 ;  /* 0x8000002000137882 */ /* 0x000fe20000000000 */
[----:B------:R-:W-:Y:S01]  /*1e10*/  FMUL.FTZ R208, R152, UR13 ;  /* 0x0000000d98d07c20 */ /* 0x000fe20008410000 */
[----:B------:R-:W-:Y:S01]  /*1e20*/  FMUL.FTZ R212, R153, UR13 ;  /* 0x0000000d99d47c20 */ /* 0x000fe20008410000 */
[----:B------:R-:W-:Y:S01]  /*1e30*/  FMUL.FTZ R213, R154, UR13 ;  /* 0x0000000d9ad57c20 */ /* 0x000fe20008410000 */
[----:B------:R-:W-:Y:S01]  /*1e40*/  FMUL.FTZ R214, R155, UR13 ;  /* 0x0000000d9bd67c20 */ /* 0x000fe20008410000 */
[----:B------:R-:W-:Y:S01]  /*1e50*/  FMUL.FTZ R154, R156, UR13 ;  /* 0x0000000d9c9a7c20 */ /* 0x000fe20008410000 */
[----:B------:R-:W-:Y:S01]  /*1e60*/  FMUL.FTZ R155, R157, UR13 ;  /* 0x0000000d9d9b7c20 */ /* 0x000fe20008410000 */
[----:B------:R-:W1:Y:S01]  /*1e70*/  MUFU.TANH R208, R208 ;  /* 0x000000d000d07308 */ /* 0x000e620000002400 */
[----:B------:R-:W-:Y:S01]  /*1e80*/  ISETP.GT.AND P2, PT, R3, RZ, PT ;  /* 0x000000ff0300720c */ /* 0x000fe20003f44270 */
        /* <DEDUP_REMOVED lines=9> */
[----:B------:R-:W-:Y:S01]  /*1f20*/  FMUL.FTZ R216, R167, UR13 ;  /* 0x0000000da7d87c20 */ /* 0x000fe20008410000 */
[----:B------:R-:W-:Y:S01]  /*1f30*/  ULOP3.LUT UR10, UR10, 0x3fff, URZ, 0xc0, !UPT ;  /* 0x00003fff0a0a7892 */ /* 0x000fe2000f8ec03f */
[----:B------:R-:W-:Y:S01]  /*1f40*/  ISETP.GT.AND P1, PT, R3, 0x8, PT ;  /* 0x000000080300780c */ /* 0x000fe20003f24270 */
        /* <DEDUP_REMOVED lines=20> */
[----:B------:R-:W-:Y:S01]  /*2090*/  FFMA.FTZ R183, R152, UR14, -R21 ;  /* 0x0000000e98b77c23 */ /* 0x000fe20008010815 */
[----:B-----5:R-:W-:Y:S01]  /*20a0*/  FSEL R153, R154, -INF , P2 ;  /* 0xff8000009a997808 */ /* 0x020fe20001000000 */
[----:B------:R-:W-:Y:S01]  /*20b0*/  FMUL.FTZ R165, R165, UR13 ;  /* 0x0000000da5a57c20 */ /* 0x000fe20008410000 */
[----:B------:R-:W-:Y:S01]  /*20c0*/  FMUL.FTZ R220, R171, UR13 ;  /* 0x0000000dabdc7c20 */ /* 0x000fe20008410000 */
[----:B------:R-:W-:Y:S01]  /*20d0*/  FMUL.FTZ R221, R174, UR13 ;  /* 0x0000000daedd7c20 */ /* 0x000fe20008410000 */
[----:B------:R-:W-:Y:S01]  /*20e0*/  FMUL.FTZ R222, R177, UR13 ;  /* 0x0000000db1de7c20 */ /* 0x000fe20008410000 */
[----:B------:R-:W-:Y:S01]  /*20f0*/  FFMA.FTZ R166, R153, UR14, -R210 ;  /* 0x0000000e99a67c23 */ /* 0x000fe200080108d2 */
[----:B------:R-:W5:Y:S01]  /*2100*/  MUFU.TANH R214, R214 ;  /* 0x000000d600d67308 */ /* 0x000f620000002400 */
[----:B-1----:R-:W-:Y:S01]  /*2110*/  FSEL R152, R155, -INF , P2 ;  /* 0xff8000009b987808 */ /* 0x002fe20001000000 */
[----:B------:R-:W-:Y:S01]  /*2120*/  FMUL.FTZ R172, R172, UR13 ;  /* 0x0000000dacac7c20 */ /* 0x000fe20008410000 */
[----:B------:R-:W-:Y:S01]  /*2130*/  FMUL.FTZ R173, R173, UR13 ;  /* 0x0000000dadad7c20 */ /* 0x000fe20008410000 */
[----:B------:R-:W-:Y:S01]  /*2140*/  FMUL.FTZ R175, R175, UR13 ;  /* 0x0000000dafaf7c20 */ /* 0x000fe20008410000 */
[----:B------:R-:W-:Y:S01]  /*2150*/  FFMA.FTZ R208, -R208, R208, 1 ;  /* 0x3f800000d0d07423 */ /* 0x000fe200000101d0 */
[----:B------:R-:W-:Y:S01]  /*2160*/  FFMA.FTZ R167, R152, UR14, -R211 ;  /* 0x0000000e98a77c23 */ /* 0x000fe200080108d3 */
[----:B------:R-:W-:Y:S01]  /*2170*/  FFMA.FTZ R154, -R154, R154, 1 ;  /* 0x3f8000009a9a7423 */ /* 0x000fe2000001019a */
        /* <DEDUP_REMOVED lines=11> */
[----:B------:R-:W-:Y:S01]  /*2230*/  FMUL.FTZ R181, R181, UR13 ;  /* 0x0000000db5b57c20 */ /* 0x000fe20008410000 */
[----:B------:R-:W-:-:S02]  /*2240*/  ULOP3.LUT UR10, UR10, 0x1000000, URZ, 0xfc, !UPT ;  /* 0x010000000a0a7892 */ /* 0x000fc4000f8efc3f */
[----:B------:R-:W-:Y:S02]  /*2250*/  FFMA.FTZ R170, R20, UR14, -R21 ;  /* 0x0000000e14aa7c23 */ /* 0x000fe40008010815 */
[----:B------:R-:W5:Y:S01]  /*2260*/  MUFU.TANH R157, R157 ;  /* 0x0000009d009d7308 */ /* 0x000f620000002400 */
[C---:B-1----:R-:W-:Y:S01]  /*2270*/  FSEL R163, R156.reuse, -INF , P2 ;  /* 0xff8000009ca37808 */ /* 0x042fe20001000000 */
[----:B------:R-:W-:Y:S01]  /*2280*/  FFMA.FTZ R156, -R156, R156, 1 ;  /* 0x3f8000009c9c7423 */ /* 0x000fe2000001019c */
[----:B------:R-:W-:-:S03]  /*2290*/  UIMAD UR10, UR6, 0x300, UR10 ;  /* 0x00000300060a78a4 */ /* 0x000fc6000f8e020a */
[----:B------:R-:W-:Y:S02]  /*22a0*/  FFMA.FTZ R162, R163, UR14, -R12 ;  /* 0x0000000ea3a27c23 */ /* 0x000fe4000801080c */
[----:B------:R-:W1:Y:S01]  /*22b0*/  MUFU.TANH R159, R159 ;  /* 0x0000009f009f7308 */ /* 0x000e620000002400 */
[----:B--2---:R-:W-:-:S05]  /*22c0*/  FSEL R168, R158, -INF , P2 ;  /* 0xff8000009ea87808 */ /* 0x004fca0001000000 */
[----:B------:R-:W-:Y:S02]  /*22d0*/  FFMA.FTZ R163, R168, UR14, -R13 ;  /* 0x0000000ea8a37c23 */ /* 0x000fe4000801080d */
[----:B------:R-:W2:Y:S01]  /*22e0*/  MUFU.TANH R160, R160 ;  /* 0x000000a000a07308 */ /* 0x000ea20000002400 */
[C---:B-----5:R-:W-:Y:S01]  /*22f0*/  FSEL R21, R157.reuse, -INF , P1 ;  /* 0xff8000009d157808 */ /* 0x060fe20000800000 */
[----:B------:R-:W-:-:S04]  /*2300*/  FFMA.FTZ R157, -R157, R157, 1 ;  /* 0x3f8000009d9d7423 */ /* 0x000fc8000001019d */
[----:B------:R-:W-:Y:S02]  /*2310*/  FFMA.FTZ R168, R21, UR14, -R210 ;  /* 0x0000000e15a87c23 */ /* 0x000fe400080108d2 */
[----:B------:R-:W5:Y:S01]  /*2320*/  MUFU.TANH R161, R161 ;  /* 0x000000a100a17308 */ /* 0x000f620000002400 */
[----:B-1----:R-:W-:-:S05]  /*2330*/  FSEL R20, R159, -INF , P1 ;  /* 0xff8000009f147808 */ /* 0x002fca0000800000 */
[----:B------:R-:W-:Y:S02]  /*2340*/  FFMA.FTZ R211, R20, UR14, -R211 ;  /* 0x0000000e14d37c23 */ /* 0x000fe400080108d3 */
[----:B------:R-:W1:Y:S01]  /*2350*/  MUFU.TANH R164, R164 ;  /* 0x000000a400a47308 */ /* 0x000e620000002400 */
[C---:B--2---:R-:W-:Y:S01]  /*2360*/  FSEL R171, R160.reuse, -INF , P1 ;  /* 0xff800000a0ab7808 */ /* 0x044fe20000800000 */
[----:B------:R-:W-:-:S04]  /*2370*/  FFMA.FTZ R160, -R160, R160, 1 ;  /* 0x3f800000a0a07423 */ /* 0x000fc800000101a0 */
[----:B------:R-:W-:Y:S02]  /*2380*/  FFMA.FTZ R174, R171, UR14, -R12 ;  /* 0x0000000eabae7c23 */ /* 0x000fe4000801080c */
[----:B------:R-:W-:Y:S01]  /*2390*/  MUFU.TANH R215, R215 ;  /* 0x000000d700d77308 */ /* 0x000fe20000002400 */
[----:B-----5:R-:W-:Y:S01]  /*23a0*/  FSEL R12, R161, -INF , P1 ;  /* 0xff800000a10c7808 */ /* 0x020fe20000800000 */
[----:B------:R-:W-:Y:S02]  /*23b0*/  WARPGROUP.DEPBAR.LE gsb0, 0x0 ;  /* 0x00008000000079c5 */ /* 0x000fe40000010000 */
[----:B------:R-:W-:Y:S02]  /*23c0*/  WARPGROUP.ARRIVE ;  /* 0x00000000000079c5 */ /* 0x000fe40000000000 */
[----:B------:R-:W-:Y:S02]  /*23d0*/  FFMA.FTZ R177, R12, UR14, -R13 ;  /* 0x0000000e0cb17c23 */ /* 0x000fe4000801080d */
[----:B------:R-:W2:Y:S01]  /*23e0*/  MUFU.TANH R165, R165 ;  /* 0x000000a500a57308 */ /* 0x000ea20000002400 */
[----:B-1----:R-:W-:Y:S01]  /*23f0*/  FSEL R13, R164, -INF , P2 ;  /* 0xff800000a40d7808 */ /* 0x002fe20001000000 */
[----:B------:R-:W-:Y:S01]  /*2400*/  HGMMA.64x64x16.F32 R120, R196, gdesc[UR16], R120, gsb0 ;  /* 0x00e00010c4787df0 */ /* 0x000fe20008000878 */
[----:B------:R-:W-:Y:S01]  /*2410*/  UMOV UR18, UR16 ;  /* 0x0000001000127c82 */ /* 0x000fe20008000000 */
[----:B------:R-:W-:Y:S01]  /*2420*/  UMOV UR19, 0x80000020 ;  /* 0x8000002000137882 */ /* 0x000fe20000000000 */
[----:B------:R-:W-:Y:S01]  /*2430*/  UIADD3 UR16, UR12, 0x102, URZ ;  /* 0x000001020c107890 */ /* 0x000fe2000fffe03f */
[----:B------:R-:W-:-:S02]  /*2440*/  FFMA.FTZ R13, R13, UR14, -R14 ;  /* 0x0000000e0d0d7c23 */ /* 0x000fc4000801080e */
[----:B------:R-:W1:Y:S08]  /*2450*/  MUFU.EX2 R183, R183 ;  /* 0x000000b700b77308 */ /* 0x000e700000000800 */
[----:B------:R-:W5:Y:S01]  /*2460*/  MUFU.EX2 R224, R224 ;  /* 0x000000e000e07308 */ /* 0x000f620000000800 */
[----:B--2---:R-:W-:-:S07]  /*2470*/  FSEL R12, R165, -INF , P2 ;  /* 0xff800000a50c7808 */ /* 0x004fce0001000000 */
[----:B------:R-:W-:Y:S08]  /*2480*/  MUFU.TANH R218, R218 ;  /* 0x000000da00da7308 */ /* 0x000ff00000002400 */
[----:B------:R-:W-:Y:S08]  /*2490*/  MUFU.TANH R220, R220 ;  /* 0x000000dc00dc7308 */ /* 0x000ff00000002400 */
[----:B------:R-:W2:Y:S08]  /*24a0*/  MUFU.EX2 R169, R169 ;  /* 0x000000a900a97308 */ /* 0x000eb00000000800 */
[----:B------:R-:W3:Y:S08]  /*24b0*/  MUFU.EX2 R170, R170 ;  /* 0x000000aa00aa7308 */ /* 0x000ef00000000800 */
[----:B------:R4:W-:Y:S08]  /*24c0*/  MUFU.EX2 R171, R211 ;  /* 0x000000d300ab7308 */ /* 0x0009f00000000800 */
[----:B------:R-:W3:Y:S01]  /*24d0*/  MUFU.TANH R216, R216 ;  /* 0x000000d800d87308 */ /* 0x000ee20000002400 */
[----:B----4-:R-:W-:-:S07]  /*24e0*/  FFMA.FTZ R211, R12, UR14, -R15 ;  /* 0x0000000e0cd37c23 */ /* 0x010fce000801080f */
[----:B------:R-:W4:Y:S01]  /*24f0*/  MUFU.TANH R217, R217 ;  /* 0x000000d900d97308 */ /* 0x000f220000002400 */
[----:B------:R-:W-:Y:S02]  /*2500*/  WARPGROUP.DEPBAR.LE gsb0, 0x0 ;  /* 0x00008000000079c5 */ /* 0x000fe40000010000 */
[----:B------:R-:W-:-:S05]  /*2510*/  WARPGROUP.ARRIVE ;  /* 0x00000000000079c5 */ /* 0x000fca0000000000 */
[----:B------:R-:W4:Y:S01]  /*2520*/  MUFU.TANH R219, R219 ;  /* 0x000000db00db7308 */ /* 0x000f220000002400 */
[----:B------:R-:W-:Y:S01]  /*2530*/  HGMMA.64x64x16.F32 R120, R188, gdesc[UR16], R120, gsb0 ;  /* 0x00e00010bc787df0 */ /* 0x000fe20008000878 */
[----:B------:R-:W-:Y:S01]  /*2540*/  UMOV UR18, UR16 ;  /* 0x0000001000127c82 */ /* 0x000fe20008000000 */
[----:B------:R-:W-:Y:S01]  /*2550*/  UMOV UR19, 0x80000020 ;  /* 0x8000002000137882 */ /* 0x000fe20000000000 */
[----:B------:R-:W-:-:S04]  /*2560*/  UIADD3 UR16, UR12, 0x200, URZ ;  /* 0x000002000c107890 */ /* 0x000fc8000fffe03f */
[----:B------:R-:W4:Y:S01]  /*2570*/  MUFU.TANH R221, R221 ;  /* 0x000000dd00dd7308 */ /* 0x000f220000002400 */
[----:B------:R-:W-:-:S07]  /*2580*/  UIADD3 UR12, UR12, 0x202, URZ ;  /* 0x000002020c0c7890 */ /* 0x000fce000fffe03f */
[----:B------:R-:W4:Y:S08]  /*2590*/  MUFU.TANH R172, R172 ;  /* 0x000000ac00ac7308 */ /* 0x000f300000002400 */
[----:B------:R-:W4:Y:S08]  /*25a0*/  MUFU.EX2 R166, R166 ;  /* 0x000000a600a67308 */ /* 0x000f300000000800 */
[----:B------:R-:W-:Y:S08]  /*25b0*/  MUFU.EX2 R167, R167 ;  /* 0x000000a700a77308 */ /* 0x000ff00000000800 */
[----:B------:R-:W-:Y:S08]  /*25c0*/  MUFU.EX2 R168, R168 ;  /* 0x000000a800a87308 */ /* 0x000ff00000000800 */
[----:B------:R-:W-:Y:S08]  /*25d0*/  MUFU.TANH R173, R173 ;  /* 0x000000ad00ad7308 */ /* 0x000ff00000002400 */
[----:B------:R-:W-:Y:S08]  /*25e0*/  MUFU.TANH R175, R175 ;  /* 0x000000af00af7308 */ /* 0x000ff00000002400 */
[----:B------:R-:W-:Y:S08]  /*25f0*/  MUFU.EX2 R162, R162 ;  /* 0x000000a200a27308 */ /* 0x000ff00000000800 */
[----:B------:R-:W-:Y:S08]  /*2600*/  MUFU.EX2 R163, R163 ;  /* 0x000000a300a37308 */ /* 0x000ff00000000800 */
[----:B------:R-:W-:Y:S01]  /*2610*/  MUFU.TANH R176, R176 ;  /* 0x000000b000b07308 */ /* 0x000fe20000002400 */
        /* <DEDUP_REMOVED lines=9> */
[----:B------:R-:W4:Y:S08]  /*26b0*/  MUFU.TANH R180, R180 ;  /* 0x000000b400b47308 */ /* 0x000f300000002400 */
[----:B------:R-:W4:Y:S08]  /*26c0*/  MUFU.TANH R182, R182 ;  /* 0x000000b600b67308 */ /* 0x000f300000002400 */
[----:B------:R-:W-:Y:S08]  /*26d0*/  MUFU.TANH R223, R223 ;  /* 0x000000df00df7308 */ /* 0x000ff00000002400 */
[----:B------:R-:W4:Y:S08]  /*26e0*/  MUFU.EX2 R174, R174 ;  /* 0x000000ae00ae7308 */ /* 0x000f300000000800 */
[----:B------:R-:W4:Y:S08]  /*26f0*/  MUFU.EX2 R177, R177 ;  /* 0x000000b100b17308 */ /* 0x000f300000000800 */
[----:B------:R-:W4:Y:S08]  /*2700*/  MUFU.TANH R181, R181 ;  /* 0x000000b500b57308 */ /* 0x000f300000002400 */
        /* <DEDUP_REMOVED lines=14> */
[----:B------:R-:W2:Y:S01]  /*27f0*/  LDS.64 R20, [R22+0x1e220] ;  /* 0x01e2200016147984 */ /* 0x000ea20000000a00 */
[--C-:B-1----:R-:W-:Y:S01]  /*2800*/  FADD.FTZ R227, R123, -R153.reuse ;  /* 0x800000997be37221 */ /* 0x102fe20000010000 */
[----:B------:R-:W-:Y:S01]  /*2810*/  FSEL R123, R215, -INF , P1 ;  /* 0xff800000d77b7808 */ /* 0x000fe20000800000 */
[--C-:B------:R-:W-:Y:S01]  /*2820*/  FADD.FTZ R225, R120, -R152.reuse ;  /* 0x8000009878e17221 */ /* 0x100fe20000010000 */
[----:B------:R-:W-:Y:S01]  /*2830*/  FADD.FTZ R210, R121, -R153 ;  /* 0x8000009979d27221 */ /* 0x000fe20000010000 */
[----:B------:R-:W-:Y:S01]  /*2840*/  FADD.FTZ R122, R122, -R152 ;  /* 0x800000987a7a7221 */ /* 0x000fe20000010000 */
[----:B------:R-:W-:Y:S01]  /*2850*/  FFMA.FTZ R152, -R212, R212, 1 ;  /* 0x3f800000d4987423 */ /* 0x000fe200000101d4 */
[----:B------:R-:W-:Y:S01]  /*2860*/  FFMA.FTZ R120, R123, UR14, -R14 ;  /* 0x0000000e7b787c23 */ /* 0x000fe2000801080e */
[----:B------:R-:W-:Y:S01]  /*2870*/  FMUL.FTZ R153, R183, R210 ;  /* 0x000000d2b7997220 */ /* 0x000fe20000410000 */
[----:B------:R1:W-:Y:S01]  /*2880*/  MUFU.EX2 R14, R13 ;  /* 0x0000000d000e7308 */ /* 0x0003e20000000800 */
[----:B------:R-:W-:Y:S01]  /*2890*/  FFMA.FTZ R123, -R213, R213, 1 ;  /* 0x3f800000d57b7423 */ /* 0x000fe200000101d5 */
[----:B-----5:R-:W-:Y:S01]  /*28a0*/  FMUL.FTZ R225, R224, R225 ;  /* 0x000000e1e0e17220 */ /* 0x020fe20000410000 */
[----:B------:R-:W-:Y:S01]  /*28b0*/  FMUL.FTZ R152, R152, R153 ;  /* 0x0000009998987220 */ /* 0x000fe20000410000 */
[--C-:B--2---:R-:W-:Y:S01]  /*28c0*/  FADD.FTZ R153, R124, -R20.reuse ;  /* 0x800000147c997221 */ /* 0x104fe20000010000 */
[----:B------:R-:W-:Y:S01]  /*28d0*/  FADD.FTZ R213, R126, -R20 ;  /* 0x800000147ed57221 */ /* 0x000fe20000010000 */
[----:B------:R-:W-:Y:S01]  /*28e0*/  FMUL.FTZ R122, R169, R122 ;  /* 0x0000007aa97a7220 */ /* 0x000fe20000410000 */
[----:B------:R-:W-:Y:S01]  /*28f0*/  FSEL R20, R218, -INF , P2 ;  /* 0xff800000da147808 */ /* 0x000fe20001000000 */
[----:B---3--:R-:W-:Y:S01]  /*2900*/  FMUL.FTZ R227, R170, R227 ;  /* 0x000000e3aae37220 */ /* 0x008fe20000410000 */
[----:B-1----:R-:W1:Y:S01]  /*2910*/  LDS.64 R12, [R22+0x1e240] ;  /* 0x01e24000160c7984 */ /* 0x002e620000000a00 */
[----:B------:R-:W-:Y:S01]  /*2920*/  FSEL R126, R220, -INF , P1 ;  /* 0xff800000dc7e7808 */ /* 0x000fe20000800000 */
[----:B------:R-:W-:Y:S01]  /*2930*/  FMUL.FTZ R121, R208, R225 ;  /* 0x000000e1d0797220 */ /* 0x000fe20000410000 */
[----:B------:R-:W-:Y:S01]  /*2940*/  FSEL R208, R216, -INF , P1 ;  /* 0xff800000d8d07808 */ /* 0x000fe20000800000 */
[----:B------:R-:W-:Y:S01]  /*2950*/  FMUL.FTZ R123, R123, R122 ;  /* 0x0000007a7b7b7220 */ /* 0x000fe20000410000 */
[----:B------:R-:W-:Y:S01]  /*2960*/  FADD.FTZ R212, R125, -R21 ;  /* 0x800000157dd47221 */ /* 0x000fe20000010000 */
[----:B------:R-:W-:Y:S01]  /*2970*/  FMUL.FTZ R122, R214, R227 ;  /* 0x000000e3d67a7220 */ /* 0x000fe20000410000 */
[--C-:B------:R-:W-:Y:S01]  /*2980*/  FFMA.FTZ R125, R20, UR14, -R7.reuse ;  /* 0x0000000e147d7c23 */ /* 0x100fe20008010807 */
[----:B------:R-:W-:Y:S01]  /*2990*/  FFMA.FTZ R126, R126, UR14, -R7 ;  /* 0x0000000e7e7e7c23 */ /* 0x000fe20008010807 */
[----:B----4-:R-:W-:Y:S01]  /*29a0*/  FSEL R225, R217, -INF , P2 ;  /* 0xff800000d9e17808 */ /* 0x010fe20001000000 */
[----:B------:R-:W-:Y:S01]  /*29b0*/  FFMA.FTZ R208, R208, UR14, -R15 ;  /* 0x0000000ed0d07c23 */ /* 0x000fe2000801080f */
[----:B------:R-:W-:Y:S01]  /*29c0*/  FSEL R227, R219, -INF , P1 ;  /* 0xff800000dbe37808 */ /* 0x000fe20000800000 */
[----:B------:R-:W-:Y:S01]  /*29d0*/  FADD.FTZ R210, R127, -R21 ;  /* 0x800000157fd27221 */ /* 0x000fe20000010000 */
[----:B------:R-:W-:Y:S01]  /*29e0*/  FSEL R7, R221, -INF , P1 ;  /* 0xff800000dd077808 */ /* 0x000fe20000800000 */
[----:B------:R2:W-:Y:S01]  /*29f0*/  MUFU.EX2 R15, R120 ;  /* 0x00000078000f7308 */ /* 0x0005e20000000800 */
[----:B------:R-:W-:Y:S01]  /*2a00*/  FSEL R127, R172, -INF , P2 ;  /* 0xff800000ac7f7808 */ /* 0x000fe20001000000 */
[--C-:B------:R-:W-:Y:S01]  /*2a10*/  FFMA.FTZ R225, R225, UR14, -R6.reuse ;  /* 0x0000000ee1e17c23 */ /* 0x100fe20008010806 */
[----:B------:R-:W-:Y:S01]  /*2a20*/  FFMA.FTZ R21, R227, UR14, -R6 ;  /* 0x0000000ee3157c23 */ /* 0x000fe20008010806 */
[----:B------:R-:W-:Y:S01]  /*2a30*/  FMUL.FTZ R153, R166, R153 ;  /* 0x00000099a6997220 */ /* 0x000fe20000410000 */
[----:B------:R-:W-:Y:S01]  /*2a40*/  FFMA.FTZ R6, -R155, R155, 1 ;  /* 0x3f8000009b067423 */ /* 0x000fe2000001019b */
[--C-:B------:R-:W-:Y:S01]  /*2a50*/  FFMA.FTZ R127, R127, UR14, -R10.reuse ;  /* 0x0000000e7f7f7c23 */ /* 0x100fe2000801080a */
[----:B------:R-:W-:Y:S01]  /*2a60*/  FSEL R214, R222, -INF , P2 ;  /* 0xff800000ded67808 */ /* 0x000fe20001000000 */
[----:B------:R-:W-:Y:S01]  /*2a70*/  FMUL.FTZ R155, R154, R153 ;  /* 0x000000999a9b7220 */ /* 0x000fe20000410000 */
[----:B--2---:R-:W-:Y:S01]  /*2a80*/  FFMA.FTZ R120, R7, UR14, -R10 ;  /* 0x0000000e07787c23 */ /* 0x004fe2000801080a */
[----:B------:R-:W-:Y:S01]  /*2a90*/  FMUL.FTZ R7, R167, R212 ;  /* 0x000000d4a7077220 */ /* 0x000fe20000410000 */
[----:B------:R-:W-:Y:S01]  /*2aa0*/  FMUL.FTZ R10, R168, R213 ;  /* 0x000000d5a80a7220 */ /* 0x000fe20000410000 */
[----:B------:R2:W3:Y:S01]  /*2ab0*/  MUFU.EX2 R124, R208 ;  /* 0x000000d0007c7308 */ /* 0x0004e20000000800 */
[----:B------:R-:W-:Y:S01]  /*2ac0*/  FSEL R212, R173, -INF , P2 ;  /* 0xff800000add47808 */ /* 0x000fe20001000000 */
[----:B------:R-:W-:Y:S01]  /*2ad0*/  FMUL.FTZ R154, R6, R7 ;  /* 0x00000007069a7220 */ /* 0x000fe20000410000 */
[----:B------:R-:W-:Y:S01]  /*2ae0*/  FMUL.FTZ R7, R171, R210 ;  /* 0x000000d2ab077220 */ /* 0x000fe20000410000 */
[----:B------:R-:W-:Y:S01]  /*2af0*/  FMUL.FTZ R153, R157, R10 ;  /* 0x0000000a9d997220 */ /* 0x000fe20000410000 */
[----:B------:R-:W-:Y:S01]  /*2b00*/  FSEL R10, R175, -INF , P1 ;  /* 0xff800000af0a7808 */ /* 0x000fe20000800000 */
[----:B------:R-:W-:Y:S01]  /*2b10*/  FFMA.FTZ R212, R212, UR14, -R11 ;  /* 0x0000000ed4d47c23 */ /* 0x000fe2000801080b */
[----:B------:R-:W-:Y:S01]  /*2b20*/  FSEL R157, R178, -INF , P1 ;  /* 0xff800000b29d7808 */ /* 0x000fe20000800000 */
[----:B------:R4:W5:Y:S01]  /*2b30*/  MUFU.EX2 R20, R225 ;  /* 0x000000e100147308 */ /* 0x0009620000000800 */
[----:B--2---:R-:W-:Y:S01]  /*2b40*/  FFMA.FTZ R208, -R159, R159, 1 ;  /* 0x3f8000009fd07423 */ /* 0x004fe2000001019f */
[----:B------:R-:W-:Y:S01]  /*2b50*/  FSEL R159, R176, -INF , P2 ;  /* 0xff800000b09f7808 */ /* 0x000fe20001000000 */
[----:B------:R-:W-:Y:S01]  /*2b60*/  FFMA.FTZ R210, -R158, R158, 1 ;  /* 0x3f8000009ed27423 */ /* 0x000fe2000001019e */
[--C-:B------:R-:W-:Y:S01]  /*2b70*/  FFMA.FTZ R157, R157, UR14, -R8.reuse ;  /* 0x0000000e9d9d7c23 */ /* 0x100fe20008010808 */
[----:B------:R-:W-:Y:S01]  /*2b80*/  FMUL.FTZ R208, R208, R7 ;  /* 0x00000007d0d07220 */ /* 0x000fe20000410000 */
[----:B------:R-:W-:Y:S01]  /*2b90*/  FFMA.FTZ R214, R214, UR14, -R9 ;  /* 0x0000000ed6d67c23 */ /* 0x000fe20008010809 */
[----:B------:R-:W2:Y:S01]  /*2ba0*/  LDS.64 R6, [R22+0x1e260] ;  /* 0x01e2600016067984 */ /* 0x000ea20000000a00 */
[----:B------:R-:W-:Y:S01]  /*2bb0*/  FFMA.FTZ R159, R159, UR14, -R8 ;  /* 0x0000000e9f9f7c23 */ /* 0x000fe20008010808 */
[----:B----4-:R-:W-:Y:S01]  /*2bc0*/  FFMA.FTZ R225, R10, UR14, -R11 ;  /* 0x0000000e0ae17c23 */ /* 0x010fe2000801080b */
[--C-:B-1----:R-:W-:Y:S01]  /*2bd0*/  FADD.FTZ R11, R128, -R12.reuse ;  /* 0x8000000c800b7221 */ /* 0x102fe20000010000 */
[--C-:B------:R-:W-:Y:S01]  /*2be0*/  FADD.FTZ R10, R129, -R13.reuse ;  /* 0x8000000d810a7221 */ /* 0x100fe20000010000 */
[----:B------:R-:W-:Y:S01]  /*2bf0*/  FADD.FTZ R128, R131, -R13 ;  /* 0x8000000d83807221 */ /* 0x000fe20000010000 */
[----:B------:R-:W-:Y:S01]  /*2c00*/  FSEL R8, R179, -INF , P1 ;  /* 0xff800000b3087808 */ /* 0x000fe20000800000 */
[----:B------:R-:W-:Y:S01]  /*2c10*/  FMUL.FTZ R11, R162, R11 ;  /* 0x0000000ba20b7220 */ /* 0x000fe20000410000 */
[----:B------:R-:W-:Y:S01]  /*2c20*/  FMUL.FTZ R129, R163, R10 ;  /* 0x0000000aa3817220 */ /* 0x000fe20000410000 */
[----:B------:R-:W-:Y:S01]  /*2c30*/  FADD.FTZ R227, R130, -R12 ;  /* 0x8000000c82e37221 */ /* 0x000fe20000010000 */
[----:B------:R1:W-:Y:S01]  /*2c40*/  MUFU.EX2 R13, R120 ;  /* 0x00000078000d7308 */ /* 0x0003e20000000800 */
[----:B------:R-:W-:Y:S01]  /*2c50*/  FMUL.FTZ R131, R156, R11 ;  /* 0x0000000b9c837220 */ /* 0x000fe20000410000 */
[----:B------:R-:W-:Y:S01]  /*2c60*/  FFMA.FTZ R213, R8, UR14, -R9 ;  /* 0x0000000e08d57c23 */ /* 0x000fe20008010809 */
[----:B------:R-:W4:Y:S01]  /*2c70*/  LDS.64 R10, [R22+0x1e280] ;  /* 0x01e28000160a7984 */ /* 0x000f220000000a00 */
[----:B------:R-:W-:Y:S01]  /*2c80*/  FMUL.FTZ R210, R210, R129 ;  /* 0x00000081d2d27220 */ /* 0x000fe20000410000 */
[----:B------:R-:W-:Y:S01]  /*2c90*/  FSEL R9, R180, -INF , P2 ;  /* 0xff800000b4097808 */ /* 0x000fe20001000000 */
[----:B------:R-:W-:Y:S01]  /*2ca0*/  FFMA.FTZ R8, -R161, R161, 1 ;  /* 0x3f800000a1087423 */ /* 0x000fe200000101a1 */
[----:B------:R-:W-:Y:S01]  /*2cb0*/  FSEL R129, R182, -INF , P1 ;  /* 0xff800000b6817808 */ /* 0x000fe20000800000 */
[----:B------:R-:W-:Y:S01]  /*2cc0*/  FMUL.FTZ R161, R174, R227 ;  /* 0x000000e3aea17220 */ /* 0x000fe20000410000 */
[----:B------:R-:W-:Y:S01]  /*2cd0*/  FMUL.FTZ R227, R177, R128 ;  /* 0x00000080b1e37220 */ /* 0x000fe20000410000 */
[--C-:B-1----:R-:W-:Y:S01]  /*2ce0*/  FFMA.FTZ R120, R9, UR14, -R4.reuse ;  /* 0x0000000e09787c23 */ /* 0x102fe20008010804 */
[----:B------:R-:W-:Y:S01]  /*2cf0*/  MUFU.EX2 R12, R127 ;  /* 0x0000007f000c7308 */ /* 0x000fe20000000800 */
[----:B------:R-:W-:Y:S01]  /*2d00*/  FFMA.FTZ R156, R129, UR14, -R4 ;  /* 0x0000000e819c7c23 */ /* 0x000fe20008010804 */
[----:B------:R-:W-:Y:S01]  /*2d10*/  FSEL R4, R223, -INF , P1 ;  /* 0xff800000df047808 */ /* 0x000fe20000800000 */
[----:B------:R-:W-:Y:S01]  /*2d20*/  FMUL.FTZ R161, R160, R161 ;  /* 0x000000a1a0a17220 */ /* 0x000fe20000410000 */
[----:B------:R-:W-:Y:S01]  /*2d30*/  FMUL.FTZ R160, R8, R227 ;  /* 0x000000e308a07220 */ /* 0x000fe20000410000 */
[----:B------:R-:W-:Y:S01]  /*2d40*/  FSEL R158, R181, -INF , P2 ;  /* 0xff800000b59e7808 */ /* 0x000fe20001000000 */
[----:B------:R-:W1:Y:S01]  /*2d50*/  LDS.64 R8, [R22+0x1e2a0] ;  /* 0x01e2a00016087984 */ /* 0x000e620000000a00 */
[----:B------:R-:W-:Y:S01]  /*2d60*/  FFMA.FTZ R215, -R215, R215, 1 ;  /* 0x3f800000d7d77423 */ /* 0x000fe200000101d7 */
[----:B------:R3:W-:Y:S01]  /*2d70*/  MUFU.EX2 R127, R212 ;  /* 0x000000d4007f7308 */ /* 0x0007e20000000800 */
[----:B------:R-:W-:Y:S01]  /*2d80*/  FFMA.FTZ R216, -R216, R216, 1 ;  /* 0x3f800000d8d87423 */ /* 0x000fe200000101d8 */
[--C-:B------:R-:W-:Y:S01]  /*2d90*/  FFMA.FTZ R158, R158, UR14, -R5.reuse ;  /* 0x0000000e9e9e7c23 */ /* 0x100fe20008010805 */
[----:B------:R-:W-:Y:S01]  /*2da0*/  FFMA.FTZ R217, -R217, R217, 1 ;  /* 0x3f800000d9d97423 */ /* 0x000fe200000101d9 */
[----:B------:R-:W-:Y:S01]  /*2db0*/  FFMA.FTZ R172, -R172, R172, 1 ;  /* 0x3f800000acac7423 */ /* 0x000fe200000101ac */
[----:B------:R-:W-:Y:S01]  /*2dc0*/  FFMA.FTZ R176, -R176, R176, 1 ;  /* 0x3f800000b0b07423 */ /* 0x000fe200000101b0 */
[----:B------:R-:W-:Y:S01]  /*2dd0*/  FFMA.FTZ R178, -R178, R178, 1 ;  /* 0x3f800000b2b27423 */ /* 0x000fe200000101b2 */
[----:B------:R-:W-:Y:S01]  /*2de0*/  FFMA.FTZ R222, -R222, R222, 1 ;  /* 0x3f800000dede7423 */ /* 0x000fe200000101de */
[----:B------:R-:W5:Y:S01]  /*2df0*/  MUFU.EX2 R21, R21 ;  /* 0x0000001500157308 */ /* 0x000f620000000800 */
[----:B---3--:R-:W-:Y:S01]  /*2e00*/  FFMA.FTZ R212, R4, UR14, -R5 ;  /* 0x0000000e04d47c23 */ /* 0x008fe20008010805 */
[----:B------:R-:W-:Y:S01]  /*2e10*/  FFMA.FTZ R179, -R179, R179, 1 ;  /* 0x3f800000b3b37423 */ /* 0x000fe200000101b3 */
[--C-:B--2---:R-:W-:Y:S01]  /*2e20*/  FADD.FTZ R4, R133, -R7.reuse ;  /* 0x8000000785047221 */ /* 0x104fe20000010000 */
[----:B------:R-:W-:Y:S01]  /*2e30*/  FADD.FTZ R7, R135, -R7 ;  /* 0x8000000787077221 */ /* 0x000fe20000010000 */
[----:B------:R-:W-:Y:S01]  /*2e40*/  FFMA.FTZ R135, -R165, R165, 1 ;  /* 0x3f800000a5877423 */ /* 0x000fe200000101a5 */
[--C-:B------:R-:W-:Y:S01]  /*2e50*/  FADD.FTZ R227, R132, -R6.reuse ;  /* 0x8000000684e37221 */ /* 0x100fe20000010000 */
[----:B------:R-:W-:Y:S01]  /*2e60*/  FMUL.FTZ R4, R211, R4 ;  /* 0x00000004d3047220 */ /* 0x000fe20000410000 */
[----:B------:R-:W2:Y:S01]  /*2e70*/  MUFU.EX2 R126, R126 ;  /* 0x0000007e007e7308 */ /* 0x000ea20000000800 */
[----:B------:R-:W-:Y:S01]  /*2e80*/  FADD.FTZ R6, R134, -R6 ;  /* 0x8000000686067221 */ /* 0x000fe20000010000 */
[----:B------:R-:W-:Y:S01]  /*2e90*/  FMUL.FTZ R7, R124, R7 ;  /* 0x000000077c077220 */ /* 0x000fe20000410000 */
[----:B------:R-:W-:Y:S01]  /*2ea0*/  FMUL.FTZ R135, R135, R4 ;  /* 0x0000000487877220 */ /* 0x000fe20000410000 */
[----:B------:R-:W-:Y:S01]  /*2eb0*/  FFMA.FTZ R134, -R164, R164, 1 ;  /* 0x3f800000a4867423 */ /* 0x000fe200000101a4 */
[----:B------:R-:W3:Y:S01]  /*2ec0*/  LDS.64 R4, [R22+0x1e2c0] ;  /* 0x01e2c00016047984 */ /* 0x000ee20000000a00 */
[----:B------:R-:W-:Y:S01]  /*2ed0*/  FMUL.FTZ R6, R15, R6 ;  /* 0x000000060f067220 */ /* 0x000fe20000410000 */
[----:B------:R-:W-:Y:S01]  /*2ee0*/  FFMA.FTZ R164, -R218, R218, 1 ;  /* 0x3f800000daa47423 */ /* 0x000fe200000101da */
[----:B------:R4:W-:Y:S01]  /*2ef0*/  MUFU.EX2 R129, R159 ;  /* 0x0000009f00817308 */ /* 0x0009e20000000800 */
[----:B------:R-:W-:Y:S01]  /*2f00*/  FMUL.FTZ R227, R14, R227 ;  /* 0x000000e30ee37220 */ /* 0x000fe20000410000 */
[----:B------:R-:W-:Y:S01]  /*2f10*/  FMUL.FTZ R133, R215, R6 ;  /* 0x00000006d7857220 */ /* 0x000fe20000410000 */
[----:B------:R-:W-:Y:S01]  /*2f20*/  FFMA.FTZ R180, -R180, R180, 1 ;  /* 0x3f800000b4b47423 */ /* 0x000fe200000101b4 */
[----:B------:R-:W-:Y:S01]  /*2f30*/  FFMA.FTZ R182, -R182, R182, 1 ;  /* 0x3f800000b6b67423 */ /* 0x000fe200000101b6 */
[----:B------:R-:W-:Y:S01]  /*2f40*/  FFMA.FTZ R181, -R181, R181, 1 ;  /* 0x3f800000b5b57423 */ /* 0x000fe200000101b5 */
[----:B------:R-:W-:Y:S01]  /*2f50*/  FFMA.FTZ R223, -R223, R223, 1 ;  /* 0x3f800000dfdf7423 */ /* 0x000fe200000101df */
[----:B------:R-:W-:Y:S01]  /*2f60*/  FMUL.FTZ R134, R134, R227 ;  /* 0x000000e386867220 */ /* 0x000fe20000410000 */
[----:B------:R2:W-:Y:S01]  /*2f70*/  MUFU.EX2 R130, R157 ;  /* 0x0000009d00827308 */ /* 0x0005e20000000800 */
[--C-:B----4-:R-:W-:Y:S01]  /*2f80*/  FADD.FTZ R159, R136, -R10.reuse ;  /* 0x8000000a889f7221 */ /* 0x110fe20000010000 */
[----:B------:R-:W-:Y:S01]  /*2f90*/  FMUL.FTZ R136, R216, R7 ;  /* 0x00000007d8887220 */ /* 0x000fe20000410000 */
[----:B------:R-:W-:Y:S01]  /*2fa0*/  FADD.FTZ R10, R138, -R10 ;  /* 0x8000000a8a0a7221 */ /* 0x000fe20000010000 */
[--C-:B------:R-:W-:Y:S01]  /*2fb0*/  FADD.FTZ R7, R139, -R11.reuse ;  /* 0x8000000b8b077221 */ /* 0x100fe20000010000 */
[----:B-----5:R-:W-:Y:S01]  /*2fc0*/  FMUL.FTZ R6, R20, R159 ;  /* 0x0000009f14067220 */ /* 0x020fe20000410000 */
[----:B------:R-:W-:Y:S01]  /*2fd0*/  FADD.FTZ R216, R137, -R11 ;  /* 0x8000000b89d87221 */ /* 0x000fe20000010000 */
[----:B------:R-:W-:Y:S01]  /*2fe0*/  FFMA.FTZ R138, -R219, R219, 1 ;  /* 0x3f800000db8a7423 */ /* 0x000fe200000101db */
[----:B------:R-:W4:Y:S01]  /*2ff0*/  MUFU.EX2 R125, R125 ;  /* 0x0000007d007d7308 */ /* 0x000f220000000800 */
[----:B--2---:R-:W-:Y:S01]  /*3000*/  FMUL.FTZ R157, R21, R10 ;  /* 0x0000000a159d7220 */ /* 0x004fe20000410000 */
[----:B------:R-:W-:Y:S01]  /*3010*/  FMUL.FTZ R137, R217, R6 ;  /* 0x00000006d9897220 */ /* 0x000fe20000410000 */
[----:B------:R-:W-:Y:S01]  /*3020*/  FMUL.FTZ R10, R126, R7 ;  /* 0x000000077e0a7220 */ /* 0x000fe20000410000 */
[--C-:B-1----:R-:W-:Y:S01]  /*3030*/  FADD.FTZ R142, R142, -R8.reuse ;  /* 0x800000088e8e7221 */ /* 0x102fe20000010000 */
[----:B------:R1:W2:Y:S01]  /*3040*/  LDS.64 R6, [R22+0x1e2e0] ;  /* 0x01e2e00016067984 */ /* 0x0002a20000000a00 */
[----:B------:R-:W-:Y:S01]  /*3050*/  FMUL.FTZ R138, R138, R157 ;  /* 0x0000009d8a8a7220 */ /* 0x000fe20000410000 */
[----:B------:R-:W-:Y:S01]  /*3060*/  FADD.FTZ R157, R140, -R8 ;  /* 0x800000088c9d7221 */ /* 0x000fe20000010000 */
[----:B------:R-:W5:Y:S01]  /*3070*/  MUFU.EX2 R128, R225 ;  /* 0x000000e100807308 */ /* 0x000f620000000800 */
[----:B------:R-:W-:Y:S01]  /*3080*/  FFMA.FTZ R139, -R220, R220, 1 ;  /* 0x3f800000dc8b7423 */ /* 0x000fe200000101dc */
[----:B------:R-:W-:Y:S01]  /*3090*/  FFMA.FTZ R140, -R221, R221, 1 ;  /* 0x3f800000dd8c7423 */ /* 0x000fe200000101dd */
[----:B------:R-:W-:Y:S01]  /*30a0*/  FMUL.FTZ R157, R12, R157 ;  /* 0x0000009d0c9d7220 */ /* 0x000fe20000410000 */
[----:B------:R-:W-:Y:S01]  /*30b0*/  F2FP.F16.F32.PACK_AB R177, R177, R174 ;  /* 0x000000aeb1b1723e */ /* 0x000fe200000000ff */
[----:B------:R-:W-:-:S02]  /*30c0*/  FMUL.FTZ R139, R139, R10 ;  /* 0x0000000a8b8b7220 */ /* 0x000fc40000410000 */
[----:B-1----:R-:W-:Y:S01]  /*30d0*/  FMUL.FTZ R22, R172, R157 ;  /* 0x0000009dac167220 */ /* 0x002fe20000410000 */
[----:B------:R1:W5:Y:S01]  /*30e0*/  MUFU.EX2 R132, R214 ;  /* 0x000000d600847308 */ /* 0x0003620000000800 */
[----:B----4-:R-:W-:-:S04]  /*30f0*/  FMUL.FTZ R159, R125, R216 ;  /* 0x000000d87d9f7220 */ /* 0x010fc80000410000 */
[----:B------:R-:W-:Y:S01]  /*3100*/  FMUL.FTZ R164, R164, R159 ;  /* 0x0000009fa4a47220 */ /* 0x000fe20000410000 */
[--C-:B------:R-:W-:Y:S01]  /*3110*/  FADD.FTZ R159, R143, -R9.reuse ;  /* 0x800000098f9f7221 */ /* 0x100fe20000010000 */
[--C-:B---3--:R-:W-:Y:S01]  /*3120*/  FADD.FTZ R144, R144, -R4.reuse ;  /* 0x8000000490907221 */ /* 0x108fe20000010000 */
[----:B------:R5:W-:Y:S01]  /*3130*/  MUFU.EX2 R10, R120 ;  /* 0x00000078000a7308 */ /* 0x000be20000000800 */
[----:B-1----:R-:W-:Y:S01]  /*3140*/  FADD.FTZ R214, R141, -R9 ;  /* 0x800000098dd67221 */ /* 0x002fe20000010000 */
[----:B------:R-:W-:Y:S01]  /*3150*/  FMUL.FTZ R9, R13, R142 ;  /* 0x0000008e0d097220 */ /* 0x000fe20000410000 */
[----:B------:R-:W-:Y:S01]  /*3160*/  FADD.FTZ R157, R146, -R4 ;  /* 0x80000004929d7221 */ /* 0x000fe20000010000 */
[--C-:B------:R-:W-:Y:S01]  /*3170*/  FADD.FTZ R4, R147, -R5.reuse ;  /* 0x8000000593047221 */ /* 0x100fe20000010000 */
[----:B------:R-:W-:Y:S01]  /*3180*/  FFMA.FTZ R143, -R175, R175, 1 ;  /* 0x3f800000af8f7423 */ /* 0x000fe200000101af */
[----:B------:R-:W-:Y:S01]  /*3190*/  FMUL.FTZ R140, R140, R9 ;  /* 0x000000098c8c7220 */ /* 0x000fe20000410000 */
[----:B------:R-:W-:Y:S01]  /*31a0*/  FMUL.FTZ R157, R130, R157 ;  /* 0x0000009d829d7220 */ /* 0x000fe20000410000 */
[----:B------:R-:W1:Y:S01]  /*31b0*/  MUFU.EX2 R11, R213 ;  /* 0x000000d5000b7308 */ /* 0x000e620000000800 */
[----:B-----5:R-:W-:Y:S01]  /*31c0*/  FMUL.FTZ R120, R128, R159 ;  /* 0x0000009f80787220 */ /* 0x020fe20000410000 */
[----:B------:R-:W-:Y:S01]  /*31d0*/  FADD.FTZ R159, R145, -R5 ;  /* 0x80000005919f7221 */ /* 0x000fe20000010000 */
[----:B------:R-:W-:Y:S01]  /*31e0*/  FMUL.FTZ R145, R129, R144 ;  /* 0x0000009081917220 */ /* 0x000fe20000410000 */
[----:B------:R-:W-:Y:S01]  /*31f0*/  FFMA.FTZ R141, -R173, R173, 1 ;  /* 0x3f800000ad8d7423 */ /* 0x000fe200000101ad */
[----:B------:R-:W-:Y:S01]  /*3200*/  FMUL.FTZ R143, R143, R120 ;  /* 0x000000788f8f7220 */ /* 0x000fe20000410000 */
[----:B------:R-:W-:Y:S01]  /*3210*/  FMUL.FTZ R159, R132, R159 ;  /* 0x0000009f849f7220 */ /* 0x000fe20000410000 */
[----:B------:R-:W-:Y:S01]  /*3220*/  FMUL.FTZ R144, R176, R145 ;  /* 0x00000091b0907220 */ /* 0x000fe20000410000 */
[----:B------:R-:W3:Y:S01]  /*3230*/  MUFU.EX2 R8, R156 ;  /* 0x0000009c00087308 */ /* 0x000ee20000000800 */
[----:B------:R-:W-:Y:S01]  /*3240*/  FMUL.FTZ R145, R178, R157 ;  /* 0x0000009db2917220 */ /* 0x000fe20000410000 */
[----:B------:R-:W-:Y:S01]  /*3250*/  FMUL.FTZ R147, R222, R159 ;  /* 0x0000009fde937220 */ /* 0x000fe20000410000 */
[----:B------:R-:W-:Y:S01]  /*3260*/  FMUL.FTZ R214, R127, R214 ;  /* 0x000000d67fd67220 */ /* 0x000fe20000410000 */
[----:B------:R-:W-:Y:S01]  /*3270*/  F2FP.F16.F32.PACK_AB R176, R163, R162 ;  /* 0x000000a2a3b0723e */ /* 0x000fe200000000ff */
[--C-:B--2---:R-:W-:Y:S01]  /*3280*/  FADD.FTZ R157, R148, -R6.reuse ;  /* 0x80000006949d7221 */ /* 0x104fe20000010000 */
[----:B------:R-:W-:Y:S01]  /*3290*/  FADD.FTZ R159, R150, -R6 ;  /* 0x80000006969f7221 */ /* 0x000fe20000010000 */
[--C-:B------:R-:W-:Y:S01]  /*32a0*/  FADD.FTZ R6, R149, -R7.reuse ;  /* 0x8000000795067221 */ /* 0x100fe20000010000 */
[----:B------:R2:W4:Y:S01]  /*32b0*/  MUFU.EX2 R9, R158 ;  /* 0x0000009e00097308 */ /* 0x0005220000000800 */
[----:B------:R-:W-:Y:S01]  /*32c0*/  FADD.FTZ R120, R151, -R7 ;  /* 0x8000000797787221 */ /* 0x000fe20000010000 */
[----:B------:R-:W-:-:S02]  /*32d0*/  IMAD.U32 R7, RZ, RZ, UR6 ;  /* 0x00000006ff077e24 */ /* 0x000fc4000f8e00ff */
[----:B-1----:R-:W-:Y:S01]  /*32e0*/  FMUL.FTZ R4, R11, R4 ;  /* 0x000000040b047220 */ /* 0x002fe20000410000 */
[----:B------:R-:W-:Y:S01]  /*32f0*/  FMUL.FTZ R157, R10, R157 ;  /* 0x0000009d0a9d7220 */ /* 0x000fe20000410000 */
[----:B------:R-:W-:Y:S01]  /*3300*/  FMUL.FTZ R141, R141, R214 ;  /* 0x000000d68d8d7220 */ /* 0x000fe20000410000 */
[----:B------:R-:W-:Y:S02]  /*3310*/  IMAD R7, R7, 0x2000, R0 ;  /* 0x0000200007077824 */ /* 0x000fe400078e0200 */
[----:B------:R-:W-:Y:S01]  /*3320*/  FMUL.FTZ R4, R179, R4 ;  /* 0x00000004b3047220 */ /* 0x000fe20000410000 */
[----:B------:R-:W1:Y:S01]  /*3330*/  MUFU.EX2 R5, R212 ;  /* 0x000000d400057308 */ /* 0x000e620000000800 */
[----:B---3--:R-:W-:Y:S01]  /*3340*/  FMUL.FTZ R159, R8, R159 ;  /* 0x0000009f089f7220 */ /* 0x008fe20000410000 */
[----:B------:R-:W-:Y:S01]  /*3350*/  FMUL.FTZ R146, R180, R157 ;  /* 0x0000009db4927220 */ /* 0x000fe20000410000 */
[----:B------:R-:W-:Y:S01]  /*3360*/  F2FP.F16.F32.PACK_AB R156, R152, R121 ;  /* 0x00000079989c723e */ /* 0x000fe200000000ff */
[----:B------:R-:W-:-:S02]  /*3370*/  IMAD R7, R7, 0x2, R18 ;  /* 0x0000000207077824 */ /* 0x000fc400078e0212 */
[----:B------:R-:W-:Y:S01]  /*3380*/  FMUL.FTZ R182, R182, R159 ;  /* 0x0000009fb6b67220 */ /* 0x000fe20000410000 */
[----:B------:R-:W-:Y:S02]  /*3390*/  F2FP.F16.F32.PACK_AB R157, R122, R123 ;  /* 0x0000007b7a9d723e */ /* 0x000fe400000000ff */
[----:B--2---:R-:W-:Y:S01]  /*33a0*/  F2FP.F16.F32.PACK_AB R158, R154, R155 ;  /* 0x0000009b9a9e723e */ /* 0x004fe200000000ff */
[----:B----4-:R-:W-:Y:S01]  /*33b0*/  FMUL.FTZ R6, R9, R6 ;  /* 0x0000000609067220 */ /* 0x010fe20000410000 */
[----:B------:R-:W-:Y:S02]  /*33c0*/  F2FP.F16.F32.PACK_AB R159, R208, R153 ;  /* 0x00000099d09f723e */ /* 0x000fe400000000ff */
[----:B------:R-:W-:Y:S01]  /*33d0*/  F2FP.F16.F32.PACK_AB R152, R210, R131 ;  /* 0x00000083d298723e */ /* 0x000fe200000000ff */
[----:B------:R-:W-:Y:S01]  /*33e0*/  FMUL.FTZ R181, R181, R6 ;  /* 0x00000006b5b57220 */ /* 0x000fe20000410000 */
[----:B------:R-:W-:Y:S01]  /*33f0*/  F2FP.F16.F32.PACK_AB R153, R160, R161 ;  /* 0x000000a1a099723e */ /* 0x000fe200000000ff */
[----:B------:R2:W-:Y:S01]  /*3400*/  STSM.16.MT88.4 [R7+0x1e800], R156 ;  /* 0x01e8009c07007844 */ /* 0x0005e20000004200 */
[----:B------:R-:W-:Y:S01]  /*3410*/  F2FP.F16.F32.PACK_AB R154, R135, R134 ;  /* 0x00000086879a723e */ /* 0x000fe200000000ff */
[----:B-1----:R-:W-:Y:S01]  /*3420*/  FMUL.FTZ R120, R5, R120 ;  /* 0x0000007805787220 */ /* 0x002fe20000410000 */
[----:B------:R-:W-:-:S02]  /*3430*/  F2FP.F16.F32.PACK_AB R155, R136, R133 ;  /* 0x00000085889b723e */ /* 0x000fc400000000ff */
[----:B------:R-:W-:Y:S01]  /*3440*/  F2FP.F16.F32.PACK_AB R148, R164, R137 ;  /* 0x00000089a494723e */ /* 0x000fe200000000ff */
[----:B------:R-:W-:Y:S01]  /*3450*/  FMUL.FTZ R223, R223, R120 ;  /* 0x00000078dfdf7220 */ /* 0x000fe20000410000 */
[----:B------:R-:W-:Y:S01]  /*3460*/  F2FP.F16.F32.PACK_AB R149, R139, R138 ;  /* 0x0000008a8b95723e */ /* 0x000fe200000000ff */
[----:B------:R2:W-:Y:S01]  /*3470*/  STSM.16.MT88.4 [R7+0x1f000], R152 ;  /* 0x01f0009807007844 */ /* 0x0005e20000004200 */
[----:B------:R-:W-:Y:S02]  /*3480*/  F2FP.F16.F32.PACK_AB R150, R141, R22 ;  /* 0x000000168d96723e */ /* 0x000fe400000000ff */
[----:B------:R-:W-:Y:S02]  /*3490*/  F2FP.F16.F32.PACK_AB R151, R143, R140 ;  /* 0x0000008c8f97723e */ /* 0x000fe400000000ff */
[----:B------:R-:W-:Y:S02]  /*34a0*/  F2FP.F16.F32.PACK_AB R144, R147, R144 ;  /* 0x000000909390723e */ /* 0x000fe400000000ff */
[----:B------:R-:W-:Y:S01]  /*34b0*/  F2FP.F16.F32.PACK_AB R145, R4, R145 ;  /* 0x000000910491723e */ /* 0x000fe200000000ff */
[----:B------:R2:W-:Y:S01]  /*34c0*/  STSM.16.MT88.4 [R7+0x1f800], R148 ;  /* 0x01f8009407007844 */ /* 0x0005e20000004200 */
[----:B------:R-:W-:Y:S01]  /*34d0*/  F2FP.F16.F32.PACK_AB R146, R181, R146 ;  /* 0x00000092b592723e */ /* 0x000fe200000000ff */
[----:B------:R-:W-:Y:S01]  /*34e0*/  IMAD R4, R209, 0x1000, R18 ;  /* 0x00001000d1047824 */ /* 0x000fe200078e0212 */
[----:B------:R-:W-:-:S02]  /*34f0*/  F2FP.F16.F32.PACK_AB R147, R223, R182 ;  /* 0x000000b6df93723e */ /* 0x000fc400000000ff */
[----:B------:R-:W-:Y:S02]  /*3500*/  F2FP.F16.F32.PACK_AB R120, R183, R224 ;  /* 0x000000e0b778723e */ /* 0x000fe400000000ff */
[----:B------:R-:W-:Y:S01]  /*3510*/  F2FP.F16.F32.PACK_AB R121, R170, R169 ;  /* 0x000000a9aa79723e */ /* 0x000fe200000000ff */
[----:B------:R2:W-:Y:S01]  /*3520*/  STSM.16.MT88.4 [R7+0x20000], R144 ;  /* 0x0200009007007844 */ /* 0x0005e20000004200 */
[----:B------:R-:W-:Y:S02]  /*3530*/  F2FP.F16.F32.PACK_AB R122, R167, R166 ;  /* 0x000000a6a77a723e */ /* 0x000fe400000000ff */
[----:B------:R-:W-:Y:S02]  /*3540*/  F2FP.F16.F32.PACK_AB R123, R171, R168 ;  /* 0x000000a8ab7b723e */ /* 0x000fe400000000ff */
[----:B------:R-:W-:Y:S02]  /*3550*/  F2FP.F16.F32.PACK_AB R178, R211, R14 ;  /* 0x0000000ed3b2723e */ /* 0x000fe400000000ff */
[----:B------:R-:W-:Y:S01]  /*3560*/  WARPGROUP.ARRIVE ;  /* 0x00000000000079c5 */ /* 0x000fe20000000000 */
[----:B------:R-:W-:-:S02]  /*3570*/  F2FP.F16.F32.PACK_AB R179, R124, R15 ;  /* 0x0000000f7cb3723e */ /* 0x000fc400000000ff */
[----:B------:R-:W-:Y:S02]  /*3580*/  F2FP.F16.F32.PACK_AB R132, R132, R129 ;  /* 0x000000818484723e */ /* 0x000fe400000000ff */
[----:B------:R-:W-:Y:S01]  /*3590*/  F2FP.F16.F32.PACK_AB R133, R11, R130 ;  /* 0x000000820b85723e */ /* 0x000fe200000000ff */
[----:B------:R-:W-:Y:S01]  /*35a0*/  HGMMA.64x96x16.F32 R24, R120, gdesc[UR16].tnspB, R24, gsb0 ;  /* 0x4160001078187df0 */ /* 0x000fe20008000818 */
[----:B------:R-:W-:Y:S01]  /*35b0*/  UMOV UR18, UR12 ;  /* 0x0000000c00127c82 */ /* 0x000fe20008000000 */
[----:B------:R-:W-:Y:S01]  /*35c0*/  UMOV UR19, 0x80000020 ;  /* 0x8000002000137882 */ /* 0x000fe20000000000 */
[----:B------:R-:W-:Y:S01]  /*35d0*/  UIADD3 UR12, UR10, 0x80, URZ ;  /* 0x000000800a0c7890 */ /* 0x000fe2000fffe03f */
[----:B------:R-:W-:Y:S02]  /*35e0*/  F2FP.F16.F32.PACK_AB R134, R9, R10 ;  /* 0x0000000a0986723e */ /* 0x000fe400000000ff */
[----:B------:R-:W-:Y:S02]  /*35f0*/  F2FP.F16.F32.PACK_AB R135, R5, R8 ;  /* 0x000000080587723e */ /* 0x000fe400000000ff */
        /* <DEDUP_REMOVED lines=185> */
[----:B--2---:R-:W-:Y:S05]  /*4190*/  @!P0 BRA `(.L_x_353) ;  /* 0x0000000000048947 */ /* 0x004fea0003800000 */
[----:B------:R-:W-:Y:S01]  /*41a0*/  BPT.TRAP 0x1 ;  /* 0x000000040000795c */ /* 0x000fe20000300000 */
.L_x_353:
        /* <DEDUP_REMOVED lines=48> */
.L_x_354:
        /* <DEDUP_REMOVED lines=16> */
.L_x_344:
[----:B------:R-:W2:Y:S01]  /*45b0*/  S2UR UR7, SR_CTAID.Y ;  /* 0x00000000000779c3 */ /* 0x000ea20000002600 */
[----:B------:R-:W-:Y:S01]  /*45c0*/  ULDC UR6, c[0x0][0x850] ;  /* 0x0002140000067ab9 */ /* 0x000fe20000000800 */
[----:B------:R-:W3:Y:S01]  /*45d0*/  S2R R0, SR_TID.X ;  /* 0x0000000000007919 */ /* 0x000ee20000002100 */
[----:B------:R-:W-:Y:S01]  /*45e0*/  UISETP.NE.AND UP0, UPT, UR6, 0x1, UPT ;  /* 0x000000010600788c */ /* 0x000fe2000bf05270 */
[----:B------:R-:W-:Y:S01]  /*45f0*/  IMAD R23, R16, 0x1800, R23 ;  /* 0x0000180010177824 */ /* 0x000fe200078e0217 */
[----:B------:R-:W-:Y:S01]  /*4600*/  ULDC.64 UR14, c[0x0][0x818] ;  /* 0x00020600000e7ab9 */ /* 0x000fe20000000a00 */
[----:B------:R-:W-:Y:S01]  /*4610*/  ULDC UR12, c[0x0][0x870] ;  /* 0x00021c00000c7ab9 */ /* 0x000fe20000000800 */
[----:B------:R-:W-:Y:S01]  /*4620*/  ULDC.64 UR18, c[0x0][0x840] ;  /* 0x0002100000127ab9 */ /* 0x000fe20000000a00 */
[----:B------:R-:W5:Y:S01]  /*4630*/  S2UR UR17, SR_CTAID.X ;  /* 0x00000000001179c3 */ /* 0x000f620000002500 */
[----:B------:R-:W-:Y:S01]  /*4640*/  ULDC.64 UR20, c[0x0][0x868] ;  /* 0x00021a0000147ab9 */ /* 0x000fe20000000a00 */
[----:B------:R-:W-:-:S06]  /*4650*/  IMAD R23, R23, 0x4, R18 ;  /* 0x0000000417177824 */ /* 0x000fcc00078e0212 */
[----:B------:R-:W-:Y:S08]  /*4660*/  BAR.SYNC.DEFER_BLOCKING 0x1, 0x100 ;  /* 0x0044000000007b1d */ /* 0x000ff00000010000 */
[----:B------:R-:W4:Y:S01]  /*4670*/  S2UR UR24, SR_CTAID.Z ;  /* 0x00000000001879c3 */ /* 0x000f220000002700 */
[----:B------:R-:W-:Y:S01]  /*4680*/  @UP0 ULDC UR4, c[0x0][0x854] ;  /* 0x0002150000040ab9 */ /* 0x000fe20000000800 */
[----:B------:R-:W-:Y:S01]  /*4690*/  @UP0 ULDC UR9, c[0x0][0x858] ;  /* 0x0002160000090ab9 */ /* 0x000fe20000000800 */
[----:B------:R-:W-:Y:S01]  /*46a0*/  ULDC.64 UR22, c[0x0][0x848] ;  /* 0x0002120000167ab9 */ /* 0x000fe20000000a00 */
[----:B------:R-:W-:Y:S01]  /*46b0*/  BSSY B0, `(.L_x_356) ;  /* 0x0000073000007945 */ /* 0x000fe20003800000 */
[----:B--2---:R-:W-:-:S02]  /*46c0*/  UIMAD.WIDE.U32 UR4, UR7, UR4, URZ ;  /* 0x00000004070472a5 */ /* 0x004fc4000f8e003f */
[----:B------:R-:W-:Y:S02]  /*46d0*/  UMOV UR8, UR7 ;  /* 0x0000000700087c82 */ /* 0x000fe40008000000 */
[----:B------:R-:W-:Y:S02]  /*46e0*/  @UP0 USHF.R.U32.HI UR8, URZ, UR9, UR5 ;  /* 0x000000093f080299 */ /* 0x000fe40008011605 */
[----:B-----5:R-:W-:Y:S02]  /*46f0*/  UIMAD UR10, UR17, 0x3000, URZ ;  /* 0x00003000110a78a4 */ /* 0x020fe4000f8e023f */
[----:B------:R-:W-:Y:S01]  /*4700*/  USHF.R.S32.HI UR13, URZ, 0x1f, UR8 ;  /* 0x0000001f3f0d7899 */ /* 0x000fe20008011408 */
[----:B------:R2:W-:Y:S01]  /*4710*/  STS.128 [R23], R24 ;  /* 0x0000001817007388 */ /* 0x0005e20000000c00 */
[----:B------:R-:W-:Y:S01]  /*4720*/  USHF.R.S32.HI UR11, URZ, 0x1f, UR10 ;  /* 0x0000001f3f0b7899 */ /* 0x000fe2000801140a */
[----:B---3--:R-:W-:Y:S01]  /*4730*/  ISETP.NE.AND P1, PT, R0, 0x80, PT ;  /* 0x000000800000780c */ /* 0x008fe20003f25270 */
[----:B------:R-:W-:Y:S01]  /*4740*/  UIMAD UR9, UR13, UR14, URZ ;  /* 0x0000000e0d0972a4 */ /* 0x000fe2000f8e023f */
[----:B------:R2:W-:Y:S01]  /*4750*/  STS.128 [R23+0x800], R28 ;  /* 0x0008001c17007388 */ /* 0x0005e20000000c00 */
[----:B------:R-:W-:-:S02]  /*4760*/  UIMAD UR12, UR17, UR12, URZ ;  /* 0x0000000c110c72a4 */ /* 0x000fc4000f8e023f */
[----:B------:R-:W-:Y:S01]  /*4770*/  UIMAD.WIDE.U32 UR4, UR8, UR14, UR10 ;  /* 0x0000000e080472a5 */ /* 0x000fe2000f8e000a */
[----:B------:R2:W-:Y:S01]  /*4780*/  STS.128 [R23+0x1000], R32 ;  /* 0x0010002017007388 */ /* 0x0005e20000000c00 */
[----:B------:R-:W-:Y:S01]  /*4790*/  UIMAD UR16, UR8, UR15, UR9 ;  /* 0x0000000f081072a4 */ /* 0x000fe2000f8e0209 */
[----:B------:R-:W-:Y:S01]  /*47a0*/  ULDC UR14, c[0x0][0x80c] ;  /* 0x00020300000e7ab9 */ /* 0x000fe20000000800 */
[----:B------:R-:W-:Y:S01]  /*47b0*/  UIMAD.WIDE.U32 UR10, UR8, UR18, UR10 ;  /* 0x00000012080a72a5 */ /* 0x000fe2000f8e000a */
[----:B------:R2:W-:Y:S01]  /*47c0*/  STS.128 [R23+0x1800], R36 ;  /* 0x0018002417007388 */ /* 0x0005e20000000c00 */
[----:B------:R-:W-:Y:S02]  /*47d0*/  UIMAD UR12, UR12, UR14, URZ ;  /* 0x0000000e0c0c72a4 */ /* 0x000fe4000f8e023f */
[----:B----4-:R-:W-:Y:S01]  /*47e0*/  UIMAD UR9, UR24, UR14, URZ ;  /* 0x0000000e180972a4 */ /* 0x010fe2000f8e023f */
[----:B------:R2:W-:Y:S01]  /*47f0*/  STS.128 [R23+0x2000], R4 ;  /* 0x0020000417007388 */ /* 0x0005e20000000c00 */
[----:B------:R-:W-:-:S02]  /*4800*/  USHF.R.S32.HI UR15, URZ, 0x1f, UR12 ;  /* 0x0000001f3f0f7899 */ /* 0x000fc4000801140c */
[----:B------:R-:W-:Y:S01]  /*4810*/  USHF.R.S32.HI UR14, URZ, 0x1f, UR9 ;  /* 0x0000001f3f0e7899 */ /* 0x000fe20008011409 */
[----:B------:R2:W-:Y:S01]  /*4820*/  STS.128 [R23+0x2800], R44 ;  /* 0x0028002c17007388 */ /* 0x0005e20000000c00 */
[----:B------:R-:W-:Y:S02]  /*4830*/  UIADD3 UR12, UP0, UP1, UR12, UR9, UR8 ;  /* 0x000000090c0c7290 */ /* 0x000fe4000f91e008 */
[----:B------:R-:W-:Y:S01]  /*4840*/  UIMAD UR17, UR13, UR18, URZ ;  /* 0x000000120d1172a4 */ /* 0x000fe2000f8e023f */
[----:B------:R2:W-:Y:S01]  /*4850*/  STS.128 [R23+0x3000], R48 ;  /* 0x0030003017007388 */ /* 0x0005e20000000c00 */
[----:B------:R-:W-:Y:S02]  /*4860*/  UIADD3.X UR14, UR15, UR14, UR13, UP0, UP1 ;  /* 0x0000000e0f0e7290 */ /* 0x000fe400087e240d */
[----:B------:R-:W-:Y:S01]  /*4870*/  USHF.L.U32 UR9, UR12, 0x2, URZ ;  /* 0x000000020c097899 */ /* 0x000fe2000800063f */
[----:B------:R2:W-:Y:S01]  /*4880*/  STS.128 [R23+0x3800], R52 ;  /* 0x0038003417007388 */ /* 0x0005e20000000c00 */
[----:B------:R-:W-:-:S02]  /*4890*/  USHF.L.U64.HI UR12, UR12, 0x2, UR14 ;  /* 0x000000020c0c7899 */ /* 0x000fc4000801020e */
[----:B------:R-:W-:Y:S01]  /*48a0*/  UIADD3 UR18, UP0, UR9, UR20, URZ ;  /* 0x0000001409127290 */ /* 0x000fe2000ff1e03f */
[----:B------:R2:W-:Y:S01]  /*48b0*/  STS.128 [R23+0x4000], R56 ;  /* 0x0040003817007388 */ /* 0x0005e20000000c00 */
[----:B------:R-:W-:Y:S02]  /*48c0*/  UIMAD UR17, UR8, UR19, UR17 ;  /* 0x00000013081172a4 */ /* 0x000fe4000f8e0211 */
[----:B------:R-:W-:Y:S01]  /*48d0*/  USHF.R.S32.HI UR13, URZ, 0x1f, UR24 ;  /* 0x0000001f3f0d7899 */ /* 0x000fe20008011418 */
[----:B------:R2:W-:Y:S01]  /*48e0*/  STS.128 [R23+0x4800], R60 ;  /* 0x0048003c17007388 */ /* 0x0005e20000000c00 */
[----:B------:R-:W-:Y:S01]  /*48f0*/  UIADD3.X UR19, UR12, UR21, URZ, UP0, !UPT ;  /* 0x000000150c137290 */ /* 0x000fe200087fe43f */
[----:B------:R-:W-:Y:S01]  /*4900*/  IMAD.U32 R2, RZ, RZ, UR18 ;  /* 0x00000012ff027e24 */ /* 0x000fe2000f8e00ff */
[----:B------:R-:W-:Y:S01]  /*4910*/  UIADD3 UR5, UR5, UR16, URZ ;  /* 0x0000001005057290 */ /* 0x000fe2000fffe03f */
[----:B------:R2:W-:Y:S01]  /*4920*/  STS.128 [R23+0x5000], R64 ;  /* 0x0050004017007388 */ /* 0x0005e20000000c00 */
[----:B------:R-:W-:Y:S01]  /*4930*/  ULDC.64 UR20, c[0x0][0x820] ;  /* 0x0002080000147ab9 */ /* 0x000fe20000000a00 */
[----:B------:R-:W-:Y:S01]  /*4940*/  UIMAD UR15, UR13, UR22, URZ ;  /* 0x000000160d0f72a4 */ /* 0x000fe2000f8e023f */
[----:B------:R-:W-:Y:S01]  /*4950*/  IMAD.U32 R3, RZ, RZ, UR19 ;  /* 0x00000013ff037e24 */ /* 0x000fe2000f8e00ff */
[----:B------:R-:W-:Y:S01]  /*4960*/  UIMAD UR14, UR13, UR20, URZ ;  /* 0x000000140d0e72a4 */ /* 0x000fe2000f8e023f */
[----:B------:R2:W-:Y:S01]  /*4970*/  STS.128 [R23+0x5800], R68 ;  /* 0x0058004417007388 */ /* 0x0005e20000000c00 */
[----:B------:R-:W-:-:S02]  /*4980*/  UIADD3 UR11, UR11, UR17, URZ ;  /* 0x000000110b0b7290 */ /* 0x000fc4000fffe03f */
[----:B------:R-:W-:Y:S02]  /*4990*/  UIMAD UR13, UR24, UR21, UR14 ;  /* 0x00000015180d72a4 */ /* 0x000fe4000f8e020e */
[----:B------:R-:W-:Y:S01]  /*49a0*/  UIMAD.WIDE.U32 UR4, UR24, UR20, UR4 ;  /* 0x00000014180472a5 */ /* 0x000fe2000f8e0004 */
[----:B------:R-:W-:Y:S01]  /*49b0*/  ULDC.64 UR16, c[0x0][0x800] ;  /* 0x0002000000107ab9 */ /* 0x000fe20000000a00 */
[----:B------:R-:W-:Y:S02]  /*49c0*/  UIMAD.WIDE.U32 UR10, UR24, UR22, UR10 ;  /* 0x00000016180a72a5 */ /* 0x000fe4000f8e000a */
[----:B------:R-:W-:Y:S02]  /*49d0*/  UIADD3 UR13, UR5, UR13, URZ ;  /* 0x0000000d050d7290 */ /* 0x000fe4000fffe03f */
[----:B------:R-:W-:Y:S02]  /*49e0*/  ULEA UR16, UP0, UR4, UR16, 0x2 ;  /* 0x0000001004107291 */ /* 0x000fe4000f80103f */
[----:B------:R-:W-:Y:S01]  /*49f0*/  UIMAD UR15, UR24, UR23, UR15 ;  /* 0x00000017180f72a4 */ /* 0x000fe2000f8e020f */
[----:B------:R-:W-:Y:S01]  /*4a00*/  ULDC.64 UR20, c[0x0][0x828] ;  /* 0x00020a0000147ab9 */ /* 0x000fe20000000a00 */
[----:B------:R-:W-:-:S02]  /*4a10*/  ULEA.HI.X UR17, UR4, UR17, UR13, 0x2, UP0 ;  /* 0x0000001104117291 */ /* 0x000fc400080f140d */
[----:B------:R-:W-:Y:S02]  /*4a20*/  UIADD3 UR5, UR11, UR15, URZ ;  /* 0x0000000f0b057290 */ /* 0x000fe4000fffe03f */
[----:B------:R-:W-:Y:S02]  /*4a30*/  ULEA UR20, UP1, UR10, UR20, 0x2 ;  /* 0x000000140a147291 */ /* 0x000fe4000f82103f */
[----:B------:R-:W-:Y:S01]  /*4a40*/  UIADD3 UR4, -UR8, URZ, URZ ;  /* 0x0000003f08047290 */ /* 0x000fe2000fffe13f */
[----:B------:R-:W-:Y:S01]  /*4a50*/  ULDC UR11, c[0x0][0x740] ;  /* 0x0001d000000b7ab9 */ /* 0x000fe20000000800 */
[----:B------:R-:W-:Y:S01]  /*4a60*/  ULEA.HI.X UR5, UR10, UR21, UR5, 0x2, UP1 ;  /* 0x000000150a057291 */ /* 0x000fe200088f1405 */
        /* <DEDUP_REMOVED lines=48> */
[----:B------:R-:W-:Y:S01]  /*4d70*/  UIMAD UR6, UR6, UR4, UR7 ;  /* 0x00000004060672a4 */ /* 0x000fe2000f8e0207 */
[----:B--2---:R-:W-:Y:S11]  /*4d80*/  @P1 BRA `(.L_x_357) ;  /* 0x0000000000141947 */ /* 0x004ff60003800000 */
.L_x_358:
[----:B------:R-:W2:Y:S04]  /*4d90*/  LDG.E.STRONG.GPU R0, desc[UR46][R2.64] ;  /* 0x0000002e02007981 */ /* 0x000ea8000c1ef900 */
[----:B--2---:R-:W-:Y:S01]  /*4da0*/  CCTL.IVALL ;  /* 0x00000000ff00798f */ /* 0x004fe20002000000 */
[----:B------:R-:W-:Y:S05]  /*4db0*/  YIELD ;  /* 0x0000000000007946 */ /* 0x000fea0003800000 */
[----:B------:R-:W-:-:S13]  /*4dc0*/  ISETP.NE.AND P0, PT, R0, UR6, PT ;  /* 0x0000000600007c0c */ /* 0x000fda000bf05270 */
[----:B------:R-:W-:Y:S05]  /*4dd0*/  @P0 BRA `(.L_x_358) ;  /* 0xfffffffc00ec0947 */ /* 0x000fea000383ffff */
.L_x_357:
[----:B------:R-:W-:Y:S05]  /*4de0*/  BSYNC B0 ;  /* 0x0000000000007941 */ /* 0x000fea0003800000 */
.L_x_356:
[----:B------:R-:W-:-:S03]  /*4df0*/  UMOV UR4, 0xffffffff ;  /* 0xffffffff00047882 */ /* 0x000fc60000000000 */
[----:B------:R-:W-:Y:S05]  /*4e00*/  BRA.DIV UR4, `(.L_x_359) ;  /* 0x0000003e04cc7947 */ /* 0x000fea000b800000 */
[----:B------:R-:W-:Y:S01]  /*4e10*/  NOP ;  /* 0x0000000000007918 */ /* 0x000fe20000000000 */
.L_x_441:
[----:B------:R-:W-:Y:S01]  /*4e20*/  @!PT LDS RZ, [RZ] ;  /* 0x00000000fffff984 */ /* 0x000fe20000000800 */
[----:B------:R-:W-:Y:S01]  /*4e30*/  @!PT LDS RZ, [RZ] ;  /* 0x00000000fffff984 */ /* 0x000fe20000000800 */
[----:B------:R-:W-:Y:S01]  /*4e40*/  @!PT LDS RZ, [RZ] ;  /* 0x00000000fffff984 */ /* 0x000fe20000000800 */
[----:B------:R-:W-:Y:S01]  /*4e50*/  @!PT LDS RZ, [RZ] ;  /* 0x00000000fffff984 */ /* 0x000fe20000000800 */
[----:B------:R2:W-:Y:S06]  /*4e60*/  MEMBAR.ALL.CTA ;  /* 0x0000000000007992 */ /* 0x0005ec0000008000 */
[----:B--2---:R-:W2:Y:S01]  /*4e70*/  FENCE.VIEW.ASYNC.S ;  /* 0x00000000000073c6 */ /* 0x004ea20000000000 */
[----:B------:R-:W-:Y:S05]  /*4e80*/  WARPSYNC.ALL ;  /* 0x0000000000007948 */ /* 0x000fea0003800000 */
[----:B------:R-:W-:Y:S01]  /*4e90*/  BSSY B0, `(.L_x_360) ;  /* 0x0000010000007945 */ /* 0x000fe20003800000 */
[----:B--2---:R-:W-:Y:S06]  /*4ea0*/  BAR.SYNC.DEFER_BLOCKING 0x1, 0x100 ;  /* 0x0044000000007b1d */ /* 0x004fec0000010000 */
[----:B------:R-:W-:Y:S05]  /*4eb0*/  @P1 BRA `(.L_x_361) ;  /* 0x0000000000341947 */ /* 0x000fea0003800000 */
[----:B------:R-:W-:Y:S01]  /*4ec0*/  R2UR UR7, R18 ;  /* 0x00000000120772ca */ /* 0x000fe200000e0000 */
[----:B------:R-:W-:Y:S01]  /*4ed0*/  UMOV UR8, 0xc00 ;  /* 0x00000c0000087882 */ /* 0x000fe20000000000 */
[----:B------:R-:W-:Y:S01]  /*4ee0*/  PLOP3.LUT P0, PT, PT, PT, PT, 0x80, 0x0 ;  /* 0x000000000000781c */ /* 0x000fe20003f0f070 */
[----:B------:R-:W-:Y:S01]  /*4ef0*/  UMOV UR10, 0x0 ;  /* 0x00000000000a7882 */ /* 0x000fe20000000000 */
[----:B------:R-:W-:Y:S01]  /*4f00*/  UMOV UR11, 0x14f00000 ;  /* 0x14f00000000b7882 */ /* 0x000fe20000000000 */
[----:B------:R-:W-:-:S10]  /*4f10*/  UMOV UR4, UR20 ;  /* 0x0000001400047c82 */ /* 0x000fd40008000000 */
.L_x_362:
[----:B------:R-:W-:Y:S01]  /*4f20*/  @P0 ELECT P2, URZ, PT ;  /* 0x00000000003f082f */ /* 0x000fe20003840000 */
[----:B------:R2:W-:-:S12]  /*4f30*/  UBLKRED.G.S.ADD.F32.RN [UR4], [UR7], UR8, desc[UR10] ;  /* 0x00000a04070073bb */ /* 0x0005d800080a1408 */
[----:B------:R-:W-:Y:S02]  /*4f40*/  @P2 PLOP3.LUT P0, PT, P2, PT, PT, 0x8, 0x0 ;  /* 0x000000000000281c */ /* 0x000fe4000170e170 */
[----:B------:R-:W-:-:S11]  /*4f50*/  PLOP3.LUT P2, PT, PT, PT, PT, 0x8, 0x0 ;  /* 0x000000000000781c */ /* 0x000fd60003f4e170 */
[----:B--2---:R-:W-:Y:S05]  /*4f60*/  @P0 BRA.U.ANY `(.L_x_362) ;  /* 0xfffffffd00ec0947 */ /* 0x004fea000393ffff */
[----:B------:R0:W-:Y:S01]  /*4f70*/  UTMACMDFLUSH ;  /* 0x00000000000079b7 */ /* 0x0001e20000000000 */
[----:B------:R-:W-:-:S04]  /*4f80*/  DEPBAR.LE SB0, 0x0 ;  /* 0x000080000000791a */ /* 0x000fc80000000000 */
.L_x_361:
[----:B------:R-:W-:Y:S05]  /*4f90*/  BSYNC B0 ;  /* 0x0000000000007941 */ /* 0x000fea0003800000 */
.L_x_360:
        /* <DEDUP_REMOVED lines=12> */
[----:B------:R-:W-:-:S05]  /*5060*/  IMAD.MOV.U32 R5, RZ, RZ, 0x1 ;  /* 0x00000001ff057424 */ /* 0x000fca00078e00ff */
[----:B------:R2:W-:Y:S02]  /*5070*/  REDG.E.ADD.S32.STRONG.GPU desc[UR46][R2.64], R5 ;  /* 0x000000050200798e */ /* 0x0005e4000c10e3ae */
.L_x_364:
[----:B------:R-:W-:Y:S05]  /*5080*/  BSYNC B0 ;  /* 0x0000000000007941 */ /* 0x000fea0003800000 */
.L_x_363:
[----:B------:R-:W-:Y:S06]  /*5090*/  BAR.SYNC.DEFER_BLOCKING 0x1, 0x100 ;  /* 0x0044000000007b1d */ /* 0x000fec0000010000 */
[----:B------:R-:W-:Y:S01]  /*50a0*/  ULDC.64 UR4, c[0x0][0x860] ;  /* 0x0002180000047ab9 */ /* 0x000fe20000000a00 */
[----:B------:R-:W-:Y:S01]  /*50b0*/  BSSY B0, `(.L_x_365) ;  /* 0x0000017000007945 */ /* 0x000fe20003800000 */
[----:B------:R-:W-:-:S04]  /*50c0*/  UIADD3 UR9, UP0, UR9, UR4, URZ ;  /* 0x0000000409097290 */ /* 0x000fc8000ff1e03f */
[----:B------:R-:W-:Y:S02]  /*50d0*/  UIADD3.X UR12, UR12, UR5, URZ, UP0, !UPT ;  /* 0x000000050c0c7290 */ /* 0x000fe400087fe43f */
[----:B--2---:R-:W-:-:S04]  /*50e0*/  IMAD.U32 R2, RZ, RZ, UR9 ;  /* 0x00000009ff027e24 */ /* 0x004fc8000f8e00ff */
[----:B------:R-:W-:Y:S01]  /*50f0*/  IMAD.U32 R3, RZ, RZ, UR12 ;  /* 0x0000000cff037e24 */ /* 0x000fe2000f8e00ff */
        /* <DEDUP_REMOVED lines=12> */
[----:B------:R-:W-:Y:S05]  /*51c0*/  @P1 BRA `(.L_x_366) ;  /* 0x0000000000141947 */ /* 0x000fea0003800000 */
.L_x_367:
[----:B------:R-:W3:Y:S04]  /*51d0*/  LDG.E.STRONG.GPU R0, desc[UR46][R2.64] ;  /* 0x0000002e02007981 */ /* 0x000ee8000c1ef900 */
[----:B---3--:R-:W-:Y:S01]  /*51e0*/  CCTL.IVALL ;  /* 0x00000000ff00798f */ /* 0x008fe20002000000 */
[----:B------:R-:W-:Y:S05]  /*51f0*/  YIELD ;  /* 0x0000000000007946 */ /* 0x000fea0003800000 */
[----:B------:R-:W-:-:S13]  /*5200*/  ISETP.NE.AND P0, PT, R0, UR6, PT ;  /* 0x0000000600007c0c */ /* 0x000fda000bf05270 */
[----:B------:R-:W-:Y:S05]  /*5210*/  @P0 BRA `(.L_x_367) ;  /* 0xfffffffc00ec0947 */ /* 0x000fea000383ffff */
.L_x_366:
[----:B------:R-:W-:Y:S05]  /*5220*/  BSYNC B0 ;  /* 0x0000000000007941 */ /* 0x000fea0003800000 */
.L_x_365:
[----:B------:R-:W-:-:S03]  /*5230*/  UMOV UR4, 0xffffffff ;  /* 0xffffffff00047882 */ /* 0x000fc60000000000 */
[----:B------:R-:W-:Y:S05]  /*5240*/  BRA.DIV UR4, `(.L_x_368) ;  /* 0x0000003a04d87947 */ /* 0x000fea000b800000 */
[----:B------:R-:W-:Y:S01]  /*5250*/  NOP ;  /* 0x0000000000007918 */ /* 0x000fe20000000000 */
.L_x_444:
[----:B------:R-:W-:Y:S01]  /*5260*/  @!PT LDS RZ, [RZ] ;  /* 0x00000000fffff984 */ /* 0x000fe20000000800 */
[----:B------:R-:W-:Y:S01]  /*5270*/  @!PT LDS RZ, [RZ] ;  /* 0x00000000fffff984 */ /* 0x000fe20000000800 */
[----:B------:R-:W-:Y:S01]  /*5280*/  @!PT LDS RZ, [RZ] ;  /* 0x00000000fffff984 */ /* 0x000fe20000000800 */
[----:B------:R-:W-:Y:S01]  /*5290*/  @!PT LDS RZ, [RZ] ;  /* 0x00000000fffff984 */ /* 0x000fe20000000800 */
[----:B------:R3:W-:Y:S06]  /*52a0*/  MEMBAR.ALL.CTA ;  /* 0x0000000000007992 */ /* 0x0007ec0000008000 */
[----:B---3--:R-:W3:Y:S01]  /*52b0*/  FENCE.VIEW.ASYNC.S ;  /* 0x00000000000073c6 */ /* 0x008ee20000000000 */
[----:B------:R-:W-:Y:S05]  /*52c0*/  WARPSYNC.ALL ;  /* 0x0000000000007948 */ /* 0x000fea0003800000 */
[----:B------:R-:W-:Y:S01]  /*52d0*/  BSSY B0, `(.L_x_369) ;  /* 0x0000011000007945 */ /* 0x000fe20003800000 */
        /* <DEDUP_REMOVED lines=9> */
.L_x_371:
[----:B------:R-:W-:Y:S01]  /*5370*/  @P0 ELECT P2, URZ, PT ;  /* 0x00000000003f082f */ /* 0x000fe20003840000 */
[----:B------:R3:W-:-:S12]  /*5380*/  UBLKRED.G.S.ADD.F32.RN [UR4], [UR7], UR8, desc[UR10] ;  /* 0x00000a04070073bb */ /* 0x0007d800080a1408 */
[----:B------:R-:W-:Y:S02]  /*5390*/  @P2 PLOP3.LUT P0, PT, P2, PT, PT, 0x8, 0x0 ;  /* 0x000000000000281c */ /* 0x000fe4000170e170 */
[----:B------:R-:W-:-:S11]  /*53a0*/  PLOP3.LUT P2, PT, PT, PT, PT, 0x8, 0x0 ;  /* 0x000000000000781c */ /* 0x000fd60003f4e170 */
[----:B---3--:R-:W-:Y:S05]  /*53b0*/  @P0 BRA.U.ANY `(.L_x_371) ;  /* 0xfffffffd00ec0947 */ /* 0x008fea000393ffff */
[----:B------:R0:W-:Y:S01]  /*53c0*/  UTMACMDFLUSH ;  /* 0x00000000000079b7 */ /* 0x0001e20000000000 */
[----:B------:R-:W-:-:S04]  /*53d0*/  DEPBAR.LE SB0, 0x0 ;  /* 0x000080000000791a */ /* 0x000fc80000000000 */
.L_x_370:
[----:B------:R-:W-:Y:S05]  /*53e0*/  BSYNC B0 ;  /* 0x0000000000007941 */ /* 0x000fea0003800000 */
.L_x_369:
[----:B------:R-:W-:Y:S01]  /*53f0*/  NOP ;  /* 0x0000000000007918 */ /* 0x000fe20000000000 */
[----:B------:R-:W-:Y:S05]  /*5400*/  @P1 BRA `(.L_x_335) ;  /* 0x0000003400e01947 */ /* 0x000fea0003800000 */
[----:B------:R-:W-:Y:S01]  /*5410*/  IMAD.MOV.U32 R5, RZ, RZ, 0x1 ;  /* 0x00000001ff057424 */ /* 0x000fe200078e00ff */
[----:B------:R-:W-:Y:S01]  /*5420*/  @!PT LDS RZ, [RZ] ;  /* 0x00000000fffff984 */ /* 0x000fe20000000800 */
[----:B------:R-:W-:Y:S01]  /*5430*/  @!PT LDS RZ, [RZ] ;  /* 0x00000000fffff984 */ /* 0x000fe20000000800 */
[----:B------:R-:W-:Y:S01]  /*5440*/  @!PT LDS RZ, [RZ] ;  /* 0x00000000fffff984 */ /* 0x000fe20000000800 */
[----:B------:R-:W-:Y:S01]  /*5450*/  @!PT LDS RZ, [RZ] ;  /* 0x00000000fffff984 */ /* 0x000fe20000000800 */
[----:B------:R3:W-:Y:S06]  /*5460*/  MEMBAR.ALL.CTA ;  /* 0x0000000000007992 */ /* 0x0007ec0000008000 */
[----:B---3--:R-:W-:Y:S06]  /*5470*/  MEMBAR.ALL.GPU ;  /* 0x0000000000007992 */ /* 0x008fec000000a000 */
[----:B------:R-:W-:-:S00]  /*5480*/  ERRBAR ;  /* 0x00000000000079ab */ /* 0x000fc00000000000 */
[----:B------:R-:W-:Y:S06]  /*5490*/  CGAERRBAR ;  /* 0x00000000000075ab */ /* 0x000fec0000000000 */
[----:B012345:R-:W-:Y:S04]  /*54a0*/  CCTL.IVALL ;  /* 0x00000000ff00798f */ /* 0x03ffe80002000000 */
[----:B------:R3:W-:Y:S01]  /*54b0*/  REDG.E.ADD.S32.STRONG.GPU desc[UR46][R2.64], R5 ;  /* 0x000000050200798e */ /* 0x0007e2000c10e3ae */
[----:B------:R-:W-:Y:S05]  /*54c0*/  BRA `(.L_x_335) ;  /* 0x0000003400b07947 */ /* 0x000fea0003800000 */
.L_x_333:
        /* <DEDUP_REMOVED lines=13> */
[----:B------:R-:W-:Y:S01]  /*55a0*/  ULDC UR16, c[0x0][0x280] ;  /* 0x0000a00000107ab9 */ /* 0x000fe20000000800 */
[----:B------:R-:W-:Y:S01]  /*55b0*/  ULDC.64 UR10, c[0x0][0x2d8] ;  /* 0x0000b600000a7ab9 */ /* 0x000fe20000000a00 */
[----:B------:R-:W-:Y:S01]  /*55c0*/  UISETP.GE.AND UP1, UPT, UR16, 0x1, UPT ;  /* 0x000000011000788c */ /* 0x000fe2000bf26270 */
[----:B------:R-:W-:Y:S01]  /*55d0*/  ULDC UR15, c[0x0][0x288] ;  /* 0x0000a200000f7ab9 */ /* 0x000fe20000000800 */
[----:B------:R-:W-:Y:S01]  /*55e0*/  USHF.R.S32.HI UR14, URZ, 0x1f, UR7 ;  /* 0x0000001f3f0e7899 */ /* 0x000fe20008011407 */
[----:B------:R-:W-:-:S03]  /*55f0*/  ULDC.64 UR12, c[0x0][0x2e0] ;  /* 0x0000b800000c7ab9 */ /* 0x000fc60000000a00 */
[----:B------:R-:W-:Y:S02]  /*5600*/  PLOP3.LUT P1, PT, PT, PT, UP1, 0x80, 0x0 ;  /* 0x000000000000781c */ /* 0x000fe40003f2f018 */
[----:B------:R-:W-:Y:S01]  /*5610*/  ELECT P0, URZ, PT ;  /* 0x00000000003f782f */ /* 0x000fe20003800000 */
[----:B-1----:R-:W-:Y:S02]  /*5620*/  USHF.R.S32.HI UR8, URZ, 0x1f, UR9 ;  /* 0x0000001f3f087899 */ /* 0x002fe40008011409 */
[----:B------:R-:W-:Y:S02]  /*5630*/  UIMAD.WIDE.U32 UR4, UR9, UR10, URZ ;  /* 0x0000000a090472a5 */ /* 0x000fe4000f8e003f */
[----:B------:R-:W-:-:S04]  /*5640*/  UIMAD UR6, UR8, UR10, URZ ;  /* 0x0000000a080672a4 */ /* 0x000fc8000f8e023f */
[----:B------:R-:W-:Y:S02]  /*5650*/  UIMAD UR6, UR9, UR11, UR6 ;  /* 0x0000000b090672a4 */ /* 0x000fe4000f8e0206 */
[----:B------:R-:W-:Y:S02]  /*5660*/  UIMAD UR11, UR7, UR15, URZ ;  /* 0x0000000f070b72a4 */ /* 0x000fe4000f8e023f */
[----:B------:R-:W-:Y:S02]  /*5670*/  UIADD3 UR5, UR5, UR6, URZ ;  /* 0x0000000605057290 */ /* 0x000fe4000fffe03f */
[----:B------:R-:W-:Y:S02]  /*5680*/  UIMAD UR6, UR14, UR12, URZ ;  /* 0x0000000c0e0672a4 */ /* 0x000fe4000f8e023f */
[----:B------:R-:W-:Y:S02]  /*5690*/  UIADD3 UR10, UP0, UR11, UR9, URZ ;  /* 0x000000090b0a7290 */ /* 0x000fe4000ff1e03f */
[----:B------:R-:W-:-:S02]  /*56a0*/  UIMAD UR14, UR7, UR13, UR6 ;  /* 0x0000000d070e72a4 */ /* 0x000fc4000f8e0206 */
[----:B------:R-:W-:Y:S02]  /*56b0*/  UIMAD.WIDE.U32 UR6, UR7, UR12, UR4 ;  /* 0x0000000c070672a5 */ /* 0x000fe4000f8e0004 */
[----:B------:R-:W-:Y:S01]  /*56c0*/  ULEA.HI.X.SX32 UR11, UR11, UR8, 0x1, UP0 ;  /* 0x000000080b0b7291 */ /* 0x000fe200080f0e3f */
[----:B------:R-:W-:Y:S11]  /*56d0*/  @!P1 BRA `(.L_x_335) ;  /* 0x00000034002c9947 */ /* 0x000ff60003800000 */
[----:B------:R-:W1:Y:S01]  /*56e0*/  S2R R3, SR_TID.X ;  /* 0x0000000000037919 */ /* 0x000e620000002100 */
[----:B------:R-:W-:Y:S01]  /*56f0*/  UIADD3 UR4, UR16, 0x3f, URZ ;  /* 0x0000003f10047890 */ /* 0x000fe2000fffe03f */
[----:B------:R-:W2:Y:S01]  /*5700*/  S2UR UR27, SR_CTAID.X ;  /* 0x00000000001b79c3 */ /* 0x000ea20000002500 */
[----:B------:R-:W-:Y:S02]  /*5710*/  UISETP.GE.AND UP0, UPT, UR16, 0x41, UPT ;  /* 0x000000411000788c */ /* 0x000fe4000bf06270 */
[----:B------:R-:W-:Y:S02]  /*5720*/  USHF.R.S32.HI UR5, URZ, 0x1f, UR4 ;  /* 0x0000001f3f057899 */ /* 0x000fe40008011404 */
[----:B------:R-:W-:Y:S02]  /*5730*/  UIADD3 UR14, UR7, UR14, URZ ;  /* 0x0000000e070e7290 */ /* 0x000fe4000fffe03f */
[----:B------:R-:W-:Y:S01]  /*5740*/  ULEA.HI UR5, UR5, UR4, URZ, 0x6 ;  /* 0x0000000405057291 */ /* 0x000fe2000f8f303f */
[----:B------:R-:W-:-:S02]  /*5750*/  PLOP3.LUT P1, PT, PT, PT, UP0, 0x80, 0x0 ;  /* 0x000000000000781c */ /* 0x000fc40003f2f008 */
[----:B------:R-:W-:Y:S01]  /*5760*/  ULDC UR4, c[0x0][0x760] ;  /* 0x0001d80000047ab9 */ /* 0x000fe20000000800 */
[----:B------:R-:W-:Y:S02]  /*5770*/  USHF.R.S32.HI UR5, URZ, 0x6, UR5 ;  /* 0x000000063f057899 */ /* 0x000fe40008011405 */
        /* <DEDUP_REMOVED lines=19> */
.L_x_398:
        /* <DEDUP_REMOVED lines=17> */
.L_x_376:
[----:B------:R-:W2:Y:S04]  /*59c0*/  LDG.E.STRONG.GPU R4, desc[UR46][R2.64] ;  /* 0x0000002e02047981 */ /* 0x000ea8000c1ef900 */
[----:B--2---:R-:W-:Y:S01]  /*59d0*/  CCTL.IVALL ;  /* 0x00000000ff00798f */ /* 0x004fe20002000000 */
[----:B------:R-:W-:Y:S05]  /*59e0*/  YIELD ;  /* 0x0000000000007946 */ /* 0x000fea0003800000 */
[----:B------:R-:W-:-:S13]  /*59f0*/  ISETP.NE.AND P3, PT, R4, UR27, PT ;  /* 0x0000001b04007c0c */ /* 0x000fda000bf65270 */
[----:B------:R-:W-:Y:S05]  /*5a00*/  @P3 BRA `(.L_x_376) ;  /* 0xfffffffc00ec3947 */ /* 0x000fea000383ffff */
.L_x_375:
[----:B------:R-:W-:Y:S05]  /*5a10*/  BSYNC B0 ;  /* 0x0000000000007941 */ /* 0x000fea0003800000 */
.L_x_374:
[----:B------:R-:W-:-:S03]  /*5a20*/  UMOV UR16, 0xffffffff ;  /* 0xffffffff00107882 */ /* 0x000fc60000000000 */
[----:B------:R-:W-:Y:S05]  /*5a30*/  BRA.DIV UR16, `(.L_x_377) ;  /* 0x0000003210f87947 */ /* 0x000fea000b800000 */
[----:B------:R-:W-:Y:S01]  /*5a40*/  NOP ;  /* 0x0000000000007918 */ /* 0x000fe20000000000 */
.L_x_447:
        /* <DEDUP_REMOVED lines=19> */
.L_x_379:
[----:B------:R-:W-:Y:S05]  /*5b80*/  BSYNC B0 ;  /* 0x0000000000007941 */ /* 0x000fea0003800000 */
.L_x_378:
        /* <DEDUP_REMOVED lines=13> */
.L_x_381:
[----:B------:R-:W-:Y:S05]  /*5c60*/  BSYNC B0 ;  /* 0x0000000000007941 */ /* 0x000fea0003800000 */
.L_x_380:
[----:B------:R-:W-:Y:S06]  /*5c70*/  BAR.ARV 0xa, 0xa0 ;  /* 0x0282800000007b1d */ /* 0x000fec0000002000 */
[----:B------:R-:W-:Y:S04]  /*5c80*/  BSSY B0, `(.L_x_382) ;  /* 0x0000003000007945 */ /* 0x000fe80003800000 */
[----:B------:R-:W-:Y:S05]  /*5c90*/  @!P0 BRA `(.L_x_383) ;  /* 0x0000000000048947 */ /* 0x000fea0003800000 */
[----:B------:R-:W-:-:S04]  /*5ca0*/  DEPBAR.LE SB0, 0x0 ;  /* 0x000080000000791a */ /* 0x000fc80000000000 */
.L_x_383:
[----:B------:R-:W-:Y:S05]  /*5cb0*/  BSYNC B0 ;  /* 0x0000000000007941 */ /* 0x000fea0003800000 */
.L_x_382:
        /* <DEDUP_REMOVED lines=19> */
.L_x_385:
[----:B------:R-:W-:Y:S05]  /*5df0*/  BSYNC B0 ;  /* 0x0000000000007941 */ /* 0x000fea0003800000 */
.L_x_384:
[----:B------:R-:W-:Y:S01]  /*5e00*/  UIADD3 UR19, UR15, UR19, URZ ;  /* 0x000000130f137290 */ /* 0x000fe2000fffe03f */
[----:B------:R-:W-:Y:S03]  /*5e10*/  BSSY B0, `(.L_x_386) ;  /* 0x000000d000007945 */ /* 0x000fe60003800000 */
[----:B------:R-:W-:-:S04]  /*5e20*/  UIADD3 UR16, UP0, UR19, UR10, URZ ;  /* 0x0000000a13107290 */ /* 0x000fc8000ff1e03f */
[----:B------:R-:W-:Y:S02]  /*5e30*/  ULEA.HI.X.SX32 UR19, UR19, UR11, 0x1, UP0 ;  /* 0x0000000b13137291 */ /* 0x000fe400080f0e3f */
[----:B------:R-:W-:-:S04]  /*5e40*/  ULEA UR8, UP0, UR16, UR8, 0x2 ;  /* 0x0000000810087291 */ /* 0x000fc8000f80103f */
[----:B------:R-:W-:Y:S02]  /*5e50*/  ULEA.HI.X UR19, UR16, UR9, UR19, 0x2, UP0 ;  /* 0x0000000910137291 */ /* 0x000fe400080f1413 */
[----:B-1----:R-:W-:-:S04]  /*5e60*/  IMAD.U32 R2, RZ, RZ, UR8 ;  /* 0x00000008ff027e24 */ /* 0x002fc8000f8e00ff */
[----:B------:R-:W-:Y:S01]  /*5e70*/  IMAD.U32 R3, RZ, RZ, UR19 ;  /* 0x00000013ff037e24 */ /* 0x000fe2000f8e00ff */
[----:B------:R-:W-:Y:S06]  /*5e80*/  @P1 BRA `(.L_x_387) ;  /* 0x0000000000141947 */ /* 0x000fec0003800000 */
.L_x_388:
[----:B------:R-:W2:Y:S04]  /*5e90*/  LDG.E.STRONG.GPU R4, desc[UR46][R2.64] ;  /* 0x0000002e02047981 */ /* 0x000ea8000c1ef900 */
[----:B--2---:R-:W-:Y:S01]  /*5ea0*/  CCTL.IVALL ;  /* 0x00000000ff00798f */ /* 0x004fe20002000000 */
[----:B------:R-:W-:Y:S05]  /*5eb0*/  YIELD ;  /* 0x0000000000007946 */ /* 0x000fea0003800000 */
[----:B------:R-:W-:-:S13]  /*5ec0*/  ISETP.NE.AND P3, PT, R4, UR27, PT ;  /* 0x0000001b04007c0c */ /* 0x000fda000bf65270 */
[----:B------:R-:W-:Y:S05]  /*5ed0*/  @P3 BRA `(.L_x_388) ;  /* 0xfffffffc00ec3947 */ /* 0x000fea000383ffff */
.L_x_387:
[----:B------:R-:W-:Y:S05]  /*5ee0*/  BSYNC B0 ;  /* 0x0000000000007941 */ /* 0x000fea0003800000 */
.L_x_386:
[----:B------:R-:W-:-:S03]  /*5ef0*/  UMOV UR8, 0xffffffff ;  /* 0xffffffff00087882 */ /* 0x000fc60000000000 */
[----:B------:R-:W-:Y:S05]  /*5f00*/  BRA.DIV UR8, `(.L_x_389) ;  /* 0x0000002e08e07947 */ /* 0x000fea000b800000 */
[----:B------:R-:W-:Y:S01]  /*5f10*/  NOP ;  /* 0x0000000000007918 */ /* 0x000fe20000000000 */
.L_x_450:
        /* <DEDUP_REMOVED lines=13> */
.L_x_391:
[----:B------:R-:W-:Y:S05]  /*5ff0*/  BSYNC B0 ;  /* 0x0000000000007941 */ /* 0x000fea0003800000 */
.L_x_390:
        /* <DEDUP_REMOVED lines=13> */
.L_x_393:
[----:B------:R-:W-:Y:S05]  /*60d0*/  BSYNC B0 ;  /* 0x0000000000007941 */ /* 0x000fea0003800000 */
.L_x_392:
[----:B------:R-:W-:Y:S06]  /*60e0*/  BAR.ARV 0xa, 0xa0 ;  /* 0x0282800000007b1d */ /* 0x000fec0000002000 */
[----:B------:R-:W-:Y:S04]  /*60f0*/  BSSY B0, `(.L_x_394) ;  /* 0x0000003000007945 */ /* 0x000fe80003800000 */
[----:B------:R-:W-:Y:S05]  /*6100*/  @!P0 BRA `(.L_x_395) ;  /* 0x0000000000048947 */ /* 0x000fea0003800000 */
[----:B------:R-:W-:-:S04]  /*6110*/  DEPBAR.LE SB0, 0x0 ;  /* 0x000080000000791a */ /* 0x000fc80000000000 */
.L_x_395:
[----:B------:R-:W-:Y:S05]  /*6120*/  BSYNC B0 ;  /* 0x0000000000007941 */ /* 0x000fea0003800000 */
.L_x_394:
        /* <DEDUP_REMOVED lines=19> */
.L_x_397:
[----:B------:R-:W-:Y:S05]  /*6260*/  BSYNC B0 ;  /* 0x0000000000007941 */ /* 0x000fea0003800000 */
.L_x_396:
[----:B------:R-:W-:Y:S02]  /*6270*/  UIADD3 UR4, UR4, 0x2, URZ ;  /* 0x0000000204047890 */ /* 0x000fe4000fffe03f */
[----:B------:R-:W-:Y:S01]  /*6280*/  UIADD3 UR5, UR5, 0x1, URZ ;  /* 0x0000000105057890 */ /* 0x000fe2000fffe03f */
[----:B------:R-:W-:Y:S11]  /*6290*/  @P2 BRA `(.L_x_398) ;  /* 0xfffffff400842947 */ /* 0x000ff6000383ffff */
.L_x_373:
[----:B------:R-:W-:-:S13]  /*62a0*/  ISETP.NE.AND P1, PT, RZ, UR33, PT ;  /* 0x00000021ff007c0c */ /* 0x000fda000bf25270 */
[----:B------:R-:W-:Y:S05]  /*62b0*/  @!P1 BRA `(.L_x_335) ;  /* 0x0000002800349947 */ /* 0x000fea0003800000 */
        /* <DEDUP_REMOVED lines=11> */
.L_x_401:
[----:B------:R-:W2:Y:S04]  /*6370*/  LDG.E.STRONG.GPU R0, desc[UR46][R2.64] ;  /* 0x0000002e02007981 */ /* 0x000ea8000c1ef900 */
[----:B--2---:R-:W-:Y:S01]  /*6380*/  CCTL.IVALL ;  /* 0x00000000ff00798f */ /* 0x004fe20002000000 */
[----:B------:R-:W-:Y:S05]  /*6390*/  YIELD ;  /* 0x0000000000007946 */ /* 0x000fea0003800000 */
[----:B------:R-:W-:-:S13]  /*63a0*/  ISETP.NE.AND P2, PT, R0, UR27, PT ;  /* 0x0000001b00007c0c */ /* 0x000fda000bf45270 */
[----:B------:R-:W-:Y:S05]  /*63b0*/  @P2 BRA `(.L_x_401) ;  /* 0xfffffffc00ec2947 */ /* 0x000fea000383ffff */
.L_x_400:
[----:B------:R-:W-:Y:S05]  /*63c0*/  BSYNC B0 ;  /* 0x0000000000007941 */ /* 0x000fea0003800000 */
.L_x_399:
[----:B------:R-:W-:-:S03]  /*63d0*/  UMOV UR5, 0xffffffff ;  /* 0xffffffff00057882 */ /* 0x000fc60000000000 */
[----:B------:R-:W-:Y:S05]  /*63e0*/  BRA.DIV UR5, `(.L_x_402) ;  /* 0x0000002a05c47947 */ /* 0x000fea000b800000 */
[----:B------:R-:W-:Y:S01]  /*63f0*/  NOP ;  /* 0x0000000000007918 */ /* 0x000fe20000000000 */
.L_x_453:
        /* <DEDUP_REMOVED lines=22> */
.L_x_404:
[----:B------:R-:W-:Y:S05]  /*6560*/  BSYNC B0 ;  /* 0x0000000000007941 */ /* 0x000fea0003800000 */
.L_x_403:
        /* <DEDUP_REMOVED lines=20> */
.L_x_406:
[----:B------:R-:W-:Y:S05]  /*66b0*/  BSYNC B0 ;  /* 0x0000000000007941 */ /* 0x000fea0003800000 */
.L_x_405:
[----:B------:R-:W-:Y:S06]  /*66c0*/  BAR.ARV 0xa, 0xa0 ;  /* 0x0282800000007b1d */ /* 0x000fec0000002000 */
[----:B------:R-:W-:Y:S04]  /*66d0*/  BSSY B0, `(.L_x_407) ;  /* 0x0000003000007945 */ /* 0x000fe80003800000 */
[----:B------:R-:W-:Y:S05]  /*66e0*/  @!P0 BRA `(.L_x_408) ;  /* 0x0000000000048947 */ /* 0x000fea0003800000 */
[----:B------:R-:W-:-:S04]  /*66f0*/  DEPBAR.LE SB0, 0x0 ;  /* 0x000080000000791a */ /* 0x000fc80000000000 */
.L_x_408:
[----:B------:R-:W-:Y:S05]  /*6700*/  BSYNC B0 ;  /* 0x0000000000007941 */ /* 0x000fea0003800000 */
.L_x_407:
[----:B------:R-:W-:Y:S06]  /*6710*/  BAR.ARV 0xb, 0xa0 ;  /* 0x02c2800000007b1d */ /* 0x000fec0000002000 */
[----:B------:R-:W-:Y:S01]  /*6720*/  NOP ;  /* 0x0000000000007918 */ /* 0x000fe20000000000 */
        /* <DEDUP_REMOVED lines=15> */
[----:B--2---:R4:W-:Y:S01]  /*6820*/  @P0 REDG.E.ADD.S32.STRONG.GPU desc[UR46][R2.64], R5 ;  /* 0x000000050200098e */ /* 0x0049e2000c10e3ae */
[----:B------:R-:W-:Y:S05]  /*6830*/  BRA `(.L_x_335) ;  /* 0x0000002000d47947 */ /* 0x000fea0003800000 */
.L_x_372:
        /* <DEDUP_REMOVED lines=48> */
.L_x_454:
        /* <DEDUP_REMOVED lines=14> */
.L_x_412:
        /* <DEDUP_REMOVED lines=23> */
[----:B------:R-:W-:Y:S01]  /*6d90*/  MOV R14, UR47 ;  /* 0x0000002f000e7c02 */ /* 0x000fe20008000f00 */
[----:B--2---:R-:W-:Y:S01]  /*6da0*/  IMAD.MOV.U32 R10, RZ, RZ, R6 ;  /* 0x000000ffff0a7224 */ /* 0x004fe200078e0006 */
[----:B------:R-:W-:Y:S01]  /*6db0*/  UIADD3 UR44, UR8, 0x1e000, URZ ;  /* 0x0001e000082c7890 */ /* 0x000fe2000fffe03f */
[----:B------:R-:W-:Y:S01]  /*6dc0*/  IMAD.MOV.U32 R11, RZ, RZ, R7 ;  /* 0x000000ffff0b7224 */ /* 0x000fe200078e0007 */
[----:B------:R-:W-:Y:S01]  /*6dd0*/  UMOV UR33, UR25 ;  /* 0x0000001900217c82 */ /* 0x000fe20008000000 */
[----:B------:R-:W-:Y:S01]  /*6de0*/  UMOV UR17, UR25 ;  /* 0x0000001900117c82 */ /* 0x000fe20008000000 */
[----:B------:R-:W-:Y:S01]  /*6df0*/  IADD3 R2, P1, R10, 0x2f0, RZ ;  /* 0x000002f00a027810 */ /* 0x000fe20007f3e0ff */
[----:B------:R-:W-:Y:S01]  /*6e00*/  UIADD3 UR9, UR8, 0x26800, URZ ;  /* 0x0002680008097890 */ /* 0x000fe2000fffe03f */
[----:B------:R-:W-:Y:S01]  /*6e10*/  MOV R15, UR46 ;  /* 0x0000002e000f7c02 */ /* 0x000fe20008000f00 */
[----:B------:R-:W-:Y:S01]  /*6e20*/  UMOV UR45, UR25 ;  /* 0x00000019002d7c82 */ /* 0x000fe20008000000 */
        /* <DEDUP_REMOVED lines=11> */
[----:B------:R-:W-:Y:S01]  /*6ee0*/  R2UR UR47, R14 ;  /* 0x000000000e2f72ca */ /* 0x000fe200000e0000 */
[----:B------:R-:W-:Y:S01]  /*6ef0*/  UIADD3 UR48, UR8, 0x4000, URZ ;  /* 0x0000400008307890 */ /* 0x000fe2000fffe03f */
[----:B------:R-:W-:Y:S01]  /*6f00*/  R2UR UR31, R2 ;  /* 0x00000000021f72ca */ /* 0x000fe200000e0000 */
[--C-:B------:R-:W-:Y:S01]  /*6f10*/  IMAD.X R2, RZ, RZ, R11.reuse, P2 ;  /* 0x000000ffff027224 */ /* 0x100fe200010e060b */
[----:B------:R-:W-:Y:S01]  /*6f20*/  UMOV UR58, 0x30 ;  /* 0x00000030003a7882 */ /* 0x000fe20000000000 */
[----:B------:R-:W-:Y:S01]  /*6f30*/  UMOV UR60, UR12 ;  /* 0x0000000c003c7c82 */ /* 0x000fe20008000000 */
[----:B------:R-:W-:Y:S01]  /*6f40*/  UMOV UR59, UR11 ;  /* 0x0000000b003b7c82 */ /* 0x000fe20008000000 */
[----:B------:R-:W-:Y:S01]  /*6f50*/  UMOV UR57, UR9 ;  /* 0x0000000900397c82 */ /* 0x000fe20008000000 */
[----:B------:R-:W-:Y:S01]  /*6f60*/  R2UR UR23, R2 ;  /* 0x00000000021772ca */ /* 0x000fe200000e0000 */
[----:B------:R-:W-:Y:S01]  /*6f70*/  UMOV UR50, 0x40 ;  /* 0x0000004000327882 */ /* 0x000fe20000000000 */
[----:B------:R-:W-:Y:S01]  /*6f80*/  IADD3 R2, P1, R10, 0xf0, RZ ;  /* 0x000000f00a027810 */ /* 0x000fe20007f3e0ff */
[----:B------:R-:W-:Y:S01]  /*6f90*/  UMOV UR52, UR12 ;  /* 0x0000000c00347c82 */ /* 0x000fe20008000000 */
[----:B------:R-:W-:Y:S01]  /*6fa0*/  UMOV UR51, UR11 ;  /* 0x0000000b00337c82 */ /* 0x000fe20008000000 */
[----:B------:R-:W-:Y:S01]  /*6fb0*/  UMOV UR49, UR9 ;  /* 0x0000000900317c82 */ /* 0x000fe20008000000 */
[----:B------:R-:W-:Y:S01]  /*6fc0*/  R2UR UR40, R2 ;  /* 0x00000000022872ca */ /* 0x000fe200000e0000 */
[----:B-1----:R-:W-:Y:S01]  /*6fd0*/  IMAD.X R3, RZ, RZ, R11, P1 ;  /* 0x000000ffff037224 */ /* 0x002fe200008e060b */
[----:B------:R-:W-:-:S04]  /*6fe0*/  R2UR UR46, R15 ;  /* 0x000000000f2e72ca */ /* 0x000fc800000e0000 */
        /* <DEDUP_REMOVED lines=21> */
[----:B------:R-:W-:Y:S01]  /*7140*/  MOV R16, UR45 ;  /* 0x0000002d00107c02 */ /* 0x000fe20008000f00 */
        /* <DEDUP_REMOVED lines=8> */
[----:B------:R-:W-:Y:S01]  /*71d0*/  MOV R17, UR44 ;  /* 0x0000002c00117c02 */ /* 0x000fe20008000f00 */
[----:B------:R-:W-:Y:S01]  /*71e0*/  UMOV UR42, 0x50 ;  /* 0x00000050002a7882 */ /* 0x000fe20000000000 */
[----:B------:R-:W-:Y:S01]  /*71f0*/  UMOV UR43, UR11 ;  /* 0x0000000b002b7c82 */ /* 0x000fe20008000000 */
[----:B------:R-:W-:Y:S01]  /*7200*/  MOV R18, UR42 ;  /* 0x0000002a00127c02 */ /* 0x000fe20008000f00 */
[----:B------:R-:W-:Y:S01]  /*7210*/  UMOV UR42, 0x20 ;  /* 0x00000020002a7882 */ /* 0x000fe20000000000 */
[----:B------:R-:W-:Y:S01]  /*7220*/  UMOV UR41, UR9 ;  /* 0x0000000900297c82 */ /* 0x000fe20008000000 */
[----:B------:R2:W-:Y:S01]  /*7230*/  UTMALDG.4D [UR16], [UR30], desc[UR54] ;  /* 0x000036101e0075b4 */ /* 0x0005e20008019000 */
[----:B------:R-:W-:Y:S01]  /*7240*/  IMAD.MOV.U32 R5, RZ, RZ, RZ ;  /* 0x000000ffff057224 */ /* 0x000fe200078e00ff */
[----:B------:R3:W-:Y:S01]  /*7250*/  UTMALDG.4D [UR40], [UR30], desc[UR54] ;  /* 0x000036281e0075b4 */ /* 0x0007e20008019000 */
[----:B------:R4:W-:Y:S01]  /*7260*/  UTMALDG.4D [UR56], [UR30], desc[UR54] ;  /* 0x000036381e0075b4 */ /* 0x0009e20008019000 */
[----:B-1----:R-:W-:Y:S01]  /*7270*/  UMOV UR10, 0x40 ;  /* 0x00000040000a7882 */ /* 0x002fe20000000000 */
[----:B------:R4:W-:Y:S01]  /*7280*/  UTMALDG.4D [UR48], [UR30], desc[UR54] ;  /* 0x000036301e0075b4 */ /* 0x0009e20008019000 */
        /* <DEDUP_REMOVED lines=15> */
[----:B------:R4:W-:Y:S10]  /*7380*/  UTMALDG.4D [UR8], [UR22], desc[UR54] ;  /* 0x00003608160075b4 */ /* 0x0009f40008019000 */
        /* <DEDUP_REMOVED lines=17> */
.L_x_423:
[----:B------:R-:W-:-:S04]  /*74a0*/  SHF.L.U32 R20, R9, 0x1f, RZ ;  /* 0x0000001f09147819 */ /* 0x000fc800000006ff */
[----:B-1----:R-:W1:Y:S02]  /*74b0*/  SYNCS.PHASECHK.TRANS64.TRYWAIT P1, [R0+URZ+0x26840], R20 ;  /* 0x02684014000075a7 */ /* 0x002e64000802017f */
[----:B-123--:R-:W-:Y:S05]  /*74c0*/  @!P1 BRA `(.L_x_415) ;  /* 0x0000001800bc9947 */ /* 0x00efea0003800000 */
.L_x_455:
[----:B------:R-:W-:Y:S05]  /*74d0*/  @P0 BRA `(.L_x_416) ;  /* 0x0000000000140947 */ /* 0x000fea0003800000 */
[----:B------:R-:W-:Y:S01]  /*74e0*/  ISETP.NE.AND P1, PT, R13, RZ, PT ;  /* 0x000000ff0d00720c */ /* 0x000fe20003f25270 */
[----:B------:R-:W-:-:S04]  /*74f0*/  IMAD.MOV.U32 R3, RZ, RZ, 0x3100 ;  /* 0x00003100ff037424 */ /* 0x000fc800078e00ff */
[----:B------:R2:W-:Y:S08]  /*7500*/  SYNCS.ARRIVE.TRANS64 RZ, [R0+URZ+0x26830], R3 ;  /* 0x0268300300ff79a7 */ /* 0x0005f0000800003f */
[----:B------:R-:W-:Y:S05]  /*7510*/  @!P1 BRA `(.L_x_416) ;  /* 0x0000000000049947 */ /* 0x000fea0003800000 */
[----:B------:R-:W-:Y:S01]  /*7520*/  BPT.TRAP 0x1 ;  /* 0x000000040000795c */ /* 0x000fe20000300000 */
.L_x_416:
        /* <DEDUP_REMOVED lines=42> */
.L_x_456:
[----:B------:R-:W-:Y:S05]  /*77d0*/  @P0 BRA `(.L_x_418) ;  /* 0x0000000000140947 */ /* 0x000fea0003800000 */
[----:B------:R-:W-:Y:S01]  /*77e0*/  ISETP.NE.AND P1, PT, R13, RZ, PT ;  /* 0x000000ff0d00720c */ /* 0x000fe20003f25270 */
[----:B------:R-:W-:-:S04]  /*77f0*/  IMAD.MOV.U32 R3, RZ, RZ, 0x3100 ;  /* 0x00003100ff037424 */ /* 0x000fc800078e00ff */
[----:B------:R3:W-:Y:S08]  /*7800*/  SYNCS.ARRIVE.TRANS64 RZ, [R0+URZ+0x26818], R3 ;  /* 0x0268180300ff79a7 */ /* 0x0007f0000800003f */
[----:B------:R-:W-:Y:S05]  /*7810*/  @!P1 BRA `(.L_x_418) ;  /* 0x0000000000049947 */ /* 0x000fea0003800000 */
[----:B------:R-:W-:Y:S01]  /*7820*/  BPT.TRAP 0x1 ;  /* 0x000000040000795c */ /* 0x000fe20000300000 */
.L_x_418:
        /* <DEDUP_REMOVED lines=34> */
.L_x_457:
[----:B-123--:R-:W-:Y:S01]  /*7a50*/  SHF.R.S32.HI R20, RZ, 0x1f, R19 ;  /* 0x0000001fff147819 */ /* 0x00efe20000011413 */
[----:B------:R-:W-:Y:S06]  /*7a60*/  @P0 BRA `(.L_x_420) ;  /* 0x0000000000140947 */ /* 0x000fec0003800000 */
[----:B------:R-:W-:Y:S01]  /*7a70*/  ISETP.NE.AND P1, PT, R13, RZ, PT ;  /* 0x000000ff0d00720c */ /* 0x000fe20003f25270 */
[----:B------:R-:W-:-:S04]  /*7a80*/  IMAD.MOV.U32 R21, RZ, RZ, 0x3100 ;  /* 0x00003100ff157424 */ /* 0x000fc800078e00ff */
[----:B------:R1:W-:Y:S08]  /*7a90*/  SYNCS.ARRIVE.TRANS64 RZ, [R0+URZ+0x26838], R21 ;  /* 0x0268381500ff79a7 */ /* 0x0003f0000800003f */
[----:B------:R-:W-:Y:S05]  /*7aa0*/  @!P1 BRA `(.L_x_420) ;  /* 0x0000000000049947 */ /* 0x000fea0003800000 */
[----:B------:R-:W-:Y:S01]  /*7ab0*/  BPT.TRAP 0x1 ;  /* 0x000000040000795c */ /* 0x000fe20000300000 */
.L_x_420:
        /* <DEDUP_REMOVED lines=38> */
.L_x_459:
[----:B------:R-:W-:Y:S05]  /*7d20*/  @P0 BRA `(.L_x_422) ;  /* 0x0000000000140947 */ /* 0x000fea0003800000 */
[----:B------:R-:W-:Y:S01]  /*7d30*/  ISETP.NE.AND P1, PT, R13, RZ, PT ;  /* 0x000000ff0d00720c */ /* 0x000fe20003f25270 */
[----:B--2---:R-:W-:-:S04]  /*7d40*/  IMAD.MOV.U32 R5, RZ, RZ, 0x3100 ;  /* 0x00003100ff057424 */ /* 0x004fc800078e00ff */
[----:B------:R3:W-:Y:S08]  /*7d50*/  SYNCS.ARRIVE.TRANS64 RZ, [R0+URZ+0x26810], R5 ;  /* 0x0268100500ff79a7 */ /* 0x0007f0000800003f */
[----:B------:R-:W-:Y:S05]  /*7d60*/  @!P1 BRA `(.L_x_422) ;  /* 0x0000000000049947 */ /* 0x000fea0003800000 */
[----:B------:R-:W-:Y:S01]  /*7d70*/  BPT.TRAP 0x1 ;  /* 0x000000040000795c */ /* 0x000fe20000300000 */
.L_x_422:
        /* <DEDUP_REMOVED lines=36> */
.L_x_414:
[----:B------:R-:W-:-:S13]  /*7fc0*/  ISETP.NE.AND P1, PT, R17, RZ, PT ;  /* 0x000000ff1100720c */ /* 0x000fda0003f25270 */
[----:B------:R-:W-:Y:S05]  /*7fd0*/  @!P1 BRA `(.L_x_413) ;  /* 0x0000000400609947 */ /* 0x000fea0003800000 */
[----:B------:R-:W-:-:S04]  /*7fe0*/  SHF.L.U32 R7, R9, 0x1f, RZ ;  /* 0x0000001f09077819 */ /* 0x000fc800000006ff */
[----:B------:R-:W2:Y:S02]  /*7ff0*/  SYNCS.PHASECHK.TRANS64.TRYWAIT P1, [R0+URZ+0x26840], R7 ;  /* 0x02684007000075a7 */ /* 0x000ea4000802017f */
[----:B--2---:R-:W-:Y:S05]  /*8000*/  @!P1 BRA `(.L_x_424) ;  /* 0x0000001000409947 */ /* 0x004fea0003800000 */
.L_x_460:
[----:B------:R-:W-:Y:S05]  /*8010*/  @P0 BRA `(.L_x_425) ;  /* 0x0000000000140947 */ /* 0x000fea0003800000 */
[----:B------:R-:W-:Y:S01]  /*8020*/  ISETP.NE.AND P1, PT, R13, RZ, PT ;  /* 0x000000ff0d00720c */ /* 0x000fe20003f25270 */
[----:B------:R-:W-:-:S04]  /*8030*/  IMAD.MOV.U32 R5, RZ, RZ, 0x3100 ;  /* 0x00003100ff057424 */ /* 0x000fc800078e00ff */
[----:B------:R3:W-:Y:S08]  /*8040*/  SYNCS.ARRIVE.TRANS64 RZ, [R0+URZ+0x26830], R5 ;  /* 0x0268300500ff79a7 */ /* 0x0007f0000800003f */
[----:B------:R-:W-:Y:S05]  /*8050*/  @!P1 BRA `(.L_x_425) ;  /* 0x0000000000049947 */ /* 0x000fea0003800000 */
[----:B------:R-:W-:Y:S01]  /*8060*/  BPT.TRAP 0x1 ;  /* 0x000000040000795c */ /* 0x000fe20000300000 */
.L_x_425:
        /* <DEDUP_REMOVED lines=40> */
.L_x_461:
[----:B------:R-:W-:Y:S05]  /*82f0*/  @P0 BRA `(.L_x_427) ;  /* 0x0000000000140947 */ /* 0x000fea0003800000 */
[----:B------:R-:W-:Y:S01]  /*8300*/  ISETP.NE.AND P0, PT, R13, RZ, PT ;  /* 0x000000ff0d00720c */ /* 0x000fe20003f05270 */
[----:B------:R-:W-:-:S04]  /*8310*/  IMAD.MOV.U32 R5, RZ, RZ, 0x3100 ;  /* 0x00003100ff057424 */ /* 0x000fc800078e00ff */
[----:B------:R4:W-:Y:S08]  /*8320*/  SYNCS.ARRIVE.TRANS64 RZ, [R0+URZ+0x26818], R5 ;  /* 0x0268180500ff79a7 */ /* 0x0009f0000800003f */
[----:B------:R-:W-:Y:S05]  /*8330*/  @!P0 BRA `(.L_x_427) ;  /* 0x0000000000048947 */ /* 0x000fea0003800000 */
[----:B------:R-:W-:Y:S01]  /*8340*/  BPT.TRAP 0x1 ;  /* 0x000000040000795c */ /* 0x000fe20000300000 */
.L_x_427:
        /* <DEDUP_REMOVED lines=33> */
.L_x_413:
[----:B------:R-:W4:Y:S01]  /*8560*/  S2R R2, SR_TID.X ;  /* 0x0000000000027919 */ /* 0x000f220000002100 */
[----:B------:R-:W-:Y:S01]  /*8570*/  IMAD R3, R12, 0x8, R0 ;  /* 0x000000080c037824 */ /* 0x000fe200078e0200 */
[----:B----4-:R-:W-:Y:S02]  /*8580*/  LOP3.LUT R4, R2, 0x7f, RZ, 0xc0, !PT ;  /* 0x0000007f02047812 */ /* 0x010fe400078ec0ff */
[----:B------:R-:W-:Y:S02]  /*8590*/  SHF.L.U32 R2, R9, 0x1f, RZ ;  /* 0x0000001f09027819 */ /* 0x000fe400000006ff */
[----:B------:R-:W-:Y:S02]  /*85a0*/  ISETP.NE.AND P1, PT, R4, RZ, PT ;  /* 0x000000ff0400720c */ /* 0x000fe40003f25270 */
[----:B------:R-:W4:Y:S02]  /*85b0*/  SYNCS.PHASECHK.TRANS64.TRYWAIT P0, [R3+URZ+0x26840], R2 ;  /* 0x02684002030075a7 */ /* 0x000f24000800017f */
[----:B----4-:R-:W-:Y:S09]  /*85c0*/  @!P0 BRA `(.L_x_428) ;  /* 0x0000000800f88947 */ /* 0x010ff20003800000 */
.L_x_462:
[----:B------:R-:W-:Y:S05]  /*85d0*/  @P1 BRA `(.L_x_429) ;  /* 0x0000000000181947 */ /* 0x000fea0003800000 */
[----:B------:R-:W5:Y:S01]  /*85e0*/  S2R R4, SR_TID.X ;  /* 0x0000000000047919 */ /* 0x000f620000002100 */
[----:B----4-:R-:W-:-:S04]  /*85f0*/  IMAD.MOV.U32 R2, RZ, RZ, 0x3100 ;  /* 0x00003100ff027424 */ /* 0x010fc800078e00ff */
[----:B------:R4:W-:Y:S01]  /*8600*/  SYNCS.ARRIVE.TRANS64 RZ, [R3+URZ+0x26830], R2 ;  /* 0x0268300203ff79a7 */ /* 0x0009e2000800003f */
[----:B-----5:R-:W-:-:S13]  /*8610*/  LOP3.LUT P0, RZ, R4, 0x1f, RZ, 0xc0, !PT ;  /* 0x0000001f04ff7812 */ /* 0x020fda000780c0ff */
[----:B----4-:R-:W-:Y:S05]  /*8620*/  @!P0 BRA `(.L_x_429) ;  /* 0x0000000000048947 */ /* 0x010fea0003800000 */
[----:B------:R-:W-:Y:S01]  /*8630*/  BPT.TRAP 0x1 ;  /* 0x000000040000795c */ /* 0x000fe20000300000 */
.L_x_429:
        /* <DEDUP_REMOVED lines=47> */
.L_x_410:
[----:B------:R-:W-:Y:S05]  /*8930*/  BSYNC B0 ;  /* 0x0000000000007941 */ /* 0x000fea0003800000 */
.L_x_409:
[----:B------:R-:W-:-:S03]  /*8940*/  UMOV UR5, 0xffffffff ;  /* 0xffffffff00057882 */ /* 0x000fc60000000000 */
[----:B------:R-:W-:Y:S05]  /*8950*/  BRA.DIV UR5, `(.L_x_430) ;  /* 0x0000000a05287947 */ /* 0x000fea000b800000 */
[----:B------:R-:W-:-:S13]  /*8960*/  ELECT P0, URZ, PT ;  /* 0x00000000003f782f */ /* 0x000fda0003800000 */
.L_x_465:
[----:B------:R-:W-:Y:S05]  /*8970*/  @!P0 BRA `(.L_x_335) ;  /* 0x0000000000848947 */ /* 0x000fea0003800000 */
[----:B------:R-:W-:-:S06]  /*8980*/  ULOP3.LUT UR5, UR38, 0x2, URZ, 0xfc, !UPT ;  /* 0x0000000226057892 */ /* 0x000fcc000f8efc3f */
[----:B------:R-:W-:-:S05]  /*8990*/  IMAD.U32 R2, RZ, RZ, UR5 ;  /* 0x00000005ff027e24 */ /* 0x000fca000f8e00ff */
[----:B------:R-:W-:-:S13]  /*89a0*/  ISETP.NE.AND P0, PT, R2, 0x3, PT ;  /* 0x000000030200780c */ /* 0x000fda0003f05270 */
[----:B------:R-:W-:Y:S05]  /*89b0*/  @!P0 BRA `(.L_x_431) ;  /* 0x0000000000048947 */ /* 0x000fea0003800000 */
[----:B------:R-:W-:Y:S01]  /*89c0*/  BPT.TRAP 0x1 ;  /* 0x000000040000795c */ /* 0x000fe20000300000 */
.L_x_431:
        /* <DEDUP_REMOVED lines=15> */
.L_x_466:
[----:B------:R-:W2:Y:S02]  /*8ac0*/  SYNCS.PHASECHK.TRANS64.TRYWAIT P1, [R3+URZ], R2 ;  /* 0x00000002030075a7 */ /* 0x000ea4000802017f */
[----:B--2---:R-:W-:Y:S05]  /*8ad0*/  @!P1 BRA `(.L_x_433) ;  /* 0x0000000800009947 */ /* 0x004fea0003800000 */
.L_x_467:
[----:B------:R-:W-:Y:S05]  /*8ae0*/  @!P0 BRA `(.L_x_434) ;  /* 0x0000000000048947 */ /* 0x000fea0003800000 */
[----:B------:R-:W-:Y:S01]  /*8af0*/  BPT.TRAP 0x1 ;  /* 0x000000040000795c */ /* 0x000fe20000300000 */
.L_x_434:
[----:B--2---:R-:W-:-:S04]  /*8b00*/  VIADD R3, R7, 0x26840 ;  /* 0x0002684007037836 */ /* 0x004fc80000000000 */
[----:B------:R-:W-:-:S04]  /*8b10*/  IMAD R0, R0, 0x8, R3 ;  /* 0x0000000800007824 */ /* 0x000fc800078e0203 */
[----:B------:R-:W2:Y:S02]  /*8b20*/  SYNCS.PHASECHK.TRANS64.TRYWAIT P0, [R0+URZ], R5 ;  /* 0x00000005000075a7 */ /* 0x000ea4000800017f */
[----:B--2---:R-:W-:Y:S05]  /*8b30*/  @!P0 BRA `(.L_x_435) ;  /* 0x0000000400fc8947 */ /* 0x004fea0003800000 */
.L_x_468:
[----:B------:R-:W-:-:S07]  /*8b40*/  IMAD R3, R4, 0x8, R3 ;  /* 0x0000000804037824 */ /* 0x000fce00078e0203 */
.L_x_436:
[----:B---3--:R3:W4:Y:S02]  /*8b50*/  SYNCS.PHASECHK.TRANS64.TRYWAIT P0, [R3+URZ], R2 ;  /* 0x00000002030075a7 */ /* 0x008724000800017f */
[----:B----4-:R-:W-:Y:S05]  /*8b60*/  @!P0 NANOSLEEP.SYNCS 0x989680 ;  /* 0x009896800000895d */ /* 0x010fea0003900000 */
[----:B------:R-:W4:Y:S02]  /*8b70*/  @!P0 SYNCS.PHASECHK.TRANS64 P0, [R3+URZ], R2 ;  /* 0x00000002030085a7 */ /* 0x000f24000800007f */
[----:B----4-:R-:W-:Y:S05]  /*8b80*/  @!P0 BRA `(.L_x_436) ;  /* 0xfffffffc00f08947 */ /* 0x010fea000383ffff */
.L_x_335:
[----:B------:R-:W-:Y:S05]  /*8b90*/  BSYNC B6 ;  /* 0x0000000000067941 */ /* 0x000fea0003800000 */
.L_x_332:
[----:B------:R-:W-:Y:S05]  /*8ba0*/  EXIT ;  /* 0x000000000000794d */ /* 0x000fea0003800000 */
.L_x_340:
[----:B------:R-:W-:Y:S02]  /*8bb0*/  IMAD.MOV.U32 R13, RZ, RZ, R16 ;  /* 0x000000ffff0d7224 */ /* 0x000fe400078e0010 */
[----:B------:R-:W-:Y:S02]  /*8bc0*/  IMAD.MOV.U32 R12, RZ, RZ, RZ ;  /* 0x000000ffff0c7224 */ /* 0x000fe400078e00ff */
[----:B------:R-:W-:Y:S02]  /*8bd0*/  IMAD.MOV.U32 R11, RZ, RZ, 0x1f ;  /* 0x0000001fff0b7424 */ /* 0x000fe400078e00ff */
[----:B------:R-:W-:-:S07]  /*8be0*/  IMAD.MOV.U32 R15, RZ, RZ, -0x1 ;  /* 0xffffffffff0f7424 */ /* 0x000fce00078e00ff */
[----:B------:R-:W-:Y:S05]  /*8bf0*/  WARPSYNC.COLLECTIVE R15, `(.L_x_437) ;  /* 0x000000000f087348 */ /* 0x000fea0003c00000 */
[----:B------:R1:W2:Y:S02]  /*8c00*/  SHFL.IDX P6, R14, R13, R12, R11 ;  /* 0x0000000c0d0e7389 */ /* 0x0002a400000c000b */
[----:B-12---:R-:W-:Y:S01]  /*8c10*/  ENDCOLLECTIVE ;  /* 0x000000000000791b */ /* 0x006fe20003800000 */
.L_x_437:
[----:B------:R-:W-:Y:S05]  /*8c20*/  BRA `(.L_x_438) ;  /* 0xffffff7c00c47947 */ /* 0x000fea000383ffff */
.L_x_342:
[----:B--2---:R2:W3:Y:S02]  /*8c30*/  SYNCS.PHASECHK.TRANS64.TRYWAIT P0, [R18+URZ+0x26800], R5 ;  /* 0x02680005120075a7 */ /* 0x0044e4000800017f */
[----:B---3--:R-:W-:Y:S05]  /*8c40*/  @!P0 NANOSLEEP.SYNCS 0x989680 ;  /* 0x009896800000895d */ /* 0x008fea0003900000 */
[----:B------:R-:W3:Y:S02]  /*8c50*/  @!P0 SYNCS.PHASECHK.TRANS64 P0, [R18+URZ+0x26800], R5 ;  /* 0x02680005120085a7 */ /* 0x000ee4000800007f */
[----:B---3--:R-:W-:Y:S05]  /*8c60*/  @!P0 BRA `(.L_x_342) ;  /* 0xfffffffc00f08947 */ /* 0x008fea000383ffff */
[----:B------:R-:W-:Y:S05]  /*8c70*/  BRA `(.L_x_341) ;  /* 0xffffff7c00ec7947 */ /* 0x000fea000383ffff */
.L_x_348:
[----:B---3--:R-:W-:-:S04]  /*8c80*/  IMAD.U32 R5, RZ, RZ, UR8 ;  /* 0x00000008ff057e24 */ /* 0x008fc8000f8e00ff */
[----:B------:R3:W1:Y:S03]  /*8c90*/  SYNCS.PHASECHK.TRANS64.TRYWAIT P1, [R5+URZ+0x26810], R120 ;  /* 0x02681078050075a7 */ /* 0x000666000802017f */
[----:B-1----:R-:W-:Y:S05]  /*8ca0*/  @!P1 NANOSLEEP.SYNCS 0x989680 ;  /* 0x009896800000995d */ /* 0x002fea0003900000 */
[----:B------:R-:W1:Y:S02]  /*8cb0*/  @!P1 SYNCS.PHASECHK.TRANS64 P1, [R5+URZ+0x26810], R120 ;  /* 0x02681078050095a7 */ /* 0x000e64000802007f */
[----:B-1----:R-:W-:Y:S05]  /*8cc0*/  @!P1 BRA `(.L_x_348) ;  /* 0xfffffffc00ec9947 */ /* 0x002fea000383ffff */
[----:B------:R-:W-:Y:S05]  /*8cd0*/  BRA `(.L_x_347) ;  /* 0xffffff8c001c7947 */ /* 0x000fea000383ffff */
.L_x_352:
[----:B------:R-:W-:-:S04]  /*8ce0*/  IMAD.U32 R121, RZ, RZ, UR8 ;  /* 0x00000008ff797e24 */ /* 0x000fc8000f8e00ff */
[----:B------:R1:W1:Y:S03]  /*8cf0*/  SYNCS.PHASECHK.TRANS64.TRYWAIT P1, [R121+URZ+0x26830], R120 ;  /* 0x02683078790075a7 */ /* 0x000266000802017f */
[----:B-1----:R-:W-:Y:S05]  /*8d00*/  @!P1 NANOSLEEP.SYNCS 0x989680 ;  /* 0x009896800000995d */ /* 0x002fea0003900000 */
[----:B------:R-:W1:Y:S02]  /*8d10*/  @!P1 SYNCS.PHASECHK.TRANS64 P1, [R121+URZ+0x26830], R120 ;  /* 0x02683078790095a7 */ /* 0x000e64000802007f */
[----:B-1----:R-:W-:Y:S05]  /*8d20*/  @!P1 BRA `(.L_x_352) ;  /* 0xfffffffc00ec9947 */ /* 0x002fea000383ffff */
[----:B------:R-:W-:Y:S05]  /*8d30*/  BRA `(.L_x_351) ;  /* 0xffffff9000287947 */ /* 0x000fea000383ffff */
.L_x_359:
[----:B------:R-:W-:Y:S01]  /*8d40*/  BSSY B0, `(.L_x_439) ;  /* 0x0000005000007945 */ /* 0x000fe20003800000 */
[----:B------:R-:W-:-:S07]  /*8d50*/  IMAD.MOV.U32 R15, RZ, RZ, -0x1 ;  /* 0xffffffffff0f7424 */ /* 0x000fce00078e00ff */
[----:B-1----:R-:W-:Y:S05]  /*8d60*/  WARPSYNC.COLLECTIVE R15, `(.L_x_440) ;  /* 0x000000000f087348 */ /* 0x002fea0003c00000 */
[----:B------:R-:W-:Y:S01]  /*8d70*/  NOP ;  /* 0x0000000000007918 */ /* 0x000fe20000000000 */
[----:B-1----:R-:W-:Y:S01]  /*8d80*/  ENDCOLLECTIVE ;  /* 0x000000000000791b */ /* 0x002fe20003800000 */
.L_x_440:
[----:B------:R-:W-:Y:S05]  /*8d90*/  BSYNC B0 ;  /* 0x0000000000007941 */ /* 0x000fea0003800000 */
.L_x_439:
[----:B------:R-:W-:Y:S05]  /*8da0*/  BRA `(.L_x_441) ;  /* 0xffffffc0001c7947 */ /* 0x000fea000383ffff */
.L_x_368:
[----:B------:R-:W-:Y:S01]  /*8db0*/  BSSY B0, `(.L_x_442) ;  /* 0x0000005000007945 */ /* 0x000fe20003800000 */
[----:B------:R-:W-:-:S07]  /*8dc0*/  IMAD.MOV.U32 R15, RZ, RZ, -0x1 ;  /* 0xffffffffff0f7424 */ /* 0x000fce00078e00ff */
[----:B-12---:R-:W-:Y:S05]  /*8dd0*/  WARPSYNC.COLLECTIVE R15, `(.L_x_443) ;  /* 0x000000000f087348 */ /* 0x006fea0003c00000 */
[----:B------:R-:W-:Y:S01]  /*8de0*/  NOP ;  /* 0x0000000000007918 */ /* 0x000fe20000000000 */
[----:B-12---:R-:W-:Y:S01]  /*8df0*/  ENDCOLLECTIVE ;  /* 0x000000000000791b */ /* 0x006fe20003800000 */
.L_x_443:
[----:B------:R-:W-:Y:S05]  /*8e00*/  BSYNC B0 ;  /* 0x0000000000007941 */ /* 0x000fea0003800000 */
.L_x_442:
[----:B------:R-:W-:Y:S05]  /*8e10*/  BRA `(.L_x_444) ;  /* 0xffffffc400107947 */ /* 0x000fea000383ffff */
.L_x_377:
[----:B------:R-:W-:Y:S01]  /*8e20*/  BSSY B0, `(.L_x_445) ;  /* 0x0000005000007945 */ /* 0x000fe20003800000 */
[----:B------:R-:W-:-:S07]  /*8e30*/  IMAD.MOV.U32 R15, RZ, RZ, -0x1 ;  /* 0xffffffffff0f7424 */ /* 0x000fce00078e00ff */
[----:B------:R-:W-:Y:S05]  /*8e40*/  WARPSYNC.COLLECTIVE R15, `(.L_x_446) ;  /* 0x000000000f087348 */ /* 0x000fea0003c00000 */
[----:B------:R-:W-:Y:S01]  /*8e50*/  NOP ;  /* 0x0000000000007918 */ /* 0x000fe20000000000 */
[----:B------:R-:W-:Y:S01]  /*8e60*/  ENDCOLLECTIVE ;  /* 0x000000000000791b */ /* 0x000fe20003800000 */
.L_x_446:
[----:B------:R-:W-:Y:S05]  /*8e70*/  BSYNC B0 ;  /* 0x0000000000007941 */ /* 0x000fea0003800000 */
.L_x_445:
[----:B------:R-:W-:Y:S05]  /*8e80*/  BRA `(.L_x_447) ;  /* 0xffffffc800f07947 */ /* 0x000fea000383ffff */
.L_x_389:
[----:B------:R-:W-:Y:S01]  /*8e90*/  BSSY B0, `(.L_x_448) ;  /* 0x0000005000007945 */ /* 0x000fe20003800000 */
[----:B------:R-:W-:-:S07]  /*8ea0*/  IMAD.MOV.U32 R15, RZ, RZ, -0x1 ;  /* 0xffffffffff0f7424 */ /* 0x000fce00078e00ff */
[----:B------:R-:W-:Y:S05]  /*8eb0*/  WARPSYNC.COLLECTIVE R15, `(.L_x_449) ;  /* 0x000000000f087348 */ /* 0x000fea0003c00000 */
[----:B------:R-:W-:Y:S01]  /*8ec0*/  NOP ;  /* 0x0000000000007918 */ /* 0x000fe20000000000 */
[----:B------:R-:W-:Y:S01]  /*8ed0*/  ENDCOLLECTIVE ;  /* 0x000000000000791b */ /* 0x000fe20003800000 */
.L_x_449:
[----:B------:R-:W-:Y:S05]  /*8ee0*/  BSYNC B0 ;  /* 0x0000000000007941 */ /* 0x000fea0003800000 */
.L_x_448:
[----:B------:R-:W-:Y:S05]  /*8ef0*/  BRA `(.L_x_450) ;  /* 0xffffffd000087947 */ /* 0x000fea000383ffff */
.L_x_402:
[----:B------:R-:W-:Y:S01]  /*8f00*/  BSSY B0, `(.L_x_451) ;  /* 0x0000005000007945 */ /* 0x000fe20003800000 */
[----:B------:R-:W-:-:S07]  /*8f10*/  IMAD.MOV.U32 R15, RZ, RZ, -0x1 ;  /* 0xffffffffff0f7424 */ /* 0x000fce00078e00ff */
[----:B------:R-:W-:Y:S05]  /*8f20*/  WARPSYNC.COLLECTIVE R15, `(.L_x_452) ;  /* 0x000000000f087348 */ /* 0x000fea0003c00000 */
[----:B------:R-:W-:Y:S01]  /*8f30*/  NOP ;  /* 0x0000000000007918 */ /* 0x000fe20000000000 */
[----:B------:R-:W-:Y:S01]  /*8f40*/  ENDCOLLECTIVE ;  /* 0x000000000000791b */ /* 0x000fe20003800000 */
.L_x_452:
[----:B------:R-:W-:Y:S05]  /*8f50*/  BSYNC B0 ;  /* 0x0000000000007941 */ /* 0x000fea0003800000 */
.L_x_451:
[----:B------:R-:W-:Y:S05]  /*8f60*/  BRA `(.L_x_453) ;  /* 0xffffffd400247947 */ /* 0x000fea000383ffff */
.L_x_411:
[----:B-1----:R1:W2:Y:S02]  /*8f70*/  SYNCS.PHASECHK.TRANS64.TRYWAIT P0, [R0+URZ+0x26820], R3 ;  /* 0x02682003000075a7 */ /* 0x0022a4000800017f */
[----:B--2---:R-:W-:Y:S05]  /*8f80*/  @!P0 NANOSLEEP.SYNCS 0x989680 ;  /* 0x009896800000895d */ /* 0x004fea0003900000 */
[----:B------:R-:W2:Y:S02]  /*8f90*/  @!P0 SYNCS.PHASECHK.TRANS64 P0, [R0+URZ+0x26820], R3 ;  /* 0x02682003000085a7 */ /* 0x000ea4000800007f */
[----:B--2---:R-:W-:Y:S05]  /*8fa0*/  @!P0 BRA `(.L_x_411) ;  /* 0xfffffffc00f08947 */ /* 0x004fea000383ffff */
[----:B------:R-:W-:Y:S05]  /*8fb0*/  BRA `(.L_x_454) ;  /* 0xffffffd800e07947 */ /* 0x000fea000383ffff */
.L_x_415:
[----:B-1----:R1:W2:Y:S02]  /*8fc0*/  SYNCS.PHASECHK.TRANS64.TRYWAIT P1, [R0+URZ+0x26840], R20 ;  /* 0x02684014000075a7 */ /* 0x0022a4000802017f */
[----:B--2---:R-:W-:Y:S05]  /*8fd0*/  @!P1 NANOSLEEP.SYNCS 0x989680 ;  /* 0x009896800000995d */ /* 0x004fea0003900000 */
[----:B------:R-:W2:Y:S02]  /*8fe0*/  @!P1 SYNCS.PHASECHK.TRANS64 P1, [R0+URZ+0x26840], R20 ;  /* 0x02684014000095a7 */ /* 0x000ea4000802007f */
[----:B--2---:R-:W-:Y:S05]  /*8ff0*/  @!P1 BRA `(.L_x_415) ;  /* 0xfffffffc00f09947 */ /* 0x004fea000383ffff */
[----:B------:R-:W-:Y:S05]  /*9000*/  BRA `(.L_x_455) ;  /* 0xffffffe400307947 */ /* 0x000fea000383ffff */
.L_x_417:
[----:B--2---:R2:W3:Y:S02]  /*9010*/  SYNCS.PHASECHK.TRANS64.TRYWAIT P1, [R0+URZ+0x26828], R20 ;  /* 0x02682814000075a7 */ /* 0x0044e4000802017f */
[----:B---3--:R-:W-:Y:S05]  /*9020*/  @!P1 NANOSLEEP.SYNCS 0x989680 ;  /* 0x009896800000995d */ /* 0x008fea0003900000 */
[----:B------:R-:W3:Y:S02]  /*9030*/  @!P1 SYNCS.PHASECHK.TRANS64 P1, [R0+URZ+0x26828], R20 ;  /* 0x02682814000095a7 */ /* 0x000ee4000802007f */
[----:B---3--:R-:W-:Y:S05]  /*9040*/  @!P1 BRA `(.L_x_417) ;  /* 0xfffffffc00f09947 */ /* 0x008fea000383ffff */
[----:B------:R-:W-:Y:S05]  /*9050*/  BRA `(.L_x_456) ;  /* 0xffffffe400dc7947 */ /* 0x000fea000383ffff */
.L_x_419:
[----:B---3--:R3:W4:Y:S02]  /*9060*/  SYNCS.PHASECHK.TRANS64.TRYWAIT P1, [R0+URZ+0x26848], R20 ;  /* 0x02684814000075a7 */ /* 0x008724000802017f */
[----:B----4-:R-:W-:Y:S05]  /*9070*/  @!P1 NANOSLEEP.SYNCS 0x989680 ;  /* 0x009896800000995d */ /* 0x010fea0003900000 */
[----:B------:R-:W4:Y:S02]  /*9080*/  @!P1 SYNCS.PHASECHK.TRANS64 P1, [R0+URZ+0x26848], R20 ;  /* 0x02684814000095a7 */ /* 0x000f24000802007f */
[----:B----4-:R-:W-:Y:S05]  /*9090*/  @!P1 BRA `(.L_x_419) ;  /* 0xfffffffc00f09947 */ /* 0x010fea000383ffff */
[----:B------:R-:W-:Y:S05]  /*90a0*/  BRA `(.L_x_457) ;  /* 0xffffffe800687947 */ /* 0x000fea000383ffff */
.L_x_421:
[----:B------:R-:W-:-:S07]  /*90b0*/  SHF.L.U32 R5, R9, 0x1f, RZ ;  /* 0x0000001f09057819 */ /* 0x000fce00000006ff */
.L_x_458:
[----:B--2---:R2:W3:Y:S02]  /*90c0*/  SYNCS.PHASECHK.TRANS64.TRYWAIT P1, [R0+URZ+0x26820], R5 ;  /* 0x02682005000075a7 */ /* 0x0044e4000802017f */
[----:B---3--:R-:W-:Y:S05]  /*90d0*/  @!P1 NANOSLEEP.SYNCS 0x989680 ;  /* 0x009896800000995d */ /* 0x008fea0003900000 */
[----:B------:R-:W3:Y:S02]  /*90e0*/  @!P1 SYNCS.PHASECHK.TRANS64 P1, [R0+URZ+0x26820], R5 ;  /* 0x02682005000095a7 */ /* 0x000ee4000802007f */
[----:B---3--:R-:W-:Y:S05]  /*90f0*/  @!P1 BRA `(.L_x_458) ;  /* 0xfffffffc00f09947 */ /* 0x008fea000383ffff */
[----:B------:R-:W-:Y:S05]  /*9100*/  BRA `(.L_x_459) ;  /* 0xffffffec00047947 */ /* 0x000fea000383ffff */
.L_x_424:
[----:B--2---:R2:W3:Y:S02]  /*9110*/  SYNCS.PHASECHK.TRANS64.TRYWAIT P1, [R0+URZ+0x26840], R7 ;  /* 0x02684007000075a7 */ /* 0x0044e4000802017f */
[----:B---3--:R-:W-:Y:S05]  /*9120*/  @!P1 NANOSLEEP.SYNCS 0x989680 ;  /* 0x009896800000995d */ /* 0x008fea0003900000 */
[----:B------:R-:W3:Y:S02]  /*9130*/  @!P1 SYNCS.PHASECHK.TRANS64 P1, [R0+URZ+0x26840], R7 ;  /* 0x02684007000095a7 */ /* 0x000ee4000802007f */
[----:B---3--:R-:W-:Y:S05]  /*9140*/  @!P1 BRA `(.L_x_424) ;  /* 0xfffffffc00f09947 */ /* 0x008fea000383ffff */
[----:B------:R-:W-:Y:S05]  /*9150*/  BRA `(.L_x_460) ;  /* 0xffffffec00ac7947 */ /* 0x000fea000383ffff */
.L_x_426:
[----:B---3--:R3:W4:Y:S02]  /*9160*/  SYNCS.PHASECHK.TRANS64.TRYWAIT P1, [R0+URZ+0x26828], R7 ;  /* 0x02682807000075a7 */ /* 0x008724000802017f */
[----:B----4-:R-:W-:Y:S05]  /*9170*/  @!P1 NANOSLEEP.SYNCS 0x989680 ;  /* 0x009896800000995d */ /* 0x010fea0003900000 */
[----:B------:R-:W4:Y:S02]  /*9180*/  @!P1 SYNCS.PHASECHK.TRANS64 P1, [R0+URZ+0x26828], R7 ;  /* 0x02682807000095a7 */ /* 0x000f24000802007f */
[----:B----4-:R-:W-:Y:S05]  /*9190*/  @!P1 BRA `(.L_x_426) ;  /* 0xfffffffc00f09947 */ /* 0x010fea000383ffff */
[----:B------:R-:W-:Y:S05]  /*91a0*/  BRA `(.L_x_461) ;  /* 0xfffffff000507947 */ /* 0x000fea000383ffff */
.L_x_428:
[----:B----4-:R4:W1:Y:S02]  /*91b0*/  SYNCS.PHASECHK.TRANS64.TRYWAIT P0, [R3+URZ+0x26840], R2 ;  /* 0x02684002030075a7 */ /* 0x010864000800017f */
[----:B-1----:R-:W-:Y:S05]  /*91c0*/  @!P0 NANOSLEEP.SYNCS 0x989680 ;  /* 0x009896800000895d */ /* 0x002fea0003900000 */
[----:B------:R-:W1:Y:S02]  /*91d0*/  @!P0 SYNCS.PHASECHK.TRANS64 P0, [R3+URZ+0x26840], R2 ;  /* 0x02684002030085a7 */ /* 0x000e64000800007f */
[----:B-1----:R-:W-:Y:S05]  /*91e0*/  @!P0 BRA `(.L_x_428) ;  /* 0xfffffffc00f08947 */ /* 0x002fea000383ffff */
[----:B------:R-:W-:Y:S05]  /*91f0*/  BRA `(.L_x_462) ;  /* 0xfffffff000f47947 */ /* 0x000fea000383ffff */
.L_x_430:
[----:B------:R-:W-:Y:S01]  /*9200*/  BSSY B0, `(.L_x_463) ;  /* 0x0000006000007945 */ /* 0x000fe20003800000 */
[----:B------:R-:W-:-:S07]  /*9210*/  IMAD.MOV.U32 R15, RZ, RZ, -0x1 ;  /* 0xffffffffff0f7424 */ /* 0x000fce00078e00ff */
[----:B------:R-:W-:Y:S05]  /*9220*/  WARPSYNC.COLLECTIVE R15, `(.L_x_464) ;  /* 0x000000000f0c7348 */ /* 0x000fea0003c00000 */
[----:B------:R-:W-:Y:S02]  /*9230*/  ELECT P6, UR62, PT ;  /* 0x00000000003e782f */ /* 0x000fe400038c0000 */
[----:B------:R-:W-:Y:S01]  /*9240*/  MOV R14, UR62 ;  /* 0x0000003e000e7c02 */ /* 0x000fe20008000f00 */
[----:B------:R-:W-:Y:S10]  /*9250*/  ENDCOLLECTIVE ;  /* 0x000000000000791b */ /* 0x000ff40003800000 */
.L_x_464:
[----:B------:R-:W-:Y:S05]  /*9260*/  BSYNC B0 ;  /* 0x0000000000007941 */ /* 0x000fea0003800000 */
.L_x_463:
[----:B------:R-:W-:Y:S01]  /*9270*/  PLOP3.LUT P0, PT, P6, PT, PT, 0x80, 0x0 ;  /* 0x000000000000781c */ /* 0x000fe2000370f070 */
[----:B------:R-:W-:-:S12]  /*9280*/  BRA `(.L_x_465) ;  /* 0xfffffff400b87947 */ /* 0x000fd8000383ffff */
.L_x_432:
[----:B-1----:R1:W2:Y:S02]  /*9290*/  SYNCS.PHASECHK.TRANS64.TRYWAIT P1, [R6+URZ], R5 ;  /* 0x00000005060075a7 */ /* 0x0022a4000802017f */
[----:B--2---:R-:W-:Y:S05]  /*92a0*/  @!P1 NANOSLEEP.SYNCS 0x989680 ;  /* 0x009896800000995d */ /* 0x004fea0003900000 */
[----:B------:R-:W2:Y:S02]  /*92b0*/  @!P1 SYNCS.PHASECHK.TRANS64 P1, [R6+URZ], R5 ;  /* 0x00000005060095a7 */ /* 0x000ea4000802007f */
[----:B--2---:R-:W-:Y:S05]  /*92c0*/  @!P1 BRA `(.L_x_432) ;  /* 0xfffffffc00f09947 */ /* 0x004fea000383ffff */
[----:B------:R-:W-:Y:S05]  /*92d0*/  BRA `(.L_x_466) ;  /* 0xfffffff400f87947 */ /* 0x000fea000383ffff */
.L_x_433:
[----:B--2---:R2:W3:Y:S02]  /*92e0*/  SYNCS.PHASECHK.TRANS64.TRYWAIT P1, [R3+URZ], R2 ;  /* 0x00000002030075a7 */ /* 0x0044e4000802017f */
[----:B---3--:R-:W-:Y:S05]  /*92f0*/  @!P1 NANOSLEEP.SYNCS 0x989680 ;  /* 0x009896800000995d */ /* 0x008fea0003900000 */
[----:B------:R-:W3:Y:S02]  /*9300*/  @!P1 SYNCS.PHASECHK.TRANS64 P1, [R3+URZ], R2 ;  /* 0x00000002030095a7 */ /* 0x000ee4000802007f */
[----:B---3--:R-:W-:Y:S05]  /*9310*/  @!P1 BRA `(.L_x_433) ;  /* 0xfffffffc00f09947 */ /* 0x008fea000383ffff */
[----:B------:R-:W-:Y:S05]  /*9320*/  BRA `(.L_x_467) ;  /* 0xfffffff400ec7947 */ /* 0x000fea000383ffff */
.L_x_435:
[----:B--2---:R2:W3:Y:S02]  /*9330*/  SYNCS.PHASECHK.TRANS64.TRYWAIT P0, [R0+URZ], R5 ;  /* 0x00000005000075a7 */ /* 0x0044e4000800017f */
[----:B---3--:R-:W-:Y:S05]  /*9340*/  @!P0 NANOSLEEP.SYNCS 0x989680 ;  /* 0x009896800000895d */ /* 0x008fea0003900000 */
[----:B------:R-:W3:Y:S02]  /*9350*/  @!P0 SYNCS.PHASECHK.TRANS64 P0, [R0+URZ], R5 ;  /* 0x00000005000085a7 */ /* 0x000ee4000800007f */
[----:B---3--:R-:W-:Y:S05]  /*9360*/  @!P0 BRA `(.L_x_435) ;  /* 0xfffffffc00f08947 */ /* 0x008fea000383ffff */
[----:B------:R-:W-:Y:S05]  /*9370*/  BRA `(.L_x_468) ;  /* 0xfffffff400f07947 */ /* 0x000fea000383ffff */
.L_x_469:
        /* <DEDUP_REMOVED lines=16> */
.L_x_6556:


//--------------------- .text._ZN7cutlass13device_kernelIN5flash11enable_sm90INS1_16FlashAttnBwdSm90INS1_25CollectiveMainloopBwdSm90ILi2ELi2ELi2EN4cute5tupleIJNS5_1CILi1EEES8_S8_EEENS6_IJNS7_ILi64EEENS7_ILi128EEENS7_ILi96EEEEEENS_6half_tEfNS_4arch4Sm90ELb0ELb0ELb1ELb1ELb0ELb1ELb0ELb0ELi2ELi1ELi2ELi1ELb1EEENS1_21CollectiveEpilogueBwdISD_SE_SG_Li256ELb1ELb0ELi1EEENS1_19SingleTileSchedulerILb1ELb0ELb0ELi128EEEEEEEEEvNT_6ParamsE --------------------------
	.section	.text._ZN7cutlass13device_kernelIN5flash11enable_sm90INS1_16FlashAttnBwdSm90INS1_25CollectiveMainloopBwdSm90ILi2ELi2ELi2EN4cute5tupleIJNS5_1CILi1EEES8_S8_EEENS6_IJNS7_ILi64EEENS7_ILi128EEENS7_ILi96EEEEEENS_6half_tEfNS_4arch4Sm90ELb0ELb0ELb1ELb1ELb0ELb1ELb0ELb0ELi2ELi1ELi2ELi1ELb1EEENS1_21CollectiveEpilogueBwdISD_SE_SG_Li256ELb1ELb0ELi1EEENS1_19SingleTileSchedulerILb1ELb0ELb0ELi128EEEEEEEEEvNT_6ParamsE,"ax",@progbits
	.align	128
.text._ZN7cutlass13device_kernelIN5flash11enable_sm90INS1_16FlashAttnBwdSm90INS1_25CollectiveMainloopBwdSm90ILi2ELi2ELi2EN4cute5tupleIJNS5_1CILi1EEES8_S8_EEENS6_IJNS7_ILi64EEENS7_ILi128EEENS7_ILi96EEEEEENS_6half_tEfNS_4arch4Sm90ELb0ELb0ELb1ELb1ELb0ELb1ELb0ELb0ELi2ELi1ELi2ELi1ELb1EEENS1_21CollectiveEpilogueBwdISD_SE_SG_Li256ELb1ELb0ELi1EEENS1_19SingleTileSchedulerILb1ELb0ELb0ELi128EEEEEEEEEvNT_6ParamsE:
        .type           _ZN7cutlass13device_kernelIN5flash11enable_sm90INS1_16FlashAttnBwdSm90INS1_25CollectiveMainloopBwdSm90ILi2ELi2ELi2EN4cute5tupleIJNS5_1CILi1EEES8_S8_EEENS6_IJNS7_ILi64EEENS7_ILi128EEENS7_ILi96EEEEEENS_6half_tEfNS_4arch4Sm90ELb0ELb0ELb1ELb1ELb0ELb1ELb0ELb0ELi2ELi1ELi2ELi1ELb1EEENS1_21CollectiveEpilogueBwdISD_SE_SG_Li256ELb1ELb0ELi1EEENS1_19SingleTileSchedulerILb1ELb0ELb0ELi128EEEEEEEEEvNT_6ParamsE,@function
        .size           _ZN7cutlass13device_kernelIN5flash11enable_sm90INS1_16FlashAttnBwdSm90INS1_25CollectiveMainloopBwdSm90ILi2ELi2ELi2EN4cute5tupleIJNS5_1CILi1EEES8_S8_EEENS6_IJNS7_ILi64EEENS7_ILi128EEENS7_ILi96EEEEEENS_6half_tEfNS_4arch4Sm90ELb0ELb0ELb1ELb1ELb0ELb1ELb0ELb0ELi2ELi1ELi2ELi1ELb1EEENS1_21CollectiveEpilogueBwdISD_SE_SG_Li256ELb1ELb0ELi1EEENS1_19SingleTileSchedulerILb1ELb0ELb0ELi128EEEEEEEEEvNT_6ParamsE,(.L_x_6557 - _ZN7cutlass13device_kernelIN5flash11enable_sm90INS1_16FlashAttnBwdSm90INS1_25CollectiveMainloopBwdSm90ILi2ELi2ELi2EN4cute5tupleIJNS5_1CILi1EEES8_S8_EEENS6_IJNS7_ILi64EEENS7_ILi128EEENS7_ILi96EEEEEENS_6half_tEfNS_4arch4Sm90ELb0ELb0ELb1ELb1ELb0ELb1ELb0ELb0ELi2ELi1ELi2ELi1ELb1EEENS1_21CollectiveEpilogueBwdISD_SE_SG_Li256ELb1ELb0ELi1EEENS1_19SingleTileSchedulerILb1ELb0ELb0ELi128EEEEEEEEEvNT_6ParamsE)
        .other          _ZN7cutlass13device_kernelIN5flash11enable_sm90INS1_16FlashAttnBwdSm90INS1_25CollectiveMainloopBwdSm90ILi2ELi2ELi2EN4cute5tupleIJNS5_1CILi1EEES8_S8_EEENS6_IJNS7_ILi64EEENS7_ILi128EEENS7_ILi96EEEEEENS_6half_tEfNS_4arch4Sm90ELb0ELb0ELb1ELb1ELb0ELb1ELb0ELb0ELi2ELi1ELi2ELi1ELb1EEENS1_21CollectiveEpilogueBwdISD_SE_SG_Li256ELb1ELb0ELi1EEENS1_19SingleTileSchedulerILb1ELb0ELb0ELi128EEEEEEEEEvNT_6ParamsE,@"STO_CUDA_ENTRY STV_DEFAULT"
_ZN7cutlass13device_kernelIN5flash11enable_sm90INS1_16FlashAttnBwdSm90INS1_25CollectiveMainloopBwdSm90ILi2ELi2ELi2EN4cute5tupleIJNS5_1CILi1EEES8_S8_EEENS6_IJNS7_ILi64EEENS7_ILi128EEENS7_ILi96EEEEEENS_6half_tEfNS_4arch4Sm90ELb0ELb0ELb1ELb1ELb0ELb1ELb0ELb0ELi2ELi1ELi2ELi1ELb1EEENS1_21CollectiveEpilogueBwdISD_SE_SG_Li256ELb1ELb0ELi1EEENS1_19SingleTileSchedulerILb1ELb0ELb0ELi128EEEEEEEEEvNT_6ParamsE:
        /* <DEDUP_REMOVED lines=23> */
.L_x_471:
[----:B------:R-:W-:Y:S05]  /*0170*/  BSYNC B0 ;  /* 0x0000000000007941 */ /* 0x000fea0003800000 */
.L_x_470:
        /* <DEDUP_REMOVED lines=37> */
.L_x_472:
        /* <DEDUP_REMOVED lines=22> */
.L_x_473:
[----:B------:R-:W-:Y:S01]  /*0530*/  PLOP3.LUT P0, PT, PT, PT, UP0, 0x80, 0x0 ;  /* 0x000000000000781c */ /* 0x000fe20003f0f008 */
[----:B------:R-:W-:Y:S01]  /*0540*/  NOP ;  /* 0x0000000000007918 */ /* 0x000fe20000000000 */
[----:B------:R-:W-:Y:S01]  /*0550*/  ULDC.64 UR46, c[0x0][0x208] ;  /* 0x00008200002e7ab9 */ /* 0x000fe20000000a00 */
[----:B------:R-:W-:Y:S01]  /*0560*/  BSSY B6, `(.L_x_474) ;  /* 0x00009c1000067945 */ /* 0x000fe20003800000 */
[----:B-12-4-:R-:W-:Y:S09]  /*0570*/  BAR.SYNC.DEFER_BLOCKING 0x0 ;  /* 0x0000000000007b1d */ /* 0x016ff20000010000 */
[----:B------:R-:W-:Y:S05]  /*0580*/  @!P0 BRA `(.L_x_475) ;  /* 0x0000006000b88947 */ /* 0x000fea0003800000 */
.L_x_476:
[----:B------:R-:W-:-:S08]  /*0590*/  NOP ;  /* 0x0000000000007918 */ /* 0x000fd00000000000 */
[----:B------:R-:W1:Y:S02]  /*05a0*/  USETMAXREG.TRY_ALLOC.CTAPOOL UP0, 0xf0 ;  /* 0x000000f0000079c8 */ /* 0x000e640008000600 */
[----:B-1----:R-:W-:-:S13]  /*05b0*/  PLOP3.LUT P0, PT, PT, PT, UP0, 0x80, 0x0 ;  /* 0x000000000000781c */ /* 0x002fda0003f0f008 */
[----:B------:R-:W-:Y:S05]  /*05c0*/  @!P0 BRA `(.L_x_476) ;  /* 0xfffffffc00f08947 */ /* 0x000fea000383ffff */
[----:B------:R-:W-:Y:S01]  /*05d0*/  LOP3.LUT R0, R0, 0x3, RZ, 0xc0, !PT ;  /* 0x0000000300007812 */ /* 0x000fe200078ec0ff */
[----:B------:R-:W-:Y:S01]  /*05e0*/  ULDC.64 UR4, c[0x0][0x8d8] ;  /* 0x0002360000047ab9 */ /* 0x000fe20000000a00 */
[----:B------:R-:W1:Y:S04]  /*05f0*/  S2UR UR36, SR_CTAID.Z ;  /* 0x00000000002479c3 */ /* 0x000e680000002700 */
[----:B------:R-:W2:Y:S02]  /*0600*/  SHFL.IDX PT, R0, R0, RZ, 0x1f ;  /* 0x00001fff00007589 */ /* 0x000ea400000e0000 */
[----:B--2---:R-:W-:-:S13]  /*0610*/  ISETP.NE.AND P0, PT, R0, RZ, PT ;  /* 0x000000ff0000720c */ /* 0x004fda0003f05270 */
[----:B------:R-:W-:-:S05]  /*0620*/  @!P0 VIADD R3, R2, 0x9 ;  /* 0x0000000902038836 */ /* 0x000fca0000000000 */
[----:B------:R2:W-:Y:S06]  /*0630*/  @!P0 BAR.ARV R3, 0xa0 ;  /* 0x000280030000851d */ /* 0x0005ec0000002000 */
[----:B------:R-:W-:-:S04]  /*0640*/  ISETP.NE.U32.AND P0, PT, RZ, UR4, PT ;  /* 0x00000004ff007c0c */ /* 0x000fc8000bf05070 */
[----:B------:R-:W-:-:S13]  /*0650*/  ISETP.NE.AND.EX P0, PT, RZ, UR5, PT, P0 ;  /* 0x00000005ff007c0c */ /* 0x000fda000bf05300 */
[----:B-12---:R-:W-:Y:S05]  /*0660*/  @!P0 BRA `(.L_x_477) ;  /* 0x00000000001c8947 */ /* 0x006fea0003800000 */
[----:B------:R-:W-:Y:S02]  /*0670*/  ULDC.64 UR4, c[0x0][0x8d8] ;  /* 0x0002360000047ab9 */ /* 0x000fe40000000a00 */
[----:B------:R-:W-:-:S06]  /*0680*/  UIMAD.WIDE UR4, UR36, 0x4, UR4 ;  /* 0x00000004240478a5 */ /* 0x000fcc000f8e0204 */
[----:B------:R-:W-:Y:S02]  /*0690*/  IMAD.U32 R4, RZ, RZ, UR4 ;  /* 0x00000004ff047e24 */ /* 0x000fe4000f8e00ff */
[----:B------:R-:W-:-:S05]  /*06a0*/  IMAD.U32 R5, RZ, RZ, UR5 ;  /* 0x00000005ff057e24 */ /* 0x000fca000f8e00ff */
[----:B------:R-:W2:Y:S02]  /*06b0*/  LDG.E R4, desc[UR46][R4.64] ;  /* 0x0000002e04047981 */ /* 0x000ea4000c1e1900 */
[----:B--2---:R-:W-:Y:S01]  /*06c0*/  R2UR UR4, R4 ;  /* 0x00000000040472ca */ /* 0x004fe200000e0000 */
[----:B------:R-:W-:-:S14]  /*06d0*/  BRA `(.L_x_478) ;  /* 0x00000000003c7947 */ /* 0x000fdc0003800000 */
.L_x_477:
[----:B------:R-:W-:Y:S02]  /*06e0*/  ULDC.64 UR4, c[0x0][0x8d0] ;  /* 0x0002340000047ab9 */ /* 0x000fe40000000a00 */
[----:B------:R-:W-:-:S04]  /*06f0*/  ISETP.NE.U32.AND P0, PT, RZ, UR4, PT ;  /* 0x00000004ff007c0c */ /* 0x000fc8000bf05070 */
[----:B------:R-:W-:-:S13]  /*0700*/  ISETP.NE.AND.EX P0, PT, RZ, UR5, PT, P0 ;  /* 0x00000005ff007c0c */ /* 0x000fda000bf05300 */
[----:B------:R-:W-:Y:S05]  /*0710*/  @!P0 BRA `(.L_x_479) ;  /* 0x0000000000288947 */ /* 0x000fea0003800000 */
[----:B------:R-:W-:Y:S02]  /*0720*/  ULDC.64 UR4, c[0x0][0x8d0] ;  /* 0x0002340000047ab9 */ /* 0x000fe40000000a00 */
[----:B------:R-:W-:-:S06]  /*0730*/  UIMAD.WIDE UR4, UR36, 0x4, UR4 ;  /* 0x00000004240478a5 */ /* 0x000fcc000f8e0204 */
[----:B------:R-:W-:Y:S02]  /*0740*/  IMAD.U32 R4, RZ, RZ, UR4 ;  /* 0x00000004ff047e24 */ /* 0x000fe4000f8e00ff */
[----:B------:R-:W-:-:S05]  /*0750*/  IMAD.U32 R5, RZ, RZ, UR5 ;  /* 0x00000005ff057e24 */ /* 0x000fca000f8e00ff */
[----:B------:R-:W2:Y:S04]  /*0760*/  LDG.E R3, desc[UR46][R4.64] ;  /* 0x0000002e04037981 */ /* 0x000ea8000c1e1900 */
[----:B------:R-:W3:Y:S01]  /*0770*/  LDG.E R0, desc[UR46][R4.64+0x4] ;  /* 0x0000042e04007981 */ /* 0x000ee2000c1e1900 */
[----:B--2---:R-:W-:Y:S02]  /*0780*/  R2UR UR4, R3 ;  /* 0x00000000030472ca */ /* 0x004fe400000e0000 */
[----:B---3--:R-:W-:-:S13]  /*0790*/  R2UR UR5, R0 ;  /* 0x00000000000572ca */ /* 0x008fda00000e0000 */
[----:B------:R-:W-:Y:S01]  /*07a0*/  UIADD3 UR4, -UR4, UR5, URZ ;  /* 0x0000000504047290 */ /* 0x000fe2000fffe13f */
[----:B------:R-:W-:Y:S11]  /*07b0*/  BRA `(.L_x_478) ;  /* 0x0000000000047947 */ /* 0x000ff60003800000 */
.L_x_479:
[----:B------:R-:W-:-:S05]  /*07c0*/  ULDC UR4, c[0x0][0x8bc] ;  /* 0x00022f0000047ab9 */ /* 0x000fca0000000800 */
.L_x_478:
[----:B------:R-:W1:Y:S02]  /*07d0*/  S2UR UR37, SR_CTAID.X ;  /* 0x00000000002579c3 */ /* 0x000e640000002500 */
[----:B-1----:R-:W-:-:S04]  /*07e0*/  USHF.L.U32 UR37, UR37, 0x7, URZ ;  /* 0x0000000725257899 */ /* 0x002fc8000800063f */
[----:B------:R-:W-:-:S04]  /*07f0*/  UISETP.GE.AND UP0, UPT, UR37, UR4, UPT ;  /* 0x000000042500728c */ /* 0x000fc8000bf06270 */
[----:B------:R-:W-:-:S06]  /*0800*/  USEL UR36, UR36, 0xffffffff, !UP0 ;  /* 0xffffffff24247887 */ /* 0x000fcc000c000000 */
[----:B------:R-:W-:-:S13]  /*0810*/  ISETP.LE.AND P0, PT, RZ, UR36, PT ;  /* 0x00000024ff007c0c */ /* 0x000fda000bf03270 */
[----:B------:R-:W-:Y:S05]  /*0820*/  @!P0 BRA `(.L_x_480) ;  /* 0x0000009800508947 */ /* 0x000fea0003800000 */
[----:B------:R-:W1:Y:S01]  /*0830*/  S2R R0, SR_TID.X ;  /* 0x0000000000007919 */ /* 0x000e620000002100 */
[----:B------:R-:W-:Y:S02]  /*0840*/  ULDC.64 UR4, c[0x0][0x780] ;  /* 0x0001e00000047ab9 */ /* 0x000fe40000000a00 */
[----:B------:R-:W-:Y:S01]  /*0850*/  ISETP.NE.U32.AND P0, PT, RZ, UR4, PT ;  /* 0x00000004ff007c0c */ /* 0x000fe2000bf05070 */
[----:B------:R-:W-:Y:S02]  /*0860*/  ULDC UR4, c[0x0][0x290] ;  /* 0x0000a40000047ab9 */ /* 0x000fe40000000800 */
[----:B------:R-:W-:Y:S01]  /*0870*/  IMAD.U32 R24, RZ, RZ, UR4 ;  /* 0x00000004ff187e24 */ /* 0x000fe2000f8e00ff */
[----:B------:R-:W-:Y:S01]  /*0880*/  ISETP.NE.AND.EX P0, PT, RZ, UR5, PT, P0 ;  /* 0x00000005ff007c0c */ /* 0x000fe2000bf05300 */
[----:B-1----:R-:W-:-:S12]  /*0890*/  VIADD R22, R0, 0xffffff80 ;  /* 0xffffff8000167836 */ /* 0x002fd80000000000 */
[----:B------:R-:W-:Y:S05]  /*08a0*/  @!P0 BRA `(.L_x_481) ;  /* 0x00000000001c8947 */ /* 0x000fea0003800000 */
[----:B------:R-:W-:Y:S02]  /*08b0*/  ULDC.64 UR4, c[0x0][0x780] ;  /* 0x0001e00000047ab9 */ /* 0x000fe40000000a00 */
[----:B------:R-:W-:-:S06]  /*08c0*/  UIMAD.WIDE UR4, UR36, 0x4, UR4 ;  /* 0x00000004240478a5 */ /* 0x000fcc000f8e0204 */
[----:B------:R-:W-:Y:S02]  /*08d0*/  IMAD.U32 R4, RZ, RZ, UR4 ;  /* 0x00000004ff047e24 */ /* 0x000fe4000f8e00ff */
[----:B------:R-:W-:-:S05]  /*08e0*/  IMAD.U32 R5, RZ, RZ, UR5 ;  /* 0x00000005ff057e24 */ /* 0x000fca000f8e00ff */
[----:B------:R-:W2:Y:S02]  /*08f0*/  LDG.E R4, desc[UR46][R4.64] ;  /* 0x0000002e04047981 */ /* 0x000ea4000c1e1900 */
[----:B--2---:R-:W-:Y:S01]  /*0900*/  R2UR UR39, R4 ;  /* 0x00000000042772ca */ /* 0x004fe200000e0000 */
[----:B------:R-:W-:-:S14]  /*0910*/  BRA `(.L_x_482) ;  /* 0x0000000000387947 */ /* 0x000fdc0003800000 */
.L_x_481:
[----:B------:R-:W-:Y:S01]  /*0920*/  ULDC.64 UR4, c[0x0][0x770] ;  /* 0x0001dc0000047ab9 */ /* 0x000fe20000000a00 */
[----:B------:R-:W-:Y:S01]  /*0930*/  ULDC UR39, c[0x0][0x280] ;  /* 0x0000a00000277ab9 */ /* 0x000fe20000000800 */
        /* <DEDUP_REMOVED lines=11> */
[----:B------:R-:W-:-:S12]  /*09f0*/  UIADD3 UR39, -UR39, UR4, URZ ;  /* 0x0000000427277290 */ /* 0x000fd8000fffe13f */
.L_x_482:
        /* <DEDUP_REMOVED lines=8> */
[----:B------:R1:W5:Y:S01]  /*0a80*/  LDG.E R24, desc[UR46][R4.64] ;  /* 0x0000002e04187981 */ /* 0x000362000c1e1900 */
[----:B------:R-:W-:Y:S05]  /*0a90*/  BRA `(.L_x_484) ;  /* 0x00000000002c7947 */ /* 0x000fea0003800000 */
.L_x_483:
        /* <DEDUP_REMOVED lines=9> */
[----:B------:R-:W2:Y:S02]  /*0b30*/  LDG.E R3, desc[UR46][R4.64+0x4] ;  /* 0x0000042e04037981 */ /* 0x000ea4000c1e1900 */
[----:B--2---:R-:W-:-:S07]  /*0b40*/  IMAD.IADD R24, R3, 0x1, -R24 ;  /* 0x0000000103187824 */ /* 0x004fce00078e0a18 */
.L_x_484:
[----:B------:R-:W-:Y:S01]  /*0b50*/  UISETP.GE.AND UP0, UPT, UR39, 0x1, UPT ;  /* 0x000000012700788c */ /* 0x000fe2000bf06270 */
[----:B------:R-:W-:Y:S02]  /*0b60*/  PLOP3.LUT P0, PT, PT, PT, PT, 0x80, 0x0 ;  /* 0x000000000000781c */ /* 0x000fe40003f0f070 */
[----:B------:R-:W-:Y:S02]  /*0b70*/  CS2R R70, SRZ ;  /* 0x0000000000467805 */ /* 0x000fe4000001ff00 */
[----:B------:R-:W-:Y:S02]  /*0b80*/  CS2R R68, SRZ ;  /* 0x0000000000447805 */ /* 0x000fe4000001ff00 */
[----:B------:R-:W-:Y:S02]  /*0b90*/  CS2R R66, SRZ ;  /* 0x0000000000427805 */ /* 0x000fe4000001ff00 */
[----:B------:R-:W-:Y:S02]  /*0ba0*/  CS2R R64, SRZ ;  /* 0x0000000000407805 */ /* 0x000fe4000001ff00 */
[----:B------:R-:W-:-:S02]  /*0bb0*/  PLOP3.LUT P1, PT, PT, PT, UP0, 0x80, 0x0 ;  /* 0x000000000000781c */ /* 0x000fc40003f2f008 */
        /* <DEDUP_REMOVED lines=18> */
[----:B------:R-:W-:Y:S01]  /*0ce0*/  CS2R R26, SRZ ;  /* 0x00000000001a7805 */ /* 0x000fe2000001ff00 */
[----:B------:R-:W-:Y:S01]  /*0cf0*/  IMAD.MOV.U32 R25, RZ, RZ, RZ ;  /* 0x000000ffff197224 */ /* 0x000fe200078e00ff */
[----:B------:R-:W-:Y:S01]  /*0d00*/  CS2R R118, SRZ ;  /* 0x0000000000767805 */ /* 0x000fe2000001ff00 */
[----:B------:R-:W-:Y:S01]  /*0d10*/  IMAD.MOV.U32 R0, RZ, RZ, RZ ;  /* 0x000000ffff007224 */ /* 0x000fe200078e00ff */
        /* <DEDUP_REMOVED lines=23> */
[----:B------:R-:W-:Y:S06]  /*0e90*/  @!P1 BRA `(.L_x_485) ;  /* 0x0000003c00889947 */ /* 0x000fec0003800000 */
[----:B------:R-:W-:-:S04]  /*0ea0*/  MOV R0, RZ ;  /* 0x000000ff00007202 */ /* 0x000fc80000000f00 */
[----:B------:R-:W-:-:S13]  /*0eb0*/  LOP3.LUT P0, RZ, R0, 0x3ff, RZ, 0xc0, !PT ;  /* 0x000003ff00ff7812 */ /* 0x000fda000780c0ff */
[----:B------:R-:W-:Y:S05]  /*0ec0*/  @!P0 BRA `(.L_x_486) ;  /* 0x00000000007c8947 */ /* 0x000fea0003800000 */
[----:B------:R-:W-:Y:S01]  /*0ed0*/  MOV R16, 0x0 ;  /* 0x0000000000107802 */ /* 0x000fe20000000f00 */
[----:B------:R-:W-:Y:S01]  /*0ee0*/  ULDC.64 UR4, c[0x4][0x88] ;  /* 0x0100220000047ab9 */ /* 0x000fe20000000a00 */
[----:B------:R-:W-:Y:S01]  /*0ef0*/  ULDC.64 UR6, c[0x4][0x8] ;  /* 0x0100020000067ab9 */ /* 0x000fe20000000a00 */
[----:B-1----:R-:W-:Y:S01]  /*0f00*/  IMAD.U32 R4, RZ, RZ, UR4 ;  /* 0x00000004ff047e24 */ /* 0x002fe2000f8e00ff */
        /* <DEDUP_REMOVED lines=11> */
[----:B--2--5:R-:W-:Y:S05]  /*0fc0*/  CALL.ABS.NOINC R14 ;  /* 0x000000000e007343 */ /* 0x024fea0003c00000 */
.L_x_487:
        /* <DEDUP_REMOVED lines=15> */
.L_x_486:
[----:B------:R-:W2:Y:S01]  /*10c0*/  S2R R3, SR_CgaCtaId ;  /* 0x0000000000037919 */ /* 0x000ea20000008800 */
[----:B------:R-:W-:-:S04]  /*10d0*/  MOV R18, 0x400 ;  /* 0x0000040000127802 */ /* 0x000fc80000000f00 */
[----:B--2---:R-:W-:-:S05]  /*10e0*/  LEA R18, R3, R18, 0x18 ;  /* 0x0000001203127211 */ /* 0x004fca00078ec0ff */
[----:B------:R-:W-:-:S05]  /*10f0*/  VIADD R19, R18, 0x1e800 ;  /* 0x0001e80012137836 */ /* 0x000fca0000000000 */
        /* <DEDUP_REMOVED lines=18> */
.L_x_489:
        /* <DEDUP_REMOVED lines=15> */
.L_x_488:
[----:B------:R-:W-:Y:S01]  /*1310*/  SHF.R.S32.HI R25, RZ, 0x1f, R22 ;  /* 0x0000001fff197819 */ /* 0x000fe20000011416 */
[----:B------:R-:W-:-:S03]  /*1320*/  UMOV UR4, 0xffffffff ;  /* 0xffffffff00047882 */ /* 0x000fc60000000000 */
[----:B------:R-:W-:-:S04]  /*1330*/  LEA.HI R0, R25, R22, RZ, 0x7 ;  /* 0x0000001619007211 */ /* 0x000fc800078f38ff */
[----:B------:R-:W-:Y:S01]  /*1340*/  SHF.R.S32.HI R16, RZ, 0x7, R0 ;  /* 0x00000007ff107819 */ /* 0x000fe20000011400 */
[----:B------:R-:W-:Y:S06]  /*1350*/  BRA.DIV UR4, `(.L_x_490) ;  /* 0x0000008e048c7947 */ /* 0x000fec000b800000 */
[----:B------:R2:W3:Y:S02]  /*1360*/  SHFL.IDX PT, R14, R16, RZ, 0x1f ;  /* 0x00001fff100e7589 */ /* 0x0004e400000e0000 */
.L_x_578:
[----:B-1----:R-:W-:Y:S02]  /*1370*/  SHF.L.U32 R5, RZ, 0x1f, RZ ;  /* 0x0000001fff057819 */ /* 0x002fe400000006ff */
[----:B------:R-:W-:Y:S01]  /*1380*/  LOP3.LUT R3, R0, 0xffffff80, RZ, 0xc0, !PT ;  /* 0xffffff8000037812 */ /* 0x000fe200078ec0ff */
[----:B------:R-:W-:Y:S01]  /*1390*/  VIADD R0, R18, 0x6000 ;  /* 0x0000600012007836 */ /* 0x000fe20000000000 */
[----:B------:R-:W1:Y:S03]  /*13a0*/  SYNCS.PHASECHK.TRANS64.TRYWAIT P0, [R18+URZ+0x26800], R5 ;  /* 0x02680005120075a7 */ /* 0x000e66000800017f */
[----:B------:R-:W-:Y:S01]  /*13b0*/  IMAD.IADD R27, R22, 0x1, -R3 ;  /* 0x00000001161b7824 */ /* 0x000fe200078e0a03 */
[----:B------:R-:W-:Y:S02]  /*13c0*/  LOP3.LUT P1, RZ, R0, 0x1bf, RZ, 0xc0, !PT ;  /* 0x000001bf00ff7812 */ /* 0x000fe4000782c0ff */
[----:B---3--:R-:W-:-:S02]  /*13d0*/  LEA.HI R0, R14, R14, RZ, 0x1 ;  /* 0x0000000e0e007211 */ /* 0x008fc400078f08ff */
[----:B------:R-:W-:Y:S02]  /*13e0*/  SHF.R.S32.HI R26, RZ, 0x1f, R27 ;  /* 0x0000001fff1a7819 */ /* 0x000fe4000001141b */
[----:B------:R-:W-:Y:S02]  /*13f0*/  LOP3.LUT R23, R0, 0xfffffffe, RZ, 0xc0, !PT ;  /* 0xfffffffe00177812 */ /* 0x000fe400078ec0ff */
[----:B------:R-:W-:-:S04]  /*1400*/  LEA.HI R28, R26, R27, RZ, 0x2 ;  /* 0x0000001b1a1c7211 */ /* 0x000fc800078f10ff */
[----:B------:R-:W-:Y:S01]  /*1410*/  LOP3.LUT R0, R28, 0x7ffffffc, RZ, 0xc0, !PT ;  /* 0x7ffffffc1c007812 */ /* 0x000fe200078ec0ff */
[----:B-1----:R-:W-:Y:S06]  /*1420*/  @P0 BRA `(.L_x_491) ;  /* 0x0000000000080947 */ /* 0x002fec0003800000 */
[----:B------:R-:W1:Y:S02]  /*1430*/  SYNCS.PHASECHK.TRANS64.TRYWAIT P0, [R18+URZ+0x26800], R5 ;  /* 0x02680005120075a7 */ /* 0x000e64000800017f */
[----:B-1----:R-:W-:Y:S05]  /*1440*/  @!P0 BRA `(.L_x_492) ;  /* 0x0000008c00708947 */ /* 0x002fea0003800000 */
.L_x_491:
[----:B------:R-:W-:Y:S02]  /*1450*/  IMAD.IADD R23, R14, 0x1, -R23 ;  /* 0x000000010e177824 */ /* 0x000fe400078e0a17 */
[----:B------:R-:W-:Y:S01]  /*1460*/  IMAD.IADD R17, R27, 0x1, -R0 ;  /* 0x000000011b117824 */ /* 0x000fe200078e0a00 */
[----:B------:R-:W-:Y:S06]  /*1470*/  @!P1 BRA `(.L_x_493) ;  /* 0x0000000000409947 */ /* 0x000fec0003800000 */
[----:B------:R-:W-:Y:S01]  /*1480*/  MOV R0, 0x0 ;  /* 0x0000000000007802 */ /* 0x000fe20000000f00 */
[----:B------:R-:W-:Y:S01]  /*1490*/  ULDC.64 UR4, c[0x4][0x88] ;  /* 0x0100220000047ab9 */ /* 0x000fe20000000a00 */
[----:B------:R-:W-:Y:S01]  /*14a0*/  ULDC.64 UR6, c[0x4][0x90] ;  /* 0x0100240000067ab9 */ /* 0x000fe20000000a00 */
[----:B------:R-:W-:Y:S01]  /*14b0*/  IMAD.U32 R4, RZ, RZ, UR4 ;  /* 0x00000004ff047e24 */ /* 0x000fe2000f8e00ff */
[----:B------:R3:W4:Y:S01]  /*14c0*/  LDC.64 R14, c[0x4][R0] ;  /* 0x01000000000e7b82 */ /* 0x0007220000000a00 */
[----:B-1----:R-:W-:Y:S01]  /*14d0*/  IMAD.U32 R5, RZ, RZ, UR5 ;  /* 0x00000005ff057e24 */ /* 0x002fe2000f8e00ff */
        /* <DEDUP_REMOVED lines=9> */
[----:B--2-45:R-:W-:Y:S05]  /*1570*/  CALL.ABS.NOINC R14 ;  /* 0x000000000e007343 */ /* 0x034fea0003c00000 */
.L_x_493:
[----:B------:R-:W-:Y:S01]  /*1580*/  LEA.HI R0, R25, R22, RZ, 0x4 ;  /* 0x0000001619007211 */ /* 0x000fe200078f20ff */
[----:B------:R-:W-:Y:S05]  /*1590*/  WARPSYNC.ALL ;  /* 0x0000000000007948 */ /* 0x000fea0003800000 */
[----:B------:R-:W-:-:S05]  /*15a0*/  LOP3.LUT R3, R0, 0xfffffff0, RZ, 0xc0, !PT ;  /* 0xfffffff000037812 */ /* 0x000fca00078ec0ff */
[----:B-1----:R-:W-:Y:S01]  /*15b0*/  IMAD.IADD R5, R22, 0x1, -R3 ;  /* 0x0000000116057824 */ /* 0x002fe200078e0a03 */
[----:B------:R-:W-:-:S04]  /*15c0*/  SHF.R.S32.HI R3, RZ, 0x4, R0 ;  /* 0x00000004ff037819 */ /* 0x000fc80000011400 */
[----:B------:R-:W-:Y:S02]  /*15d0*/  LEA.HI R6, R5, R5, RZ, 0x1 ;  /* 0x0000000505067211 */ /* 0x000fe400078f08ff */
[----:B------:R-:W-:Y:S02]  /*15e0*/  LEA.HI R0, R0, R3, RZ, 0x1 ;  /* 0x0000000300007211 */ /* 0x000fe400078f08ff */
[--C-:B------:R-:W-:Y:S02]  /*15f0*/  SHF.R.S32.HI R7, RZ, 0x1, R6.reuse ;  /* 0x00000001ff077819 */ /* 0x100fe40000011406 */
[----:B------:R-:W-:Y:S02]  /*1600*/  SHF.R.S32.HI R4, RZ, 0x1f, R6 ;  /* 0x0000001fff047819 */ /* 0x000fe40000011406 */
[----:B------:R-:W-:Y:S02]  /*1610*/  SHF.R.S32.HI R10, RZ, 0x1f, R5 ;  /* 0x0000001fff0a7819 */ /* 0x000fe40000011405 */
[----:B------:R-:W-:-:S02]  /*1620*/  LEA.HI R4, R4, R7, RZ, 0x2 ;  /* 0x0000000704047211 */ /* 0x000fc400078f10ff */
[----:B------:R-:W-:Y:S02]  /*1630*/  LEA.HI R10, R10, R5, RZ, 0x3 ;  /* 0x000000050a0a7211 */ /* 0x000fe400078f18ff */
[----:B------:R-:W-:Y:S02]  /*1640*/  LOP3.LUT R8, R4, 0xfffffffc, RZ, 0xc0, !PT ;  /* 0xfffffffc04087812 */ /* 0x000fe400078ec0ff */
        /* <DEDUP_REMOVED lines=13> */
[----:B------:R-:W-:-:S03]  /*1720*/  IMAD R5, R9, 0x200, R10 ;  /* 0x0000020009057824 */ /* 0x000fc600078e020a */
[----:B------:R-:W-:Y:S01]  /*1730*/  LOP3.LUT R7, R0, 0x8, R7, 0xf8, !PT ;  /* 0x0000000800077812 */ /* 0x000fe200078ef807 */
[----:B------:R-:W-:Y:S01]  /*1740*/  IMAD R6, R6, 0x20, R5 ;  /* 0x0000002006067824 */ /* 0x000fe200078e0205 */
[----:B------:R-:W-:-:S04]  /*1750*/  SHF.R.U32.HI R0, RZ, 0x3, R0 ;  /* 0x00000003ff007819 */ /* 0x000fc80000011600 */
[----:B------:R-:W-:Y:S01]  /*1760*/  LOP3.LUT R7, R7, R0, RZ, 0x3c, !PT ;  /* 0x0000000007077212 */ /* 0x000fe200078e3cff */
[----:B------:R-:W-:-:S04]  /*1770*/  IMAD.SHL.U32 R0, R22, 0x40, RZ ;  /* 0x0000004016007824 */ /* 0x000fc800078e00ff */
[----:B------:R-:W-:Y:S01]  /*1780*/  IMAD.IADD R7, R7, 0x1, R6 ;  /* 0x0000000107077824 */ /* 0x000fe200078e0206 */
[----:B------:R-:W-:-:S03]  /*1790*/  LOP3.LUT R0, R0, 0x1c0, RZ, 0xc0, !PT ;  /* 0x000001c000007812 */ /* 0x000fc600078ec0ff */
[----:B------:R-:W-:Y:S01]  /*17a0*/  IMAD R7, R7, 0x2, R18 ;  /* 0x0000000207077824 */ /* 0x000fe200078e0212 */
[----:B------:R-:W-:Y:S01]  /*17b0*/  LEA.HI R26, R26, R27, RZ, 0x5 ;  /* 0x0000001b1a1a7211 */ /* 0x000fe200078f28ff */
[----:B------:R-:W-:-:S03]  /*17c0*/  IMAD.SHL.U32 R9, R9, 0x10, RZ ;  /* 0x0000001009097824 */ /* 0x000fc600078e00ff */
[----:B------:R-:W1:Y:S01]  /*17d0*/  LDSM.16.M88.4 R184, [R7+0x6000] ;  /* 0x0060000007b8783b */ /* 0x000e620000000200 */
[--C-:B------:R-:W-:Y:S01]  /*17e0*/  SHF.R.S32.HI R4, RZ, 0x2, R28.reuse ;  /* 0x00000002ff047819 */ /* 0x100fe2000001141c */
[----:B-----5:R-:W-:Y:S01]  /*17f0*/  VIADD R11, R24, -UR37 ;  /* 0x80000025180b7c36 */ /* 0x020fe20008000000 */
[----:B------:R-:W-:Y:S01]  /*1800*/  SHF.R.S32.HI R5, RZ, 0x1f, R28 ;  /* 0x0000001fff057819 */ /* 0x000fe2000001141c */
[----:B------:R-:W3:Y:S01]  /*1810*/  LDSM.16.M88.4 R188, [R7+0x8000] ;  /* 0x0080000007bc783b */ /* 0x000ee20000000200 */
[----:B------:R-:W-:Y:S01]  /*1820*/  SHF.R.S32.HI R26, RZ, 0x5, R26 ;  /* 0x00000005ff1a7819 */ /* 0x000fe2000001141a */
[----:B------:R-:W-:Y:S01]  /*1830*/  UIADD3 UR39, UR39, 0x3f, URZ ;  /* 0x0000003f27277890 */ /* 0x000fe2000fffe03f */
[----:B------:R-:W-:Y:S01]  /*1840*/  LEA.HI R22, R25, R22, RZ, 0x3 ;  /* 0x0000001619167211 */ /* 0x000fe200078f18ff */
[----:B------:R-:W4:Y:S01]  /*1850*/  LDSM.16.M88.4 R192, [R7+0xa000] ;  /* 0x00a0000007c0783b */ /* 0x000f220000000200 */
[----:B------:R-:W-:Y:S01]  /*1860*/  LOP3.LUT R9, R0, 0x30, R9, 0xf8, !PT ;  /* 0x0000003000097812 */ /* 0x000fe200078ef809 */
[----:B------:R-:W-:Y:S01]  /*1870*/  IMAD R11, R26, -0x10, R11 ;  /* 0xfffffff01a0b7824 */ /* 0x000fe200078e020b */
[----:B------:R-:W-:Y:S01]  /*1880*/  LEA.HI R5, R5, R4, RZ, 0x3 ;  /* 0x0000000405057211 */ /* 0x000fe200078f18ff */
[----:B------:R-:W-:Y:S01]  /*1890*/  USHF.R.S32.HI UR7, URZ, 0x1f, UR39 ;  /* 0x0000001f3f077899 */ /* 0x000fe20008011427 */
[----:B------:R-:W-:-:S02]  /*18a0*/  LEA.HI R6, R16, R16, RZ, 0x1 ;  /* 0x0000001010067211 */ /* 0x000fc400078f08ff */
[----:B------:R-:W-:Y:S02]  /*18b0*/  CS2R R70, SRZ ;  /* 0x0000000000467805 */ /* 0x000fe4000001ff00 */
[----:B------:R-:W-:Y:S01]  /*18c0*/  LOP3.LUT R22, R9, 0x8, R22, 0xf8, !PT ;  /* 0x0000000809167812 */ /* 0x000fe200078ef816 */
[----:B------:R-:W-:Y:S01]  /*18d0*/  ULEA.HI UR7, UR7, UR39, URZ, 0x6 ;  /* 0x0000002707077291 */ /* 0x000fe2000f8f303f */
[----:B------:R-:W-:Y:S02]  /*18e0*/  LOP3.LUT R5, R5, 0xfffffff8, RZ, 0xc0, !PT ;  /* 0xfffffff805057812 */ /* 0x000fe400078ec0ff */
[----:B------:R-:W-:Y:S02]  /*18f0*/  CS2R R68, SRZ ;  /* 0x0000000000447805 */ /* 0x000fe4000001ff00 */
[----:B------:R-:W-:Y:S02]  /*1900*/  LOP3.LUT R9, R6, 0xfffffffe, RZ, 0xc0, !PT ;  /* 0xfffffffe06097812 */ /* 0x000fe400078ec0ff */
[----:B------:R-:W-:-:S02]  /*1910*/  CS2R R66, SRZ ;  /* 0x0000000000427805 */ /* 0x000fc4000001ff00 */
[----:B------:R-:W-:Y:S02]  /*1920*/  SHF.R.U32.HI R13, RZ, 0x3, R0 ;  /* 0x00000003ff0d7819 */ /* 0x000fe40000011600 */
[----:B------:R-:W-:Y:S02]  /*1930*/  CS2R R64, SRZ ;  /* 0x0000000000407805 */ /* 0x000fe4000001ff00 */
[----:B------:R-:W-:Y:S01]  /*1940*/  IADD3 R0, R11, R5, -R4 ;  /* 0x000000050b007210 */ /* 0x000fe20007ffe804 */
[----:B------:R-:W-:Y:S01]  /*1950*/  IMAD R5, R16, 0x8, R3 ;  /* 0x0000000810057824 */ /* 0x000fe200078e0203 */
[----:B------:R-:W-:Y:S01]  /*1960*/  LOP3.LUT R4, R22, R13, RZ, 0x3c, !PT ;  /* 0x0000000d16047212 */ /* 0x000fe200078e3cff */
[C---:B------:R-:W-:Y:S01]  /*1970*/  IMAD.IADD R3, R16.reuse, 0x1, -R9 ;  /* 0x0000000110037824 */ /* 0x040fe200078e0a09 */
[----:B------:R-:W-:Y:S01]  /*1980*/  CS2R R62, SRZ ;  /* 0x00000000003e7805 */ /* 0x000fe2000001ff00 */
[----:B--2---:R-:W-:Y:S01]  /*1990*/  IMAD R16, R16, 0x300, R27 ;  /* 0x0000030010107824 */ /* 0x004fe200078e021b */
[----:B------:R-:W-:Y:S01]  /*19a0*/  CS2R R60, SRZ ;  /* 0x00000000003c7805 */ /* 0x000fe2000001ff00 */
[----:B------:R-:W-:Y:S01]  /*19b0*/  IMAD R3, R3, -0x40, R0 ;  /* 0xffffffc003037824 */ /* 0x000fe200078e0200 */
[----:B------:R-:W-:Y:S01]  /*19c0*/  CS2R R58, SRZ ;  /* 0x00000000003a7805 */ /* 0x000fe2000001ff00 */
[----:B------:R-:W-:Y:S01]  /*19d0*/  IMAD.MOV.U32 R0, RZ, RZ, 0x20 ;  /* 0x00000020ff007424 */ /* 0x000fe200078e00ff */
[----:B------:R-:W-:Y:S01]  /*19e0*/  CS2R R56, SRZ ;  /* 0x0000000000387805 */ /* 0x000fe2000001ff00 */
[----:B------:R-:W-:Y:S01]  /*19f0*/  IMAD.U32 R4, R5, 0x200, R4 ;  /* 0x0000020005047824 */ /* 0x000fe200078e0004 */
[----:B------:R-:W-:Y:S01]  /*1a00*/  CS2R R54, SRZ ;  /* 0x0000000000367805 */ /* 0x000fe2000001ff00 */
[----:B------:R-:W-:Y:S01]  /*1a10*/  IMAD.SHL.U32 R5, R16, 0x4, RZ ;  /* 0x0000000410057824 */ /* 0x000fe200078e00ff */
[----:B------:R-:W-:-:S02]  /*1a20*/  SEL R0, R0, 0xffffffe0, !P0 ;  /* 0xffffffe000007807 */ /* 0x000fc40004000000 */
[----:B------:R-:W-:Y:S02]  /*1a30*/  CS2R R52, SRZ ;  /* 0x0000000000347805 */ /* 0x000fe4000001ff00 */
[----:B------:R-:W-:Y:S02]  /*1a40*/  CS2R R50, SRZ ;  /* 0x0000000000327805 */ /* 0x000fe4000001ff00 */
[----:B------:R-:W-:Y:S02]  /*1a50*/  CS2R R48, SRZ ;  /* 0x0000000000307805 */ /* 0x000fe4000001ff00 */
[----:B------:R-:W-:Y:S01]  /*1a60*/  CS2R R46, SRZ ;  /* 0x00000000002e7805 */ /* 0x000fe2000001ff00 */
[----:B------:R-:W-:Y:S01]  /*1a70*/  IMAD.IADD R0, R7, 0x1, R0 ;  /* 0x0000000107007824 */ /* 0x000fe200078e0200 */
[----:B------:R-:W-:Y:S02]  /*1a80*/  CS2R R44, SRZ ;  /* 0x00000000002c7805 */ /* 0x000fe4000001ff00 */
[----:B------:R-:W-:-:S02]  /*1a90*/  CS2R R42, SRZ ;  /* 0x00000000002a7805 */ /* 0x000fc4000001ff00 */
[----:B------:R-:W-:Y:S02]  /*1aa0*/  CS2R R40, SRZ ;  /* 0x0000000000287805 */ /* 0x000fe4000001ff00 */
[----:B------:R-:W-:Y:S01]  /*1ab0*/  CS2R R38, SRZ ;  /* 0x0000000000267805 */ /* 0x000fe2000001ff00 */
[----:B------:R-:W2:Y:S01]  /*1ac0*/  LDSM.16.M88.4 R196, [R0+0x6000] ;  /* 0x0060000000c4783b */ /* 0x000ea20000000200 */
[----:B------:R-:W-:Y:S02]  /*1ad0*/  CS2R R36, SRZ ;  /* 0x0000000000247805 */ /* 0x000fe4000001ff00 */
[----:B------:R-:W-:Y:S02]  /*1ae0*/  CS2R R34, SRZ ;  /* 0x0000000000227805 */ /* 0x000fe4000001ff00 */
[----:B------:R-:W-:Y:S01]  /*1af0*/  CS2R R32, SRZ ;  /* 0x0000000000207805 */ /* 0x000fe2000001ff00 */
[----:B------:R-:W1:Y:S01]  /*1b00*/  LDSM.16.M88.4 R200, [R0+0x8000] ;  /* 0x0080000000c8783b */ /* 0x000e620000000200 */
[----:B------:R-:W-:-:S02]  /*1b10*/  CS2R R30, SRZ ;  /* 0x00000000001e7805 */ /* 0x000fc4000001ff00 */
[----:B------:R-:W-:Y:S02]  /*1b20*/  CS2R R28, SRZ ;  /* 0x00000000001c7805 */ /* 0x000fe4000001ff00 */
[----:B------:R-:W-:Y:S01]  /*1b30*/  CS2R R26, SRZ ;  /* 0x00000000001a7805 */ /* 0x000fe2000001ff00 */
[----:B------:R3:W1:Y:S01]  /*1b40*/  LDSM.16.M88.4 R204, [R0+0xa000] ;  /* 0x00a0000000cc783b */ /* 0x0006620000000200 */
        /* <DEDUP_REMOVED lines=24> */
[----:B------:R-:W-:Y:S01]  /*1cd0*/  CS2R R72, SRZ ;  /* 0x0000000000487805 */ /* 0x000fe2000001ff00 */
[----:B---3--:R-:W-:Y:S01]  /*1ce0*/  IMAD R0, R5, 0x4, R18 ;  /* 0x0000000405007824 */ /* 0x008fe200078e0212 */
[----:B------:R-:W-:Y:S01]  /*1cf0*/  ULOP3.LUT UR20, UR38, 0x1, URZ, 0xfc, !UPT ;  /* 0x0000000126147892 */ /* 0x000fe2000f8efc3f */
[----:B------:R-:W-:Y:S01]  /*1d00*/  UMOV UR4, URZ ;  /* 0x0000003f00047c82 */ /* 0x000fe20008000000 */
[----:B------:R-:W-:Y:S01]  /*1d10*/  UMOV UR5, URZ ;  /* 0x0000003f00057c82 */ /* 0x000fe20008000000 */
[----:B------:R-:W-:Y:S01]  /*1d20*/  UMOV UR6, URZ ;  /* 0x0000003f00067c82 */ /* 0x000fe20008000000 */
[----:B------:R-:W-:Y:S01]  /*1d30*/  USHF.R.S32.HI UR7, URZ, 0x6, UR7 ;  /* 0x000000063f077899 */ /* 0x000fe20008011407 */
[----:B------:R-:W-:Y:S01]  /*1d40*/  ULDC UR8, c[0x0][0x75c] ;  /* 0x0001d70000087ab9 */ /* 0x000fe20000000800 */
[----:B-12-4-:R-:W-:-:S10]  /*1d50*/  ULDC UR9, c[0x0][0x744] ;  /* 0x0001d10000097ab9 */ /* 0x016fd40000000800 */
.L_x_504:
[----:B------:R-:W-:-:S06]  /*1d60*/  UISETP.NE.AND UP0, UPT, UR20, 0x3, UPT ;  /* 0x000000031400788c */ /* 0x000fcc000bf05270 */
[----:B------:R-:W-:-:S13]  /*1d70*/  PLOP3.LUT P0, PT, PT, PT, UP0, 0x80, 0x0 ;  /* 0x000000000000781c */ /* 0x000fda0003f0f008 */
[----:B-1----:R-:W-:Y:S05]  /*1d80*/  @!P0 BRA `(.L_x_494) ;  /* 0x0000000000048947 */ /* 0x002fea0003800000 */
[----:B------:R-:W-:Y:S01]  /*1d90*/  BPT.TRAP 0x1 ;  /* 0x000000040000795c */ /* 0x000fe20000300000 */
.L_x_494:
[----:B------:R-:W-:Y:S01]  /*1da0*/  R2UR UR10, R18 ;  /* 0x00000000120a72ca */ /* 0x000fe200000e0000 */
[----:B------:R-:W-:-:S05]  /*1db0*/  IMAD.U32 R16, RZ, RZ, UR5 ;  /* 0x00000005ff107e24 */ /* 0x000fca000f8e00ff */
[----:B------:R-:W-:-:S07]  /*1dc0*/  SHF.L.U32 R16, R16, 0x1f, RZ ;  /* 0x0000001f10107819 */ /* 0x000fce00000006ff */
[----:B------:R-:W-:-:S09]  /*1dd0*/  ULEA UR10, UR6, UR10, 0x3 ;  /* 0x0000000a060a7291 */ /* 0x000fd2000f8e183f */
[----:B------:R1:W2:Y:S01]  /*1de0*/  SYNCS.PHASECHK.TRANS64.TRYWAIT P1, [UR10+0x26810], R16 ;  /* 0x02681010ff0075a7 */ /* 0x0002a2000802014a */
[----:B------:R-:W-:Y:S05]  /*1df0*/  @!P0 BRA `(.L_x_495) ;  /* 0x0000000000048947 */ /* 0x000fea0003800000 */
[----:B------:R-:W-:Y:S01]  /*1e00*/  BPT.TRAP 0x1 ;  /* 0x000000040000795c */ /* 0x000fe20000300000 */
.L_x_495:
[----:B--2---:R-:W-:Y:S05]  /*1e10*/  @P1 BRA `(.L_x_496) ;  /* 0x0000000000081947 */ /* 0x004fea0003800000 */
[----:B------:R-:W2:Y:S02]  /*1e20*/  SYNCS.PHASECHK.TRANS64.TRYWAIT P1, [UR10+0x26810], R16 ;  /* 0x02681010ff0075a7 */ /* 0x000ea4000802014a */
[----:B--2---:R-:W-:Y:S05]  /*1e30*/  @!P1 BRA `(.L_x_497) ;  /* 0x0000008400089947 */ /* 0x004fea0003800000 */
.L_x_496:
[----:B------:R-:W-:Y:S01]  /*1e40*/  R2UR UR11, R18 ;  /* 0x00000000120b72ca */ /* 0x000fe200000e0000 */
[----:B--2---:R-:W-:Y:S01]  /*1e50*/  IMAD R5, R23, 0x800, R18 ;  /* 0x0000080017057824 */ /* 0x004fe200078e0212 */
[----:B------:R-:W-:Y:S01]  /*1e60*/  WARPGROUP.ARRIVE ;  /* 0x00000000000079c5 */ /* 0x000fe20000000000 */
[----:B------:R-:W-:Y:S01]  /*1e70*/  UMOV UR13, 0xc0000010 ;  /* 0xc0000010000d7882 */ /* 0x000fe20000000000 */
[----:B------:R-:W-:Y:S01]  /*1e80*/  UMOV UR15, 0x80000020 ;  /* 0x80000020000f7882 */ /* 0x000fe20000000000 */
[----:B------:R-:W-:Y:S01]  /*1e90*/  IMAD.U32 R6, RZ, RZ, UR6 ;  /* 0x00000006ff067e24 */ /* 0x000fe2000f8e00ff */
[----:B------:R-:W-:-:S03]  /*1ea0*/  R2UR UR12, R5 ;  /* 0x00000000050c72ca */ /* 0x000fc600000e0000 */
[----:B------:R-:W-:-:S04]  /*1eb0*/  IMAD R5, R6, 0x20, R17 ;  /* 0x0000002006057824 */ /* 0x000fc800078e0211 */
[----:B------:R-:W-:Y:S01]  /*1ec0*/  UIADD3 UR11, UR11, 0x12000, URZ ;  /* 0x000120000b0b7890 */ /* 0x000fe2000fffe03f */
[----:B------:R-:W-:-:S03]  /*1ed0*/  IMAD.SHL.U32 R5, R5, 0x2, RZ ;  /* 0x0000000205057824 */ /* 0x000fc600078e00ff */
[----:B------:R-:W-:Y:S01]  /*1ee0*/  USHF.R.U32.HI UR11, URZ, 0x4, UR11 ;  /* 0x000000043f0b7899 */ /* 0x000fe2000801160b */
[----:B------:R-:W-:Y:S01]  /*1ef0*/  IMAD R5, R5, 0x4, R18 ;  /* 0x0000000405057824 */ /* 0x000fe200078e0212 */
[----:B------:R-:W-:Y:S02]  /*1f00*/  USHF.R.U32.HI UR12, URZ, 0x4, UR12 ;  /* 0x000000043f0c7899 */ /* 0x000fe4000801160c */
        /* <DEDUP_REMOVED lines=44> */
[----:B------:R2:W3:Y:S04]  /*21d0*/  LDS.64 R208, [R5+0x1e000] ;  /* 0x01e0000005d07984 */ /* 0x0004e80000000a00 */
[----:B------:R2:W4:Y:S04]  /*21e0*/  LDS.64 R210, [R5+0x1e020] ;  /* 0x01e0200005d27984 */ /* 0x0005280000000a00 */
        /* <DEDUP_REMOVED lines=8> */
.L_x_498:
[----:B------:R1:W1:Y:S01]  /*2270*/  SYNCS.PHASECHK.TRANS64.TRYWAIT P1, [UR10+0x26830], R16 ;  /* 0x02683010ff0075a7 */ /* 0x000262000802014a */
[----:B------:R-:W-:Y:S05]  /*2280*/  @!P0 BRA `(.L_x_499) ;  /* 0x0000000000048947 */ /* 0x000fea0003800000 */
[----:B------:R-:W-:Y:S01]  /*2290*/  BPT.TRAP 0x1 ;  /* 0x000000040000795c */ /* 0x000fe20000300000 */
.L_x_499:
[----:B-1----:R-:W-:Y:S05]  /*22a0*/  @P1 BRA `(.L_x_500) ;  /* 0x0000000000081947 */ /* 0x002fea0003800000 */
[----:B------:R-:W1:Y:S02]  /*22b0*/  SYNCS.PHASECHK.TRANS64.TRYWAIT P1, [UR10+0x26830], R16 ;  /* 0x02683010ff0075a7 */ /* 0x000e64000802014a */
[----:B-1----:R-:W-:Y:S05]  /*22c0*/  @!P1 BRA `(.L_x_501) ;  /* 0x0000007c00fc9947 */ /* 0x002fea0003800000 */
.L_x_500:
[----:B------:R-:W-:Y:S01]  /*22d0*/  R2UR UR12, R18 ;  /* 0x00000000120c72ca */ /* 0x000fe200000e0000 */
[----:B------:R-:W-:Y:S01]  /*22e0*/  WARPGROUP.ARRIVE ;  /* 0x00000000000079c5 */ /* 0x000fe20000000000 */
[----:B------:R-:W-:Y:S01]  /*22f0*/  UMOV UR15, 0x80000020 ;  /* 0x80000020000f7882 */ /* 0x000fe20000000000 */
[----:B------:R-:W-:Y:S01]  /*2300*/  FMUL.FTZ R16, R152, UR8 ;  /* 0x0000000898107c20 */ /* 0x000fe20008410000 */
[----:B------:R-:W-:Y:S01]  /*2310*/  FMUL.FTZ R22, R153, UR8 ;  /* 0x0000000899167c20 */ /* 0x000fe20008410000 */
[----:B------:R-:W-:Y:S01]  /*2320*/  FMUL.FTZ R156, R156, UR8 ;  /* 0x000000089c9c7c20 */ /* 0x000fe20008410000 */
[----:B------:R-:W-:Y:S01]  /*2330*/  FMUL.FTZ R157, R157, UR8 ;  /* 0x000000089d9d7c20 */ /* 0x000fe20008410000 */
[----:B------:R-:W-:Y:S01]  /*2340*/  FMUL.FTZ R160, R160, UR8 ;  /* 0x00000008a0a07c20 */ /* 0x000fe20008410000 */
[----:B------:R-:W-:Y:S01]  /*2350*/  ISETP.GT.AND P2, PT, R3, RZ, PT ;  /* 0x000000ff0300720c */ /* 0x000fe20003f44270 */
        /* <DEDUP_REMOVED lines=9> */
[----:B------:R-:W5:Y:S01]  /*23f0*/  MUFU.TANH R22, R22 ;  /* 0x0000001600167308 */ /* 0x000f620000002400 */
[----:B------:R-:W-:Y:S01]  /*2400*/  FMUL.FTZ R158, R158, UR8 ;  /* 0x000000089e9e7c20 */ /* 0x000fe20008410000 */
[----:B------:R-:W-:Y:S01]  /*2410*/  FMUL.FTZ R159, R159, UR8 ;  /* 0x000000089f9f7c20 */ /* 0x000fe20008410000 */
[----:B------:R-:W-:Y:S01]  /*2420*/  ULOP3.LUT UR12, UR12, 0x3fff, URZ, 0xc0, !UPT ;  /* 0x00003fff0c0c7892 */ /* 0x000fe2000f8ec03f */
[----:B------:R-:W-:Y:S01]  /*2430*/  FMUL.FTZ R162, R162, UR8 ;  /* 0x00000008a2a27c20 */ /* 0x000fe20008410000 */
[----:B------:R-:W-:Y:S01]  /*2440*/  ISETP.GT.AND P1, PT, R3, 0x8, PT ;  /* 0x000000080300780c */ /* 0x000fe20003f24270 */
[----:B------:R-:W-:Y:S01]  /*2450*/  FMUL.FTZ R163, R163, UR8 ;  /* 0x00000008a3a37c20 */ /* 0x000fe20008410000 */
[----:B------:R-:W-:Y:S01]  /*2460*/  ULOP3.LUT UR13, UR12, 0x10000, URZ, 0xfc, !UPT ;  /* 0x000100000c0d7892 */ /* 0x000fe2000f8efc3f */
[----:B------:R-:W2:Y:S01]  /*2470*/  MUFU.TANH R156, R156 ;  /* 0x0000009c009c7308 */ /* 0x000ea20000002400 */
[----:B-1----:R-:W-:Y:S01]  /*2480*/  FSEL R153, R16, -INF , P2 ;  /* 0xff80000010997808 */ /* 0x002fe20001000000 */
[----:B------:R-:W-:Y:S01]  /*2490*/  FMUL.FTZ R215, R165, UR8 ;  /* 0x00000008a5d77c20 */ /* 0x000fe20008410000 */
[----:B------:R-:W-:Y:S01]  /*24a0*/  UIMAD UR13, UR6, 0x300, UR13 ;  /* 0x00000300060d78a4 */ /* 0x000fe2000f8e020d */
[----:B------:R-:W-:Y:S01]  /*24b0*/  FMUL.FTZ R219, R169, UR8 ;  /* 0x00000008a9db7c20 */ /* 0x000fe20008410000 */
[----:B------:R-:W-:Y:S01]  /*24c0*/  FMUL.FTZ R218, R168, UR8 ;  /* 0x00000008a8da7c20 */ /* 0x000fe20008410000 */
[----:B---3--:R-:W-:Y:S01]  /*24d0*/  FFMA.FTZ R224, R153, UR9, -R208 ;  /* 0x0000000999e07c23 */ /* 0x008fe200080108d0 */
[----:B------:R-:W-:Y:S01]  /*24e0*/  FMUL.FTZ R220, R170, UR8 ;  /* 0x00000008aadc7c20 */ /* 0x000fe20008410000 */
[----:B------:R-:W1:Y:S01]  /*24f0*/  MUFU.TANH R157, R157 ;  /* 0x0000009d009d7308 */ /* 0x000e620000002400 */
[----:B-----5:R-:W-:Y:S01]  /*2500*/  FSEL R152, R22, -INF , P2 ;  /* 0xff80000016987808 */ /* 0x020fe20001000000 */
[----:B------:R-:W-:Y:S01]  /*2510*/  UMOV UR14, UR13 ;  /* 0x0000000d000e7c82 */ /* 0x000fe20008000000 */
[----:B------:R-:W-:Y:S01]  /*2520*/  FMUL.FTZ R221, R171, UR8 ;  /* 0x00000008abdd7c20 */ /* 0x000fe20008410000 */
[----:B------:R-:W-:Y:S01]  /*2530*/  HGMMA.64x64x16.F32 R120, R184, gdesc[UR12], RZ, !UPT, gsb0 ;  /* 0x00e0000cb8787df0 */ /* 0x000fe2000c0008ff */
[----:B------:R-:W-:Y:S01]  /*2540*/  UIADD3 UR14, UR13, 0x2, URZ ;  /* 0x000000020d0e7890 */ /* 0x000fe2000fffe03f */
[----:B------:R-:W-:Y:S01]  /*2550*/  FFMA.FTZ R223, R152, UR9, -R209 ;  /* 0x0000000998df7c23 */ /* 0x000fe200080108d1 */
[----:B------:R-:W-:Y:S01]  /*2560*/  UMOV UR15, 0x80000020 ;  /* 0x80000020000f7882 */ /* 0x000fe20000000000 */
[----:B------:R-:W3:Y:S01]  /*2570*/  MUFU.TANH R160, R160 ;  /* 0x000000a000a07308 */ /* 0x000ee20000002400 */
[----:B--2---:R-:W-:Y:S01]  /*2580*/  FSEL R153, R156, -INF , P2 ;  /* 0xff8000009c997808 */ /* 0x004fe20001000000 */
[----:B------:R-:W-:Y:S01]  /*2590*/  FMUL.FTZ R222, R179, UR8 ;  /* 0x00000008b3de7c20 */ /* 0x000fe20008410000 */
[----:B------:R-:W-:Y:S01]  /*25a0*/  FFMA.FTZ R16, -R16, R16, 1 ;  /* 0x3f80000010107423 */ /* 0x000fe20000010110 */
[----:B------:R-:W-:Y:S01]  /*25b0*/  FMUL.FTZ R225, R183, UR8 ;  /* 0x00000008b7e17c20 */ /* 0x000fe20008410000 */
[----:B------:R-:W-:Y:S01]  /*25c0*/  FMUL.FTZ R174, R174, UR8 ;  /* 0x00000008aeae7c20 */ /* 0x000fe20008410000 */
[----:B----4-:R-:W-:Y:S01]  /*25d0*/  FFMA.FTZ R167, R153, UR9, -R210 ;  /* 0x0000000999a77c23 */ /* 0x010fe200080108d2 */
[----:B------:R-:W-:Y:S01]  /*25e0*/  FMUL.FTZ R172, R172, UR8 ;  /* 0x00000008acac7c20 */ /* 0x000fe20008410000 */
[----:B------:R-:W2:Y:S01]  /*25f0*/  MUFU.TANH R212, R212 ;  /* 0x000000d400d47308 */ /* 0x000ea20000002400 */
[----:B-1----:R-:W-:Y:S01]  /*2600*/  FSEL R152, R157, -INF , P2 ;  /* 0xff8000009d987808 */ /* 0x002fe20001000000 */
[----:B------:R-:W-:Y:S01]  /*2610*/  FMUL.FTZ R176, R176, UR8 ;  /* 0x00000008b0b07c20 */ /* 0x000fe20008410000 */
[----:B------:R-:W-:Y:S01]  /*2620*/  FMUL.FTZ R173, R173, UR8 ;  /* 0x00000008adad7c20 */ /* 0x000fe20008410000 */
[----:B------:R-:W-:Y:S01]  /*2630*/  FMUL.FTZ R178, R178, UR8 ;  /* 0x00000008b2b27c20 */ /* 0x000fe20008410000 */
[----:B------:R-:W-:Y:S01]  /*2640*/  FFMA.FTZ R22, -R22, R22, 1 ;  /* 0x3f80000016167423 */ /* 0x000fe20000010116 */
[----:B------:R-:W-:Y:S01]  /*2650*/  FFMA.FTZ R166, R152, UR9, -R211 ;  /* 0x0000000998a67c23 */ /* 0x000fe200080108d3 */
[----:B------:R-:W-:Y:S01]  /*2660*/  FMUL.FTZ R175, R175, UR8 ;  /* 0x00000008afaf7c20 */ /* 0x000fe20008410000 */
[----:B------:R-:W1:Y:S01]  /*2670*/  MUFU.TANH R161, R161 ;  /* 0x000000a100a17308 */ /* 0x000e620000002400 */
[----:B---3--:R-:W-:Y:S01]  /*2680*/  FSEL R153, R160, -INF , P2 ;  /* 0xff800000a0997808 */ /* 0x008fe20001000000 */
[----:B------:R-:W-:Y:S01]  /*2690*/  FMUL.FTZ R177, R177, UR8 ;  /* 0x00000008b1b17c20 */ /* 0x000fe20008410000 */
[----:B------:R-:W-:Y:S01]  /*26a0*/  FFMA.FTZ R157, -R157, R157, 1 ;  /* 0x3f8000009d9d7423 */ /* 0x000fe2000001019d */
[----:B------:R-:W-:Y:S01]  /*26b0*/  FMUL.FTZ R180, R180, UR8 ;  /* 0x00000008b4b47c20 */ /* 0x000fe20008410000 */
[----:B------:R-:W-:Y:S01]  /*26c0*/  FMUL.FTZ R182, R182, UR8 ;  /* 0x00000008b6b67c20 */ /* 0x000fe20008410000 */
[----:B------:R-:W-:Y:S01]  /*26d0*/  FFMA.FTZ R164, R153, UR9, -R10 ;  /* 0x0000000999a47c23 */ /* 0x000fe2000801080a */
[----:B------:R-:W-:Y:S01]  /*26e0*/  FMUL.FTZ R181, R181, UR8 ;  /* 0x00000008b5b57c20 */ /* 0x000fe20008410000 */
[----:B------:R-:W3:Y:S01]  /*26f0*/  MUFU.TANH R213, R213 ;  /* 0x000000d500d57308 */ /* 0x000ee20000002400 */
[C---:B--2---:R-:W-:Y:S01]  /*2700*/  FSEL R155, R212.reuse, -INF , P1 ;  /* 0xff800000d49b7808 */ /* 0x044fe20000800000 */
[----:B------:R-:W-:Y:S01]  /*2710*/  FFMA.FTZ R212, -R212, R212, 1 ;  /* 0x3f800000d4d47423 */ /* 0x000fe200000101d4 */
[----:B------:R-:W-:Y:S01]  /*2720*/  FFMA.FTZ R160, -R160, R160, 1 ;  /* 0x3f800000a0a07423 */ /* 0x000fe200000101a0 */
[----:B------:R-:W-:-:S02]  /*2730*/  ULOP3.LUT UR12, UR12, 0x1000000, URZ, 0xfc, !UPT ;  /* 0x010000000c0c7892 */ /* 0x000fc4000f8efc3f */
[----:B------:R-:W-:Y:S01]  /*2740*/  FFMA.FTZ R169, R155, UR9, -R208 ;  /* 0x000000099ba97c23 */ /* 0x000fe200080108d0 */
[----:B------:R-:W-:Y:S01]  /*2750*/  UMOV UR19, 0xc0000010 ;  /* 0xc000001000137882 */ /* 0x000fe20000000000 */
[----:B------:R-:W2:Y:S01]  /*2760*/  MUFU.TANH R158, R158 ;  /* 0x0000009e009e7308 */ /* 0x000ea20000002400 */
[----:B-1----:R-:W-:Y:S01]  /*2770*/  FSEL R154, R161, -INF , P2 ;  /* 0xff800000a19a7808 */ /* 0x002fe20001000000 */
[----:B------:R-:W-:Y:S01]  /*2780*/  UIMAD UR12, UR6, 0x300, UR12 ;  /* 0x00000300060c78a4 */ /* 0x000fe2000f8e020c */
[----:B------:R-:W-:-:S03]  /*2790*/  UMOV UR17, 0x40000040 ;  /* 0x4000004000117882 */ /* 0x000fc60000000000 */
[----:B------:R-:W-:Y:S02]  /*27a0*/  FFMA.FTZ R165, R154, UR9, -R11 ;  /* 0x000000099aa57c23 */ /* 0x000fe4000801080b */
[----:B------:R-:W1:Y:S01]  /*27b0*/  MUFU.TANH R159, R159 ;  /* 0x0000009f009f7308 */ /* 0x000e620000002400 */
[C---:B---3--:R-:W-:Y:S01]  /*27c0*/  FSEL R154, R213.reuse, -INF , P1 ;  /* 0xff800000d59a7808 */ /* 0x048fe20000800000 */
[----:B------:R-:W-:-:S04]  /*27d0*/  FFMA.FTZ R213, -R213, R213, 1 ;  /* 0x3f800000d5d57423 */ /* 0x000fc800000101d5 */
[----:B------:R-:W-:Y:S02]  /*27e0*/  FFMA.FTZ R170, R154, UR9, -R209 ;  /* 0x000000099aaa7c23 */ /* 0x000fe400080108d1 */
[----:B------:R-:W3:Y:S01]  /*27f0*/  MUFU.TANH R162, R162 ;  /* 0x000000a200a27308 */ /* 0x000ee20000002400 */
[----:B--2---:R-:W-:-:S05]  /*2800*/  FSEL R155, R158, -INF , P1 ;  /* 0xff8000009e9b7808 */ /* 0x004fca0000800000 */
[----:B------:R-:W-:Y:S02]  /*2810*/  FFMA.FTZ R168, R155, UR9, -R210 ;  /* 0x000000099ba87c23 */ /* 0x000fe400080108d2 */
[----:B------:R-:W2:Y:S01]  /*2820*/  MUFU.TANH R163, R163 ;  /* 0x000000a300a37308 */ /* 0x000ea20000002400 */
[C---:B-1----:R-:W-:Y:S01]  /*2830*/  FSEL R154, R159.reuse, -INF , P1 ;  /* 0xff8000009f9a7808 */ /* 0x042fe20000800000 */
[----:B------:R-:W-:-:S04]  /*2840*/  FFMA.FTZ R159, -R159, R159, 1 ;  /* 0x3f8000009f9f7423 */ /* 0x000fc8000001019f */
[----:B------:R-:W-:Y:S02]  /*2850*/  FFMA.FTZ R171, R154, UR9, -R211 ;  /* 0x000000099aab7c23 */ /* 0x000fe400080108d3 */
[----:B------:R-:W-:Y:S01]  /*2860*/  MUFU.TANH R214, R214 ;  /* 0x000000d600d67308 */ /* 0x000fe20000002400 */
[----:B---3--:R-:W-:-:S05]  /*2870*/  FSEL R155, R162, -INF , P1 ;  /* 0xff800000a29b7808 */ /* 0x008fca0000800000 */
[----:B------:R-:W-:Y:S02]  /*2880*/  FFMA.FTZ R10, R155, UR9, -R10 ;  /* 0x000000099b0a7c23 */ /* 0x000fe4000801080a */
[----:B------:R-:W-:Y:S01]  /*2890*/  MUFU.EX2 R224, R224 ;  /* 0x000000e000e07308 */ /* 0x000fe20000000800 */
[----:B--2---:R-:W-:Y:S01]  /*28a0*/  FSEL R208, R163, -INF , P1 ;  /* 0xff800000a3d07808 */ /* 0x004fe20000800000 */
[----:B------:R-:W-:Y:S02]  /*28b0*/  WARPGROUP.DEPBAR.LE gsb0, 0x0 ;  /* 0x00008000000079c5 */ /* 0x000fe40000010000 */
[----:B------:R-:W-:Y:S02]  /*28c0*/  WARPGROUP.ARRIVE ;  /* 0x00000000000079c5 */ /* 0x000fe40000000000 */
[----:B------:R-:W-:Y:S02]  /*28d0*/  FFMA.FTZ R11, R208, UR9, -R11 ;  /* 0x00000009d00b7c23 */ /* 0x000fe4000801080b */
[----:B------:R-:W-:Y:S02]  /*28e0*/  MUFU.TANH R215, R215 ;  /* 0x000000d700d77308 */ /* 0x000fe40000002400 */
[----:B------:R-:W-:Y:S01]  /*28f0*/  HGMMA.64x64x16.F32 R120, R196, gdesc[UR12], R120, gsb0 ;  /* 0x00e0000cc4787df0 */ /* 0x000fe20008000878 */
[----:B------:R-:W-:Y:S01]  /*2900*/  UIADD3 UR14, UR13, 0x100, URZ ;  /* 0x000001000d0e7890 */ /* 0x000fe2000fffe03f */
[----:B------:R-:W-:-:S04]  /*2910*/  UMOV UR15, 0x80000020 ;  /* 0x80000020000f7882 */ /* 0x000fc80000000000 */
[----:B------:R-:W1:Y:S08]  /*2920*/  MUFU.TANH R217, R217 ;  /* 0x000000d900d97308 */ /* 0x000e700000002400 */
[----:B------:R-:W-:Y:S08]  /*2930*/  MUFU.TANH R218, R218 ;  /* 0x000000da00da7308 */ /* 0x000ff00000002400 */
[----:B------:R-:W-:Y:S01]  /*2940*/  MUFU.TANH R220, R220 ;  /* 0x000000dc00dc7308 */ /* 0x000fe20000002400 */
[C---:B-1----:R-:W-:Y:S01]  /*2950*/  FSEL R208, R217.reuse, -INF , P1 ;  /* 0xff800000d9d07808 */ /* 0x042fe20000800000 */
[----:B------:R-:W-:-:S04]  /*2960*/  FFMA.FTZ R217, -R217, R217, 1 ;  /* 0x3f800000d9d97423 */ /* 0x000fc800000101d9 */
[----:B------:R-:W-:Y:S02]  /*2970*/  FFMA.FTZ R208, R208, UR9, -R9 ;  /* 0x00000009d0d07c23 */ /* 0x000fe40008010809 */
[----:B------:R-:W-:Y:S08]  /*2980*/  MUFU.TANH R216, R216 ;  /* 0x000000d800d87308 */ /* 0x000ff00000002400 */
[----:B------:R-:W-:Y:S08]  /*2990*/  MUFU.EX2 R169, R169 ;  /* 0x000000a900a97308 */ /* 0x000ff00000000800 */
[----:B------:R-:W-:Y:S08]  /*29a0*/  MUFU.EX2 R170, R170 ;  /* 0x000000aa00aa7308 */ /* 0x000ff00000000800 */
[----:B------:R-:W1:Y:S08]  /*29b0*/  MUFU.TANH R219, R219 ;  /* 0x000000db00db7308 */ /* 0x000e700000002400 */
[----:B------:R-:W-:Y:S08]  /*29c0*/  MUFU.TANH R221, R221 ;  /* 0x000000dd00dd7308 */ /* 0x000ff00000002400 */
[----:B------:R-:W-:Y:S01]  /*29d0*/  MUFU.EX2 R223, R223 ;  /* 0x000000df00df7308 */ /* 0x000fe20000000800 */
[----:B-1----:R-:W-:-:S05]  /*29e0*/  FSEL R210, R219, -INF , P2 ;  /* 0xff800000dbd27808 */ /* 0x002fca0001000000 */
[----:B------:R-:W-:Y:S01]  /*29f0*/  FFMA.FTZ R210, R210, UR9, -R15 ;  /* 0x00000009d2d27c23 */ /* 0x000fe2000801080f */
[----:B------:R-:W-:Y:S02]  /*2a00*/  WARPGROUP.DEPBAR.LE gsb0, 0x0 ;  /* 0x00008000000079c5 */ /* 0x000fe40000010000 */
[----:B------:R-:W-:Y:S01]  /*2a10*/  WARPGROUP.ARRIVE ;  /* 0x00000000000079c5 */ /* 0x000fe20000000000 */
[----:B------:R-:W-:Y:S05]  /*2a20*/  MUFU.TANH R174, R174 ;  /* 0x000000ae00ae7308 */ /* 0x000fea0000002400 */
[----:B------:R-:W-:Y:S01]  /*2a30*/  HGMMA.64x64x16.F32 R120, R188, gdesc[UR12], R120, gsb0 ;  /* 0x00e0000cbc787df0 */ /* 0x000fe20008000878 */
[----:B------:R-:W-:Y:S01]  /*2a40*/  UIADD3 UR14, UR13, 0x102, URZ ;  /* 0x000001020d0e7890 */ /* 0x000fe2000fffe03f */
[----:B------:R-:W-:Y:S01]  /*2a50*/  UMOV UR15, 0x80000020 ;  /* 0x80000020000f7882 */ /* 0x000fe20000000000 */
[----:B------:R-:W-:Y:S08]  /*2a60*/  MUFU.EX2 R167, R167 ;  /* 0x000000a700a77308 */ /* 0x000ff00000000800 */
[----:B------:R-:W1:Y:S08]  /*2a70*/  MUFU.TANH R172, R172 ;  /* 0x000000ac00ac7308 */ /* 0x000e700000002400 */
[----:B------:R-:W-:Y:S08]  /*2a80*/  MUFU.TANH R176, R176 ;  /* 0x000000b000b07308 */ /* 0x000ff00000002400 */
[----:B------:R-:W-:Y:S01]  /*2a90*/  MUFU.TANH R173, R173 ;  /* 0x000000ad00ad7308 */ /* 0x000fe20000002400 */
[C---:B-1----:R-:W-:Y:S01]  /*2aa0*/  FSEL R211, R172.reuse, -INF , P2 ;  /* 0xff800000acd37808 */ /* 0x042fe20001000000 */
[----:B------:R-:W-:-:S06]  /*2ab0*/  FFMA.FTZ R172, -R172, R172, 1 ;  /* 0x3f800000acac7423 */ /* 0x000fcc00000101ac */
[----:B------:R-:W1:Y:S08]  /*2ac0*/  MUFU.TANH R178, R178 ;  /* 0x000000b200b27308 */ /* 0x000e700000002400 */
[----:B------:R-:W-:Y:S08]  /*2ad0*/  MUFU.TANH R222, R222 ;  /* 0x000000de00de7308 */ /* 0x000ff00000002400 */
[----:B------:R-:W2:Y:S08]  /*2ae0*/  MUFU.EX2 R166, R166 ;  /* 0x000000a600a67308 */ /* 0x000eb00000000800 */
[----:B------:R-:W3:Y:S08]  /*2af0*/  MUFU.EX2 R168, R168 ;  /* 0x000000a800a87308 */ /* 0x000ef00000000800 */
[----:B------:R-:W4:Y:S08]  /*2b00*/  MUFU.TANH R175, R175 ;  /* 0x000000af00af7308 */ /* 0x000f300000002400 */
[----:B------:R-:W5:Y:S01]  /*2b10*/  MUFU.TANH R177, R177 ;  /* 0x000000b100b17308 */ /* 0x000f620000002400 */
[----:B------:R-:W-:-:S02]  /*2b20*/  WARPGROUP.DEPBAR.LE gsb0, 0x0 ;  /* 0x00008000000079c5 */ /* 0x000fc40000010000 */
[----:B------:R-:W-:-:S05]  /*2b30*/  WARPGROUP.ARRIVE ;  /* 0x00000000000079c5 */ /* 0x000fca0000000000 */
[----:B------:R-:W-:Y:S01]  /*2b40*/  MUFU.TANH R180, R180 ;  /* 0x000000b400b47308 */ /* 0x000fe20000002400 */
[----:B------:R-:W-:Y:S01]  /*2b50*/  HGMMA.64x64x16.F32 R120, R200, gdesc[UR12], R120, gsb0 ;  /* 0x00e0000cc8787df0 */ /* 0x000fe20008000878 */
[----:B------:R-:W-:Y:S01]  /*2b60*/  UIADD3 UR14, UR13, 0x200, URZ ;  /* 0x000002000d0e7890 */ /* 0x000fe2000fffe03f */
[----:B------:R-:W-:-:S05]  /*2b70*/  UMOV UR15, 0x80000020 ;  /* 0x80000020000f7882 */ /* 0x000fca0000000000 */
[----:B------:R-:W5:Y:S08]  /*2b80*/  MUFU.TANH R182, R182 ;  /* 0x000000b600b67308 */ /* 0x000f700000002400 */
[----:B------:R-:W-:Y:S08]  /*2b90*/  MUFU.EX2 R165, R165 ;  /* 0x000000a500a57308 */ /* 0x000ff00000000800 */
[----:B------:R-:W-:Y:S08]  /*2ba0*/  MUFU.EX2 R164, R164 ;  /* 0x000000a400a47308 */ /* 0x000ff00000000800 */
[----:B------:R-:W-:Y:S08]  /*2bb0*/  MUFU.TANH R181, R181 ;  /* 0x000000b500b57308 */ /* 0x000ff00000002400 */
[----:B------:R-:W-:Y:S08]  /*2bc0*/  MUFU.TANH R225, R225 ;  /* 0x000000e100e17308 */ /* 0x000ff00000002400 */
[----:B------:R-:W-:Y:S08]  /*2bd0*/  MUFU.EX2 R10, R10 ;  /* 0x0000000a000a7308 */ /* 0x000ff00000000800 */
[----:B------:R-:W-:Y:S08]  /*2be0*/  MUFU.EX2 R11, R11 ;  /* 0x0000000b000b7308 */ /* 0x000ff00000000800 */
[----:B------:R-:W5:Y:S01]  /*2bf0*/  MUFU.EX2 R171, R171 ;  /* 0x000000ab00ab7308 */ /* 0x000f620000000800 */
[----:B------:R-:W-:-:S02]  /*2c00*/  WARPGROUP.DEPBAR.LE gsb0, 0x0 ;  /* 0x00008000000079c5 */ /* 0x000fc40000010000 */
[----:B------:R-:W-:-:S06]  /*2c10*/  WARPGROUP.ARRIVE ;  /* 0x00000000000079c5 */ /* 0x000fcc0000000000 */
[----:B------:R-:W-:Y:S01]  /*2c20*/  HGMMA.64x64x16.F32 R120, R192, gdesc[UR12], R120, gsb0 ;  /* 0x00e0000cc0787df0 */ /* 0x000fe20008000878 */
[----:B------:R-:W-:Y:S01]  /*2c30*/  UIADD3 UR14, UR13, 0x202, URZ ;  /* 0x000002020d0e7890 */ /* 0x000fe2000fffe03f */
[----:B------:R-:W-:Y:S01]  /*2c40*/  R2UR UR13, R19 ;  /* 0x00000000130d72ca */ /* 0x000fe200000e0000 */
[----:B------:R-:W-:-:S12]  /*2c50*/  UMOV UR15, 0x80000020 ;  /* 0x80000020000f7882 */ /* 0x000fd80000000000 */
[----:B------:R-:W-:-:S04]  /*2c60*/  USHF.R.U32.HI UR13, URZ, 0x4, UR13 ;  /* 0x000000043f0d7899 */ /* 0x000fc8000801160d */
[----:B------:R-:W-:-:S04]  /*2c70*/  ULOP3.LUT UR13, UR13, 0x3fff, URZ, 0xc0, !UPT ;  /* 0x00003fff0d0d7892 */ /* 0x000fc8000f8ec03f */
[----:B------:R-:W-:Y:S01]  /*2c80*/  ULOP3.LUT UR16, UR13, 0x10000, URZ, 0xfc, !UPT ;  /* 0x000100000d107892 */ /* 0x000fe2000f8efc3f */
        /* <DEDUP_REMOVED lines=9> */
[----:B------:R-:W-:Y:S01]  /*2d20*/  FADD.FTZ R122, R122, -R152 ;  /* 0x800000987a7a7221 */ /* 0x000fe20000010000 */
[--C-:B------:R-:W-:Y:S01]  /*2d30*/  FADD.FTZ R152, R121, -R153.reuse ;  /* 0x8000009979987221 */ /* 0x100fe20000010000 */
[----:B------:R-:W-:Y:S01]  /*2d40*/  FADD.FTZ R123, R123, -R153 ;  /* 0x800000997b7b7221 */ /* 0x000fe20000010000 */
[----:B------:R-:W-:Y:S01]  /*2d50*/  FMUL.FTZ R121, R224, R179 ;  /* 0x000000b3e0797220 */ /* 0x000fe20000410000 */
[----:B------:R-:W-:Y:S01]  /*2d60*/  FSEL R153, R214, -INF , P2 ;  /* 0xff800000d6997808 */ /* 0x000fe20001000000 */
[----:B--2---:R-:W-:Y:S01]  /*2d70*/  FADD.FTZ R227, R126, -R154 ;  /* 0x8000009a7ee37221 */ /* 0x004fe20000010000 */
[----:B------:R-:W-:Y:S01]  /*2d80*/  FSEL R120, R215, -INF , P2 ;  /* 0xff800000d7787808 */ /* 0x000fe20001000000 */
[----:B------:R-:W-:Y:S01]  /*2d90*/  FMUL.FTZ R121, R16, R121 ;  /* 0x0000007910797220 */ /* 0x000fe20000410000 */
[----:B------:R-:W-:Y:S01]  /*2da0*/  FSEL R179, R216, -INF , P1 ;  /* 0xff800000d8b37808 */ /* 0x000fe20000800000 */
[--C-:B------:R-:W-:Y:S01]  /*2db0*/  FFMA.FTZ R16, R153, UR9, -R8.reuse ;  /* 0x0000000999107c23 */ /* 0x100fe20008010808 */
[----:B------:R-:W-:Y:S01]  /*2dc0*/  FSEL R153, R218, -INF , P2 ;  /* 0xff800000da997808 */ /* 0x000fe20001000000 */
[----:B------:R-:W-:Y:S01]  /*2dd0*/  FFMA.FTZ R183, R120, UR9, -R9 ;  /* 0x0000000978b77c23 */ /* 0x000fe20008010809 */
[----:B------:R-:W-:Y:S01]  /*2de0*/  FSEL R9, R220, -INF , P1 ;  /* 0xff800000dc097808 */ /* 0x000fe20000800000 */
[----:B------:R-:W-:Y:S01]  /*2df0*/  FFMA.FTZ R179, R179, UR9, -R8 ;  /* 0x00000009b3b37c23 */ /* 0x000fe20008010808 */
[----:B------:R-:W-:Y:S01]  /*2e00*/  FADD.FTZ R229, R125, -R155 ;  /* 0x8000009b7de57221 */ /* 0x000fe20000010000 */
[--C-:B------:R-:W-:Y:S01]  /*2e10*/  FFMA.FTZ R120, R153, UR9, -R14.reuse ;  /* 0x0000000999787c23 */ /* 0x100fe2000801080e */
[----:B------:R-:W-:Y:S01]  /*2e20*/  FMUL.FTZ R153, R223, R152 ;  /* 0x00000098df997220 */ /* 0x000fe20000410000 */
[----:B------:R-:W-:Y:S01]  /*2e30*/  FFMA.FTZ R14, R9, UR9, -R14 ;  /* 0x00000009090e7c23 */ /* 0x000fe2000801080e */
[----:B------:R-:W-:Y:S01]  /*2e40*/  FMUL.FTZ R9, R169, R122 ;  /* 0x0000007aa9097220 */ /* 0x000fe20000410000 */
[----:B------:R-:W-:Y:S01]  /*2e50*/  FMUL.FTZ R122, R170, R123 ;  /* 0x0000007baa7a7220 */ /* 0x000fe20000410000 */
[----:B------:R-:W-:Y:S01]  /*2e60*/  FMUL.FTZ R152, R22, R153 ;  /* 0x0000009916987220 */ /* 0x000fe20000410000 */
[----:B------:R-:W-:Y:S01]  /*2e70*/  FFMA.FTZ R153, -R156, R156, 1 ;  /* 0x3f8000009c997423 */ /* 0x000fe2000001019c */
[----:B------:R-:W-:Y:S01]  /*2e80*/  FMUL.FTZ R123, R212, R9 ;  /* 0x00000009d47b7220 */ /* 0x000fe20000410000 */
[----:B------:R-:W-:Y:S01]  /*2e90*/  FADD.FTZ R212, R124, -R154 ;  /* 0x8000009a7cd47221 */ /* 0x000fe20000010000 */
[----:B------:R-:W1:Y:S01]  /*2ea0*/  LDS.64 R8, [R5+0x1e240] ;  /* 0x01e2400005087984 */ /* 0x000e620000000a00 */
[----:B------:R-:W-:Y:S01]  /*2eb0*/  FSEL R124, R221, -INF , P1 ;  /* 0xff800000dd7c7808 */ /* 0x000fe20000800000 */
[----:B------:R2:W-:Y:S01]  /*2ec0*/  MUFU.EX2 R22, R208 ;  /* 0x000000d000167308 */ /* 0x0005e20000000800 */
[----:B------:R-:W-:Y:S01]  /*2ed0*/  FMUL.FTZ R154, R167, R212 ;  /* 0x000000d4a79a7220 */ /* 0x000fe20000410000 */
[--C-:B------:R-:W-:Y:S01]  /*2ee0*/  FFMA.FTZ R126, R211, UR9, -R20.reuse ;  /* 0x00000009d37e7c23 */ /* 0x100fe20008010814 */
[----:B------:R-:W-:Y:S01]  /*2ef0*/  FSEL R125, R178, -INF , P1 ;  /* 0xff800000b27d7808 */ /* 0x000fe20000800000 */
[----:B------:R-:W-:Y:S01]  /*2f00*/  FFMA.FTZ R209, R124, UR9, -R15 ;  /* 0x000000097cd17c23 */ /* 0x000fe2000801080f */
[----:B------:R-:W-:Y:S01]  /*2f10*/  FSEL R15, R174, -INF , P1 ;  /* 0xff800000ae0f7808 */ /* 0x000fe20000800000 */
[----:B------:R-:W-:Y:S01]  /*2f20*/  FMUL.FTZ R153, R153, R154 ;  /* 0x0000009a99997220 */ /* 0x000fe20000410000 */
[----:B------:R-:W-:Y:S01]  /*2f30*/  FSEL R154, R173, -INF , P2 ;  /* 0xff800000ad9a7808 */ /* 0x000fe20001000000 */
[----:B------:R-:W-:Y:S01]  /*2f40*/  FMUL.FTZ R122, R213, R122 ;  /* 0x0000007ad57a7220 */ /* 0x000fe20000410000 */
[----:B------:R4:W-:Y:S01]  /*2f50*/  MUFU.EX2 R124, R120 ;  /* 0x00000078007c7308 */ /* 0x0009e20000000800 */
[----:B------:R-:W-:Y:S01]  /*2f60*/  FFMA.FTZ R212, R15, UR9, -R20 ;  /* 0x000000090fd47c23 */ /* 0x000fe20008010814 */
[----:B------:R-:W-:Y:S01]  /*2f70*/  FSEL R15, R176, -INF , P2 ;  /* 0xff800000b00f7808 */ /* 0x000fe20001000000 */
[----:B------:R-:W-:Y:S01]  /*2f80*/  FFMA.FTZ R213, R154, UR9, -R21 ;  /* 0x000000099ad57c23 */ /* 0x000fe20008010815 */
[----:B------:R-:W-:Y:S01]  /*2f90*/  FFMA.FTZ R154, -R158, R158, 1 ;  /* 0x3f8000009e9a7423 */ /* 0x000fe2000001019e */
[----:B------:R-:W-:Y:S01]  /*2fa0*/  FMUL.FTZ R158, R166, R229 ;  /* 0x000000e5a69e7220 */ /* 0x000fe20000410000 */
[----:B---3--:R-:W-:Y:S01]  /*2fb0*/  FMUL.FTZ R227, R168, R227 ;  /* 0x000000e3a8e37220 */ /* 0x008fe20000410000 */
[--C-:B--2---:R-:W-:Y:S01]  /*2fc0*/  FFMA.FTZ R208, R15, UR9, -R12.reuse ;  /* 0x000000090fd07c23 */ /* 0x104fe2000801080c */
[----:B------:R2:W-:Y:S01]  /*2fd0*/  MUFU.EX2 R20, R14 ;  /* 0x0000000e00147308 */ /* 0x0005e20000000800 */
[----:B----4-:R-:W-:Y:S01]  /*2fe0*/  FFMA.FTZ R120, R125, UR9, -R12 ;  /* 0x000000097d787c23 */ /* 0x010fe2000801080c */
[----:B------:R-:W-:Y:S01]  /*2ff0*/  FSEL R12, R222, -INF , P1 ;  /* 0xff800000de0c7808 */ /* 0x000fe20000800000 */
[----:B------:R-:W-:Y:S01]  /*3000*/  FADD.FTZ R226, R127, -R155 ;  /* 0x8000009b7fe27221 */ /* 0x000fe20000010000 */
[----:B------:R-:W-:Y:S01]  /*3010*/  FMUL.FTZ R158, R157, R158 ;  /* 0x0000009e9d9e7220 */ /* 0x000fe20000410000 */
[----:B------:R-:W-:Y:S01]  /*3020*/  FMUL.FTZ R154, R154, R227 ;  /* 0x000000e39a9a7220 */ /* 0x000fe20000410000 */
[----:B------:R-:W-:Y:S01]  /*3030*/  FSEL R156, R175, -INF , P1 ;  /* 0xff800000af9c7808 */ /* 0x000fe20000800000 */
[----:B------:R-:W-:Y:S01]  /*3040*/  FFMA.FTZ R157, R12, UR9, -R13 ;  /* 0x000000090c9d7c23 */ /* 0x000fe2000801080d */
[----:B------:R-:W3:Y:S01]  /*3050*/  MUFU.EX2 R179, R179 ;  /* 0x000000b300b37308 */ /* 0x000ee20000000800 */
[----:B--2---:R-:W2:Y:S01]  /*3060*/  LDS.64 R14, [R5+0x1e260] ;  /* 0x01e26000050e7984 */ /* 0x004ea20000000a00 */
[----:B------:R-:W-:Y:S01]  /*3070*/  FFMA.FTZ R155, -R161, R161, 1 ;  /* 0x3f800000a19b7423 */ /* 0x000fe200000101a1 */
[----:B------:R-:W-:Y:S01]  /*3080*/  FFMA.FTZ R211, R156, UR9, -R21 ;  /* 0x000000099cd37c23 */ /* 0x000fe20008010815 */
[----:B-----5:R-:W-:Y:S01]  /*3090*/  FSEL R156, R177, -INF , P2 ;  /* 0xff800000b19c7808 */ /* 0x020fe20001000000 */
[----:B------:R-:W-:Y:S01]  /*30a0*/  FFMA.FTZ R161, -R162, R162, 1 ;  /* 0x3f800000a2a17423 */ /* 0x000fe200000101a2 */
[----:B------:R-:W-:Y:S01]  /*30b0*/  FFMA.FTZ R218, -R218, R218, 1 ;  /* 0x3f800000dada7423 */ /* 0x000fe200000101da */
[----:B------:R-:W-:Y:S01]  /*30c0*/  FFMA.FTZ R216, -R216, R216, 1 ;  /* 0x3f800000d8d87423 */ /* 0x000fe200000101d8 */
[----:B------:R4:W-:Y:S01]  /*30d0*/  MUFU.EX2 R125, R209 ;  /* 0x000000d1007d7308 */ /* 0x0009e20000000800 */
[----:B------:R-:W-:Y:S01]  /*30e0*/  FFMA.FTZ R156, R156, UR9, -R13 ;  /* 0x000000099c9c7c23 */ /* 0x000fe2000801080d */
[----:B------:R-:W-:Y:S01]  /*30f0*/  FSEL R13, R182, -INF , P1 ;  /* 0xff800000b60d7808 */ /* 0x000fe20000800000 */
[----:B------:R-:W-:Y:S01]  /*3100*/  FMUL.FTZ R226, R171, R226 ;  /* 0x000000e2abe27220 */ /* 0x000fe20000410000 */
[----:B------:R-:W-:Y:S01]  /*3110*/  FFMA.FTZ R176, -R176, R176, 1 ;  /* 0x3f800000b0b07423 */ /* 0x000fe200000101b0 */
[--C-:B-1----:R-:W-:Y:S01]  /*3120*/  FADD.FTZ R127, R128, -R8.reuse ;  /* 0x80000008807f7221 */ /* 0x102fe20000010000 */
[----:B------:R-:W-:Y:S01]  /*3130*/  FADD.FTZ R227, R130, -R8 ;  /* 0x8000000882e37221 */ /* 0x000fe20000010000 */
[--C-:B------:R-:W-:Y:S01]  /*3140*/  FADD.FTZ R12, R129, -R9.reuse ;  /* 0x80000009810c7221 */ /* 0x100fe20000010000 */
[----:B------:R-:W-:Y:S01]  /*3150*/  FADD.FTZ R128, R131, -R9 ;  /* 0x8000000983807221 */ /* 0x000fe20000010000 */
[----:B----4-:R-:W-:Y:S01]  /*3160*/  FSEL R209, R180, -INF , P2 ;  /* 0xff800000b4d17808 */ /* 0x010fe20001000000 */
[----:B------:R-:W1:Y:S01]  /*3170*/  LDS.64 R8, [R5+0x1e280] ;  /* 0x01e2800005087984 */ /* 0x000e620000000a00 */
[----:B------:R-:W-:Y:S01]  /*3180*/  FMUL.FTZ R12, R165, R12 ;  /* 0x0000000ca50c7220 */ /* 0x000fe20000410000 */
[----:B------:R-:W-:Y:S01]  /*3190*/  MUFU.EX2 R16, R16 ;  /* 0x0000001000107308 */ /* 0x000fe20000000800 */
[----:B------:R-:W-:Y:S01]  /*31a0*/  FMUL.FTZ R127, R164, R127 ;  /* 0x0000007fa47f7220 */ /* 0x000fe20000410000 */
[----:B------:R-:W-:Y:S01]  /*31b0*/  FFMA.FTZ R209, R209, UR9, -R6 ;  /* 0x00000009d1d17c23 */ /* 0x000fe20008010806 */
[----:B------:R-:W-:Y:S01]  /*31c0*/  FMUL.FTZ R155, R155, R12 ;  /* 0x0000000c9b9b7220 */ /* 0x000fe20000410000 */
[----:B------:R-:W-:Y:S01]  /*31d0*/  FSEL R12, R225, -INF , P1 ;  /* 0xff800000e10c7808 */ /* 0x000fe20000800000 */
[----:B------:R-:W-:Y:S01]  /*31e0*/  FMUL.FTZ R130, R160, R127 ;  /* 0x0000007fa0827220 */ /* 0x000fe20000410000 */
[----:B------:R-:W-:Y:S01]  /*31f0*/  FFMA.FTZ R160, -R163, R163, 1 ;  /* 0x3f800000a3a07423 */ /* 0x000fe200000101a3 */
[----:B------:R-:W-:Y:S01]  /*3200*/  FFMA.FTZ R178, -R178, R178, 1 ;  /* 0x3f800000b2b27423 */ /* 0x000fe200000101b2 */
[----:B------:R-:W4:Y:S01]  /*3210*/  MUFU.EX2 R183, R183 ;  /* 0x000000b700b77308 */ /* 0x000f220000000800 */
[----:B------:R-:W-:Y:S01]  /*3220*/  FFMA.FTZ R163, R12, UR9, -R7 ;  /* 0x000000090ca37c23 */ /* 0x000fe20008010807 */
[----:B------:R-:W-:Y:S01]  /*3230*/  FFMA.FTZ R177, -R177, R177, 1 ;  /* 0x3f800000b1b17423 */ /* 0x000fe200000101b1 */
[----:B------:R-:W-:Y:S01]  /*3240*/  FFMA.FTZ R222, -R222, R222, 1 ;  /* 0x3f800000dede7423 */ /* 0x000fe200000101de */
[----:B------:R-:W-:Y:S01]  /*3250*/  FFMA.FTZ R180, -R180, R180, 1 ;  /* 0x3f800000b4b47423 */ /* 0x000fe200000101b4 */
[----:B------:R-:W-:Y:S01]  /*3260*/  FFMA.FTZ R182, -R182, R182, 1 ;  /* 0x3f800000b6b67423 */ /* 0x000fe200000101b6 */
[----:B------:R-:W-:Y:S01]  /*3270*/  FFMA.FTZ R225, -R225, R225, 1 ;  /* 0x3f800000e1e17423 */ /* 0x000fe200000101e1 */
[----:B------:R-:W-:Y:S01]  /*3280*/  FMUL.FTZ R159, R159, R226 ;  /* 0x000000e29f9f7220 */ /* 0x000fe20000410000 */
[----:B------:R5:W1:Y:S01]  /*3290*/  MUFU.EX2 R21, R210 ;  /* 0x000000d200157308 */ /* 0x000a620000000800 */
[----:B------:R-:W-:-:S02]  /*32a0*/  F2FP.F16.F32.PACK_AB R158, R158, R153 ;  /* 0x000000999e9e723e */ /* 0x000fc400000000ff */
[----:B------:R-:W-:Y:S01]  /*32b0*/  F2FP.F16.F32.PACK_AB R164, R165, R164 ;  /* 0x000000a4a5a4723e */ /* 0x000fe200000000ff */
[----:B--2---:R-:W-:Y:S01]  /*32c0*/  FADD.FTZ R12, R134, -R14 ;  /* 0x8000000e860c7221 */ /* 0x004fe20000010000 */
[----:B------:R-:W-:Y:S01]  /*32d0*/  FFMA.FTZ R134, -R214, R214, 1 ;  /* 0x3f800000d6867423 */ /* 0x000fe200000101d6 */
[----:B------:R-:W-:Y:S02]  /*32e0*/  F2FP.F16.F32.PACK_AB R159, R159, R154 ;  /* 0x0000009a9f9f723e */ /* 0x000fe400000000ff */
[----:B------:R1:W-:Y:S01]  /*32f0*/  MUFU.EX2 R129, R213 ;  /* 0x000000d500817308 */ /* 0x0003e20000000800 */
[----:B-----5:R-:W-:Y:S01]  /*3300*/  FFMA.FTZ R210, R13, UR9, -R6 ;  /* 0x000000090dd27c23 */ /* 0x020fe20008010806 */
[----:B------:R-:W-:Y:S01]  /*3310*/  FSEL R6, R181, -INF , P2 ;  /* 0xff800000b5067808 */ /* 0x000fe20001000000 */
[----:B------:R-:W-:Y:S01]  /*3320*/  FMUL.FTZ R13, R11, R128 ;  /* 0x000000800b0d7220 */ /* 0x000fe20000410000 */
[----:B---3--:R-:W-:Y:S01]  /*3330*/  FMUL.FTZ R131, R179, R12 ;  /* 0x0000000cb3837220 */ /* 0x008fe20000410000 */
[----:B------:R-:W-:Y:S01]  /*3340*/  FADD.FTZ R12, R133, -R15 ;  /* 0x8000000f850c7221 */ /* 0x000fe20000010000 */
[----:B------:R-:W-:Y:S01]  /*3350*/  FFMA.FTZ R181, -R181, R181, 1 ;  /* 0x3f800000b5b57423 */ /* 0x000fe200000101b5 */
[----:B------:R-:W-:Y:S01]  /*3360*/  FFMA.FTZ R162, R6, UR9, -R7 ;  /* 0x0000000906a27c23 */ /* 0x000fe20008010807 */
[----:B------:R-:W-:Y:S01]  /*3370*/  FMUL.FTZ R6, R10, R227 ;  /* 0x000000e30a067220 */ /* 0x000fe20000410000 */
[----:B------:R-:W-:Y:S01]  /*3380*/  FMUL.FTZ R160, R160, R13 ;  /* 0x0000000da0a07220 */ /* 0x000fe20000410000 */
[----:B------:R2:W-:Y:S01]  /*3390*/  MUFU.EX2 R128, R211 ;  /* 0x000000d300807308 */ /* 0x0005e20000000800 */
[----:B------:R-:W-:Y:S01]  /*33a0*/  FADD.FTZ R13, R132, -R14 ;  /* 0x8000000e840d7221 */ /* 0x000fe20000010000 */
[----:B------:R-:W-:Y:S01]  /*33b0*/  FMUL.FTZ R161, R161, R6 ;  /* 0x00000006a1a17220 */ /* 0x000fe20000410000 */
[----:B----4-:R-:W-:Y:S01]  /*33c0*/  FMUL.FTZ R12, R183, R12 ;  /* 0x0000000cb70c7220 */ /* 0x010fe20000410000 */
[----:B------:R-:W3:Y:S01]  /*33d0*/  LDS.64 R6, [R5+0x1e2a0] ;  /* 0x01e2a00005067984 */ /* 0x000ee20000000a00 */
[----:B------:R-:W-:Y:S01]  /*33e0*/  FMUL.FTZ R13, R16, R13 ;  /* 0x0000000d100d7220 */ /* 0x000fe20000410000 */
[--C-:B-1----:R-:W-:Y:S01]  /*33f0*/  FADD.FTZ R213, R138, -R8.reuse ;  /* 0x800000088ad57221 */ /* 0x102fe20000010000 */
[----:B------:R-:W-:Y:S01]  /*3400*/  FMUL.FTZ R133, R216, R131 ;  /* 0x00000083d8857220 */ /* 0x000fe20000410000 */
[----:B------:R-:W1:Y:S01]  /*3410*/  MUFU.EX2 R127, R212 ;  /* 0x000000d4007f7308 */ /* 0x000e620000000800 */
[----:B--2---:R-:W-:Y:S01]  /*3420*/  FADD.FTZ R211, R135, -R15 ;  /* 0x8000000f87d37221 */ /* 0x004fe20000010000 */
[----:B------:R-:W-:Y:S01]  /*3430*/  FFMA.FTZ R135, -R215, R215, 1 ;  /* 0x3f800000d7877423 */ /* 0x000fe200000101d7 */
[----:B------:R-:W-:Y:S01]  /*3440*/  FMUL.FTZ R134, R134, R13 ;  /* 0x0000000d86867220 */ /* 0x000fe20000410000 */
[----:B------:R-:W-:Y:S01]  /*3450*/  FFMA.FTZ R138, -R220, R220, 1 ;  /* 0x3f800000dc8a7423 */ /* 0x000fe200000101dc */
[----:B------:R-:W-:Y:S01]  /*3460*/  FMUL.FTZ R132, R22, R211 ;  /* 0x000000d316847220 */ /* 0x000fe20000410000 */
[----:B------:R-:W-:Y:S01]  /*3470*/  FADD.FTZ R211, R136, -R8 ;  /* 0x8000000888d37221 */ /* 0x000fe20000010000 */
[----:B------:R-:W-:Y:S01]  /*3480*/  FMUL.FTZ R135, R135, R12 ;  /* 0x0000000c87877220 */ /* 0x000fe20000410000 */
[--C-:B------:R-:W-:Y:S01]  /*3490*/  FADD.FTZ R8, R137, -R9.reuse ;  /* 0x8000000989087221 */ /* 0x100fe20000010000 */
[----:B------:R-:W2:Y:S01]  /*34a0*/  LDS.64 R12, [R5+0x1e2c0] ;  /* 0x01e2c000050c7984 */ /* 0x000ea20000000a00 */
[----:B------:R-:W-:Y:S01]  /*34b0*/  FMUL.FTZ R211, R124, R211 ;  /* 0x000000d37cd37220 */ /* 0x000fe20000410000 */
[----:B------:R4:W-:Y:S01]  /*34c0*/  MUFU.EX2 R15, R120 ;  /* 0x00000078000f7308 */ /* 0x0009e20000000800 */
[----:B------:R-:W-:Y:S01]  /*34d0*/  FMUL.FTZ R136, R217, R132 ;  /* 0x00000084d9887220 */ /* 0x000fe20000410000 */
[----:B------:R-:W-:Y:S01]  /*34e0*/  FMUL.FTZ R213, R20, R213 ;  /* 0x000000d514d57220 */ /* 0x000fe20000410000 */
[----:B------:R-:W-:Y:S01]  /*34f0*/  FMUL.FTZ R137, R218, R211 ;  /* 0x000000d3da897220 */ /* 0x000fe20000410000 */
[----:B------:R-:W-:Y:S01]  /*3500*/  FMUL.FTZ R211, R21, R8 ;  /* 0x0000000815d37220 */ /* 0x000fe20000410000 */
[----:B------:R-:W-:Y:S01]  /*3510*/  F2FP.F16.F32.PACK_AB R153, R160, R161 ;  /* 0x000000a1a099723e */ /* 0x000fe200000000ff */
[----:B------:R-:W-:Y:S01]  /*3520*/  FMUL.FTZ R138, R138, R213 ;  /* 0x000000d58a8a7220 */ /* 0x000fe20000410000 */
[----:B------:R-:W-:Y:S01]  /*3530*/  F2FP.F16.F32.PACK_AB R154, R135, R134 ;  /* 0x00000086879a723e */ /* 0x000fe200000000ff */
[----:B------:R5:W-:Y:S01]  /*3540*/  MUFU.EX2 R14, R208 ;  /* 0x000000d0000e7308 */ /* 0x000be20000000800 */
[----:B----4-:R-:W-:Y:S01]  /*3550*/  FADD.FTZ R120, R139, -R9 ;  /* 0x800000098b787221 */ /* 0x010fe20000010000 */
[----:B------:R-:W-:Y:S01]  /*3560*/  FFMA.FTZ R139, -R221, R221, 1 ;  /* 0x3f800000dd8b7423 */ /* 0x000fe200000101dd */
[----:B------:R4:W2:Y:S01]  /*3570*/  LDS.64 R8, [R5+0x1e2e0] ;  /* 0x01e2e00005087984 */ /* 0x0008a20000000a00 */
[----:B------:R-:W-:Y:S01]  /*3580*/  F2FP.F16.F32.PACK_AB R165, R11, R10 ;  /* 0x0000000a0ba5723e */ /* 0x000fe200000000ff */
[----:B------:R-:W-:Y:S01]  /*3590*/  FMUL.FTZ R120, R125, R120 ;  /* 0x000000787d787220 */ /* 0x000fe20000410000 */
[----:B------:R-:W-:-:S02]  /*35a0*/  F2FP.F16.F32.PACK_AB R124, R21, R124 ;  /* 0x0000007c157c723e */ /* 0x000fc400000000ff */
[----:B------:R-:W4:Y:S01]  /*35b0*/  MUFU.EX2 R126, R126 ;  /* 0x0000007e007e7308 */ /* 0x000f220000000800 */
[----:B-----5:R-:W-:Y:S01]  /*35c0*/  FFMA.FTZ R208, -R219, R219, 1 ;  /* 0x3f800000dbd07423 */ /* 0x020fe200000101db */
[----:B------:R-:W-:Y:S01]  /*35d0*/  FMUL.FTZ R139, R139, R120 ;  /* 0x000000788b8b7220 */ /* 0x000fe20000410000 */
[----:B------:R-:W-:Y:S02]  /*35e0*/  F2FP.F16.F32.PACK_AB R125, R125, R20 ;  /* 0x000000147d7d723e */ /* 0x000fe400000000ff */
[----:B------:R-:W-:-:S03]  /*35f0*/  FMUL.FTZ R208, R208, R211 ;  /* 0x000000d3d0d07220 */ /* 0x000fc60000410000 */
[----:B------:R5:W2:Y:S01]  /*3600*/  MUFU.EX2 R131, R156 ;  /* 0x0000009c00837308 */ /* 0x000aa20000000800 */
[--C-:B---3--:R-:W-:Y:S01]  /*3610*/  FADD.FTZ R142, R142, -R6.reuse ;  /* 0x800000068e8e7221 */ /* 0x108fe20000010000 */
[----:B------:R-:W-:Y:S01]  /*3620*/  FADD.FTZ R211, R140, -R6 ;  /* 0x800000068cd37221 */ /* 0x000fe20000010000 */
[--C-:B------:R-:W-:Y:S01]  /*3630*/  FADD.FTZ R120, R141, -R7.reuse ;  /* 0x800000078d787221 */ /* 0x100fe20000010000 */
[----:B------:R-:W-:Y:S01]  /*3640*/  FFMA.FTZ R6, -R174, R174, 1 ;  /* 0x3f800000ae067423 */ /* 0x000fe200000101ae */
[----:B-1----:R-:W-:Y:S01]  /*3650*/  FMUL.FTZ R141, R127, R142 ;  /* 0x0000008e7f8d7220 */ /* 0x002fe20000410000 */
[----:B------:R-:W-:Y:S01]  /*3660*/  FFMA.FTZ R140, -R173, R173, 1 ;  /* 0x3f800000ad8c7423 */ /* 0x000fe200000101ad */
[----:B------:R-:W-:Y:S01]  /*3670*/  F2FP.F16.F32.PACK_AB R127, R128, R127 ;  /* 0x0000007f807f723e */ /* 0x000fe200000000ff */
[----:B------:R1:W3:Y:S01]  /*3680*/  MUFU.EX2 R132, R157 ;  /* 0x0000009d00847308 */ /* 0x0002e20000000800 */
[----:B------:R-:W-:Y:S01]  /*3690*/  FMUL.FTZ R6, R6, R141 ;  /* 0x0000008d06067220 */ /* 0x000fe20000410000 */
[----:B----4-:R-:W-:Y:S01]  /*36a0*/  FMUL.FTZ R5, R126, R211 ;  /* 0x000000d37e057220 */ /* 0x010fe20000410000 */
[----:B-----5:R-:W-:Y:S01]  /*36b0*/  F2FP.F16.F32.PACK_AB R156, R152, R121 ;  /* 0x00000079989c723e */ /* 0x020fe200000000ff */
[----:B------:R-:W-:Y:S01]  /*36c0*/  IMAD.U32 R121, RZ, RZ, UR6 ;  /* 0x00000006ff797e24 */ /* 0x000fe2000f8e00ff */
[----:B------:R-:W-:Y:S01]  /*36d0*/  F2FP.F16.F32.PACK_AB R152, R155, R130 ;  /* 0x000000829b98723e */ /* 0x000fe200000000ff */
[--C-:B--2---:R-:W-:Y:S01]  /*36e0*/  FADD.FTZ R141, R144, -R12.reuse ;  /* 0x8000000c908d7221 */ /* 0x104fe20000010000 */
[----:B------:R-:W-:Y:S01]  /*36f0*/  FADD.FTZ R12, R146, -R12 ;  /* 0x8000000c920c7221 */ /* 0x000fe20000010000 */
[----:B------:R-:W2:Y:S01]  /*3700*/  MUFU.EX2 R209, R209 ;  /* 0x000000d100d17308 */ /* 0x000ea20000000800 */
[----:B-1----:R-:W-:Y:S01]  /*3710*/  FADD.FTZ R157, R143, -R7 ;  /* 0x800000078f9d7221 */ /* 0x002fe20000010000 */
[----:B------:R-:W-:Y:S01]  /*3720*/  FMUL.FTZ R143, R129, R120 ;  /* 0x00000078818f7220 */ /* 0x000fe20000410000 */
[----:B------:R-:W-:Y:S01]  /*3730*/  FFMA.FTZ R7, -R175, R175, 1 ;  /* 0x3f800000af077423 */ /* 0x000fe200000101af */
[--C-:B------:R-:W-:Y:S01]  /*3740*/  FADD.FTZ R147, R147, -R13.reuse ;  /* 0x8000000d93937221 */ /* 0x100fe20000010000 */
[----:B------:R-:W-:Y:S01]  /*3750*/  FMUL.FTZ R120, R128, R157 ;  /* 0x0000009d80787220 */ /* 0x000fe20000410000 */
[----:B------:R-:W-:Y:S01]  /*3760*/  FMUL.FTZ R140, R140, R143 ;  /* 0x0000008f8c8c7220 */ /* 0x000fe20000410000 */
[----:B------:R-:W-:Y:S01]  /*3770*/  FMUL.FTZ R5, R172, R5 ;  /* 0x00000005ac057220 */ /* 0x000fe20000410000 */
[----:B------:R-:W1:Y:S01]  /*3780*/  MUFU.EX2 R210, R210 ;  /* 0x000000d200d27308 */ /* 0x000e620000000800 */
[----:B------:R-:W-:Y:S01]  /*3790*/  FMUL.FTZ R7, R7, R120 ;  /* 0x0000007807077220 */ /* 0x000fe20000410000 */
[----:B------:R-:W-:Y:S01]  /*37a0*/  FADD.FTZ R120, R145, -R13 ;  /* 0x8000000d91787221 */ /* 0x000fe20000010000 */
[----:B------:R-:W-:Y:S01]  /*37b0*/  FMUL.FTZ R13, R15, R12 ;  /* 0x0000000c0f0d7220 */ /* 0x000fe20000410000 */
[--C-:B------:R-:W-:Y:S01]  /*37c0*/  FADD.FTZ R148, R148, -R8.reuse ;  /* 0x8000000894947221 */ /* 0x100fe20000010000 */
[----:B------:R-:W-:Y:S01]  /*37d0*/  FADD.FTZ R143, R150, -R8 ;  /* 0x80000008968f7221 */ /* 0x000fe20000010000 */
[--C-:B------:R-:W-:Y:S01]  /*37e0*/  FADD.FTZ R149, R149, -R9.reuse ;  /* 0x8000000995957221 */ /* 0x100fe20000010000 */
[----:B------:R-:W-:Y:S01]  /*37f0*/  FADD.FTZ R12, R151, -R9 ;  /* 0x80000009970c7221 */ /* 0x000fe20000010000 */
[----:B------:R-:W4:Y:S01]  /*3800*/  MUFU.EX2 R162, R162 ;  /* 0x000000a200a27308 */ /* 0x000f220000000800 */
[----:B------:R-:W-:Y:S01]  /*3810*/  FMUL.FTZ R141, R14, R141 ;  /* 0x0000008d0e8d7220 */ /* 0x000fe20000410000 */
[----:B------:R-:W-:Y:S01]  /*3820*/  FMUL.FTZ R120, R131, R120 ;  /* 0x0000007883787220 */ /* 0x000fe20000410000 */
[----:B---3--:R-:W-:Y:S01]  /*3830*/  FMUL.FTZ R147, R132, R147 ;  /* 0x0000009384937220 */ /* 0x008fe20000410000 */
[----:B--2---:R-:W-:Y:S01]  /*3840*/  FMUL.FTZ R9, R209, R148 ;  /* 0x00000094d1097220 */ /* 0x004fe20000410000 */
[----:B------:R-:W-:-:S02]  /*3850*/  IMAD R121, R121, 0x2000, R4 ;  /* 0x0000200079797824 */ /* 0x000fc400078e0204 */
[----:B------:R-:W-:Y:S01]  /*3860*/  FMUL.FTZ R141, R176, R141 ;  /* 0x0000008db08d7220 */ /* 0x000fe20000410000 */
[----:B------:R-:W-:Y:S01]  /*3870*/  FMUL.FTZ R13, R178, R13 ;  /* 0x0000000db20d7220 */ /* 0x000fe20000410000 */
[----:B------:R-:W2:Y:S01]  /*3880*/  MUFU.EX2 R163, R163 ;  /* 0x000000a300a37308 */ /* 0x000ea20000000800 */
[----:B-1----:R-:W-:Y:S01]  /*3890*/  FMUL.FTZ R143, R210, R143 ;  /* 0x0000008fd28f7220 */ /* 0x002fe20000410000 */
[----:B------:R-:W-:Y:S01]  /*38a0*/  FMUL.FTZ R144, R177, R120 ;  /* 0x00000078b1907220 */ /* 0x000fe20000410000 */
[----:B------:R-:W-:Y:S01]  /*38b0*/  FMUL.FTZ R222, R222, R147 ;  /* 0x00000093dede7220 */ /* 0x000fe20000410000 */
[----:B------:R-:W-:Y:S01]  /*38c0*/  FMUL.FTZ R9, R180, R9 ;  /* 0x00000009b4097220 */ /* 0x000fe20000410000 */
[----:B------:R-:W-:Y:S01]  /*38d0*/  FMUL.FTZ R143, R182, R143 ;  /* 0x0000008fb68f7220 */ /* 0x000fe20000410000 */
[----:B------:R-:W-:Y:S01]  /*38e0*/  F2FP.F16.F32.PACK_AB R150, R140, R5 ;  /* 0x000000058c96723e */ /* 0x000fe200000000ff */
[----:B------:R-:W-:Y:S01]  /*38f0*/  IMAD R5, R121, 0x2, R18 ;  /* 0x0000000279057824 */ /* 0x000fe200078e0212 */
[----:B------:R-:W-:Y:S01]  /*3900*/  F2FP.F16.F32.PACK_AB R157, R122, R123 ;  /* 0x0000007b7a9d723e */ /* 0x000fe200000000ff */
[----:B----4-:R-:W-:Y:S01]  /*3910*/  FMUL.FTZ R8, R162, R149 ;  /* 0x00000095a2087220 */ /* 0x010fe20000410000 */
[----:B------:R-:W-:-:S02]  /*3920*/  F2FP.F16.F32.PACK_AB R155, R136, R133 ;  /* 0x00000085889b723e */ /* 0x000fc400000000ff */
[----:B------:R-:W-:Y:S01]  /*3930*/  F2FP.F16.F32.PACK_AB R148, R208, R137 ;  /* 0x00000089d094723e */ /* 0x000fe200000000ff */
[----:B------:R-:W-:Y:S01]  /*3940*/  FMUL.FTZ R8, R181, R8 ;  /* 0x00000008b5087220 */ /* 0x000fe20000410000 */
[----:B------:R-:W-:Y:S01]  /*3950*/  F2FP.F16.F32.PACK_AB R149, R139, R138 ;  /* 0x0000008a8b95723e */ /* 0x000fe200000000ff */
[----:B------:R-:W-:Y:S01]  /*3960*/  STSM.16.MT88.4 [R5+0x1e800], R156 ;  /* 0x01e8009c05007844 */ /* 0x000fe20000004200 */
[----:B------:R-:W-:Y:S01]  /*3970*/  F2FP.F16.F32.PACK_AB R151, R7, R6 ;  /* 0x000000060797723e */ /* 0x000fe200000000ff */
[----:B--2---:R-:W-:Y:S01]  /*3980*/  FMUL.FTZ R12, R163, R12 ;  /* 0x0000000ca30c7220 */ /* 0x004fe20000410000 */
[----:B------:R-:W-:Y:S01]  /*3990*/  F2FP.F16.F32.PACK_AB R144, R144, R141 ;  /* 0x0000008d9090723e */ /* 0x000fe200000000ff */
[----:B------:R-:W-:Y:S01]  /*39a0*/  STSM.16.MT88.4 [R5+0x1f000], R152 ;  /* 0x01f0009805007844 */ /* 0x000fe20000004200 */
[----:B------:R-:W-:Y:S01]  /*39b0*/  F2FP.F16.F32.PACK_AB R145, R222, R13 ;  /* 0x0000000dde91723e */ /* 0x000fe200000000ff */
[----:B------:R-:W-:Y:S01]  /*39c0*/  FMUL.FTZ R12, R225, R12 ;  /* 0x0000000ce10c7220 */ /* 0x000fe20000410000 */
[----:B------:R-:W-:Y:S01]  /*39d0*/  F2FP.F16.F32.PACK_AB R146, R8, R9 ;  /* 0x000000090892723e */ /* 0x000fe200000000ff */
[----:B------:R-:W-:Y:S01]  /*39e0*/  STSM.16.MT88.4 [R5+0x1f800], R148 ;  /* 0x01f8009405007844 */ /* 0x000fe20000004200 */
[----:B------:R-:W-:-:S02]  /*39f0*/  F2FP.F16.F32.PACK_AB R120, R223, R224 ;  /* 0x000000e0df78723e */ /* 0x000fc400000000ff */
[----:B------:R-:W-:Y:S02]  /*3a00*/  F2FP.F16.F32.PACK_AB R147, R12, R143 ;  /* 0x0000008f0c93723e */ /* 0x000fe400000000ff */
[----:B------:R-:W-:Y:S02]  /*3a10*/  F2FP.F16.F32.PACK_AB R121, R170, R169 ;  /* 0x000000a9aa79723e */ /* 0x000fe400000000ff */
[----:B------:R-:W-:Y:S01]  /*3a20*/  F2FP.F16.F32.PACK_AB R122, R166, R167 ;  /* 0x000000a7a67a723e */ /* 0x000fe200000000ff */
[----:B------:R1:W-:Y:S01]  /*3a30*/  STSM.16.MT88.4 [R5+0x20000], R144 ;  /* 0x0200009005007844 */ /* 0x0003e20000004200 */
[----:B------:R-:W-:Y:S02]  /*3a40*/  F2FP.F16.F32.PACK_AB R123, R171, R168 ;  /* 0x000000a8ab7b723e */ /* 0x000fe400000000ff */
[----:B------:R-:W-:Y:S02]  /*3a50*/  F2FP.F16.F32.PACK_AB R166, R183, R16 ;  /* 0x00000010b7a6723e */ /* 0x000fe400000000ff */
[----:B------:R-:W-:Y:S01]  /*3a60*/  WARPGROUP.ARRIVE ;  /* 0x00000000000079c5 */ /* 0x000fe20000000000 */
[----:B------:R-:W-:-:S02]  /*3a70*/  F2FP.F16.F32.PACK_AB R167, R22, R179 ;  /* 0x000000b316a7723e */ /* 0x000fc400000000ff */
[----:B------:R-:W-:Y:S02]  /*3a80*/  F2FP.F16.F32.PACK_AB R126, R129, R126 ;  /* 0x0000007e817e723e */ /* 0x000fe400000000ff */
[----:B------:R-:W-:Y:S01]  /*3a90*/  F2FP.F16.F32.PACK_AB R160, R131, R14 ;  /* 0x0000000e83a0723e */ /* 0x000fe200000000ff */
[----:B------:R-:W-:Y:S01]  /*3aa0*/  HGMMA.64x96x16.F32 R72, R120, gdesc[UR12].tnspB, R72, gsb0 ;  /* 0x4160000c78487df0 */ /* 0x000fe20008000848 */
[----:B------:R-:W-:Y:S01]  /*3ab0*/  UIADD3 UR14, UR12, 0x40, URZ ;  /* 0x000000400c0e7890 */ /* 0x000fe2000fffe03f */
[----:B------:R-:W-:Y:S01]  /*3ac0*/  F2FP.F16.F32.PACK_AB R161, R132, R15 ;  /* 0x0000000f84a1723e */ /* 0x000fe200000000ff */
[----:B------:R-:W-:Y:S01]  /*3ad0*/  UMOV UR15, 0x80000020 ;  /* 0x80000020000f7882 */ /* 0x000fe20000000000 */
[----:B------:R-:W-:Y:S01]  /*3ae0*/  F2FP.F16.F32.PACK_AB R162, R162, R209 ;  /* 0x000000d1a2a2723e */ /* 0x000fe200000000ff */
[----:B-1----:R-:W-:Y:S01]  /*3af0*/  IMAD R5, R23, 0x1000, R18 ;  /* 0x0000100017057824 */ /* 0x002fe200078e0212 */
[----:B------:R-:W-:Y:S01]  /*3b00*/  F2FP.F16.F32.PACK_AB R163, R163, R210 ;  /* 0x000000d2a3a3723e */ /* 0x000fe200000000ff */
[----:B------:R-:W-:-:S02]  /*3b10*/  WARPGROUP.DEPBAR.LE gsb0, 0x0 ;  /* 0x00008000000079c5 */ /* 0x000fc40000010000 */
[----:B------:R-:W-:-:S06]  /*3b20*/  WARPGROUP.ARRIVE ;  /* 0x00000000000079c5 */ /* 0x000fcc0000000000 */
[----:B------:R-:W-:Y:S01]  /*3b30*/  HGMMA.64x96x16.F32 R72, R164, gdesc[UR12].tnspB, R72, gsb0 ;  /* 0x4160000ca4487df0 */ /* 0x000fe20008000848 */
[----:B------:R-:W-:Y:S01]  /*3b40*/  UIADD3 UR14, UR12, 0x80, URZ ;  /* 0x000000800c0e7890 */ /* 0x000fe2000fffe03f */
[----:B------:R-:W-:Y:S01]  /*3b50*/  UMOV UR15, 0x80000020 ;  /* 0x80000020000f7882 */ /* 0x000fe20000000000 */
[----:B------:R-:W-:Y:S02]  /*3b60*/  WARPGROUP.DEPBAR.LE gsb0, 0x0 ;  /* 0x00008000000079c5 */ /* 0x000fe40000010000 */
[----:B------:R-:W-:-:S06]  /*3b70*/  WARPGROUP.ARRIVE ;  /* 0x00000000000079c5 */ /* 0x000fcc0000000000 */
[----:B------:R-:W-:Y:S01]  /*3b80*/  HGMMA.64x96x16.F32 R72, R124, gdesc[UR12].tnspB, R72, gsb0 ;  /* 0x4160000c7c487df0 */ /* 0x000fe20008000848 */
[----:B------:R-:W-:-:S13]  /*3b90*/  R2UR UR14, R5 ;  /* 0x00000000050e72ca */ /* 0x000fda00000e0000 */
[----:B------:R-:W-:Y:S02]  /*3ba0*/  USHF.R.U32.HI UR15, URZ, 0x4, UR14 ;  /* 0x000000043f0f7899 */ /* 0x000fe4000801160e */
[----:B------:R-:W-:Y:S02]  /*3bb0*/  UIADD3 UR14, UR12, 0xc0, URZ ;  /* 0x000000c00c0e7890 */ /* 0x000fe4000fffe03f */
[----:B------:R-:W-:Y:S02]  /*3bc0*/  ULOP3.LUT UR13, UR15, 0x3fff, URZ, 0xc0, !UPT ;  /* 0x00003fff0f0d7892 */ /* 0x000fe4000f8ec03f */
[----:B------:R-:W-:Y:S01]  /*3bd0*/  ULEA UR12, UR6, UR16, 0xa ;  /* 0x00000010060c7291 */ /* 0x000fe2000f8e503f */
[----:B------:R-:W-:Y:S01]  /*3be0*/  UMOV UR15, 0x80000020 ;  /* 0x80000020000f7882 */ /* 0x000fe20000000000 */
[----:B------:R-:W-:-:S03]  /*3bf0*/  UIADD3 UR21, UR13, 0x200, URZ ;  /* 0x000002000d157890 */ /* 0x000fc6000fffe03f */
[----:B------:R-:W-:Y:S02]  /*3c00*/  UMOV UR18, UR13 ;  /* 0x0000000d00127c82 */ /* 0x000fe40008000000 */
[----:B------:R-:W-:Y:S01]  /*3c10*/  UMOV UR16, UR12 ;  /* 0x0000000c00107c82 */ /* 0x000fe20008000000 */
[----:B------:R-:W-:Y:S02]  /*3c20*/  WARPGROUP.DEPBAR.LE gsb0, 0x0 ;  /* 0x00008000000079c5 */ /* 0x000fe40000010000 */
[----:B------:R-:W-:-:S06]  /*3c30*/  WARPGROUP.ARRIVE ;  /* 0x00000000000079c5 */ /* 0x000fcc0000000000 */
[----:B------:R-:W-:Y:S01]  /*3c40*/  HGMMA.64x96x16.F32 R72, R160, gdesc[UR12].tnspB, R72, gsb0 ;  /* 0x4160000ca0487df0 */ /* 0x000fe20008000848 */
[----:B------:R-:W-:Y:S02]  /*3c50*/  UIADD3 UR14, UR13, 0x400, URZ ;  /* 0x000004000d0e7890 */ /* 0x000fe4000fffe03f */
[----:B------:R-:W-:Y:S01]  /*3c60*/  UIADD3 UR15, UR13, 0x420, URZ ;  /* 0x000004200d0f7890 */ /* 0x000fe2000fffe03f */
        /* <DEDUP_REMOVED lines=132> */
[----:B------:R-:W-:Y:S01]  /*44b0*/  UMOV UR15, 0xc0000010 ;  /* 0xc0000010000f7882 */ /* 0x000fe20000000000 */
[----:B------:R-:W-:Y:S02]  /*44c0*/  WARPGROUP.DEPBAR.LE gsb0, 0x0 ;  /* 0x00008000000079c5 */ /* 0x000fe40000010000 */
[----:B------:R-:W-:-:S06]  /*44d0*/  WARPGROUP.ARRIVE ;  /* 0x00000000000079c5 */ /* 0x000fcc0000000000 */
[----:B------:R-:W-:Y:S01]  /*44e0*/  HGMMA.64x16x16.F32 R120, gdesc[UR16].tnspB, R120, gsb0 ;  /* 0x40200000107879f0 */ /* 0x000fe20008000878 */
[----:B------:R-:W-:Y:S02]  /*44f0*/  UIADD3 UR16, UR13, 0x2e0, URZ ;  /* 0x000002e00d107890 */ /* 0x000fe4000fffe03f */
[----:B------:R-:W-:-:S03]  /*4500*/  UIADD3 UR17, UR13, 0x4e0, URZ ;  /* 0x000004e00d117890 */ /* 0x000fc6000fffe03f */
        /* <DEDUP_REMOVED lines=17> */
.L_x_502:
[----:B------:R-:W-:Y:S01]  /*4620*/  UIADD3 UR12, UR10, 0x26840, URZ ;  /* 0x000268400a0c7890 */ /* 0x000fe2000fffe03f */
[C---:B------:R-:W-:Y:S01]  /*4630*/  VIADD R6, R2.reuse, 0x9 ;  /* 0x0000000902067836 */ /* 0x040fe20000000000 */
[----:B------:R-:W-:Y:S01]  /*4640*/  ULOP3.LUT UR14, UR11, 0x1000000, URZ, 0xfc, !UPT ;  /* 0x010000000b0e7892 */ /* 0x000fe2000f8efc3f */
[----:B------:R-:W-:Y:S01]  /*4650*/  VIADD R5, R2, 0xc ;  /* 0x0000000c02057836 */ /* 0x000fe20000000000 */
[----:B------:R-:W-:Y:S02]  /*4660*/  UPRMT UR12, URZ, 0x654, UR12 ;  /* 0x000006543f0c7896 */ /* 0x000fe4000800000c */
[----:B------:R-:W-:Y:S01]  /*4670*/  UIMAD UR14, UR6, 0x300, UR14 ;  /* 0x00000300060e78a4 */ /* 0x000fe2000f8e020e */
[----:B------:R-:W-:Y:S01]  /*4680*/  UMOV UR15, 0x80000020 ;  /* 0x80000020000f7882 */ /* 0x000fe20000000000 */
[----:B------:R-:W-:-:S05]  /*4690*/  UMOV UR19, 0x80000020 ;  /* 0x8000002000137882 */ /* 0x000fca0000000000 */
[----:B------:R-:W-:Y:S01]  /*46a0*/  SYNCS.ARRIVE.TRANS64.RED.A1T0 RZ, [UR12], RZ ;  /* 0x000000ffffff79a7 */ /* 0x000fe2000810040c */
[----:B------:R-:W-:Y:S01]  /*46b0*/  WARPGROUP.ARRIVE ;  /* 0x00000000000079c5 */ /* 0x000fe20000000000 */
[----:B------:R-:W-:-:S09]  /*46c0*/  UIADD3 UR12, UR14, 0x40, URZ ;  /* 0x000000400e0c7890 */ /* 0x000fd2000fffe03f */
[----:B------:R-:W-:Y:S01]  /*46d0*/  HGMMA.64x96x16.F32 R24, R156, gdesc[UR12].tnspB, R24, gsb0 ;  /* 0x4160000c9c187df0 */ /* 0x000fe20008000818 */
[----:B------:R-:W-:Y:S01]  /*46e0*/  UMOV UR15, 0x80000020 ;  /* 0x80000020000f7882 */ /* 0x000fe20000000000 */
        /* <DEDUP_REMOVED lines=31> */
.L_x_503:
        /* <DEDUP_REMOVED lines=12> */
[----:B------:R-:W-:Y:S01]  /*49a0*/  ULDC UR4, c[0x0][0x740] ;  /* 0x0001d00000047ab9 */ /* 0x000fe20000000800 */
[----:B------:R-:W-:Y:S01]  /*49b0*/  PLOP3.LUT P0, PT, PT, PT, PT, 0x8, 0x0 ;  /* 0x000000000000781c */ /* 0x000fe20003f0e170 */
[----:B-1----:R-:W-:Y:S01]  /*49c0*/  FMUL.FTZ R0, R24, UR4 ;  /* 0x0000000418007c20 */ /* 0x002fe20008410000 */
        /* <DEDUP_REMOVED lines=46> */
[----:B------:R-:W-:-:S07]  /*4cb0*/  FMUL.FTZ R71, R71, UR4 ;  /* 0x0000000447477c20 */ /* 0x000fce0008410000 */
.L_x_485:
[----:B------:R-:W-:Y:S05]  /*4cc0*/  @P0 BRA `(.L_x_505) ;  /* 0x00000010006c0947 */ /* 0x000fea0003800000 */
[----:B------:R-:W2:Y:S01]  /*4cd0*/  S2R R2, SR_TID.X ;  /* 0x0000000000027919 */ /* 0x000ea20000002100 */
[----:B------:R-:W3:Y:S01]  /*4ce0*/  S2UR UR5, SR_CgaCtaId ;  /* 0x00000000000579c3 */ /* 0x000ee20000008800 */
[----:B------:R-:W-:Y:S01]  /*4cf0*/  UMOV UR4, 0x400 ;  /* 0x0000040000047882 */ /* 0x000fe20000000000 */
[----:B------:R-:W-:-:S06]  /*4d00*/  F2FP.F16.F32.PACK_AB R72, R73, R72 ;  /* 0x000000484948723e */ /* 0x000fcc00000000ff */
[----:B------:R-:W-:Y:S01]  /*4d10*/  BAR.SYNC.DEFER_BLOCKING 0x1, 0x100 ;  /* 0x0044000000007b1d */ /* 0x000fe20000010000 */
        /* <DEDUP_REMOVED lines=8> */
[----:B------:R-:W-:Y:S02]  /*4da0*/  F2FP.F16.F32.PACK_AB R89, R91, R90 ;  /* 0x0000005a5b59723e */ /* 0x000fe400000000ff */
[----:B------:R-:W-:Y:S01]  /*4db0*/  F2FP.F16.F32.PACK_AB R96, R97, R96 ;  /* 0x000000606160723e */ /* 0x000fe200000000ff */
[----:B---3--:R-:W-:Y:S01]  /*4dc0*/  ULEA UR6, UR5, UR4, 0x18 ;  /* 0x0000000405067291 */ /* 0x008fe2000f8ec03f */
[----:B------:R-:W-:Y:S02]  /*4dd0*/  F2FP.F16.F32.PACK_AB R90, R93, R92 ;  /* 0x0000005c5d5a723e */ /* 0x000fe400000000ff */
[----:B------:R-:W-:Y:S01]  /*4de0*/  F2FP.F16.F32.PACK_AB R91, R95, R94 ;  /* 0x0000005e5f5b723e */ /* 0x000fe200000000ff */
[----:B------:R-:W-:Y:S01]  /*4df0*/  ULDC.64 UR4, c[0x0][0x870] ;  /* 0x00021c0000047ab9 */ /* 0x000fe20000000a00 */
[----:B------:R-:W-:Y:S01]  /*4e00*/  F2FP.F16.F32.PACK_AB R97, R99, R98 ;  /* 0x000000626361723e */ /* 0x000fe200000000ff */
[----:B------:R-:W-:Y:S01]  /*4e10*/  UISETP.NE.U32.AND UP0, UPT, UR4, URZ, UPT ;  /* 0x0000003f0400728c */ /* 0x000fe2000bf05070 */
[----:B--2---:R-:W-:Y:S01]  /*4e20*/  VIADD R10, R2, 0xffffff80 ;  /* 0xffffff80020a7836 */ /* 0x004fe20000000000 */
[----:B------:R-:W-:-:S02]  /*4e30*/  F2FP.F16.F32.PACK_AB R104, R105, R104 ;  /* 0x000000686968723e */ /* 0x000fc400000000ff */
[----:B------:R-:W-:Y:S01]  /*4e40*/  F2FP.F16.F32.PACK_AB R98, R101, R100 ;  /* 0x000000646562723e */ /* 0x000fe200000000ff */
[----:B------:R-:W-:Y:S01]  /*4e50*/  UISETP.NE.AND.EX UP0, UPT, UR5, URZ, UPT, UP0 ;  /* 0x0000003f0500728c */ /* 0x000fe2000bf05300 */
[----:B------:R-:W-:Y:S02]  /*4e60*/  SHF.R.S32.HI R11, RZ, 0x1f, R10 ;  /* 0x0000001fff0b7819 */ /* 0x000fe4000001140a */
[----:B------:R-:W-:Y:S01]  /*4e70*/  F2FP.F16.F32.PACK_AB R99, R103, R102 ;  /* 0x000000666763723e */ /* 0x000fe200000000ff */
[----:B------:R-:W-:Y:S01]  /*4e80*/  ULDC.64 UR4, c[0x0][0x870] ;  /* 0x00021c0000047ab9 */ /* 0x000fe20000000a00 */
[CC--:B------:R-:W-:Y:S01]  /*4e90*/  LEA.HI R2, R11.reuse, R10.reuse, RZ, 0x4 ;  /* 0x0000000a0b027211 */ /* 0x0c0fe200078f20ff */
[----:B------:R-:W-:Y:S01]  /*4ea0*/  UIMAD.WIDE UR4, UR36, 0x4, UR4 ;  /* 0x00000004240478a5 */ /* 0x000fe2000f8e0204 */
[----:B------:R-:W-:Y:S02]  /*4eb0*/  LEA.HI R7, R11, R10, RZ, 0x5 ;  /* 0x0000000a0b077211 */ /* 0x000fe400078f28ff */
[----:B------:R-:W-:-:S02]  /*4ec0*/  LOP3.LUT R3, R2, 0xfffffff0, RZ, 0xc0, !PT ;  /* 0xfffffff002037812 */ /* 0x000fc400078ec0ff */
[----:B------:R-:W-:Y:S02]  /*4ed0*/  SHF.R.U32.HI R2, RZ, 0x1, R2 ;  /* 0x00000001ff027819 */ /* 0x000fe40000011602 */
[----:B------:R-:W-:Y:S01]  /*4ee0*/  SHF.R.S32.HI R13, RZ, 0x5, R7 ;  /* 0x00000005ff0d7819 */ /* 0x000fe20000011407 */
[----:B------:R-:W-:Y:S01]  /*4ef0*/  IMAD.IADD R3, R10, 0x1, -R3 ;  /* 0x000000010a037824 */ /* 0x000fe200078e0a03 */
[----:B------:R-:W-:Y:S02]  /*4f00*/  F2FP.F16.F32.PACK_AB R105, R107, R106 ;  /* 0x0000006a6b69723e */ /* 0x000fe400000000ff */
[----:B------:R-:W-:Y:S02]  /*4f10*/  F2FP.F16.F32.PACK_AB R112, R113, R112 ;  /* 0x000000707170723e */ /* 0x000fe400000000ff */
[----:B-1----:R-:W-:Y:S02]  /*4f20*/  LEA.HI R4, R3, R3, RZ, 0x1 ;  /* 0x0000000303047211 */ /* 0x002fe400078f08ff */
[----:B------:R-:W-:-:S02]  /*4f30*/  SHF.R.S32.HI R8, RZ, 0x1f, R3 ;  /* 0x0000001fff087819 */ /* 0x000fc40000011403 */
[--C-:B------:R-:W-:Y:S02]  /*4f40*/  SHF.R.S32.HI R5, RZ, 0x1, R4.reuse ;  /* 0x00000001ff057819 */ /* 0x100fe40000011404 */
[----:B------:R-:W-:Y:S02]  /*4f50*/  SHF.R.S32.HI R6, RZ, 0x1f, R4 ;  /* 0x0000001fff067819 */ /* 0x000fe40000011404 */
[----:B------:R-:W-:Y:S02]  /*4f60*/  LEA.HI R8, R8, R3, RZ, 0x3 ;  /* 0x0000000308087211 */ /* 0x000fe400078f18ff */
[----:B------:R-:W-:Y:S02]  /*4f70*/  LEA.HI R6, R6, R5, RZ, 0x2 ;  /* 0x0000000506067211 */ /* 0x000fe400078f10ff */
[----:B------:R-:W-:Y:S01]  /*4f80*/  LOP3.LUT R4, R4, 0x3fffffe, RZ, 0xc0, !PT ;  /* 0x03fffffe04047812 */ /* 0x000fe200078ec0ff */
[----:B------:R-:W-:Y:S01]  /*4f90*/  IMAD.SHL.U32 R8, R8, 0x20, RZ ;  /* 0x0000002008087824 */ /* 0x000fe200078e00ff */
[----:B------:R-:W-:-:S02]  /*4fa0*/  LOP3.LUT R6, R6, 0xfffffffc, RZ, 0xc0, !PT ;  /* 0xfffffffc06067812 */ /* 0x000fc400078ec0ff */
[----:B------:R-:W-:Y:S01]  /*4fb0*/  F2FP.F16.F32.PACK_AB R106, R109, R108 ;  /* 0x0000006c6d6a723e */ /* 0x000fe200000000ff */
[----:B------:R-:W-:Y:S01]  /*4fc0*/  IMAD.IADD R4, R3, 0x1, -R4 ;  /* 0x0000000103047824 */ /* 0x000fe200078e0a04 */
[----:B------:R-:W-:Y:S01]  /*4fd0*/  LOP3.LUT R8, R8, 0x7fffff00, RZ, 0xc0, !PT ;  /* 0x7fffff0008087812 */ /* 0x000fe200078ec0ff */
[----:B------:R-:W-:Y:S01]  /*4fe0*/  IMAD.IADD R6, R5, 0x1, -R6 ;  /* 0x0000000105067824 */ /* 0x000fe200078e0a06 */
[----:B------:R-:W-:Y:S02]  /*4ff0*/  F2FP.F16.F32.PACK_AB R107, R111, R110 ;  /* 0x0000006e6f6b723e */ /* 0x000fe400000000ff */
[----:B------:R-:W-:Y:S01]  /*5000*/  F2FP.F16.F32.PACK_AB R113, R115, R114 ;  /* 0x000000727371723e */ /* 0x000fe200000000ff */
[C---:B------:R-:W-:Y:S01]  /*5010*/  IMAD.SHL.U32 R5, R6.reuse, 0x40, RZ ;  /* 0x0000004006057824 */ /* 0x040fe200078e00ff */
[----:B------:R-:W-:Y:S01]  /*5020*/  LOP3.LUT P0, RZ, R6, 0x2, RZ, 0xc0, !PT ;  /* 0x0000000206ff7812 */ /* 0x000fe2000780c0ff */
[----:B------:R-:W-:Y:S01]  /*5030*/  IMAD R3, R13, 0x200, R8 ;  /* 0x000002000d037824 */ /* 0x000fe200078e0208 */
[----:B------:R-:W-:-:S02]  /*5040*/  F2FP.F16.F32.PACK_AB R114, R117, R116 ;  /* 0x000000747572723e */ /* 0x000fc400000000ff */
[----:B------:R-:W-:Y:S01]  /*5050*/  LOP3.LUT R5, R5, 0xc0, RZ, 0xc0, !PT ;  /* 0x000000c005057812 */ /* 0x000fe200078ec0ff */
[----:B------:R-:W-:Y:S01]  /*5060*/  IMAD R3, R4, 0x20, R3 ;  /* 0x0000002004037824 */ /* 0x000fe200078e0203 */
[----:B------:R-:W-:Y:S02]  /*5070*/  F2FP.F16.F32.PACK_AB R115, R119, R118 ;  /* 0x000000767773723e */ /* 0x000fe400000000ff */
[----:B------:R-:W-:Y:S02]  /*5080*/  LOP3.LUT R2, R5, 0x8, R2, 0xf8, !PT ;  /* 0x0000000805027812 */ /* 0x000fe400078ef802 */
[----:B------:R-:W-:Y:S02]  /*5090*/  SHF.R.U32.HI R5, RZ, 0x3, R5 ;  /* 0x00000003ff057819 */ /* 0x000fe40000011605 */
[----:B------:R-:W-:Y:S02]  /*50a0*/  F2FP.F16.F32.PACK_AB R32, R33, R32 ;  /* 0x000000202120723e */ /* 0x000fe400000000ff */
[----:B------:R-:W-:-:S02]  /*50b0*/  LOP3.LUT R2, R2, R5, RZ, 0x3c, !PT ;  /* 0x0000000502027212 */ /* 0x000fc400078e3cff */
[----:B------:R-:W-:Y:S02]  /*50c0*/  F2FP.F16.F32.PACK_AB R4, R25, R0 ;  /* 0x000000001904723e */ /* 0x000fe400000000ff */
[----:B------:R-:W-:Y:S01]  /*50d0*/  F2FP.F16.F32.PACK_AB R5, R27, R26 ;  /* 0x0000001a1b05723e */ /* 0x000fe200000000ff */
[----:B------:R-:W-:Y:S01]  /*50e0*/  IMAD.IADD R2, R3, 0x1, R2 ;  /* 0x0000000103027824 */ /* 0x000fe200078e0202 */
[----:B------:R-:W-:Y:S01]  /*50f0*/  F2FP.F16.F32.PACK_AB R6, R29, R28 ;  /* 0x0000001c1d06723e */ /* 0x000fe200000000ff */
[----:B------:R-:W-:Y:S01]  /*5100*/  IMAD.MOV.U32 R3, RZ, RZ, 0x20 ;  /* 0x00000020ff037424 */ /* 0x000fe200078e00ff */
[----:B------:R-:W-:Y:S02]  /*5110*/  F2FP.F16.F32.PACK_AB R7, R31, R30 ;  /* 0x0000001e1f07723e */ /* 0x000fe400000000ff */
[----:B------:R-:W-:Y:S01]  /*5120*/  LEA R8, R2, UR6, 0x1 ;  /* 0x0000000602087c11 */ /* 0x000fe2000f8e08ff */
[----:B------:R-:W-:Y:S01]  /*5130*/  IMAD.U32 R2, RZ, RZ, UR4 ;  /* 0x00000004ff027e24 */ /* 0x000fe2000f8e00ff */
[----:B------:R-:W-:-:S02]  /*5140*/  SEL R3, R3, 0xffffffe0, !P0 ;  /* 0xffffffe003037807 */ /* 0x000fc40004000000 */
[----:B------:R-:W-:Y:S01]  /*5150*/  F2FP.F16.F32.PACK_AB R33, R35, R34 ;  /* 0x000000222321723e */ /* 0x000fe200000000ff */
[----:B------:R-:W-:Y:S01]  /*5160*/  STSM.16.M88.4 [R8+0x6000], R72 ;  /* 0x0060004808007844 */ /* 0x000fe20000000200 */
[----:B------:R-:W-:Y:S01]  /*5170*/  IADD3 R9, R3, 0x6000, R8 ;  /* 0x0000600003097810 */ /* 0x000fe20007ffe008 */
[----:B------:R-:W-:Y:S01]  /*5180*/  IMAD.U32 R3, RZ, RZ, UR5 ;  /* 0x00000005ff037e24 */ /* 0x000fe2000f8e00ff */
[----:B------:R-:W-:Y:S01]  /*5190*/  F2FP.F16.F32.PACK_AB R40, R41, R40 ;  /* 0x000000282928723e */ /* 0x000fe200000000ff */
[----:B------:R-:W-:Y:S01]  /*51a0*/  ULDC.64 UR4, c[0x0][0x878] ;  /* 0x00021e0000047ab9 */ /* 0x000fe20000000a00 */
[----:B------:R-:W-:Y:S01]  /*51b0*/  F2FP.F16.F32.PACK_AB R34, R37, R36 ;  /* 0x000000242522723e */ /* 0x000fe200000000ff */
[----:B------:R-:W-:Y:S01]  /*51c0*/  STSM.16.M88.4 [R9], R80 ;  /* 0x0000005009007844 */ /* 0x000fe20000000200 */
[----:B------:R-:W-:Y:S02]  /*51d0*/  F2FP.F16.F32.PACK_AB R35, R39, R38 ;  /* 0x000000262723723e */ /* 0x000fe400000000ff */
[----:B------:R-:W-:Y:S01]  /*51e0*/  F2FP.F16.F32.PACK_AB R41, R43, R42 ;  /* 0x0000002a2b29723e */ /* 0x000fe200000000ff */
[----:B------:R-:W-:Y:S01]  /*51f0*/  STSM.16.M88.4 [R8+0x8000], R88 ;  /* 0x0080005808007844 */ /* 0x000fe20000000200 */
[----:B------:R-:W-:-:S02]  /*5200*/  F2FP.F16.F32.PACK_AB R48, R49, R48 ;  /* 0x000000303130723e */ /* 0x000fc400000000ff */
[----:B------:R-:W-:Y:S01]  /*5210*/  F2FP.F16.F32.PACK_AB R42, R45, R44 ;  /* 0x0000002c2d2a723e */ /* 0x000fe200000000ff */
[----:B------:R-:W-:Y:S01]  /*5220*/  STSM.16.M88.4 [R9+0x2000], R96 ;  /* 0x0020006009007844 */ /* 0x000fe20000000200 */
[----:B------:R-:W-:Y:S02]  /*5230*/  F2FP.F16.F32.PACK_AB R43, R47, R46 ;  /* 0x0000002e2f2b723e */ /* 0x000fe400000000ff */
[----:B------:R-:W-:Y:S01]  /*5240*/  F2FP.F16.F32.PACK_AB R49, R51, R50 ;  /* 0x000000323331723e */ /* 0x000fe200000000ff */
[----:B------:R-:W-:Y:S01]  /*5250*/  STSM.16.M88.4 [R8+0xa000], R104 ;  /* 0x00a0006808007844 */ /* 0x000fe20000000200 */
[----:B------:R-:W-:Y:S02]  /*5260*/  F2FP.F16.F32.PACK_AB R56, R57, R56 ;  /* 0x000000383938723e */ /* 0x000fe400000000ff */
[----:B------:R-:W-:Y:S01]  /*5270*/  F2FP.F16.F32.PACK_AB R50, R53, R52 ;  /* 0x000000343532723e */ /* 0x000fe200000000ff */
[----:B------:R-:W-:Y:S01]  /*5280*/  STSM.16.M88.4 [R9+0x4000], R112 ;  /* 0x0040007009007844 */ /* 0x000fe20000000200 */
[----:B------:R-:W-:-:S02]  /*5290*/  F2FP.F16.F32.PACK_AB R51, R55, R54 ;  /* 0x000000363733723e */ /* 0x000fc400000000ff */
[----:B------:R-:W-:Y:S01]  /*52a0*/  F2FP.F16.F32.PACK_AB R57, R59, R58 ;  /* 0x0000003a3b39723e */ /* 0x000fe200000000ff */
[----:B------:R1:W-:Y:S01]  /*52b0*/  STSM.16.M88.4 [R8], R4 ;  /* 0x0000000408007844 */ /* 0x0003e20000000200 */
[----:B------:R-:W-:Y:S02]  /*52c0*/  F2FP.F16.F32.PACK_AB R64, R65, R64 ;  /* 0x000000404140723e */ /* 0x000fe400000000ff */
[----:B------:R-:W-:Y:S01]  /*52d0*/  F2FP.F16.F32.PACK_AB R58, R61, R60 ;  /* 0x0000003c3d3a723e */ /* 0x000fe200000000ff */
[----:B------:R-:W-:Y:S01]  /*52e0*/  STSM.16.M88.4 [R9+-0x6000], R32 ;  /* 0xffa0002009007844 */ /* 0x000fe20000000200 */
[----:B------:R-:W-:Y:S02]  /*52f0*/  F2FP.F16.F32.PACK_AB R59, R63, R62 ;  /* 0x0000003e3f3b723e */ /* 0x000fe400000000ff */
[----:B------:R-:W-:Y:S01]  /*5300*/  F2FP.F16.F32.PACK_AB R65, R67, R66 ;  /* 0x000000424341723e */ /* 0x000fe200000000ff */
[----:B------:R2:W-:Y:S01]  /*5310*/  STSM.16.M88.4 [R8+0x2000], R40 ;  /* 0x0020002808007844 */ /* 0x0005e20000000200 */
[----:B------:R-:W-:-:S02]  /*5320*/  F2FP.F16.F32.PACK_AB R66, R69, R68 ;  /* 0x000000444542723e */ /* 0x000fc400000000ff */
[----:B------:R-:W-:Y:S01]  /*5330*/  F2FP.F16.F32.PACK_AB R67, R71, R70 ;  /* 0x000000464743723e */ /* 0x000fe200000000ff */
[----:B------:R-:W-:Y:S01]  /*5340*/  STSM.16.M88.4 [R9+-0x4000], R48 ;  /* 0xffc0003009007844 */ /* 0x000fe20000000200 */
[----:B------:R-:W-:-:S03]  /*5350*/  PLOP3.LUT P0, PT, PT, PT, UP0, 0x80, 0x0 ;  /* 0x000000000000781c */ /* 0x000fc60003f0f008 */
[----:B------:R3:W-:Y:S04]  /*5360*/  STSM.16.M88.4 [R8+0x4000], R56 ;  /* 0x0040003808007844 */ /* 0x0007e80000000200 */
[----:B------:R4:W-:Y:S01]  /*5370*/  STSM.16.M88.4 [R9+-0x2000], R64 ;  /* 0xffe0004009007844 */ /* 0x0009e20000000200 */
[----:B------:R-:W-:Y:S01]  /*5380*/  BAR.SYNC.DEFER_BLOCKING 0x1, 0x100 ;  /* 0x0044000000007b1d */ /* 0x000fe20000010000 */
[----:B------:R-:W-:Y:S01]  /*5390*/  UISETP.NE.U32.AND UP1, UPT, UR4, URZ, UPT ;  /* 0x0000003f0400728c */ /* 0x000fe2000bf25070 */
[----:B-1----:R-:W-:-:S04]  /*53a0*/  LEA.HI R6, R11, R10, RZ, 0x2 ;  /* 0x0000000a0b067211 */ /* 0x002fc800078f10ff */
[----:B------:R-:W-:Y:S02]  /*53b0*/  ULDC UR7, c[0x0][0x808] ;  /* 0x0002020000077ab9 */ /* 0x000fe40000000800 */
[----:B--2---:R-:W1:Y:S01]  /*53c0*/  LDC.64 R40, c[0x0][0x850] ;  /* 0x00021400ff287b82 */ /* 0x004e620000000a00 */
[----:B------:R-:W2:Y:S01]  /*53d0*/  @P0 LDG.E R12, desc[UR46][R2.64] ;  /* 0x0000002e020c0981 */ /* 0x000ea2000c1e1900 */
[----:B------:R-:W-:Y:S01]  /*53e0*/  UISETP.NE.AND.EX UP1, UPT, UR5, URZ, UPT, UP1 ;  /* 0x0000003f0500728c */ /* 0x000fe2000bf25310 */
[----:B------:R-:W-:Y:S01]  /*53f0*/  IMAD.U32 R0, RZ, RZ, UR7 ;  /* 0x00000007ff007e24 */ /* 0x000fe2000f8e00ff */
[----:B---3--:R-:W-:-:S04]  /*5400*/  LEA.HI R8, R11, R10, RZ, 0x3 ;  /* 0x0000000a0b087211 */ /* 0x008fc800078f18ff */
[----:B------:R-:W-:-:S05]  /*5410*/  PLOP3.LUT P1, PT, PT, PT, UP1, 0x80, 0x0 ;  /* 0x000000000000781c */ /* 0x000fca0003f2f018 */
[----:B------:R-:W-:Y:S02]  /*5420*/  @UP1 ULDC.64 UR4, c[0x0][0x878] ;  /* 0x00021e0000041ab9 */ /* 0x000fe40000000a00 */
[----:B------:R-:W-:Y:S01]  /*5430*/  @UP1 UIMAD.WIDE UR4, UR36, 0x4, UR4 ;  /* 0x00000004240418a5 */ /* 0x000fe2000f8e0204 */
[----:B------:R-:W-:Y:S01]  /*5440*/  LOP3.LUT R7, R6, 0x1ffffffc, RZ, 0xc0, !PT ;  /* 0x1ffffffc06077812 */ /* 0x000fe200078ec0ff */
[----:B------:R-:W3:Y:S01]  /*5450*/  S2R R59, SR_CTAID.X ;  /* 0x00000000003b7919 */ /* 0x000ee20000002500 */
[----:B------:R-:W-:Y:S01]  /*5460*/  SHF.R.S32.HI R43, RZ, 0x2, R6 ;  /* 0x00000002ff2b7819 */ /* 0x000fe20000011406 */
[----:B------:R-:W-:Y:S02]  /*5470*/  IMAD.SHL.U32 R8, R8, 0x8, RZ ;  /* 0x0000000808087824 */ /* 0x000fe400078e00ff */
[----:B------:R-:W-:Y:S02]  /*5480*/  IMAD.U32 R4, RZ, RZ, UR4 ;  /* 0x00000004ff047e24 */ /* 0x000fe4000f8e00ff */
[----:B------:R-:W-:Y:S01]  /*5490*/  IMAD.U32 R5, RZ, RZ, UR5 ;  /* 0x00000005ff057e24 */ /* 0x000fe2000f8e00ff */
[----:B------:R-:W-:Y:S01]  /*54a0*/  LEA.HI R6, R6, R43, RZ, 0x1 ;  /* 0x0000002b06067211 */ /* 0x000fe200078f08ff */
[----:B------:R-:W-:-:S03]  /*54b0*/  IMAD.IADD R7, R10, 0x1, -R7 ;  /* 0x000000010a077824 */ /* 0x000fc600078e0a07 */
[----:B------:R4:W5:Y:S01]  /*54c0*/  @P1 LDG.E R0, desc[UR46][R4.64] ;  /* 0x0000002e04001981 */ /* 0x000962000c1e1900 */
[----:B------:R-:W-:Y:S01]  /*54d0*/  IMAD.SHL.U32 R52, R7, 0x8, RZ ;  /* 0x0000000807347824 */ /* 0x000fe200078e00ff */
[----:B------:R-:W-:Y:S01]  /*54e0*/  LOP3.LUT R6, R6, 0x3fffffe, RZ, 0xc0, !PT ;  /* 0x03fffffe06067812 */ /* 0x000fe200078ec0ff */
[----:B------:R-:W-:Y:S01]  /*54f0*/  UMOV UR4, URZ ;  /* 0x0000003f00047c82 */ /* 0x000fe20008000000 */
[----:B------:R-:W-:Y:S01]  /*5500*/  UMOV UR5, URZ ;  /* 0x0000003f00057c82 */ /* 0x000fe20008000000 */
[----:B------:R-:W1:Y:S02]  /*5510*/  S2UR UR10, SR_CTAID.Y ;  /* 0x00000000000a79c3 */ /* 0x000e640000002600 */
[----:B------:R-:W-:Y:S01]  /*5520*/  IMAD.IADD R6, R43, 0x1, -R6 ;  /* 0x000000012b067824 */ /* 0x000fe200078e0a06 */
[----:B----4-:R-:W-:-:S04]  /*5530*/  LOP3.LUT R5, R8, 0xc0, RZ, 0xc0, !PT ;  /* 0x000000c008057812 */ /* 0x010fc800078ec0ff */
[----:B------:R-:W-:Y:S02]  /*5540*/  SHF.R.U32.HI R4, RZ, 0x3, R5 ;  /* 0x00000003ff047819 */ /* 0x000fe40000011605 */
[----:B------:R-:W-:-:S04]  /*5550*/  LOP3.LUT R5, R5, 0x18, R52, 0xf8, !PT ;  /* 0x0000001805057812 */ /* 0x000fc800078ef834 */
[----:B------:R-:W-:Y:S01]  /*5560*/  LOP3.LUT R4, R5, R4, RZ, 0x3c, !PT ;  /* 0x0000000405047212 */ /* 0x000fe200078e3cff */
[----:B------:R-:W-:-:S04]  /*5570*/  IMAD R5, R13, 0x8, R6 ;  /* 0x000000080d057824 */ /* 0x000fc800078e0206 */
[----:B------:R-:W-:Y:S01]  /*5580*/  IMAD.U32 R4, R5, 0x20, R4 ;  /* 0x0000002005047824 */ /* 0x000fe200078e0004 */
[----:B--2---:R-:W-:-:S13]  /*5590*/  @P0 R2UR UR7, R12 ;  /* 0x000000000c0702ca */ /* 0x004fda00000e0000 */
[----:B------:R-:W-:Y:S02]  /*55a0*/  @UP0 USHF.R.S32.HI UR8, URZ, 0x1f, UR7 ;  /* 0x0000001f3f080899 */ /* 0x000fe40008011407 */
[----:B------:R-:W-:-:S05]  /*55b0*/  @UP0 UMOV UR4, UR7 ;  /* 0x0000000700040c82 */ /* 0x000fca0008000000 */
[----:B------:R-:W-:Y:S01]  /*55c0*/  @UP0 UMOV UR5, UR8 ;  /* 0x0000000800050c82 */ /* 0x000fe20008000000 */
[----:B-1-3--:R-:W-:Y:S05]  /*55d0*/  @P1 BRA `(.L_x_506) ;  /* 0x0000000000101947 */ /* 0x00afea0003800000 */
[----:B------:R-:W-:Y:S05]  /*55e0*/  @!P0 BRA `(.L_x_506) ;  /* 0x00000000000c8947 */ /* 0x000fea0003800000 */
[----:B------:R-:W2:Y:S04]  /*55f0*/  LDG.E R5, desc[UR46][R2.64] ;  /* 0x0000002e02057981 */ /* 0x000ea8000c1e1900 */
[----:B-----5:R-:W2:Y:S02]  /*5600*/  LDG.E R0, desc[UR46][R2.64+0x4] ;  /* 0x0000042e02007981 */ /* 0x020ea4000c1e1900 */
[----:B--2---:R-:W-:-:S07]  /*5610*/  IMAD.IADD R0, R0, 0x1, -R5 ;  /* 0x0000000100007824 */ /* 0x004fce00078e0a05 */
.L_x_506:
[----:B------:R-:W-:Y:S01]  /*5620*/  LEA R54, R4, UR6, 0x1 ;  /* 0x0000000604367c11 */ /* 0x000fe2000f8e08ff */
[----:B------:R-:W-:Y:S01]  /*5630*/  USHF.R.S32.HI UR7, URZ, 0x1f, UR10 ;  /* 0x0000001f3f077899 */ /* 0x000fe2000801140a */
[----:B------:R-:W1:Y:S01]  /*5640*/  LDC.64 R64, c[0x0][0x820] ;  /* 0x00020800ff407b82 */ /* 0x000e620000000a00 */
[----:B-----5:R-:W-:Y:S01]  /*5650*/  IMAD R0, R59, -0x80, R0 ;  /* 0xffffff803b007824 */ /* 0x020fe200078e0200 */
[----:B------:R-:W-:Y:S01]  /*5660*/  USHF.R.S32.HI UR6, URZ, 0x1f, UR36 ;  /* 0x0000001f3f067899 */ /* 0x000fe20008011424 */
[----:B------:R2:W3:Y:S01]  /*5670*/  LDS.128 R28, [R54+0x7000] ;  /* 0x00700000361c7984 */ /* 0x0004e20000000c00 */
[----:B------:R-:W-:Y:S01]  /*5680*/  SHF.R.S32.HI R53, RZ, 0x1f, R52 ;  /* 0x0000001fff357819 */ /* 0x000fe20000011434 */
[----:B------:R-:W-:Y:S01]  /*5690*/  IMAD R2, R40, UR7, RZ ;  /* 0x0000000728027c24 */ /* 0x000fe2000f8e02ff */
[----:B------:R-:W-:Y:S01]  /*56a0*/  VIMNMX R0, R0, 0x80, PT ;  /* 0x0000008000007848 */ /* 0x000fe20003fe0100 */
[----:B------:R2:W4:Y:S01]  /*56b0*/  LDS.128 R32, [R54+0x9000] ;  /* 0x0090000036207984 */ /* 0x0005220000000c00 */
[----:B------:R-:W-:Y:S01]  /*56c0*/  USEL UR6, UR6, URZ, !UP0 ;  /* 0x0000003f06067287 */ /* 0x000fe2000c000000 */
[----:B------:R-:W-:Y:S01]  /*56d0*/  IMAD R3, R41, UR10, R2 ;  /* 0x0000000a29037c24 */ /* 0x000fe2000f8e0202 */
[----:B------:R-:W-:Y:S01]  /*56e0*/  ULDC.64 UR8, c[0x0][0x858] ;  /* 0x0002160000087ab9 */ /* 0x000fe20000000a00 */
[----:B------:R2:W2:Y:S01]  /*56f0*/  LDS.128 R36, [R54+0xb000] ;  /* 0x00b0000036247984 */ /* 0x0004a20000000c00 */
[C---:B------:R-:W-:Y:S01]  /*5700*/  VIADD R2, R43.reuse, 0x40 ;  /* 0x000000402b027836 */ /* 0x040fe20000000000 */
[-C--:B------:R-:W-:Y:S01]  /*5710*/  ISETP.GE.AND P1, PT, R43, R0.reuse, PT ;  /* 0x000000002b00720c */ /* 0x080fe20003f26270 */
[----:B------:R-:W-:Y:S01]  /*5720*/  IMAD.WIDE.U32 R40, R40, UR10, R52 ;  /* 0x0000000a28287c25 */ /* 0x000fe2000f8e0034 */
[----:B------:R1:W2:Y:S01]  /*5730*/  LDS.128 R16, [R54] ;  /* 0x0000000036107984 */ /* 0x0002a20000000c00 */
[----:B------:R-:W-:Y:S01]  /*5740*/  USEL UR36, UR36, URZ, !UP0 ;  /* 0x0000003f24247287 */ /* 0x000fe2000c000000 */
[----:B------:R-:W-:Y:S01]  /*5750*/  ISETP.GE.AND P0, PT, R2, R0, PT ;  /* 0x000000000200720c */ /* 0x000fe20003f06270 */
[----:B------:R-:W-:Y:S01]  /*5760*/  IMAD.IADD R41, R41, 0x1, R3 ;  /* 0x0000000129297824 */ /* 0x000fe200078e0203 */
[----:B------:R1:W2:Y:S01]  /*5770*/  LDS.128 R20, [R54+0x2000] ;  /* 0x0020000036147984 */ /* 0x0002a20000000c00 */
[----:B------:R-:W-:Y:S01]  /*5780*/  IADD3 R2, P2, R43, UR4, RZ ;  /* 0x000000042b027c10 */ /* 0x000fe2000ff5e0ff */
[----:B------:R-:W-:-:S02]  /*5790*/  UIMAD UR4, UR6, UR8, URZ ;  /* 0x00000008060472a4 */ /* 0x000fc4000f8e023f */
[----:B------:R-:W-:Y:S01]  /*57a0*/  IMAD.U32 R61, RZ, RZ, UR8 ;  /* 0x00000008ff3d7e24 */ /* 0x000fe2000f8e00ff */
[----:B------:R1:W2:Y:S01]  /*57b0*/  LDS.128 R24, [R54+0x4000] ;  /* 0x0040000036187984 */ /* 0x0002a20000000c00 */
[----:B------:R-:W-:Y:S01]  /*57c0*/  LEA.HI.X.SX32 R3, R43, UR5, 0x1, P2 ;  /* 0x000000052b037c11 */ /* 0x000fe200090f0eff */
[----:B------:R-:W-:Y:S02]  /*57d0*/  UIMAD UR4, UR36, UR9, UR4 ;  /* 0x00000009240472a4 */ /* 0x000fe4000f8e0204 */
[----:B------:R-:W-:Y:S01]  /*57e0*/  IMAD.WIDE.U32 R60, R61, UR36, R40 ;  /* 0x000000243d3c7c25 */ /* 0x000fe2000f8e0028 */
[----:B------:R1:W2:Y:S01]  /*57f0*/  LDS.128 R4, [R54+0x1000] ;  /* 0x0010000036047984 */ /* 0x0002a20000000c00 */
[----:B------:R-:W-:Y:S02]  /*5800*/  BSSY B0, `(.L_x_507) ;  /* 0x000001e000007945 */ /* 0x000fe40003800000 */
[----:B-1----:R-:W-:Y:S01]  /*5810*/  IMAD R0, R64, UR7, RZ ;  /* 0x0000000740007c24 */ /* 0x002fe2000f8e02ff */
[----:B------:R1:W1:Y:S01]  /*5820*/  LDS.128 R8, [R54+0x3000] ;  /* 0x0030000036087984 */ /* 0x0002620000000c00 */
[----:B------:R-:W-:-:S02]  /*5830*/  VIADD R55, R61, UR4 ;  /* 0x000000043d377c36 */ /* 0x000fc40008000000 */
[----:B------:R-:W-:Y:S01]  /*5840*/  IMAD.WIDE.U32 R56, R64, UR10, R52 ;  /* 0x0000000a40387c25 */ /* 0x000fe2000f8e0034 */
[----:B------:R1:W1:Y:S03]  /*5850*/  LDS.128 R12, [R54+0x5000] ;  /* 0x00500000360c7984 */ /* 0x0002660000000c00 */
[----:B------:R-:W-:-:S04]  /*5860*/  IMAD.WIDE R58, R59, 0x80, R2 ;  /* 0x000000803b3a7825 */ /* 0x000fc800078e0202 */
[----:B------:R-:W-:Y:S02]  /*5870*/  IMAD R65, R65, UR10, R0 ;  /* 0x0000000a41417c24 */ /* 0x000fe4000f8e0200 */
[----:B------:R-:W-:Y:S01]  /*5880*/  VIADD R64, R52, 0x20 ;  /* 0x0000002034407836 */ /* 0x000fe20000000000 */
[----:B---34-:R-:W-:Y:S06]  /*5890*/  @P1 BRA `(.L_x_508) ;  /* 0x0000000000501947 */ /* 0x018fec0003800000 */
[----:B------:R-:W-:Y:S01]  /*58a0*/  ULDC UR4, c[0x0][0x83c] ;  /* 0x00020f0000047ab9 */ /* 0x000fe20000000800 */
[----:B------:R-:W3:Y:S01]  /*58b0*/  LDS.128 R40, [R54+0x8000] ;  /* 0x0080000036287984 */ /* 0x000ee20000000c00 */
[C---:B------:R-:W-:Y:S01]  /*58c0*/  ISETP.GE.AND P2, PT, R52.reuse, UR4, PT ;  /* 0x0000000434007c0c */ /* 0x040fe2000bf46270 */
[----:B------:R-:W-:Y:S01]  /*58d0*/  ULDC.64 UR8, c[0x0][0x848] ;  /* 0x0002120000087ab9 */ /* 0x000fe20000000a00 */
[----:B------:R-:W-:Y:S01]  /*58e0*/  VIADD R0, R52, 0x40 ;  /* 0x0000004034007836 */ /* 0x000fe20000000000 */
[----:B------:R-:W4:Y:S01]  /*58f0*/  LDS.128 R44, [R54+0xa000] ;  /* 0x00a00000362c7984 */ /* 0x000f220000000c00 */
[----:B------:R-:W-:Y:S01]  /*5900*/  IMAD R63, R59, UR8, RZ ;  /* 0x000000083b3f7c24 */ /* 0x000fe2000f8e02ff */
[----:B------:R-:W-:Y:S02]  /*5910*/  ISETP.GE.AND P3, PT, R64, UR4, PT ;  /* 0x0000000440007c0c */ /* 0x000fe4000bf66270 */
[----:B------:R-:W-:Y:S01]  /*5920*/  ISETP.GE.AND P4, PT, R0, UR4, PT ;  /* 0x0000000400007c0c */ /* 0x000fe2000bf86270 */
[----:B------:R-:W-:-:S05]  /*5930*/  IMAD R63, R58, UR9, R63 ;  /* 0x000000093a3f7c24 */ /* 0x000fca000f8e023f */
[----:B------:R1:W5:Y:S02]  /*5940*/  @!P2 LDS.128 R48, [R54+0x6000] ;  /* 0x006000003630a984 */ /* 0x0003640000000c00 */
[----:B-12---:R-:W-:-:S04]  /*5950*/  IMAD.MOV.U32 R54, RZ, RZ, R60 ;  /* 0x000000ffff367224 */ /* 0x006fc800078e003c */
[----:B------:R-:W-:Y:S01]  /*5960*/  IMAD.WIDE.U32 R2, R58, UR8, R54 ;  /* 0x000000083a027c25 */ /* 0x000fe2000f8e0036 */
[----:B------:R-:W-:-:S03]  /*5970*/  ULDC.64 UR8, c[0x0][0x830] ;  /* 0x00020c0000087ab9 */ /* 0x000fc60000000a00 */
[----:B------:R-:W-:Y:S01]  /*5980*/  IMAD.IADD R3, R3, 0x1, R63 ;  /* 0x0000000103037824 */ /* 0x000fe200078e023f */
[----:B------:R-:W-:-:S04]  /*5990*/  LEA R62, P5, R2, UR8, 0x1 ;  /* 0x00000008023e7c11 */ /* 0x000fc8000f8a08ff */
[----:B------:R-:W-:-:S05]  /*59a0*/  LEA.HI.X R63, R2, UR9, R3, 0x1, P5 ;  /* 0x00000009023f7c11 */ /* 0x000fca000a8f0c03 */
[----:B---3--:R3:W-:Y:S04]  /*59b0*/  @!P3 STG.E.128 desc[UR46][R62.64+0x40], R40 ;  /* 0x000040283e00b986 */ /* 0x0087e8000c101d2e */
[----:B----4-:R3:W-:Y:S04]  /*59c0*/  @!P4 STG.E.128 desc[UR46][R62.64+0x80], R44 ;  /* 0x0000802c3e00c986 */ /* 0x0107e8000c101d2e */
[----:B-----5:R3:W-:Y:S02]  /*59d0*/  @!P2 STG.E.128 desc[UR46][R62.64], R48 ;  /* 0x000000303e00a986 */ /* 0x0207e4000c101d2e */
.L_x_508:
[----:B------:R-:W-:Y:S05]  /*59e0*/  BSYNC B0 ;  /* 0x0000000000007941 */ /* 0x000fea0003800000 */
.L_x_507:
[----:B------:R-:W-:Y:S04]  /*59f0*/  BSSY B0, `(.L_x_509) ;  /* 0x0000016000007945 */ /* 0x000fe80003800000 */
[----:B------:R-:W-:Y:S05]  /*5a00*/  @P0 BRA `(.L_x_510) ;  /* 0x0000000000500947 */ /* 0x000fea0003800000 */
[----:B---3--:R-:W-:Y:S01]  /*5a10*/  IADD3 R41, P2, R58, 0x40, RZ ;  /* 0x000000403a297810 */ /* 0x008fe20007f5e0ff */
[----:B------:R-:W-:Y:S01]  /*5a20*/  ULDC.64 UR8, c[0x0][0x848] ;  /* 0x0002120000087ab9 */ /* 0x000fe20000000a00 */
[----:B------:R-:W-:Y:S01]  /*5a30*/  IMAD.MOV.U32 R2, RZ, RZ, R60 ;  /* 0x000000ffff027224 */ /* 0x000fe200078e003c */
[----:B------:R-:W-:Y:S01]  /*5a40*/  ULDC UR4, c[0x0][0x83c] ;  /* 0x00020f0000047ab9 */ /* 0x000fe20000000800 */
[----:B------:R-:W-:Y:S01]  /*5a50*/  IMAD.MOV.U32 R3, RZ, RZ, R55 ;  /* 0x000000ffff037224 */ /* 0x000fe200078e0037 */
[----:B------:R-:W-:Y:S01]  /*5a60*/  ISETP.GE.AND P3, PT, R52, UR4, PT ;  /* 0x0000000434007c0c */ /* 0x000fe2000bf66270 */
[----:B------:R-:W-:Y:S01]  /*5a70*/  IMAD.X R0, RZ, RZ, R59, P2 ;  /* 0x000000ffff007224 */ /* 0x000fe200010e063b */
[----:B------:R-:W-:Y:S01]  /*5a80*/  ISETP.GE.AND P4, PT, R64, UR4, PT ;  /* 0x0000000440007c0c */ /* 0x000fe2000bf86270 */
[----:B------:R-:W-:Y:S02]  /*5a90*/  VIADD R40, R52, 0x40 ;  /* 0x0000004034287836 */ /* 0x000fe40000000000 */
[----:B------:R-:W-:-:S02]  /*5aa0*/  IMAD R0, R0, UR8, RZ ;  /* 0x0000000800007c24 */ /* 0x000fc4000f8e02ff */
[----:B------:R-:W-:Y:S01]  /*5ab0*/  IMAD.WIDE.U32 R2, R41, UR8, R2 ;  /* 0x0000000829027c25 */ /* 0x000fe2000f8e0002 */
[----:B------:R-:W-:-:S03]  /*5ac0*/  ISETP.GE.AND P5, PT, R40, UR4, PT ;  /* 0x0000000428007c0c */ /* 0x000fc6000bfa6270 */
[----:B------:R-:W-:Y:S01]  /*5ad0*/  IMAD R41, R41, UR9, R0 ;  /* 0x0000000929297c24 */ /* 0x000fe2000f8e0200 */
[----:B------:R-:W-:Y:S02]  /*5ae0*/  ULDC.64 UR8, c[0x0][0x830] ;  /* 0x00020c0000087ab9 */ /* 0x000fe40000000a00 */
[----:B------:R-:W-:Y:S01]  /*5af0*/  LEA R40, P2, R2, UR8, 0x1 ;  /* 0x0000000802287c11 */ /* 0x000fe2000f8408ff */
[----:B------:R-:W-:-:S05]  /*5b00*/  IMAD.IADD R3, R3, 0x1, R41 ;  /* 0x0000000103037824 */ /* 0x000fca00078e0229 */
[----:B------:R-:W-:-:S05]  /*5b10*/  LEA.HI.X R41, R2, UR9, R3, 0x1, P2 ;  /* 0x0000000902297c11 */ /* 0x000fca00090f0c03 */
[----:B------:R4:W-:Y:S04]  /*5b20*/  @!P3 STG.E.128 desc[UR46][R40.64], R28 ;  /* 0x0000001c2800b986 */ /* 0x0009e8000c101d2e */
[----:B------:R4:W-:Y:S04]  /*5b30*/  @!P4 STG.E.128 desc[UR46][R40.64+0x40], R32 ;  /* 0x000040202800c986 */ /* 0x0009e8000c101d2e */
[----:B--2---:R4:W-:Y:S02]  /*5b40*/  @!P5 STG.E.128 desc[UR46][R40.64+0x80], R36 ;  /* 0x000080242800d986 */ /* 0x0049e4000c101d2e */
.L_x_510:
[----:B------:R-:W-:Y:S05]  /*5b50*/  BSYNC B0 ;  /* 0x0000000000007941 */ /* 0x000fea0003800000 */
.L_x_509:
[----:B------:R-:W-:Y:S01]  /*5b60*/  ULDC.64 UR8, c[0x0][0x828] ;  /* 0x00020a0000087ab9 */ /* 0x000fe20000000a00 */
[----:B------:R-:W-:Y:S01]  /*5b70*/  IMAD.IADD R57, R57, 0x1, R65 ;  /* 0x0000000139397824 */ /* 0x000fe200078e0241 */
[----:B------:R-:W-:Y:S02]  /*5b80*/  UIMAD UR4, UR6, UR8, URZ ;  /* 0x00000008060472a4 */ /* 0x000fe4000f8e023f */
[----:B------:R-:W-:Y:S01]  /*5b90*/  IMAD.U32 R3, RZ, RZ, UR8 ;  /* 0x00000008ff037e24 */ /* 0x000fe2000f8e00ff */
[----:B------:R-:W-:Y:S01]  /*5ba0*/  BSSY B0, `(.L_x_511) ;  /* 0x0000016000007945 */ /* 0x000fe20003800000 */
[----:B------:R-:W-:Y:S02]  /*5bb0*/  UIMAD UR4, UR36, UR9, UR4 ;  /* 0x00000009240472a4 */ /* 0x000fe4000f8e0204 */
[----:B------:R-:W-:-:S04]  /*5bc0*/  IMAD.WIDE.U32 R56, R3, UR36, R56 ;  /* 0x0000002403387c25 */ /* 0x000fc8000f8e0038 */
[----:B----4-:R-:W-:Y:S01]  /*5bd0*/  VIADD R29, R57, UR4 ;  /* 0x00000004391d7c36 */ /* 0x010fe20008000000 */
[----:B------:R-:W-:Y:S06]  /*5be0*/  @P1 BRA `(.L_x_512) ;  /* 0x0000000000441947 */ /* 0x000fec0003800000 */
[----:B------:R-:W-:Y:S01]  /*5bf0*/  ULDC.64 UR6, c[0x0][0x818] ;  /* 0x0002060000067ab9 */ /* 0x000fe20000000a00 */
[C---:B------:R-:W-:Y:S01]  /*5c00*/  VIADD R0, R52.reuse, 0x40 ;  /* 0x0000004034007836 */ /* 0x040fe20000000000 */
[----:B------:R-:W-:Y:S01]  /*5c10*/  ULDC UR4, c[0x0][0x80c] ;  /* 0x0002030000047ab9 */ /* 0x000fe20000000800 */
[----:B------:R-:W-:Y:S01]  /*5c20*/  IMAD R31, R59, UR6, RZ ;  /* 0x000000063b1f7c24 */ /* 0x000fe2000f8e02ff */
[----:B------:R-:W-:Y:S01]  /*5c30*/  ISETP.GE.AND P1, PT, R52, UR4, PT ;  /* 0x0000000434007c0c */ /* 0x000fe2000bf26270 */
[----:B------:R-:W-:Y:S01]  /*5c40*/  IMAD.MOV.U32 R28, RZ, RZ, R56 ;  /* 0x000000ffff1c7224 */ /* 0x000fe200078e0038 */
[----:B------:R-:W-:Y:S01]  /*5c50*/  ISETP.GE.AND P3, PT, R0, UR4, PT ;  /* 0x0000000400007c0c */ /* 0x000fe2000bf66270 */
[----:B------:R-:W-:Y:S01]  /*5c60*/  IMAD R31, R58, UR7, R31 ;  /* 0x000000073a1f7c24 */ /* 0x000fe2000f8e021f */
[----:B------:R-:W-:Y:S01]  /*5c70*/  ISETP.GE.AND P2, PT, R64, UR4, PT ;  /* 0x0000000440007c0c */ /* 0x000fe2000bf46270 */
[----:B------:R-:W-:Y:S01]  /*5c80*/  IMAD.WIDE.U32 R2, R58, UR6, R28 ;  /* 0x000000063a027c25 */ /* 0x000fe2000f8e001c */
[----:B------:R-:W-:-:S03]  /*5c90*/  ULDC.64 UR6, c[0x0][0x800] ;  /* 0x0002000000067ab9 */ /* 0x000fc60000000a00 */
[----:B------:R-:W-:Y:S01]  /*5ca0*/  IMAD.IADD R3, R3, 0x1, R31 ;  /* 0x0000000103037824 */ /* 0x000fe200078e021f */
[----:B------:R-:W-:-:S04]  /*5cb0*/  LEA R30, P4, R2, UR6, 0x1 ;  /* 0x00000006021e7c11 */ /* 0x000fc8000f8808ff */
[----:B------:R-:W-:-:S05]  /*5cc0*/  LEA.HI.X R31, R2, UR7, R3, 0x1, P4 ;  /* 0x00000007021f7c11 */ /* 0x000fca000a0f0c03 */
[----:B--2---:R4:W-:Y:S04]  /*5cd0*/  @!P1 STG.E.128 desc[UR46][R30.64], R16 ;  /* 0x000000101e009986 */ /* 0x0049e8000c101d2e */
[----:B------:R4:W-:Y:S04]  /*5ce0*/  @!P2 STG.E.128 desc[UR46][R30.64+0x40], R20 ;  /* 0x000040141e00a986 */ /* 0x0009e8000c101d2e */
[----:B------:R4:W-:Y:S02]  /*5cf0*/  @!P3 STG.E.128 desc[UR46][R30.64+0x80], R24 ;  /* 0x000080181e00b986 */ /* 0x0009e4000c101d2e */
.L_x_512:
[----:B------:R-:W-:Y:S05]  /*5d00*/  BSYNC B0 ;  /* 0x0000000000007941 */ /* 0x000fea0003800000 */
.L_x_511:
[----:B------:R-:W-:Y:S05]  /*5d10*/  @P0 BRA `(.L_x_480) ;  /* 0x0000004400140947 */ /* 0x000fea0003800000 */
[----:B--2-4-:R-:W-:Y:S01]  /*5d20*/  IADD3 R17, P0, R58, 0x40, RZ ;  /* 0x000000403a117810 */ /* 0x014fe20007f1e0ff */
[----:B------:R-:W-:Y:S01]  /*5d30*/  ULDC.64 UR6, c[0x0][0x818] ;  /* 0x0002060000067ab9 */ /* 0x000fe20000000a00 */
[----:B------:R-:W-:Y:S01]  /*5d40*/  IMAD.MOV.U32 R2, RZ, RZ, R56 ;  /* 0x000000ffff027224 */ /* 0x000fe200078e0038 */
[----:B------:R-:W-:Y:S01]  /*5d50*/  ULDC UR4, c[0x0][0x80c] ;  /* 0x0002030000047ab9 */ /* 0x000fe20000000800 */
[----:B------:R-:W-:Y:S01]  /*5d60*/  IMAD.MOV.U32 R3, RZ, RZ, R29 ;  /* 0x000000ffff037224 */ /* 0x000fe200078e001d */
[----:B------:R-:W-:Y:S01]  /*5d70*/  ISETP.GE.AND P1, PT, R52, UR4, PT ;  /* 0x0000000434007c0c */ /* 0x000fe2000bf26270 */
[----:B------:R-:W-:Y:S01]  /*5d80*/  IMAD.X R0, RZ, RZ, R59, P0 ;  /* 0x000000ffff007224 */ /* 0x000fe200000e063b */
[----:B------:R-:W-:Y:S01]  /*5d90*/  ISETP.GE.AND P2, PT, R64, UR4, PT ;  /* 0x0000000440007c0c */ /* 0x000fe2000bf46270 */
[----:B------:R-:W-:-:S04]  /*5da0*/  IMAD.WIDE.U32 R2, R17, UR6, R2 ;  /* 0x0000000611027c25 */ /* 0x000fc8000f8e0002 */
[----:B------:R-:W-:Y:S02]  /*5db0*/  IMAD R0, R0, UR6, RZ ;  /* 0x0000000600007c24 */ /* 0x000fe4000f8e02ff */
[----:B------:R-:W-:Y:S02]  /*5dc0*/  VIADD R52, R52, 0x40 ;  /* 0x0000004034347836 */ /* 0x000fe40000000000 */
[----:B------:R-:W-:Y:S01]  /*5dd0*/  IMAD R17, R17, UR7, R0 ;  /* 0x0000000711117c24 */ /* 0x000fe2000f8e0200 */
[----:B------:R-:W-:Y:S02]  /*5de0*/  ULDC.64 UR6, c[0x0][0x800] ;  /* 0x0002000000067ab9 */ /* 0x000fe40000000a00 */
[----:B------:R-:W-:Y:S01]  /*5df0*/  LEA R16, P0, R2, UR6, 0x1 ;  /* 0x0000000602107c11 */ /* 0x000fe2000f8008ff */
[----:B------:R-:W-:-:S05]  /*5e00*/  IMAD.IADD R3, R3, 0x1, R17 ;  /* 0x0000000103037824 */ /* 0x000fca00078e0211 */
[----:B------:R-:W-:Y:S02]  /*5e10*/  LEA.HI.X R17, R2, UR7, R3, 0x1, P0 ;  /* 0x0000000702117c11 */ /* 0x000fe400080f0c03 */
[----:B------:R-:W-:-:S03]  /*5e20*/  ISETP.GE.AND P0, PT, R52, UR4, PT ;  /* 0x0000000434007c0c */ /* 0x000fc6000bf06270 */
[----:B------:R2:W-:Y:S04]  /*5e30*/  @!P1 STG.E.128 desc[UR46][R16.64], R4 ;  /* 0x0000000410009986 */ /* 0x0005e8000c101d2e */
[----:B-1----:R2:W-:Y:S06]  /*5e40*/  @!P2 STG.E.128 desc[UR46][R16.64+0x40], R8 ;  /* 0x000040081000a986 */ /* 0x0025ec000c101d2e */
[----:B------:R-:W-:Y:S05]  /*5e50*/  @P0 BRA `(.L_x_480) ;  /* 0x0000004000c40947 */ /* 0x000fea0003800000 */
[----:B------:R1:W-:Y:S01]  /*5e60*/  STG.E.128 desc[UR46][R16.64+0x80], R12 ;  /* 0x0000800c10007986 */ /* 0x0003e2000c101d2e */
[----:B------:R-:W-:Y:S05]  /*5e70*/  BRA `(.L_x_480) ;  /* 0x0000004000bc7947 */ /* 0x000fea0003800000 */
.L_x_505:
[----:B------:R-:W-:Y:S01]  /*5e80*/  ULDC.64 UR4, c[0x0][0x870] ;  /* 0x00021c0000047ab9 */ /* 0x000fe20000000a00 */
[----:B------:R-:W2:Y:S01]  /*5e90*/  S2R R6, SR_TID.X ;  /* 0x0000000000067919 */ /* 0x000ea20000002100 */
[----:B------:R-:W-:Y:S01]  /*5ea0*/  UISETP.NE.U32.AND UP0, UPT, UR4, URZ, UPT ;  /* 0x0000003f0400728c */ /* 0x000fe2000bf05070 */
[----:B------:R-:W3:Y:S03]  /*5eb0*/  S2UR UR8, SR_CTAID.Y ;  /* 0x00000000000879c3 */ /* 0x000ee60000002600 */
[----:B------:R-:W-:-:S03]  /*5ec0*/  UISETP.NE.AND.EX UP0, UPT, UR5, URZ, UPT, UP0 ;  /* 0x0000003f0500728c */ /* 0x000fc6000bf05300 */
[----:B------:R-:W-:Y:S02]  /*5ed0*/  ULDC.64 UR4, c[0x0][0x870] ;  /* 0x00021c0000047ab9 */ /* 0x000fe40000000a00 */
[----:B------:R-:W-:Y:S01]  /*5ee0*/  UIMAD.WIDE UR4, UR36, 0x4, UR4 ;  /* 0x00000004240478a5 */ /* 0x000fe2000f8e0204 */
[----:B------:R-:W-:Y:S01]  /*5ef0*/  PLOP3.LUT P0, PT, PT, PT, UP0, 0x80, 0x0 ;  /* 0x000000000000781c */ /* 0x000fe20003f0f008 */
[----:B------:R-:W-:Y:S01]  /*5f00*/  ULDC UR6, c[0x0][0x808] ;  /* 0x0002020000067ab9 */ /* 0x000fe20000000800 */
[----:B------:R-:W4:Y:S01]  /*5f10*/  S2R R7, SR_CTAID.X ;  /* 0x0000000000077919 */ /* 0x000f220000002500 */
[----:B------:R-:W4:Y:S02]  /*5f20*/  LDC.64 R12, c[0x0][0x820] ;  /* 0x00020800ff0c7b82 */ /* 0x000f240000000a00 */
[----:B------:R-:W-:Y:S02]  /*5f30*/  IMAD.U32 R2, RZ, RZ, UR4 ;  /* 0x00000004ff027e24 */ /* 0x000fe4000f8e00ff */
[----:B------:R-:W-:Y:S01]  /*5f40*/  IMAD.U32 R3, RZ, RZ, UR5 ;  /* 0x00000005ff037e24 */ /* 0x000fe2000f8e00ff */
[----:B------:R-:W-:-:S05]  /*5f50*/  ULDC.64 UR4, c[0x0][0x878] ;  /* 0x00021e0000047ab9 */ /* 0x000fca0000000a00 */
[----:B------:R-:W4:Y:S01]  /*5f60*/  @P0 LDG.E R8, desc[UR46][R2.64] ;  /* 0x0000002e02080981 */ /* 0x000f22000c1e1900 */
[----:B------:R-:W-:Y:S01]  /*5f70*/  UISETP.NE.U32.AND UP1, UPT, UR4, URZ, UPT ;  /* 0x0000003f0400728c */ /* 0x000fe2000bf25070 */
[----:B------:R-:W-:-:S03]  /*5f80*/  IMAD.U32 R0, RZ, RZ, UR6 ;  /* 0x00000006ff007e24 */ /* 0x000fc6000f8e00ff */
[----:B------:R-:W-:Y:S01]  /*5f90*/  UISETP.NE.AND.EX UP1, UPT, UR5, URZ, UPT, UP1 ;  /* 0x0000003f0500728c */ /* 0x000fe2000bf25310 */
[----:B--2---:R-:W-:-:S05]  /*5fa0*/  VIADD R6, R6, 0xffffff80 ;  /* 0xffffff8006067836 */ /* 0x004fca0000000000 */
[----:B------:R-:W-:-:S05]  /*5fb0*/  PLOP3.LUT P1, PT, PT, PT, UP1, 0x80, 0x0 ;  /* 0x000000000000781c */ /* 0x000fca0003f2f018 */
[----:B------:R-:W-:Y:S02]  /*5fc0*/  @UP1 ULDC.64 UR4, c[0x0][0x878] ;  /* 0x00021e0000041ab9 */ /* 0x000fe40000000a00 */
[----:B------:R-:W-:Y:S01]  /*5fd0*/  @UP1 UIMAD.WIDE UR4, UR36, 0x4, UR4 ;  /* 0x00000004240418a5 */ /* 0x000fe2000f8e0204 */
[----:B------:R-:W-:-:S05]  /*5fe0*/  SHF.R.S32.HI R9, RZ, 0x1f, R6 ;  /* 0x0000001fff097819 */ /* 0x000fca0000011406 */
[----:B-1----:R-:W-:Y:S02]  /*5ff0*/  IMAD.U32 R4, RZ, RZ, UR4 ;  /* 0x00000004ff047e24 */ /* 0x002fe4000f8e00ff */
[----:B------:R-:W-:Y:S01]  /*6000*/  IMAD.U32 R5, RZ, RZ, UR5 ;  /* 0x00000005ff057e24 */ /* 0x000fe2000f8e00ff */
[----:B------:R-:W-:Y:S01]  /*6010*/  LEA.HI R9, R9, R6, RZ, 0x2 ;  /* 0x0000000609097211 */ /* 0x000fe200078f10ff */
[----:B------:R-:W-:Y:S01]  /*6020*/  UMOV UR4, URZ ;  /* 0x0000003f00047c82 */ /* 0x000fe20008000000 */
[----:B------:R-:W-:Y:S02]  /*6030*/  UMOV UR5, URZ ;  /* 0x0000003f00057c82 */ /* 0x000fe40008000000 */
[----:B------:R1:W5:Y:S01]  /*6040*/  @P1 LDG.E R0, desc[UR46][R4.64] ;  /* 0x0000002e04001981 */ /* 0x000362000c1e1900 */
[----:B---3--:R-:W-:Y:S01]  /*6050*/  USHF.R.S32.HI UR9, URZ, 0x1f, UR8 ;  /* 0x0000001f3f097899 */ /* 0x008fe20008011408 */
[----:B-1----:R-:W-:-:S05]  /*6060*/  LOP3.LUT R5, R9, 0x1ffffffc, RZ, 0xc0, !PT ;  /* 0x1ffffffc09057812 */ /* 0x002fca00078ec0ff */
[----:B------:R-:W-:Y:S01]  /*6070*/  IMAD.IADD R6, R6, 0x1, -R5 ;  /* 0x0000000106067824 */ /* 0x000fe200078e0a05 */
[----:B----4-:R-:W-:-:S13]  /*6080*/  @P0 R2UR UR6, R8 ;  /* 0x00000000080602ca */ /* 0x010fda00000e0000 */
[----:B------:R-:W-:Y:S02]  /*6090*/  @UP0 USHF.R.S32.HI UR7, URZ, 0x1f, UR6 ;  /* 0x0000001f3f070899 */ /* 0x000fe40008011406 */
[----:B------:R-:W-:-:S05]  /*60a0*/  @UP0 UMOV UR4, UR6 ;  /* 0x0000000600040c82 */ /* 0x000fca0008000000 */
[----:B------:R-:W-:Y:S01]  /*60b0*/  @UP0 UMOV UR5, UR7 ;  /* 0x0000000700050c82 */ /* 0x000fe20008000000 */
[----:B------:R-:W-:Y:S05]  /*60c0*/  @P1 BRA `(.L_x_513) ;  /* 0x0000000000101947 */ /* 0x000fea0003800000 */
[----:B------:R-:W-:Y:S05]  /*60d0*/  @!P0 BRA `(.L_x_513) ;  /* 0x00000000000c8947 */ /* 0x000fea0003800000 */
[----:B------:R-:W2:Y:S04]  /*60e0*/  LDG.E R5, desc[UR46][R2.64] ;  /* 0x0000002e02057981 */ /* 0x000ea8000c1e1900 */
[----:B-----5:R-:W2:Y:S02]  /*60f0*/  LDG.E R0, desc[UR46][R2.64+0x4] ;  /* 0x0000042e02007981 */ /* 0x020ea4000c1e1900 */
[----:B--2---:R-:W-:-:S07]  /*6100*/  IMAD.IADD R0, R0, 0x1, -R5 ;  /* 0x0000000100007824 */ /* 0x004fce00078e0a05 */
.L_x_513:
[----:B------:R-:W-:Y:S01]  /*6110*/  SHF.R.S32.HI R9, RZ, 0x2, R9 ;  /* 0x00000002ff097819 */ /* 0x000fe20000011409 */
[----:B------:R-:W1:Y:S01]  /*6120*/  LDC.64 R14, c[0x0][0x850] ;  /* 0x00021400ff0e7b82 */ /* 0x000e620000000a00 */
[----:B------:R-:W-:Y:S01]  /*6130*/  IMAD R2, R12, UR9, RZ ;  /* 0x000000090c027c24 */ /* 0x000fe2000f8e02ff */
[----:B------:R-:W-:Y:S01]  /*6140*/  ULDC.64 UR6, c[0x0][0x828] ;  /* 0x00020a0000067ab9 */ /* 0x000fe20000000a00 */
[----:B------:R-:W-:Y:S01]  /*6150*/  IMAD.SHL.U32 R10, R6, 0x8, RZ ;  /* 0x00000008060a7824 */ /* 0x000fe200078e00ff */
[----:B------:R-:W-:Y:S01]  /*6160*/  BSSY B0, `(.L_x_514) ;  /* 0x000002a000007945 */ /* 0x000fe20003800000 */
[----:B-----5:R-:W-:Y:S02]  /*6170*/  IMAD R0, R7, -0x80, R0 ;  /* 0xffffff8007007824 */ /* 0x020fe400078e0200 */
[----:B------:R-:W-:Y:S01]  /*6180*/  VIADD R3, R9, 0x40 ;  /* 0x0000004009037836 */ /* 0x000fe20000000000 */
[----:B------:R-:W-:Y:S01]  /*6190*/  SHF.R.S32.HI R11, RZ, 0x1f, R10 ;  /* 0x0000001fff0b7819 */ /* 0x000fe2000001140a */
[----:B------:R-:W-:Y:S01]  /*61a0*/  IMAD R13, R13, UR8, R2 ;  /* 0x000000080d0d7c24 */ /* 0x000fe2000f8e0202 */
[----:B------:R-:W-:Y:S01]  /*61b0*/  IADD3 R2, P2, R9, UR4, RZ ;  /* 0x0000000409027c10 */ /* 0x000fe2000ff5e0ff */
[----:B------:R-:W-:Y:S01]  /*61c0*/  USHF.R.S32.HI UR4, URZ, 0x1f, UR36 ;  /* 0x0000001f3f047899 */ /* 0x000fe20008011424 */
[-C--:B------:R-:W-:Y:S01]  /*61d0*/  ISETP.GE.AND P0, PT, R3, R0.reuse, PT ;  /* 0x000000000300720c */ /* 0x080fe20003f06270 */
[----:B------:R-:W-:Y:S01]  /*61e0*/  IMAD.WIDE.U32 R4, R12, UR8, R10 ;  /* 0x000000080c047c25 */ /* 0x000fe2000f8e000a */
[C---:B------:R-:W-:Y:S01]  /*61f0*/  LEA.HI.X.SX32 R3, R9.reuse, UR5, 0x1, P2 ;  /* 0x0000000509037c11 */ /* 0x040fe200090f0eff */
[----:B------:R-:W-:Y:S01]  /*6200*/  USEL UR5, UR4, URZ, !UP0 ;  /* 0x0000003f04057287 */ /* 0x000fe2000c000000 */
[----:B------:R-:W-:Y:S01]  /*6210*/  ISETP.GE.AND P1, PT, R9, R0, PT ;  /* 0x000000000900720c */ /* 0x000fe20003f26270 */
[----:B------:R-:W-:Y:S01]  /*6220*/  USEL UR36, UR36, URZ, !UP0 ;  /* 0x0000003f24247287 */ /* 0x000fe2000c000000 */
[----:B------:R-:W-:Y:S01]  /*6230*/  IMAD.IADD R5, R5, 0x1, R13 ;  /* 0x0000000105057824 */ /* 0x000fe200078e020d */
[----:B------:R-:W-:-:S02]  /*6240*/  UIMAD UR4, UR5, UR6, URZ ;  /* 0x00000006050472a4 */ /* 0x000fc4000f8e023f */
[----:B------:R-:W-:Y:S02]  /*6250*/  IMAD.U32 R9, RZ, RZ, UR6 ;  /* 0x00000006ff097e24 */ /* 0x000fe4000f8e00ff */
[----:B------:R-:W-:Y:S01]  /*6260*/  IMAD.WIDE R6, R7, 0x80, R2 ;  /* 0x0000008007067825 */ /* 0x000fe200078e0202 */
[----:B------:R-:W-:-:S03]  /*6270*/  UIMAD UR4, UR36, UR7, UR4 ;  /* 0x00000007240472a4 */ /* 0x000fc6000f8e0204 */
[----:B------:R-:W-:-:S04]  /*6280*/  IMAD.WIDE.U32 R8, R9, UR36, R4 ;  /* 0x0000002409087c25 */ /* 0x000fc8000f8e0004 */
[C---:B-1----:R-:W-:Y:S02]  /*6290*/  IMAD R0, R14.reuse, UR9, RZ ;  /* 0x000000090e007c24 */ /* 0x042fe4000f8e02ff */
[----:B------:R-:W-:Y:S02]  /*62a0*/  VIADD R5, R9, UR4 ;  /* 0x0000000409057c36 */ /* 0x000fe40008000000 */
[----:B------:R-:W-:Y:S02]  /*62b0*/  IMAD R17, R15, UR8, R0 ;  /* 0x000000080f117c24 */ /* 0x000fe4000f8e0200 */
[----:B------:R-:W-:-:S04]  /*62c0*/  IMAD.WIDE.U32 R12, R14, UR8, R10 ;  /* 0x000000080e0c7c25 */ /* 0x000fc8000f8e000a */
[C---:B------:R-:W-:Y:S02]  /*62d0*/  VIADD R16, R10.reuse, 0x20 ;  /* 0x000000200a107836 */ /* 0x040fe40000000000 */
[----:B------:R-:W-:Y:S01]  /*62e0*/  VIADD R18, R10, 0x40 ;  /* 0x000000400a127836 */ /* 0x000fe20000000000 */
[----:B------:R-:W-:Y:S06]  /*62f0*/  @P1 BRA `(.L_x_515) ;  /* 0x0000000000401947 */ /* 0x000fec0003800000 */
[----:B------:R-:W-:Y:S01]  /*6300*/  ULDC.64 UR6, c[0x0][0x818] ;  /* 0x0002060000067ab9 */ /* 0x000fe20000000a00 */
[----:B------:R-:W-:Y:S01]  /*6310*/  IMAD.MOV.U32 R4, RZ, RZ, R8 ;  /* 0x000000ffff047224 */ /* 0x000fe200078e0008 */
[----:B------:R-:W-:Y:S01]  /*6320*/  ULDC UR4, c[0x0][0x80c] ;  /* 0x0002030000047ab9 */ /* 0x000fe20000000800 */
[----:B------:R-:W-:Y:S01]  /*6330*/  IMAD R15, R7, UR6, RZ ;  /* 0x00000006070f7c24 */ /* 0x000fe2000f8e02ff */
[----:B------:R-:W-:Y:S01]  /*6340*/  ISETP.GE.AND P3, PT, R10, UR4, PT ;  /* 0x000000040a007c0c */ /* 0x000fe2000bf66270 */
[----:B------:R-:W-:Y:S01]  /*6350*/  IMAD.WIDE.U32 R2, R6, UR6, R4 ;  /* 0x0000000606027c25 */ /* 0x000fe2000f8e0004 */
[----:B------:R-:W-:Y:S02]  /*6360*/  ISETP.GE.AND P4, PT, R16, UR4, PT ;  /* 0x0000000410007c0c */ /* 0x000fe4000bf86270 */
[----:B------:R-:W-:Y:S01]  /*6370*/  ISETP.GE.AND P5, PT, R18, UR4, PT ;  /* 0x0000000412007c0c */ /* 0x000fe2000bfa6270 */
[----:B------:R-:W-:Y:S01]  /*6380*/  IMAD R15, R6, UR7, R15 ;  /* 0x00000007060f7c24 */ /* 0x000fe2000f8e020f */
[----:B------:R-:W-:-:S02]  /*6390*/  ULDC.64 UR6, c[0x0][0x800] ;  /* 0x0002000000067ab9 */ /* 0x000fc40000000a00 */
[----:B------:R-:W-:Y:S01]  /*63a0*/  LEA R14, P2, R2, UR6, 0x1 ;  /* 0x00000006020e7c11 */ /* 0x000fe2000f8408ff */
[----:B------:R-:W-:-:S05]  /*63b0*/  IMAD.IADD R3, R3, 0x1, R15 ;  /* 0x0000000103037824 */ /* 0x000fca00078e020f */
[----:B------:R-:W-:-:S05]  /*63c0*/  LEA.HI.X R15, R2, UR7, R3, 0x1, P2 ;  /* 0x00000007020f7c11 */ /* 0x000fca00090f0c03 */
[----:B------:R1:W-:Y:S04]  /*63d0*/  @!P3 STG.E.128 desc[UR46][R14.64], RZ ;  /* 0x000000ff0e00b986 */ /* 0x0003e8000c101d2e */
[----:B------:R1:W-:Y:S04]  /*63e0*/  @!P4 STG.E.128 desc[UR46][R14.64+0x40], RZ ;  /* 0x000040ff0e00c986 */ /* 0x0003e8000c101d2e */
[----:B------:R1:W-:Y:S02]  /*63f0*/  @!P5 STG.E.128 desc[UR46][R14.64+0x80], RZ ;  /* 0x000080ff0e00d986 */ /* 0x0003e4000c101d2e */
.L_x_515:
[----:B------:R-:W-:Y:S05]  /*6400*/  BSYNC B0 ;  /* 0x0000000000007941 */ /* 0x000fea0003800000 */
.L_x_514:
[----:B------:R-:W-:Y:S04]  /*6410*/  BSSY B0, `(.L_x_516) ;  /* 0x0000015000007945 */ /* 0x000fe80003800000 */
[----:B------:R-:W-:Y:S05]  /*6420*/  @P0 BRA `(.L_x_517) ;  /* 0x00000000004c0947 */ /* 0x000fea0003800000 */
[----:B------:R-:W-:Y:S01]  /*6430*/  IADD3 R9, P2, R6, 0x40, RZ ;  /* 0x0000004006097810 */ /* 0x000fe20007f5e0ff */
[----:B------:R-:W-:Y:S01]  /*6440*/  ULDC.64 UR6, c[0x0][0x818] ;  /* 0x0002060000067ab9 */ /* 0x000fe20000000a00 */
[----:B------:R-:W-:Y:S01]  /*6450*/  IMAD.MOV.U32 R2, RZ, RZ, R8 ;  /* 0x000000ffff027224 */ /* 0x000fe200078e0008 */
[----:B------:R-:W-:Y:S01]  /*6460*/  ULDC UR4, c[0x0][0x80c] ;  /* 0x0002030000047ab9 */ /* 0x000fe20000000800 */
[----:B------:R-:W-:Y:S01]  /*6470*/  IMAD.MOV.U32 R3, RZ, RZ, R5 ;  /* 0x000000ffff037224 */ /* 0x000fe200078e0005 */
[----:B------:R-:W-:Y:S01]  /*6480*/  ISETP.GE.AND P3, PT, R10, UR4, PT ;  /* 0x000000040a007c0c */ /* 0x000fe2000bf66270 */
[----:B------:R-:W-:Y:S01]  /*6490*/  IMAD.X R0, RZ, RZ, R7, P2 ;  /* 0x000000ffff007224 */ /* 0x000fe200010e0607 */
[----:B------:R-:W-:Y:S01]  /*64a0*/  ISETP.GE.AND P4, PT, R16, UR4, PT ;  /* 0x0000000410007c0c */ /* 0x000fe2000bf86270 */
[----:B------:R-:W-:Y:S01]  /*64b0*/  IMAD.WIDE.U32 R2, R9, UR6, R2 ;  /* 0x0000000609027c25 */ /* 0x000fe2000f8e0002 */
[----:B------:R-:W-:-:S03]  /*64c0*/  ISETP.GE.AND P5, PT, R18, UR4, PT ;  /* 0x0000000412007c0c */ /* 0x000fc6000bfa6270 */
[----:B------:R-:W-:-:S04]  /*64d0*/  IMAD R0, R0, UR6, RZ ;  /* 0x0000000600007c24 */ /* 0x000fc8000f8e02ff */
[----:B------:R-:W-:Y:S01]  /*64e0*/  IMAD R9, R9, UR7, R0 ;  /* 0x0000000709097c24 */ /* 0x000fe2000f8e0200 */
[----:B------:R-:W-:Y:S02]  /*64f0*/  ULDC.64 UR6, c[0x0][0x800] ;  /* 0x0002000000067ab9 */ /* 0x000fe40000000a00 */
[----:B------:R-:W-:Y:S01]  /*6500*/  LEA R4, P2, R2, UR6, 0x1 ;  /* 0x0000000602047c11 */ /* 0x000fe2000f8408ff */
[----:B------:R-:W-:-:S05]  /*6510*/  IMAD.IADD R3, R3, 0x1, R9 ;  /* 0x0000000103037824 */ /* 0x000fca00078e0209 */
[----:B------:R-:W-:-:S05]  /*6520*/  LEA.HI.X R5, R2, UR7, R3, 0x1, P2 ;  /* 0x0000000702057c11 */ /* 0x000fca00090f0c03 */
[----:B------:R2:W-:Y:S04]  /*6530*/  @!P3 STG.E.128 desc[UR46][R4.64], RZ ;  /* 0x000000ff0400b986 */ /* 0x0005e8000c101d2e */
[----:B------:R2:W-:Y:S04]  /*6540*/  @!P4 STG.E.128 desc[UR46][R4.64+0x40], RZ ;  /* 0x000040ff0400c986 */ /* 0x0005e8000c101d2e */
[----:B------:R2:W-:Y:S02]  /*6550*/  @!P5 STG.E.128 desc[UR46][R4.64+0x80], RZ ;  /* 0x000080ff0400d986 */ /* 0x0005e4000c101d2e */
.L_x_517:
[----:B------:R-:W-:Y:S05]  /*6560*/  BSYNC B0 ;  /* 0x0000000000007941 */ /* 0x000fea0003800000 */
.L_x_516:
[----:B------:R-:W-:Y:S01]  /*6570*/  ULDC.64 UR6, c[0x0][0x858] ;  /* 0x0002160000067ab9 */ /* 0x000fe20000000a00 */
[----:B------:R-:W-:Y:S01]  /*6580*/  IMAD.IADD R13, R13, 0x1, R17 ;  /* 0x000000010d0d7824 */ /* 0x000fe200078e0211 */
[----:B------:R-:W-:Y:S02]  /*6590*/  UIMAD UR4, UR5, UR6, URZ ;  /* 0x00000006050472a4 */ /* 0x000fe4000f8e023f */
[----:B------:R-:W-:Y:S01]  /*65a0*/  IMAD.U32 R9, RZ, RZ, UR6 ;  /* 0x00000006ff097e24 */ /* 0x000fe2000f8e00ff */
[----:B------:R-:W-:Y:S01]  /*65b0*/  BSSY B0, `(.L_x_518) ;  /* 0x0000015000007945 */ /* 0x000fe20003800000 */
[----:B------:R-:W-:Y:S02]  /*65c0*/  UIMAD UR4, UR36, UR7, UR4 ;  /* 0x00000007240472a4 */ /* 0x000fe4000f8e0204 */
[----:B------:R-:W-:-:S04]  /*65d0*/  IMAD.WIDE.U32 R8, R9, UR36, R12 ;  /* 0x0000002409087c25 */ /* 0x000fc8000f8e000c */
[----:B--2---:R-:W-:Y:S01]  /*65e0*/  VIADD R5, R9, UR4 ;  /* 0x0000000409057c36 */ /* 0x004fe20008000000 */
        /* <DEDUP_REMOVED lines=17> */
.L_x_519:
[----:B------:R-:W-:Y:S05]  /*6700*/  BSYNC B0 ;  /* 0x0000000000007941 */ /* 0x000fea0003800000 */
.L_x_518:
        /* <DEDUP_REMOVED lines=10> */
[----:B------:R-:W-:-:S04]  /*67b0*/  IMAD R0, R0, UR6, RZ ;  /* 0x0000000600007c24 */ /* 0x000fc8000f8e02ff */
[----:B------:R-:W-:Y:S01]  /*67c0*/  IMAD R5, R9, UR7, R0 ;  /* 0x0000000709057c24 */ /* 0x000fe2000f8e0200 */
[----:B------:R-:W-:Y:S02]  /*67d0*/  ULDC.64 UR6, c[0x0][0x830] ;  /* 0x00020c0000067ab9 */ /* 0x000fe40000000a00 */
[----:B------:R-:W-:Y:S01]  /*67e0*/  LEA R4, P0, R2, UR6, 0x1 ;  /* 0x0000000602047c11 */ /* 0x000fe2000f8008ff */
[----:B------:R-:W-:-:S05]  /*67f0*/  IMAD.IADD R3, R3, 0x1, R5 ;  /* 0x0000000103037824 */ /* 0x000fca00078e0205 */
[----:B------:R-:W-:Y:S02]  /*6800*/  LEA.HI.X R5, R2, UR7, R3, 0x1, P0 ;  /* 0x0000000702057c11 */ /* 0x000fe400080f0c03 */
[----:B------:R-:W-:-:S03]  /*6810*/  ISETP.GE.AND P0, PT, R18, UR4, PT ;  /* 0x0000000412007c0c */ /* 0x000fc6000bf06270 */
[----:B------:R3:W-:Y:S04]  /*6820*/  @!P1 STG.E.128 desc[UR46][R4.64], RZ ;  /* 0x000000ff04009986 */ /* 0x0007e8000c101d2e */
[----:B------:R3:W-:Y:S06]  /*6830*/  @!P2 STG.E.128 desc[UR46][R4.64+0x40], RZ ;  /* 0x000040ff0400a986 */ /* 0x0007ec000c101d2e */
[----:B------:R-:W-:Y:S05]  /*6840*/  @P0 BRA `(.L_x_480) ;  /* 0x0000003800480947 */ /* 0x000fea0003800000 */
[----:B------:R4:W-:Y:S01]  /*6850*/  STG.E.128 desc[UR46][R4.64+0x80], RZ ;  /* 0x000080ff04007986 */ /* 0x0009e2000c101d2e */
[----:B------:R-:W-:Y:S05]  /*6860*/  BRA `(.L_x_480) ;  /* 0x0000003800407947 */ /* 0x000fea0003800000 */
.L_x_475:
[----:B------:R-:W-:-:S08]  /*6870*/  NOP ;  /* 0x0000000000007918 */ /* 0x000fd00000000000 */
[----:B------:R-:W1:-:S00]  /*6880*/  USETMAXREG.DEALLOC.CTAPOOL 0x18 ;  /* 0x00000018000079c8 */ /* 0x000e4000080e0500 */
[----:B-1----:R-:W-:-:S06]  /*6890*/  LOP3.LUT R0, R0, 0x3, RZ, 0xc0, !PT ;  /* 0x0000000300007812 */ /* 0x002fcc00078ec0ff */
[----:B------:R-:W1:Y:S02]  /*68a0*/  SHFL.IDX PT, R0, R0, RZ, 0x1f ;  /* 0x00001fff00007589 */ /* 0x000e6400000e0000 */
[----:B-1----:R-:W-:-:S13]  /*68b0*/  ISETP.NE.AND P0, PT, R0, RZ, PT ;  /* 0x000000ff0000720c */ /* 0x002fda0003f05270 */
[----:B------:R-:W-:Y:S05]  /*68c0*/  @!P0 BRA `(.L_x_520) ;  /* 0x0000000c00d48947 */ /* 0x000fea0003800000 */
[----:B------:R-:W-:-:S13]  /*68d0*/  ISETP.NE.AND P0, PT, R0, 0x1, PT ;  /* 0x000000010000780c */ /* 0x000fda0003f05270 */
[----:B------:R-:W-:Y:S05]  /*68e0*/  @P0 BRA `(.L_x_480) ;  /* 0x0000003800200947 */ /* 0x000fea0003800000 */
[----:B------:R-:W-:Y:S01]  /*68f0*/  ULDC.64 UR4, c[0x0][0x8d8] ;  /* 0x0002360000047ab9 */ /* 0x000fe20000000a00 */
[----:B------:R-:W1:Y:S01]  /*6900*/  S2UR UR12, SR_CTAID.Z ;  /* 0x00000000000c79c3 */ /* 0x000e620000002700 */
[----:B------:R-:W-:-:S04]  /*6910*/  ISETP.NE.U32.AND P0, PT, RZ, UR4, PT ;  /* 0x00000004ff007c0c */ /* 0x000fc8000bf05070 */
[----:B------:R-:W-:-:S13]  /*6920*/  ISETP.NE.AND.EX P0, PT, RZ, UR5, PT, P0 ;  /* 0x00000005ff007c0c */ /* 0x000fda000bf05300 */
[----:B------:R-:W-:Y:S05]  /*6930*/  @!P0 BRA `(.L_x_521) ;  /* 0x00000000001c8947 */ /* 0x000fea0003800000 */
[----:B------:R-:W-:Y:S02]  /*6940*/  ULDC.64 UR4, c[0x0][0x8d8] ;  /* 0x0002360000047ab9 */ /* 0x000fe40000000a00 */
[----:B-1----:R-:W-:-:S06]  /*6950*/  UIMAD.WIDE UR4, UR12, 0x4, UR4 ;  /* 0x000000040c0478a5 */ /* 0x002fcc000f8e0204 */
[----:B------:R-:W-:Y:S02]  /*6960*/  IMAD.U32 R2, RZ, RZ, UR4 ;  /* 0x00000004ff027e24 */ /* 0x000fe4000f8e00ff */
[----:B------:R-:W-:-:S05]  /*6970*/  IMAD.U32 R3, RZ, RZ, UR5 ;  /* 0x00000005ff037e24 */ /* 0x000fca000f8e00ff */
[----:B------:R-:W2:Y:S02]  /*6980*/  LDG.E R2, desc[UR46][R2.64] ;  /* 0x0000002e02027981 */ /* 0x000ea4000c1e1900 */
[----:B--2---:R-:W-:Y:S01]  /*6990*/  R2UR UR5, R2 ;  /* 0x00000000020572ca */ /* 0x004fe200000e0000 */
[----:B------:R-:W-:-:S14]  /*69a0*/  BRA `(.L_x_522) ;  /* 0x0000000000387947 */ /* 0x000fdc0003800000 */
.L_x_521:
[----:B------:R-:W-:Y:S02]  /*69b0*/  ULDC.64 UR4, c[0x0][0x8d0] ;  /* 0x0002340000047ab9 */ /* 0x000fe40000000a00 */
[----:B------:R-:W-:-:S04]  /*69c0*/  ISETP.NE.U32.AND P0, PT, RZ, UR4, PT ;  /* 0x00000004ff007c0c */ /* 0x000fc8000bf05070 */
[----:B------:R-:W-:-:S13]  /*69d0*/  ISETP.NE.AND.EX P0, PT, RZ, UR5, PT, P0 ;  /* 0x00000005ff007c0c */ /* 0x000fda000bf05300 */
[----:B------:R-:W-:Y:S05]  /*69e0*/  @!P0 BRA `(.L_x_523) ;  /* 0x0000000000248947 */ /* 0x000fea0003800000 */
[----:B------:R-:W-:Y:S02]  /*69f0*/  ULDC.64 UR4, c[0x0][0x8d0] ;  /* 0x0002340000047ab9 */ /* 0x000fe40000000a00 */
[----:B-1----:R-:W-:-:S06]  /*6a00*/  UIMAD.WIDE UR4, UR12, 0x4, UR4 ;  /* 0x000000040c0478a5 */ /* 0x002fcc000f8e0204 */
[----:B------:R-:W-:Y:S02]  /*6a10*/  IMAD.U32 R2, RZ, RZ, UR4 ;  /* 0x00000004ff027e24 */ /* 0x000fe4000f8e00ff */
[----:B------:R-:W-:-:S05]  /*6a20*/  IMAD.U32 R3, RZ, RZ, UR5 ;  /* 0x00000005ff037e24 */ /* 0x000fca000f8e00ff */
[----:B------:R-:W2:Y:S04]  /*6a30*/  LDG.E R0, desc[UR46][R2.64] ;  /* 0x0000002e02007981 */ /* 0x000ea8000c1e1900 */
[----:B------:R-:W2:Y:S02]  /*6a40*/  LDG.E R5, desc[UR46][R2.64+0x4] ;  /* 0x0000042e02057981 */ /* 0x000ea4000c1e1900 */
[----:B--2---:R-:W-:-:S05]  /*6a50*/  IMAD.IADD R0, R5, 0x1, -R0 ;  /* 0x0000000105007824 */ /* 0x004fca00078e0a00 */
[----:B------:R-:W-:Y:S01]  /*6a60*/  R2UR UR5, R0 ;  /* 0x00000000000572ca */ /* 0x000fe200000e0000 */
[----:B------:R-:W-:-:S14]  /*6a70*/  BRA `(.L_x_522) ;  /* 0x0000000000047947 */ /* 0x000fdc0003800000 */
.L_x_523:
[----:B------:R-:W-:-:S05]  /*6a80*/  ULDC UR5, c[0x0][0x8bc] ;  /* 0x00022f0000057ab9 */ /* 0x000fca0000000800 */
.L_x_522:
[----:B------:R-:W2:Y:S02]  /*6a90*/  S2UR UR4, SR_CTAID.X ;  /* 0x00000000000479c3 */ /* 0x000ea40000002500 */
[----:B--2---:R-:W-:-:S04]  /*6aa0*/  USHF.L.U32 UR4, UR4, 0x7, URZ ;  /* 0x0000000704047899 */ /* 0x004fc8000800063f */
[----:B------:R-:W-:-:S04]  /*6ab0*/  UISETP.GE.AND UP0, UPT, UR4, UR5, UPT ;  /* 0x000000050400728c */ /* 0x000fc8000bf06270 */
[----:B-1----:R-:W-:-:S06]  /*6ac0*/  USEL UR12, UR12, 0xffffffff, !UP0 ;  /* 0xffffffff0c0c7887 */ /* 0x002fcc000c000000 */
[----:B------:R-:W-:-:S13]  /*6ad0*/  ISETP.LE.AND P0, PT, RZ, UR12, PT ;  /* 0x0000000cff007c0c */ /* 0x000fda000bf03270 */
[----:B------:R-:W-:Y:S05]  /*6ae0*/  @!P0 BRA `(.L_x_480) ;  /* 0x0000003400a08947 */ /* 0x000fea0003800000 */
[----:B------:R-:W-:Y:S02]  /*6af0*/  ULDC.64 UR4, c[0x0][0x770] ;  /* 0x0001dc0000047ab9 */ /* 0x000fe40000000a00 */
[----:B------:R-:W-:-:S04]  /*6b00*/  UISETP.NE.U32.AND UP0, UPT, UR4, URZ, UPT ;  /* 0x0000003f0400728c */ /* 0x000fc8000bf05070 */
[----:B------:R-:W-:-:S03]  /*6b10*/  UISETP.NE.AND.EX UP0, UPT, UR5, URZ, UPT, UP0 ;  /* 0x0000003f0500728c */ /* 0x000fc6000bf05300 */
[----:B------:R-:W-:Y:S02]  /*6b20*/  ULDC.64 UR4, c[0x0][0x770] ;  /* 0x0001dc0000047ab9 */ /* 0x000fe40000000a00 */
[----:B------:R-:W-:Y:S01]  /*6b30*/  UIMAD.WIDE UR4, UR12, 0x4, UR4 ;  /* 0x000000040c0478a5 */ /* 0x000fe2000f8e0204 */
[----:B------:R-:W-:-:S05]  /*6b40*/  PLOP3.LUT P0, PT, PT, PT, UP0, 0x80, 0x0 ;  /* 0x000000000000781c */ /* 0x000fca0003f0f008 */
[----:B------:R-:W-:Y:S02]  /*6b50*/  IMAD.U32 R2, RZ, RZ, UR4 ;  /* 0x00000004ff027e24 */ /* 0x000fe4000f8e00ff */
[----:B------:R-:W-:Y:S01]  /*6b60*/  IMAD.U32 R3, RZ, RZ, UR5 ;  /* 0x00000005ff037e24 */ /* 0x000fe2000f8e00ff */
[----:B------:R-:W-:-:S05]  /*6b70*/  ULDC.64 UR4, c[0x0][0x780] ;  /* 0x0001e00000047ab9 */ /* 0x000fca0000000a00 */
[----:B------:R-:W2:Y:S01]  /*6b80*/  @P0 LDG.E R6, desc[UR46][R2.64] ;  /* 0x0000002e02060981 */ /* 0x000ea2000c1e1900 */
[----:B------:R-:W-:Y:S01]  /*6b90*/  UISETP.NE.U32.AND UP1, UPT, UR4, URZ, UPT ;  /* 0x0000003f0400728c */ /* 0x000fe2000bf25070 */
[----:B------:R-:W-:-:S03]  /*6ba0*/  ULDC UR6, c[0x0][0x280] ;  /* 0x0000a00000067ab9 */ /* 0x000fc60000000800 */
[----:B------:R-:W-:Y:S01]  /*6bb0*/  UISETP.NE.AND.EX UP1, UPT, UR5, URZ, UPT, UP1 ;  /* 0x0000003f0500728c */ /* 0x000fe2000bf25310 */
[----:B------:R-:W-:-:S05]  /*6bc0*/  IMAD.U32 R0, RZ, RZ, UR6 ;  /* 0x00000006ff007e24 */ /* 0x000fca000f8e00ff */
[----:B------:R-:W-:-:S05]  /*6bd0*/  PLOP3.LUT P1, PT, PT, PT, UP1, 0x80, 0x0 ;  /* 0x000000000000781c */ /* 0x000fca0003f2f018 */
[----:B------:R-:W-:Y:S02]  /*6be0*/  @UP1 ULDC.64 UR4, c[0x0][0x780] ;  /* 0x0001e00000041ab9 */ /* 0x000fe40000000a00 */
[----:B------:R-:W-:-:S06]  /*6bf0*/  @UP1 UIMAD.WIDE UR4, UR12, 0x4, UR4 ;  /* 0x000000040c0418a5 */ /* 0x000fcc000f8e0204 */
[----:B------:R-:W-:Y:S02]  /*6c00*/  IMAD.U32 R4, RZ, RZ, UR4 ;  /* 0x00000004ff047e24 */ /* 0x000fe4000f8e00ff */
[----:B------:R-:W-:-:S05]  /*6c10*/  IMAD.U32 R5, RZ, RZ, UR5 ;  /* 0x00000005ff057e24 */ /* 0x000fca000f8e00ff */
[----:B------:R1:W5:Y:S01]  /*6c20*/  @P1 LDG.E R0, desc[UR46][R4.64] ;  /* 0x0000002e04001981 */ /* 0x000362000c1e1900 */
[----:B------:R-:W-:Y:S01]  /*6c30*/  PLOP3.LUT P2, PT, PT, PT, UP0, 0x80, 0x0 ;  /* 0x000000000000781c */ /* 0x000fe20003f4f008 */
[----:B------:R-:W3:Y:S02]  /*6c40*/  S2UR UR13, SR_CTAID.Y ;  /* 0x00000000000d79c3 */ /* 0x000ee40000002600 */
[----:B---3--:R-:W-:-:S10]  /*6c50*/  USHF.R.S32.HI UR7, URZ, 0x1f, UR13 ;  /* 0x0000001f3f077899 */ /* 0x008fd4000801140d */
[----:B--2---:R-:W-:-:S13]  /*6c60*/  @P2 R2UR UR4, R6 ;  /* 0x00000000060422ca */ /* 0x004fda00000e0000 */
[----:B------:R-:W-:-:S04]  /*6c70*/  @UP0 ULEA UR4, UR12, UR4, 0x6 ;  /* 0x000000040c040291 */ /* 0x000fc8000f8e303f */
[----:B------:R-:W-:-:S04]  /*6c80*/  @UP0 USHF.R.S32.HI UR5, URZ, 0x1f, UR4 ;  /* 0x0000001f3f050899 */ /* 0x000fc80008011404 */
[----:B------:R-:W-:-:S04]  /*6c90*/  @UP0 ULEA.HI UR5, UR5, UR4, URZ, 0x6 ;  /* 0x0000000405050291 */ /* 0x000fc8000f8f303f */
[----:B------:R-:W-:-:S04]  /*6ca0*/  @UP0 USHF.R.S32.HI UR5, URZ, 0x6, UR5 ;  /* 0x000000063f050899 */ /* 0x000fc80008011405 */
[----:B------:R-:W-:Y:S01]  /*6cb0*/  @UP0 UIMAD UR6, UR5, 0x1800, URZ ;  /* 0x00001800050608a4 */ /* 0x000fe2000f8e023f */
[----:B-1----:R-:W-:Y:S11]  /*6cc0*/  @P1 BRA `(.L_x_524) ;  /* 0x0000000000101947 */ /* 0x002ff60003800000 */
[----:B------:R-:W-:Y:S05]  /*6cd0*/  @!P0 BRA `(.L_x_524) ;  /* 0x00000000000c8947 */ /* 0x000fea0003800000 */
[----:B------:R-:W2:Y:S04]  /*6ce0*/  LDG.E R5, desc[UR46][R2.64] ;  /* 0x0000002e02057981 */ /* 0x000ea8000c1e1900 */
[----:B-----5:R-:W2:Y:S02]  /*6cf0*/  LDG.E R0, desc[UR46][R2.64+0x4] ;  /* 0x0000042e02007981 */ /* 0x020ea4000c1e1900 */
[----:B--2---:R-:W-:-:S07]  /*6d00*/  IMAD.IADD R0, R0, 0x1, -R5 ;  /* 0x0000000100007824 */ /* 0x004fce00078e0a05 */
.L_x_524:
[----:B-----5:R-:W-:Y:S01]  /*6d10*/  ISETP.GE.AND P0, PT, R0, 0x1, PT ;  /* 0x000000010000780c */ /* 0x020fe20003f06270 */
[----:B------:R-:W-:Y:S01]  /*6d20*/  @UP0 USHF.R.S32.HI UR8, URZ, 0x1f, UR6 ;  /* 0x0000001f3f080899 */ /* 0x000fe20008011406 */
[----:B------:R-:W-:Y:S01]  /*6d30*/  UMOV UR4, URZ ;  /* 0x0000003f00047c82 */ /* 0x000fe20008000000 */
[----:B------:R-:W-:Y:S01]  /*6d40*/  UMOV UR5, URZ ;  /* 0x0000003f00057c82 */ /* 0x000fe20008000000 */
[----:B------:R-:W-:-:S04]  /*6d50*/  @UP0 UMOV UR4, UR6 ;  /* 0x0000000600040c82 */ /* 0x000fc80008000000 */
[----:B------:R-:W-:-:S05]  /*6d60*/  @UP0 UMOV UR5, UR8 ;  /* 0x0000000800050c82 */ /* 0x000fca0008000000 */
[----:B------:R-:W-:Y:S05]  /*6d70*/  @!P0 BRA `(.L_x_480) ;  /* 0x0000003000fc8947 */ /* 0x000fea0003800000 */
[----:B------:R-:W-:Y:S01]  /*6d80*/  ULDC.64 UR8, c[0x0][0x2d8] ;  /* 0x0000b60000087ab9 */ /* 0x000fe20000000a00 */
[C---:B------:R-:W-:Y:S01]  /*6d90*/  VIADD R2, R0.reuse, 0x3f ;  /* 0x0000003f00027836 */ /* 0x040fe20000000000 */
[----:B------:R-:W-:Y:S01]  /*6da0*/  UIMAD UR7, UR7, UR8, URZ ;  /* 0x00000008070772a4 */ /* 0x000fe2000f8e023f */
[----:B------:R-:W-:Y:S01]  /*6db0*/  ISETP.GE.AND P1, PT, R0, 0x41, PT ;  /* 0x000000410000780c */ /* 0x000fe20003f26270 */
[----:B------:R-:W-:Y:S02]  /*6dc0*/  USHF.R.S32.HI UR6, URZ, 0x1f, UR12 ;  /* 0x0000001f3f067899 */ /* 0x000fe4000801140c */
[----:B------:R-:W-:Y:S01]  /*6dd0*/  UIMAD.WIDE.U32 UR10, UR13, UR8, URZ ;  /* 0x000000080d0a72a5 */ /* 0x000fe2000f8e003f */
[----:B------:R-:W-:Y:S01]  /*6de0*/  SHF.R.S32.HI R3, RZ, 0x1f, R2 ;  /* 0x0000001fff037819 */ /* 0x000fe20000011402 */
[----:B------:R-:W-:Y:S02]  /*6df0*/  UIMAD UR7, UR13, UR9, UR7 ;  /* 0x000000090d0772a4 */ /* 0x000fe4000f8e0207 */
[----:B------:R-:W-:Y:S01]  /*6e00*/  UIADD3 UR8, UP1, UR4, UR10, URZ ;  /* 0x0000000a04087290 */ /* 0x000fe2000ff3e03f */
[----:B------:R-:W-:Y:S01]  /*6e10*/  LEA.HI R3, R3, R2, RZ, 0x6 ;  /* 0x0000000203037211 */ /* 0x000fe200078f30ff */
[----:B------:R-:W-:-:S02]  /*6e20*/  UIADD3 UR7, UR11, UR7, URZ ;  /* 0x000000070b077290 */ /* 0x000fc4000fffe03f */
[----:B------:R-:W-:Y:S01]  /*6e30*/  USEL UR6, UR6, URZ, !UP0 ;  /* 0x0000003f06067287 */ /* 0x000fe2000c000000 */
[----:B------:R-:W-:Y:S01]  /*6e40*/  SHF.R.S32.HI R3, RZ, 0x6, R3 ;  /* 0x00000006ff037819 */ /* 0x000fe20000011403 */
[----:B------:R-:W-:Y:S01]  /*6e50*/  ULDC.64 UR14, c[0x0][0x2e0] ;  /* 0x0000b800000e7ab9 */ /* 0x000fe20000000a00 */
[----:B------:R-:W-:Y:S02]  /*6e60*/  USEL UR13, UR12, URZ, !UP0 ;  /* 0x0000003f0c0d7287 */ /* 0x000fe4000c000000 */
[----:B------:R-:W-:Y:S01]  /*6e70*/  UIADD3.X UR9, UR5, UR7, URZ, UP1, !UPT ;  /* 0x0000000705097290 */ /* 0x000fe20008ffe43f */
[----:B------:R-:W-:Y:S01]  /*6e80*/  VIMNMX R3, R3, 0x1, !PT ;  /* 0x0000000103037848 */ /* 0x000fe20007fe0100 */
[----:B------:R-:W-:Y:S02]  /*6e90*/  UIMAD UR6, UR6, UR14, URZ ;  /* 0x0000000e060672a4 */ /* 0x000fe4000f8e023f */
[----:B------:R-:W-:Y:S01]  /*6ea0*/  UIMAD.WIDE.U32 UR8, UR13, UR14, UR8 ;  /* 0x0000000e0d0872a5 */ /* 0x000fe2000f8e0008 */
[----:B------:R-:W-:Y:S01]  /*6eb0*/  LOP3.LUT R2, R3, 0x1, RZ, 0xc0, !PT ;  /* 0x0000000103027812 */ /* 0x000fe200078ec0ff */
[----:B------:R-:W-:Y:S01]  /*6ec0*/  UIMAD UR12, UR13, UR15, UR6 ;  /* 0x0000000f0d0c72a4 */ /* 0x000fe2000f8e0206 */
[----:B------:R-:W-:-:S03]  /*6ed0*/  ELECT P0, URZ, PT ;  /* 0x00000000003f782f */ /* 0x000fc60003800000 */
[----:B------:R-:W-:Y:S01]  /*6ee0*/  UIADD3 UR19, UR9, UR12, URZ ;  /* 0x0000000c09137290 */ /* 0x000fe2000fffe03f */
[----:B------:R-:W-:Y:S01]  /*6ef0*/  UMOV UR6, URZ ;  /* 0x0000003f00067c82 */ /* 0x000fe20008000000 */
[----:B------:R-:W-:Y:S10]  /*6f00*/  @!P1 BRA `(.L_x_525) ;  /* 0x0000000400889947 */ /* 0x000ff40003800000 */
[----:B------:R-:W-:Y:S01]  /*6f10*/  UMOV UR6, UR10 ;  /* 0x0000000a00067c82 */ /* 0x000fe20008000000 */
[----:B------:R-:W-:Y:S01]  /*6f20*/  ULDC.64 UR10, c[0x0][0x2c0] ;  /* 0x0000b000000a7ab9 */ /* 0x000fe20000000a00 */
[----:B------:R-:W-:Y:S01]  /*6f30*/  UIMAD.WIDE.U32 UR6, UR13, UR14, UR6 ;  /* 0x0000000e0d0672a5 */ /* 0x000fe2000f8e0006 */
[----:B------:R-:W-:Y:S01]  /*6f40*/  IMAD.IADD R0, R3, 0x1, -R2 ;  /* 0x0000000103007824 */ /* 0x000fe200078e0a02 */
[----:B------:R-:W-:Y:S02]  /*6f50*/  ULDC.64 UR20, c[0x0][0x2c0] ;  /* 0x0000b00000147ab9 */ /* 0x000fe40000000a00 */
[----:B------:R-:W-:-:S04]  /*6f60*/  UIADD3 UR15, UP0, UR4, UR6, URZ ;  /* 0x00000006040f7290 */ /* 0x000fc8000ff1e03f */
[----:B------:R-:W-:Y:S02]  /*6f70*/  UIADD3.X UR4, UR5, UR12, UR7, UP0, !UPT ;  /* 0x0000000c05047290 */ /* 0x000fe400087fe407 */
[----:B------:R-:W-:Y:S01]  /*6f80*/  ULEA UR14, UP0, UR15, UR10, 0x2 ;  /* 0x0000000a0f0e7291 */ /* 0x000fe2000f80103f */
[----:B------:R-:W-:-:S03]  /*6f90*/  UMOV UR5, URZ ;  /* 0x0000003f00057c82 */ /* 0x000fc60008000000 */
[----:B------:R-:W-:Y:S02]  /*6fa0*/  ULEA.HI.X UR15, UR15, UR11, UR4, 0x2, UP0 ;  /* 0x0000000b0f0f7291 */ /* 0x000fe400080f1404 */
[----:B------:R-:W-:Y:S02]  /*6fb0*/  UIADD3 UR10, UP0, UR14, 0x3000, URZ ;  /* 0x000030000e0a7890 */ /* 0x000fe4000ff1e03f */
[----:B------:R-:W-:Y:S02]  /*6fc0*/  UIADD3 UR12, UP1, UR14, 0x6000, URZ ;  /* 0x000060000e0c7890 */ /* 0x000fe4000ff3e03f */
[----:B------:R-:W-:Y:S02]  /*6fd0*/  UIADD3 UR14, UP2, UR14, 0x9000, URZ ;  /* 0x000090000e0e7890 */ /* 0x000fe4000ff5e03f */
[----:B------:R-:W-:Y:S02]  /*6fe0*/  UIADD3.X UR11, URZ, UR15, URZ, UP0, !UPT ;  /* 0x0000000f3f0b7290 */ /* 0x000fe400087fe43f */
[----:B------:R-:W-:-:S02]  /*6ff0*/  UIADD3.X UR13, URZ, UR15, URZ, UP1, !UPT ;  /* 0x0000000f3f0d7290 */ /* 0x000fc40008ffe43f */
[----:B------:R-:W-:Y:S01]  /*7000*/  UIADD3.X UR15, URZ, UR15, URZ, UP2, !UPT ;  /* 0x0000000f3f0f7290 */ /* 0x000fe200097fe43f */
[----:B------:R-:W-:-:S11]  /*7010*/  UMOV UR4, URZ ;  /* 0x0000003f00047c82 */ /* 0x000fd60008000000 */
.L_x_538:
        /* <DEDUP_REMOVED lines=21> */
.L_x_527:
[----:B------:R-:W-:Y:S05]  /*7170*/  BSYNC B0 ;  /* 0x0000000000007941 */ /* 0x000fea0003800000 */
.L_x_526:
        /* <DEDUP_REMOVED lines=13> */
.L_x_529:
[----:B------:R-:W-:Y:S05]  /*7250*/  BSYNC B0 ;  /* 0x0000000000007941 */ /* 0x000fea0003800000 */
.L_x_528:
[----:B------:R-:W-:Y:S06]  /*7260*/  BAR.ARV 0xa, 0xa0 ;  /* 0x0282800000007b1d */ /* 0x000fec0000002000 */
[----:B------:R-:W-:Y:S04]  /*7270*/  BSSY B0, `(.L_x_530) ;  /* 0x0000003000007945 */ /* 0x000fe80003800000 */
[----:B------:R-:W-:Y:S05]  /*7280*/  @!P0 BRA `(.L_x_531) ;  /* 0x0000000000048947 */ /* 0x000fea0003800000 */
[----:B------:R-:W-:-:S04]  /*7290*/  DEPBAR.LE SB0, 0x0 ;  /* 0x000080000000791a */ /* 0x000fc80000000000 */
.L_x_531:
[----:B------:R-:W-:Y:S05]  /*72a0*/  BSYNC B0 ;  /* 0x0000000000007941 */ /* 0x000fea0003800000 */
.L_x_530:
        /* <DEDUP_REMOVED lines=13> */
.L_x_533:
[----:B------:R-:W-:Y:S05]  /*7380*/  BSYNC B0 ;  /* 0x0000000000007941 */ /* 0x000fea0003800000 */
.L_x_532:
        /* <DEDUP_REMOVED lines=13> */
.L_x_535:
[----:B------:R-:W-:Y:S05]  /*7460*/  BSYNC B0 ;  /* 0x0000000000007941 */ /* 0x000fea0003800000 */
.L_x_534:
[----:B------:R-:W-:Y:S01]  /*7470*/  VIADD R0, R0, 0xfffffffe ;  /* 0xfffffffe00007836 */ /* 0x000fe20000000000 */
[----:B------:R-:W-:Y:S06]  /*7480*/  BAR.ARV 0xa, 0xa0 ;  /* 0x0282800000007b1d */ /* 0x000fec0000002000 */
[----:B------:R-:W-:Y:S01]  /*7490*/  BSSY B0, `(.L_x_536) ;  /* 0x0000004000007945 */ /* 0x000fe20003800000 */
[----:B------:R-:W-:-:S03]  /*74a0*/  ISETP.NE.AND P1, PT, R0, RZ, PT ;  /* 0x000000ff0000720c */ /* 0x000fc60003f25270 */
[----:B------:R-:W-:Y:S10]  /*74b0*/  @!P0 BRA `(.L_x_537) ;  /* 0x0000000000048947 */ /* 0x000ff40003800000 */
[----:B------:R-:W-:-:S04]  /*74c0*/  DEPBAR.LE SB0, 0x0 ;  /* 0x000080000000791a */ /* 0x000fc80000000000 */
.L_x_537:
[----:B------:R-:W-:Y:S05]  /*74d0*/  BSYNC B0 ;  /* 0x0000000000007941 */ /* 0x000fea0003800000 */
.L_x_536:
[----:B------:R-:W-:Y:S06]  /*74e0*/  BAR.ARV 0xb, 0xa0 ;  /* 0x02c2800000007b1d */ /* 0x000fec0000002000 */
[----:B------:R-:W-:Y:S02]  /*74f0*/  UIADD3 UR5, UR5, 0x2, URZ ;  /* 0x0000000205057890 */ /* 0x000fe4000fffe03f */
[----:B------:R-:W-:Y:S01]  /*7500*/  UIADD3 UR4, UR4, 0x1, URZ ;  /* 0x0000000104047890 */ /* 0x000fe2000fffe03f */
[----:B------:R-:W-:Y:S11]  /*7510*/  @P1 BRA `(.L_x_538) ;  /* 0xfffffff800c01947 */ /* 0x000ff6000383ffff */
[----:B------:R-:W-:-:S12]  /*7520*/  UIADD3 UR6, UR16, 0x3000, URZ ;  /* 0x0000300010067890 */ /* 0x000fd8000fffe03f */
.L_x_525:
        /* <DEDUP_REMOVED lines=10> */
[----:B------:R-:W-:Y:S01]  /*75d0*/  ULEA UR4, UP0, UR11, UR4, 0x2 ;  /* 0x000000040b047291 */ /* 0x000fe2000f80103f */
[----:B------:R-:W-:-:S03]  /*75e0*/  UMOV UR13, 0x14f00000 ;  /* 0x14f00000000d7882 */ /* 0x000fc60000000000 */
[----:B------:R-:W-:-:S03]  /*75f0*/  ULEA.HI.X UR5, UR11, UR5, UR12, 0x2, UP0 ;  /* 0x000000050b057291 */ /* 0x000fc600080f140c */
[----:B------:R-:W-:Y:S01]  /*7600*/  UMOV UR12, 0x0 ;  /* 0x00000000000c7882 */ /* 0x000fe20000000000 */
[----:B-1----:R-:W-:-:S03]  /*7610*/  ULEA UR7, UR10, UR7, 0x18 ;  /* 0x000000070a077291 */ /* 0x002fc6000f8ec03f */
[----:B------:R-:W-:Y:S01]  /*7620*/  UMOV UR10, 0x300 ;  /* 0x00000300000a7882 */ /* 0x000fe20000000000 */
[----:B------:R-:W-:-:S09]  /*7630*/  UIADD3 UR7, UR7, 0xc000, URZ ;  /* 0x0000c00007077890 */ /* 0x000fd2000fffe03f */
[----:B------:R1:W-:Y:S02]  /*7640*/  UBLKRED.G.S.ADD.F32.RN [UR4], [UR7], UR10, desc[UR12] ;  /* 0x00000c04070073bb */ /* 0x0003e400080a140a */
[----:B-1----:R0:W-:Y:S02]  /*7650*/  UTMACMDFLUSH ;  /* 0x00000000000079b7 */ /* 0x0021e40000000000 */
.L_x_540:
[----:B------:R-:W-:Y:S05]  /*7660*/  BSYNC B0 ;  /* 0x0000000000007941 */ /* 0x000fea0003800000 */
.L_x_539:
[----:B------:R-:W-:Y:S06]  /*7670*/  BAR.SYNC.DEFER_BLOCKING 0xe, 0xa0 ;  /* 0x0382800000007b1d */ /* 0x000fec0000010000 */
[----:B------:R-:W-:Y:S04]  /*7680*/  BSSY B0, `(.L_x_541) ;  /* 0x0000012000007945 */ /* 0x000fe80003800000 */
[----:B------:R-:W-:Y:S05]  /*7690*/  @!P0 BRA `(.L_x_542) ;  /* 0x0000000000408947 */ /* 0x000fea0003800000 */
[----:B------:R-:W1:Y:S01]  /*76a0*/  S2UR UR7, SR_CgaCtaId ;  /* 0x00000000000779c3 */ /* 0x000e620000008800 */
[----:B------:R-:W-:Y:S01]  /*76b0*/  UIADD3 UR4, UR6, 0xc00, URZ ;  /* 0x00000c0006047890 */ /* 0x000fe2000fffe03f */
[----:B------:R-:W-:Y:S01]  /*76c0*/  UMOV UR5, 0x400 ;  /* 0x0000040000057882 */ /* 0x000fe20000000000 */
[----:B------:R-:W-:Y:S02]  /*76d0*/  ULDC.64 UR10, c[0x0][0x2c0] ;  /* 0x0000b000000a7ab9 */ /* 0x000fe40000000a00 */
[----:B------:R-:W-:Y:S01]  /*76e0*/  UIADD3 UR12, UP0, UR4, UR8, URZ ;  /* 0x00000008040c7290 */ /* 0x000fe2000ff1e03f */
[----:B------:R-:W-:Y:S01]  /*76f0*/  UMOV UR13, 0x14f00000 ;  /* 0x14f00000000d7882 */ /* 0x000fe20000000000 */
[----:B-1----:R-:W-:Y:S02]  /*7700*/  ULEA UR7, UR7, UR5, 0x18 ;  /* 0x0000000507077291 */ /* 0x002fe4000f8ec03f */
[----:B------:R-:W-:Y:S02]  /*7710*/  ULEA.HI.X.SX32 UR5, UR4, UR19, 0x1, UP0 ;  /* 0x0000001304057291 */ /* 0x000fe400080f0e3f */
[----:B------:R-:W-:-:S02]  /*7720*/  ULEA UR4, UP0, UR12, UR10, 0x2 ;  /* 0x0000000a0c047291 */ /* 0x000fc4000f80103f */
[----:B------:R-:W-:Y:S02]  /*7730*/  UIADD3 UR7, UR7, 0xf000, URZ ;  /* 0x0000f00007077890 */ /* 0x000fe4000fffe03f */
[----:B------:R-:W-:Y:S01]  /*7740*/  ULEA.HI.X UR5, UR12, UR11, UR5, 0x2, UP0 ;  /* 0x0000000b0c057291 */ /* 0x000fe200080f1405 */
[----:B------:R-:W-:Y:S02]  /*7750*/  UMOV UR10, 0x300 ;  /* 0x00000300000a7882 */ /* 0x000fe40000000000 */
[----:B------:R-:W-:-:S06]  /*7760*/  UMOV UR12, 0x0 ;  /* 0x00000000000c7882 */ /* 0x000fcc0000000000 */
[----:B------:R1:W-:Y:S01]  /*7770*/  UBLKRED.G.S.ADD.F32.RN [UR4], [UR7], UR10, desc[UR12] ;  /* 0x00000c04070073bb */ /* 0x0003e200080a140a */
[----:B------:R0:W-:Y:S01]  /*7780*/  UTMACMDFLUSH ;  /* 0x00000000000079b7 */ /* 0x0001e20000000000 */
[----:B-1----:R-:W-:-:S04]  /*7790*/  DEPBAR.LE SB0, 0x1 ;  /* 0x000080400000791a */ /* 0x002fc80000000000 */
.L_x_542:
[----:B------:R-:W-:Y:S05]  /*77a0*/  BSYNC B0 ;  /* 0x0000000000007941 */ /* 0x000fea0003800000 */
.L_x_541:
[----:B------:R-:W-:Y:S06]  /*77b0*/  BAR.ARV 0xa, 0xa0 ;  /* 0x0282800000007b1d */ /* 0x000fec0000002000 */
[----:B------:R-:W-:Y:S04]  /*77c0*/  BSSY B0, `(.L_x_543) ;  /* 0x0000003000007945 */ /* 0x000fe80003800000 */
[----:B------:R-:W-:Y:S05]  /*77d0*/  @!P0 BRA `(.L_x_544) ;  /* 0x0000000000048947 */ /* 0x000fea0003800000 */
[----:B------:R-:W-:-:S04]  /*77e0*/  DEPBAR.LE SB0, 0x0 ;  /* 0x000080000000791a */ /* 0x000fc80000000000 */
.L_x_544:
[----:B------:R-:W-:Y:S05]  /*77f0*/  BSYNC B0 ;  /* 0x0000000000007941 */ /* 0x000fea0003800000 */
.L_x_543:
[----:B------:R-:W-:Y:S06]  /*7800*/  BAR.ARV 0xb, 0xa0 ;  /* 0x02c2800000007b1d */ /* 0x000fec0000002000 */
[----:B------:R-:W-:Y:S05]  /*7810*/  BRA `(.L_x_480) ;  /* 0x0000002800547947 */ /* 0x000fea0003800000 */
.L_x_520:
[----:B------:R-:W-:Y:S01]  /*7820*/  ULDC.64 UR4, c[0x0][0x8d8] ;  /* 0x0002360000047ab9 */ /* 0x000fe20000000a00 */
[----:B------:R-:W1:Y:S01]  /*7830*/  S2UR UR13, SR_CTAID.Z ;  /* 0x00000000000d79c3 */ /* 0x000e620000002700 */
[----:B------:R-:W-:-:S04]  /*7840*/  ISETP.NE.U32.AND P0, PT, RZ, UR4, PT ;  /* 0x00000004ff007c0c */ /* 0x000fc8000bf05070 */
[----:B------:R-:W-:-:S03]  /*7850*/  ISETP.NE.AND.EX P0, PT, RZ, UR5, PT, P0 ;  /* 0x00000005ff007c0c */ /* 0x000fc6000bf05300 */
[----:B------:R-:W2:Y:S10]  /*7860*/  S2UR UR20, SR_CTAID.Y ;  /* 0x00000000001479c3 */ /* 0x000eb40000002600 */
[----:B------:R-:W-:Y:S05]  /*7870*/  @!P0 BRA `(.L_x_545) ;  /* 0x00000000001c8947 */ /* 0x000fea0003800000 */
[----:B------:R-:W-:Y:S02]  /*7880*/  ULDC.64 UR4, c[0x0][0x8d8] ;  /* 0x0002360000047ab9 */ /* 0x000fe40000000a00 */
[----:B-1----:R-:W-:-:S06]  /*7890*/  UIMAD.WIDE UR4, UR13, 0x4, UR4 ;  /* 0x000000040d0478a5 */ /* 0x002fcc000f8e0204 */
[----:B------:R-:W-:Y:S02]  /*78a0*/  IMAD.U32 R2, RZ, RZ, UR4 ;  /* 0x00000004ff027e24 */ /* 0x000fe4000f8e00ff */
[----:B------:R-:W-:-:S05]  /*78b0*/  IMAD.U32 R3, RZ, RZ, UR5 ;  /* 0x00000005ff037e24 */ /* 0x000fca000f8e00ff */
[----:B------:R-:W3:Y:S02]  /*78c0*/  LDG.E R2, desc[UR46][R2.64] ;  /* 0x0000002e02027981 */ /* 0x000ee4000c1e1900 */
[----:B---3--:R-:W-:Y:S01]  /*78d0*/  R2UR UR4, R2 ;  /* 0x00000000020472ca */ /* 0x008fe200000e0000 */
[----:B------:R-:W-:-:S14]  /*78e0*/  BRA `(.L_x_546) ;  /* 0x00000000003c7947 */ /* 0x000fdc0003800000 */
.L_x_545:
        /* <DEDUP_REMOVED lines=8> */
[----:B------:R-:W3:Y:S04]  /*7970*/  LDG.E R0, desc[UR46][R2.64] ;  /* 0x0000002e02007981 */ /* 0x000ee8000c1e1900 */
[----:B------:R-:W4:Y:S01]  /*7980*/  LDG.E R4, desc[UR46][R2.64+0x4] ;  /* 0x0000042e02047981 */ /* 0x000f22000c1e1900 */
[----:B---3--:R-:W-:Y:S02]  /*7990*/  R2UR UR4, R0 ;  /* 0x00000000000472ca */ /* 0x008fe400000e0000 */
[----:B----4-:R-:W-:-:S13]  /*79a0*/  R2UR UR5, R4 ;  /* 0x00000000040572ca */ /* 0x010fda00000e0000 */
[----:B------:R-:W-:Y:S01]  /*79b0*/  UIADD3 UR4, -UR4, UR5, URZ ;  /* 0x0000000504047290 */ /* 0x000fe2000fffe13f */
[----:B------:R-:W-:Y:S11]  /*79c0*/  BRA `(.L_x_546) ;  /* 0x0000000000047947 */ /* 0x000ff60003800000 */
.L_x_547:
[----:B------:R-:W-:-:S05]  /*79d0*/  ULDC UR4, c[0x0][0x8bc] ;  /* 0x00022f0000047ab9 */ /* 0x000fca0000000800 */
.L_x_546:
[----:B------:R-:W3:Y:S01]  /*79e0*/  S2UR UR8, SR_CTAID.X ;  /* 0x00000000000879c3 */ /* 0x000ee20000002500 */
[----:B------:R-:W-:Y:S02]  /*79f0*/  IMAD.MOV.U32 R9, RZ, RZ, 0x1 ;  /* 0x00000001ff097424 */ /* 0x000fe400078e00ff */
[----:B------:R-:W-:Y:S01]  /*7a00*/  IMAD.MOV.U32 R0, RZ, RZ, RZ ;  /* 0x000000ffff007224 */ /* 0x000fe200078e00ff */
[----:B---3--:R-:W-:-:S04]  /*7a10*/  USHF.L.U32 UR8, UR8, 0x7, URZ ;  /* 0x0000000708087899 */ /* 0x008fc8000800063f */
[----:B------:R-:W-:-:S04]  /*7a20*/  UISETP.GE.AND UP0, UPT, UR8, UR4, UPT ;  /* 0x000000040800728c */ /* 0x000fc8000bf06270 */
[----:B-1----:R-:W-:-:S06]  /*7a30*/  USEL UR13, UR13, 0xffffffff, !UP0 ;  /* 0xffffffff0d0d7887 */ /* 0x002fcc000c000000 */
[----:B------:R-:W-:-:S13]  /*7a40*/  ISETP.LE.AND P0, PT, RZ, UR13, PT ;  /* 0x0000000dff007c0c */ /* 0x000fda000bf03270 */
[----:B------:R-:W-:Y:S05]  /*7a50*/  @!P0 BRA `(.L_x_548) ;  /* 0x0000002400308947 */ /* 0x000fea0003800000 */
[----:B------:R-:W-:Y:S01]  /*7a60*/  ULDC.64 UR14, c[0x0][0x770] ;  /* 0x0001dc00000e7ab9 */ /* 0x000fe20000000a00 */
[----:B------:R-:W-:Y:S01]  /*7a70*/  ULDC.64 UR4, c[0x0][0x778] ;  /* 0x0001de0000047ab9 */ /* 0x000fe20000000a00 */
[----:B------:R-:W-:Y:S01]  /*7a80*/  UISETP.NE.U32.AND UP1, UPT, UR14, URZ, UPT ;  /* 0x0000003f0e00728c */ /* 0x000fe2000bf25070 */
[----:B------:R-:W-:Y:S01]  /*7a90*/  ULDC.64 UR6, c[0x0][0x770] ;  /* 0x0001dc0000067ab9 */ /* 0x000fe20000000a00 */
[----:B------:R-:W-:Y:S02]  /*7aa0*/  UISETP.NE.U32.AND UP0, UPT, UR4, URZ, UPT ;  /* 0x0000003f0400728c */ /* 0x000fe4000bf05070 */
[----:B------:R-:W-:Y:S02]  /*7ab0*/  UISETP.NE.AND.EX UP1, UPT, UR15, URZ, UPT, UP1 ;  /* 0x0000003f0f00728c */ /* 0x000fe4000bf25310 */
[----:B------:R-:W-:Y:S02]  /*7ac0*/  UIMAD.WIDE UR6, UR13, 0x4, UR6 ;  /* 0x000000040d0678a5 */ /* 0x000fe4000f8e0206 */
[----:B------:R-:W-:-:S02]  /*7ad0*/  UISETP.NE.AND.EX UP0, UPT, UR5, URZ, UPT, UP0 ;  /* 0x0000003f0500728c */ /* 0x000fc4000bf05300 */
[----:B------:R-:W-:Y:S01]  /*7ae0*/  PLOP3.LUT P0, PT, PT, PT, UP1, 0x80, 0x0 ;  /* 0x000000000000781c */ /* 0x000fe20003f0f018 */
[----:B------:R-:W-:Y:S01]  /*7af0*/  ULDC.64 UR10, c[0x0][0x780] ;  /* 0x0001e000000a7ab9 */ /* 0x000fe20000000a00 */
[----:B------:R-:W-:Y:S02]  /*7b00*/  IMAD.U32 R2, RZ, RZ, UR6 ;  /* 0x00000006ff027e24 */ /* 0x000fe4000f8e00ff */
[----:B------:R-:W-:Y:S01]  /*7b10*/  IMAD.U32 R3, RZ, RZ, UR7 ;  /* 0x00000007ff037e24 */ /* 0x000fe2000f8e00ff */
[----:B------:R-:W-:-:S04]  /*7b20*/  UISETP.NE.U32.AND UP2, UPT, UR10, URZ, UPT ;  /* 0x0000003f0a00728c */ /* 0x000fc8000bf45070 */
[----:B------:R-:W-:Y:S01]  /*7b30*/  UISETP.NE.AND.EX UP2, UPT, UR11, URZ, UPT, UP2 ;  /* 0x0000003f0b00728c */ /* 0x000fe2000bf45320 */
[----:B------:R-:W-:-:S03]  /*7b40*/  @UP0 ULDC.64 UR4, c[0x0][0x778] ;  /* 0x0001de0000040ab9 */ /* 0x000fc60000000a00 */
[----:B------:R1:W3:Y:S01]  /*7b50*/  @P0 LDG.E R6, desc[UR46][R2.64] ;  /* 0x0000002e02060981 */ /* 0x0002e2000c1e1900 */
[----:B------:R-:W-:Y:S01]  /*7b60*/  @UP0 UIMAD.WIDE UR4, UR13, 0x4, UR4 ;  /* 0x000000040d0408a5 */ /* 0x000fe2000f8e0204 */
[----:B------:R-:W-:Y:S02]  /*7b70*/  PLOP3.LUT P1, PT, PT, PT, UP0, 0x80, 0x0 ;  /* 0x000000000000781c */ /* 0x000fe40003f2f008 */
[----:B------:R-:W-:-:S03]  /*7b80*/  PLOP3.LUT P2, PT, PT, PT, UP2, 0x80, 0x0 ;  /* 0x000000000000781c */ /* 0x000fc60003f4f028 */
[----:B-1----:R-:W-:Y:S02]  /*7b90*/  IMAD.U32 R2, RZ, RZ, UR4 ;  /* 0x00000004ff027e24 */ /* 0x002fe4000f8e00ff */
[----:B------:R-:W-:Y:S01]  /*7ba0*/  IMAD.U32 R3, RZ, RZ, UR5 ;  /* 0x00000005ff037e24 */ /* 0x000fe2000f8e00ff */
[----:B------:R-:W-:Y:S02]  /*7bb0*/  @UP2 ULDC.64 UR4, c[0x0][0x780] ;  /* 0x0001e00000042ab9 */ /* 0x000fe40000000a00 */
[----:B------:R-:W-:-:S03]  /*7bc0*/  @UP2 UIMAD.WIDE UR4, UR13, 0x4, UR4 ;  /* 0x000000040d0428a5 */ /* 0x000fc6000f8e0204 */
[----:B------:R1:W4:Y:S03]  /*7bd0*/  @P1 LDG.E R4, desc[UR46][R2.64] ;  /* 0x0000002e02041981 */ /* 0x000326000c1e1900 */
[----:B-1----:R-:W-:Y:S02]  /*7be0*/  IMAD.U32 R2, RZ, RZ, UR4 ;  /* 0x00000004ff027e24 */ /* 0x002fe4000f8e00ff */
[----:B------:R-:W-:-:S05]  /*7bf0*/  IMAD.U32 R3, RZ, RZ, UR5 ;  /* 0x00000005ff037e24 */ /* 0x000fca000f8e00ff */
[----:B------:R1:W2:Y:S02]  /*7c00*/  @P2 LDG.E R5, desc[UR46][R2.64] ;  /* 0x0000002e02052981 */ /* 0x0002a4000c1e1900 */
[----:B-1----:R-:W-:Y:S02]  /*7c10*/  IMAD.U32 R2, RZ, RZ, UR6 ;  /* 0x00000006ff027e24 */ /* 0x002fe4000f8e00ff */
[----:B------:R-:W-:-:S05]  /*7c20*/  IMAD.U32 R3, RZ, RZ, UR7 ;  /* 0x00000007ff037e24 */ /* 0x000fca000f8e00ff */
[----:B------:R1:W5:Y:S01]  /*7c30*/  @P0 LDG.E R0, desc[UR46][R2.64] ;  /* 0x0000002e02000981 */ /* 0x000362000c1e1900 */
[----:B------:R-:W-:Y:S01]  /*7c40*/  UMOV UR11, URZ ;  /* 0x0000003f000b7c82 */ /* 0x000fe20008000000 */
[----:B---3--:R-:W-:-:S13]  /*7c50*/  @P0 R2UR UR4, R6 ;  /* 0x00000000060402ca */ /* 0x008fda00000e0000 */
[----:B------:R-:W-:-:S04]  /*7c60*/  @UP1 ULEA UR4, UR13, UR4, 0x6 ;  /* 0x000000040d041291 */ /* 0x000fc8000f8e303f */
[----:B------:R-:W-:Y:S01]  /*7c70*/  @UP1 USHF.R.S32.HI UR5, URZ, 0x1f, UR4 ;  /* 0x0000001f3f051899 */ /* 0x000fe20008011404 */
[----:B----4-:R-:W-:Y:S02]  /*7c80*/  @P1 R2UR UR11, R4 ;  /* 0x00000000040b12ca */ /* 0x010fe400000e0000 */
[----:B------:R-:W-:Y:S01]  /*7c90*/  PLOP3.LUT P1, PT, PT, PT, UP1, 0x80, 0x0 ;  /* 0x000000000000781c */ /* 0x000fe20003f2f018 */
[----:B------:R-:W-:-:S03]  /*7ca0*/  @UP1 ULEA.HI UR4, UR5, UR4, URZ, 0x6 ;  /* 0x0000000405041291 */ /* 0x000fc6000f8f303f */
[----:B------:R-:W-:Y:S01]  /*7cb0*/  ULDC UR5, c[0x0][0x280] ;  /* 0x0000a00000057ab9 */ /* 0x000fe20000000800 */
[----:B--2---:R-:W-:Y:S01]  /*7cc0*/  @P2 R2UR UR5, R5 ;  /* 0x00000000050522ca */ /* 0x004fe200000e0000 */
[----:B-1----:R-:W-:-:S14]  /*7cd0*/  @P2 BRA `(.L_x_549) ;  /* 0x0000000000202947 */ /* 0x002fdc0003800000 */
[----:B------:R-:W-:Y:S05]  /*7ce0*/  @!P0 BRA `(.L_x_549) ;  /* 0x00000000001c8947 */ /* 0x000fea0003800000 */
[----:B------:R-:W-:Y:S02]  /*7cf0*/  IMAD.U32 R2, RZ, RZ, UR6 ;  /* 0x00000006ff027e24 */ /* 0x000fe4000f8e00ff */
[----:B------:R-:W-:-:S05]  /*7d00*/  IMAD.U32 R3, RZ, RZ, UR7 ;  /* 0x00000007ff037e24 */ /* 0x000fca000f8e00ff */
[----:B------:R-:W2:Y:S04]  /*7d10*/  LDG.E R4, desc[UR46][R2.64] ;  /* 0x0000002e02047981 */ /* 0x000ea8000c1e1900 */
[----:B------:R-:W3:Y:S01]  /*7d20*/  LDG.E R5, desc[UR46][R2.64+0x4] ;  /* 0x0000042e02057981 */ /* 0x000ee2000c1e1900 */
[----:B--2---:R-:W-:Y:S02]  /*7d30*/  R2UR UR6, R4 ;  /* 0x00000000040672ca */ /* 0x004fe400000e0000 */
[----:B---3--:R-:W-:-:S13]  /*7d40*/  R2UR UR5, R5 ;  /* 0x00000000050572ca */ /* 0x008fda00000e0000 */
[----:B------:R-:W-:-:S12]  /*7d50*/  UIADD3 UR5, -UR6, UR5, URZ ;  /* 0x0000000506057290 */ /* 0x000fd8000fffe13f */
.L_x_549:
[----:B------:R-:W-:Y:S02]  /*7d60*/  UISETP.GE.AND UP2, UPT, UR5, 0x1, UPT ;  /* 0x000000010500788c */ /* 0x000fe4000bf46270 */
[----:B------:R-:W-:Y:S01]  /*7d70*/  @UP1 ULOP3.LUT UR4, UR4, 0xffffffc0, URZ, 0xc0, !UPT ;  /* 0xffffffc004041892 */ /* 0x000fe2000f8ec03f */
[----:B------:R-:W-:Y:S01]  /*7d80*/  UMOV UR43, URZ ;  /* 0x0000003f002b7c82 */ /* 0x000fe20008000000 */
[----:B------:R-:W-:Y:S02]  /*7d90*/  UMOV UR6, URZ ;  /* 0x0000003f00067c82 */ /* 0x000fe40008000000 */
[----:B------:R-:W-:Y:S01]  /*7da0*/  PLOP3.LUT P0, PT, PT, PT, UP2, 0x80, 0x0 ;  /* 0x000000000000781c */ /* 0x000fe20003f0f028 */
[----:B------:R-:W-:Y:S01]  /*7db0*/  @UP1 USHF.R.S32.HI UR9, URZ, 0x1f, UR4 ;  /* 0x0000001f3f091899 */ /* 0x000fe20008011404 */
[----:B-----5:R-:W-:Y:S01]  /*7dc0*/  @P1 R2UR UR43, R0 ;  /* 0x00000000002b12ca */ /* 0x020fe200000e0000 */
[----:B------:R-:W-:Y:S01]  /*7dd0*/  UMOV UR7, URZ ;  /* 0x0000003f00077c82 */ /* 0x000fe20008000000 */
[----:B------:R-:W-:Y:S01]  /*7de0*/  @UP1 UMOV UR6, UR4 ;  /* 0x0000000400061c82 */ /* 0x000fe20008000000 */
[----:B------:R-:W-:-:S03]  /*7df0*/  IMAD.MOV.U32 R0, RZ, RZ, RZ ;  /* 0x000000ffff007224 */ /* 0x000fc600078e00ff */
[----:B------:R-:W-:-:S05]  /*7e00*/  @UP1 UMOV UR7, UR9 ;  /* 0x0000000900071c82 */ /* 0x000fca0008000000 */
[----:B------:R-:W-:Y:S05]  /*7e10*/  @!P0 BRA `(.L_x_548) ;  /* 0x0000002000408947 */ /* 0x000fea0003800000 */
[----:B------:R-:W-:Y:S01]  /*7e20*/  USHF.R.S32.HI UR10, URZ, 0x1f, UR20 ;  /* 0x0000001f3f0a7899 */ /* 0x000fe20008011414 */
[----:B------:R-:W-:Y:S01]  /*7e30*/  BSSY B0, `(.L_x_548) ;  /* 0x000020e000007945 */ /* 0x000fe20003800000 */
[----:B------:R-:W-:Y:S01]  /*7e40*/  ULDC.64 UR16, c[0x0][0x718] ;  /* 0x0001c60000107ab9 */ /* 0x000fe20000000a00 */
[----:B------:R-:W-:Y:S01]  /*7e50*/  UISETP.NE.U32.AND UP1, UPT, UR14, URZ, UPT ;  /* 0x0000003f0e00728c */ /* 0x000fe2000bf25070 */
[----:B------:R-:W-:Y:S01]  /*7e60*/  IMAD.MOV.U32 R0, RZ, RZ, RZ ;  /* 0x000000ffff007224 */ /* 0x000fe200078e00ff */
[----:B------:R-:W-:Y:S02]  /*7e70*/  UIMAD UR4, UR10, UR16, URZ ;  /* 0x000000100a0472a4 */ /* 0x000fe4000f8e023f */
[----:B------:R-:W-:Y:S02]  /*7e80*/  UISETP.NE.AND.EX UP1, UPT, UR15, URZ, UPT, UP1 ;  /* 0x0000003f0f00728c */ /* 0x000fe4000bf25310 */
[----:B------:R-:W-:Y:S02]  /*7e90*/  UIMAD UR9, UR20, UR17, UR4 ;  /* 0x00000011140972a4 */ /* 0x000fe4000f8e0204 */
[----:B------:R-:W-:Y:S01]  /*7ea0*/  USHF.R.S32.HI UR4, URZ, 0x1f, UR13 ;  /* 0x0000001f3f047899 */ /* 0x000fe2000801140d */
[----:B------:R-:W-:Y:S01]  /*7eb0*/  UMOV UR14, UR6 ;  /* 0x00000006000e7c82 */ /* 0x000fe20008000000 */
[----:B------:R-:W-:-:S02]  /*7ec0*/  UMOV UR15, UR7 ;  /* 0x00000007000f7c82 */ /* 0x000fc40008000000 */
[----:B------:R-:W-:Y:S02]  /*7ed0*/  USEL UR4, UR4, URZ, !UP1 ;  /* 0x0000003f04047287 */ /* 0x000fe4000c800000 */
[----:B------:R-:W-:Y:S02]  /*7ee0*/  UIMAD.WIDE.U32 UR6, UR20, UR16, UR14 ;  /* 0x00000010140672a5 */ /* 0x000fe4000f8e000e */
[----:B------:R-:W-:Y:S01]  /*7ef0*/  USEL UR21, UR13, URZ, !UP1 ;  /* 0x0000003f0d157287 */ /* 0x000fe2000c800000 */
[----:B------:R-:W-:Y:S01]  /*7f00*/  ULDC.64 UR16, c[0x0][0x720] ;  /* 0x0001c80000107ab9 */ /* 0x000fe20000000a00 */
[----:B------:R-:W-:Y:S02]  /*7f10*/  UIADD3 UR7, UR7, UR9, URZ ;  /* 0x0000000907077290 */ /* 0x000fe4000fffe03f */
[----:B------:R-:W-:Y:S01]  /*7f20*/  UIMAD UR9, UR4, UR16, URZ ;  /* 0x00000010040972a4 */ /* 0x000fe2000f8e023f */
[----:B------:R-:W-:Y:S01]  /*7f30*/  ULDC.64 UR22, c[0x0][0x730] ;  /* 0x0001cc0000167ab9 */ /* 0x000fe20000000a00 */
[----:B------:R-:W-:-:S02]  /*7f40*/  ELECT P0, URZ, PT ;  /* 0x00000000003f782f */ /* 0x000fc40003800000 */
[----:B------:R-:W-:Y:S02]  /*7f50*/  UIMAD UR9, UR17, UR21, UR9 ;  /* 0x00000015110972a4 */ /* 0x000fe4000f8e0209 */
[----:B------:R-:W-:Y:S02]  /*7f60*/  UIMAD.WIDE.U32 UR16, UR16, UR21, UR6 ;  /* 0x00000015101072a5 */ /* 0x000fe4000f8e0006 */
[----:B------:R-:W-:Y:S01]  /*7f70*/  UIMAD.WIDE.U32 UR18, UR20, UR22, UR14 ;  /* 0x00000016141272a5 */ /* 0x000fe2000f8e000e */
[----:B------:R-:W-:Y:S02]  /*7f80*/  ULDC UR6, c[0x0][0x2e8] ;  /* 0x0000ba0000067ab9 */ /* 0x000fe40000000800 */
[----:B------:R-:W-:Y:S01]  /*7f90*/  ULDC.64 UR14, c[0x0][0x700] ;  /* 0x0001c000000e7ab9 */ /* 0x000fe20000000a00 */
[----:B------:R-:W-:Y:S02]  /*7fa0*/  UISETP.NE.AND UP1, UPT, UR6, 0x1, UPT ;  /* 0x000000010600788c */ /* 0x000fe4000bf25270 */
[----:B------:R-:W-:-:S02]  /*7fb0*/  UIMAD UR10, UR10, UR22, URZ ;  /* 0x000000160a0a72a4 */ /* 0x000fc4000f8e023f */
[----:B------:R-:W-:Y:S02]  /*7fc0*/  UIADD3 UR9, UR17, UR9, URZ ;  /* 0x0000000911097290 */ /* 0x000fe4000fffe03f */
[----:B------:R-:W-:Y:S02]  /*7fd0*/  ULEA UR14, UP2, UR16, UR14, 0x2 ;  /* 0x0000000e100e7291 */ /* 0x000fe4000f84103f */
[----:B------:R-:W-:Y:S02]  /*7fe0*/  UIMAD UR10, UR20, UR23, UR10 ;  /* 0x00000017140a72a4 */ /* 0x000fe4000f8e020a */
[----:B------:R-:W-:Y:S01]  /*7ff0*/  ULEA.HI.X UR15, UR16, UR15, UR9, 0x2, UP2 ;  /* 0x0000000f100f7291 */ /* 0x000fe200090f1409 */
[----:B------:R-:W-:Y:S02]  /*8000*/  ULDC.64 UR22, c[0x0][0x738] ;  /* 0x0001ce0000167ab9 */ /* 0x000fe40000000a00 */
[----:B------:R-:W-:Y:S01]  /*8010*/  @UP1 ULDC UR16, c[0x0][0x2ec] ;  /* 0x0000bb0000101ab9 */ /* 0x000fe20000000800 */
[----:B------:R-:W-:-:S02]  /*8020*/  UIADD3 UR7, UR19, UR10, URZ ;  /* 0x0000000a13077290 */ /* 0x000fc4000fffe03f */
[----:B------:R-:W-:Y:S02]  /*8030*/  UIMAD UR4, UR4, UR22, URZ ;  /* 0x00000016040472a4 */ /* 0x000fe4000f8e023f */
[----:B------:R-:W-:Y:S02]  /*8040*/  UIMAD.WIDE.U32 UR16, UR20, UR16, URZ ;  /* 0x00000010141072a5 */ /* 0x000fe4000f8e003f */
[----:B------:R-:W-:Y:S01]  /*8050*/  UIADD3 UR11, UR8, UR11, URZ ;  /* 0x0000000b080b7290 */ /* 0x000fe2000fffe03f */
[----:B------:R-:W-:Y:S02]  /*8060*/  UMOV UR6, UR18 ;  /* 0x0000001200067c82 */ /* 0x000fe40008000000 */
[----:B------:R-:W-:Y:S01]  /*8070*/  @UP1 ULDC UR8, c[0x0][0x2f0] ;  /* 0x0000bc0000081ab9 */ /* 0x000fe20000000800 */
[----:B------:R-:W-:Y:S01]  /*8080*/  UMOV UR12, UR20 ;  /* 0x00000014000c7c82 */ /* 0x000fe20008000000 */
[----:B------:R-:W-:Y:S02]  /*8090*/  UIMAD UR4, UR23, UR21, UR4 ;  /* 0x00000015170472a4 */ /* 0x000fe4000f8e0204 */
[----:B------:R-:W-:-:S02]  /*80a0*/  UIMAD.WIDE.U32 UR6, UR22, UR21, UR6 ;  /* 0x00000015160672a5 */ /* 0x000fc4000f8e0006 */
[----:B------:R-:W-:Y:S02]  /*80b0*/  USEL UR13, UR13, URZ, !UP0 ;  /* 0x0000003f0d0d7287 */ /* 0x000fe4000c000000 */
[----:B------:R-:W-:Y:S01]  /*80c0*/  @UP1 USHF.R.U32.HI UR12, URZ, UR8, UR17 ;  /* 0x000000083f0c1299 */ /* 0x000fe20008011611 */
[----:B------:R-:W-:Y:S11]  /*80d0*/  @!P0 BRA `(.L_x_550) ;  /* 0x0000001c008c8947 */ /* 0x000ff60003800000 */
[----:B------:R-:W1:Y:S01]  /*80e0*/  S2R R3, SR_CgaCtaId ;  /* 0x0000000000037919 */ /* 0x000e620000008800 */
[----:B------:R-:W-:Y:S01]  /*80f0*/  MOV R0, 0x400 ;  /* 0x0000040000007802 */ /* 0x000fe20000000f00 */
[----:B------:R-:W-:-:S03]  /*8100*/  IMAD.MOV.U32 R2, RZ, RZ, 0x1 ;  /* 0x00000001ff027424 */ /* 0x000fc600078e00ff */
[----:B-1----:R-:W-:Y:S02]  /*8110*/  LEA R0, R3, R0, 0x18 ;  /* 0x0000000003007211 */ /* 0x002fe400078ec0ff */
[----:B------:R-:W-:-:S04]  /*8120*/  SHF.L.U32 R3, R2, 0x1f, RZ ;  /* 0x0000001f02037819 */ /* 0x000fc800000006ff */
[----:B------:R-:W1:Y:S02]  /*8130*/  SYNCS.PHASECHK.TRANS64.TRYWAIT P0, [R0+URZ+0x26820], R3 ;  /* 0x02682003000075a7 */ /* 0x000e64000800017f */
[----:B-1----:R-:W-:Y:S05]  /*8140*/  @!P0 BRA `(.L_x_551) ;  /* 0x0000002000748947 */ /* 0x002fea0003800000 */
.L_x_579:
[----:B------:R-:W2:Y:S01]  /*8150*/  S2R R2, SR_TID.X ;  /* 0x0000000000027919 */ /* 0x000ea20000002100 */
[----:B------:R-:W-:Y:S02]  /*8160*/  IMAD.U32 R8, RZ, RZ, UR7 ;  /* 0x00000007ff087e24 */ /* 0x000fe4000f8e00ff */
        /* <DEDUP_REMOVED lines=11> */
.L_x_552:
[----:B------:R-:W2:Y:S01]  /*8220*/  LDC.64 R6, c[0x0][0x198] ;  /* 0x00006600ff067b82 */ /* 0x000ea20000000a00 */
        /* <DEDUP_REMOVED lines=19> */
[----:B------:R-:W-:-:S02]  /*8360*/  UIADD3 UR16, UR8, 0x14000, URZ ;  /* 0x0001400008107890 */ /* 0x000fc4000fffe03f */
[----:B------:R-:W-:Y:S01]  /*8370*/  UIADD3 UR36, UR8, 0x1e000, URZ ;  /* 0x0001e00008247890 */ /* 0x000fe2000fffe03f */
[----:B--2---:R-:W-:Y:S01]  /*8380*/  IMAD.MOV.U32 R10, RZ, RZ, R6 ;  /* 0x000000ffff0a7224 */ /* 0x004fe200078e0006 */
[----:B------:R-:W-:Y:S01]  /*8390*/  UMOV UR25, UR41 ;  /* 0x0000002900197c82 */ /* 0x000fe20008000000 */
[----:B------:R-:W-:Y:S01]  /*83a0*/  IMAD.MOV.U32 R11, RZ, RZ, R7 ;  /* 0x000000ffff0b7224 */ /* 0x000fe200078e0007 */
[----:B------:R-:W-:Y:S01]  /*83b0*/  UMOV UR17, UR41 ;  /* 0x0000002900117c82 */ /* 0x000fe20008000000 */
[----:B------:R-:W-:Y:S01]  /*83c0*/  UMOV UR37, UR41 ;  /* 0x0000002900257c82 */ /* 0x000fe20008000000 */
[----:B------:R-:W-:Y:S01]  /*83d0*/  IADD3 R2, P1, R10, 0x2f0, RZ ;  /* 0x000002f00a027810 */ /* 0x000fe20007f3e0ff */
[----:B------:R-:W-:Y:S01]  /*83e0*/  UISETP.GE.AND UP0, UPT, UR5, 0x41, UPT ;  /* 0x000000410500788c */ /* 0x000fe2000bf06270 */
[----:B------:R-:W-:Y:S02]  /*83f0*/  UMOV UR10, UR42 ;  /* 0x0000002a000a7c82 */ /* 0x000fe40008000000 */
[----:B------:R-:W-:Y:S01]  /*8400*/  R2UR UR30, R2 ;  /* 0x00000000021e72ca */ /* 0x000fe200000e0000 */
[----:B------:R-:W-:Y:S01]  /*8410*/  UIADD3 UR56, UR8, 0x4000, URZ ;  /* 0x0000400008387890 */ /* 0x000fe2000fffe03f */
[----:B------:R-:W-:Y:S01]  /*8420*/  IADD3 R2, P2, R10, 0x3f0, RZ ;  /* 0x000003f00a027810 */ /* 0x000fe20007f5e0ff */
[----:B------:R-:W-:Y:S01]  /*8430*/  UIADD3 UR48, UR8, 0x5000, URZ ;  /* 0x0000500008307890 */ /* 0x000fe2000fffe03f */
[----:B------:R-:W-:-:S02]  /*8440*/  UMOV UR58, 0x40 ;  /* 0x00000040003a7882 */ /* 0x000fc40000000000 */
[----:B------:R-:W-:Y:S01]  /*8450*/  R2UR UR22, R2 ;  /* 0x00000000021672ca */ /* 0x000fe200000e0000 */
[--C-:B------:R-:W-:Y:S01]  /*8460*/  IMAD.X R2, RZ, RZ, R11.reuse, P1 ;  /* 0x000000ffff027224 */ /* 0x100fe200008e060b */
[----:B------:R-:W-:Y:S01]  /*8470*/  UMOV UR59, UR11 ;  /* 0x0000000b003b7c82 */ /* 0x000fe20008000000 */
[----:B------:R-:W-:Y:S01]  /*8480*/  UMOV UR60, UR12 ;  /* 0x0000000c003c7c82 */ /* 0x000fe20008000000 */
[----:B------:R-:W-:Y:S01]  /*8490*/  UMOV UR61, UR13 ;  /* 0x0000000d003d7c82 */ /* 0x000fe20008000000 */
[----:B------:R-:W-:Y:S01]  /*84a0*/  UMOV UR50, 0x50 ;  /* 0x0000005000327882 */ /* 0x000fe20000000000 */
[----:B------:R-:W-:Y:S01]  /*84b0*/  R2UR UR31, R2 ;  /* 0x00000000021f72ca */ /* 0x000fe200000e0000 */
[----:B------:R-:W-:Y:S01]  /*84c0*/  IMAD.X R2, RZ, RZ, R11, P2 ;  /* 0x000000ffff027224 */ /* 0x000fe200010e060b */
[----:B------:R-:W-:Y:S01]  /*84d0*/  UMOV UR51, UR11 ;  /* 0x0000000b00337c82 */ /* 0x000fe20008000000 */
[----:B------:R-:W-:Y:S01]  /*84e0*/  UMOV UR52, UR12 ;  /* 0x0000000c00347c82 */ /* 0x000fe20008000000 */
[----:B------:R-:W-:-:S02]  /*84f0*/  UMOV UR53, UR13 ;  /* 0x0000000d00357c82 */ /* 0x000fc40008000000 */
[----:B------:R-:W-:Y:S02]  /*8500*/  R2UR UR23, R2 ;  /* 0x00000000021772ca */ /* 0x000fe400000e0000 */
[----:B------:R-:W-:Y:S02]  /*8510*/  IADD3 R2, P1, R10, 0xf0, RZ ;  /* 0x000000f00a027810 */ /* 0x000fe40007f3e0ff */
[----:B------:R-:W-:Y:S02]  /*8520*/  MOV R12, UR22 ;  /* 0x00000016000c7c02 */ /* 0x000fe40008000f00 */
[----:B------:R-:W-:Y:S01]  /*8530*/  R2UR UR32, R2 ;  /* 0x00000000022072ca */ /* 0x000fe200000e0000 */
[----:B-1----:R-:W-:Y:S01]  /*8540*/  IMAD.X R3, RZ, RZ, R11, P1 ;  /* 0x000000ffff037224 */ /* 0x002fe200008e060b */
[----:B------:R-:W-:Y:S01]  /*8550*/  R2UR UR22, R12 ;  /* 0x000000000c1672ca */ /* 0x000fe200000e0000 */
[----:B------:R-:W-:Y:S01]  /*8560*/  IMAD.MOV.U32 R12, RZ, RZ, RZ ;  /* 0x000000ffff0c7224 */ /* 0x000fe200078e00ff */
[----:B------:R-:W-:-:S02]  /*8570*/  PLOP3.LUT P1, PT, PT, PT, UP0, 0x80, 0x0 ;  /* 0x000000000000781c */ /* 0x000fc40003f2f008 */
        /* <DEDUP_REMOVED lines=8> */
[----:B-1----:R-:W-:Y:S01]  /*8600*/  UMOV UR40, 0x0 ;  /* 0x0000000000287882 */ /* 0x002fe20000000000 */
[----:B------:R-:W-:Y:S01]  /*8610*/  UMOV UR41, 0x10000000 ;  /* 0x1000000000297882 */ /* 0x000fe20000000000 */
[----:B--2---:R-:W-:Y:S01]  /*8620*/  UIADD3 UR24, UR8, 0x2000, URZ ;  /* 0x0000200008187890 */ /* 0x004fe2000fffe03f */
[----:B----4-:R-:W-:Y:S01]  /*8630*/  IMAD.MOV.U32 R5, RZ, RZ, RZ ;  /* 0x000000ffff057224 */ /* 0x010fe200078e00ff */
[----:B------:R-:W-:Y:S01]  /*8640*/  UMOV UR27, UR11 ;  /* 0x0000000b001b7c82 */ /* 0x000fe20008000000 */
[----:B------:R-:W-:Y:S01]  /*8650*/  UMOV UR28, UR12 ;  /* 0x0000000c001c7c82 */ /* 0x000fe20008000000 */
[----:B------:R-:W-:Y:S01]  /*8660*/  UMOV UR29, UR13 ;  /* 0x0000000d001d7c82 */ /* 0x000fe20008000000 */
[----:B---3--:R-:W-:-:S02]  /*8670*/  UIADD3 UR9, UR8, 0x26800, URZ ;  /* 0x0002680008097890 */ /* 0x008fc4000fffe03f */
[----:B------:R-:W-:Y:S02]  /*8680*/  UIADD3 UR16, UR8, 0x1000, URZ ;  /* 0x0000100008107890 */ /* 0x000fe4000fffe03f */
[----:B------:R-:W-:Y:S01]  /*8690*/  UIADD3 UR32, UR8, 0x3000, URZ ;  /* 0x0000300008207890 */ /* 0x000fe2000fffe03f */
[----:B------:R-:W-:Y:S01]  /*86a0*/  UMOV UR18, 0x10 ;  /* 0x0000001000127882 */ /* 0x000fe20000000000 */
[----:B------:R-:W-:Y:S01]  /*86b0*/  UMOV UR19, UR11 ;  /* 0x0000000b00137c82 */ /* 0x000fe20008000000 */
[----:B------:R-:W-:Y:S01]  /*86c0*/  UMOV UR20, UR12 ;  /* 0x0000000c00147c82 */ /* 0x000fe20008000000 */
[----:B------:R-:W-:Y:S01]  /*86d0*/  UMOV UR21, UR13 ;  /* 0x0000000d00157c82 */ /* 0x000fe20008000000 */
[----:B------:R-:W-:Y:S01]  /*86e0*/  UMOV UR17, UR9 ;  /* 0x0000000900117c82 */ /* 0x000fe20008000000 */
[----:B------:R1:W-:Y:S01]  /*86f0*/  UTMALDG.4D [UR8], [UR30], desc[UR40] ;  /* 0x000028081e0075b4 */ /* 0x0003e20008019000 */
[----:B------:R-:W-:Y:S01]  /*8700*/  UMOV UR25, UR9 ;  /* 0x0000000900197c82 */ /* 0x000fe20008000000 */
[----:B------:R-:W-:Y:S01]  /*8710*/  UMOV UR34, 0x30 ;  /* 0x0000003000227882 */ /* 0x000fe20000000000 */
[----:B------:R-:W-:Y:S01]  /*8720*/  UMOV UR35, UR11 ;  /* 0x0000000b00237c82 */ /* 0x000fe20008000000 */
[----:B------:R-:W-:Y:S01]  /*8730*/  UMOV UR36, UR12 ;  /* 0x0000000c00247c82 */ /* 0x000fe20008000000 */
[----:B------:R-:W-:Y:S01]  /*8740*/  UMOV UR37, UR13 ;  /* 0x0000000d00257c82 */ /* 0x000fe20008000000 */
[----:B------:R-:W-:Y:S01]  /*8750*/  UMOV UR33, UR9 ;  /* 0x0000000900217c82 */ /* 0x000fe20008000000 */
[----:B------:R-:W-:Y:S01]  /*8760*/  UMOV UR57, UR9 ;  /* 0x0000000900397c82 */ /* 0x000fe20008000000 */
[----:B------:R2:W-:Y:S01]  /*8770*/  UTMALDG.4D [UR16], [UR30], desc[UR40] ;  /* 0x000028101e0075b4 */ /* 0x0005e20008019000 */
[----:B------:R-:W-:Y:S01]  /*8780*/  UMOV UR49, UR9 ;  /* 0x0000000900317c82 */ /* 0x000fe20008000000 */
[----:B------:R3:W-:Y:S01]  /*8790*/  UTMALDG.4D [UR24], [UR30], desc[UR40] ;  /* 0x000028181e0075b4 */ /* 0x0007e20008019000 */
[----:B------:R4:W-:Y:S01]  /*87a0*/  UTMALDG.4D [UR32], [UR30], desc[UR40] ;  /* 0x000028201e0075b4 */ /* 0x0009e20008019000 */
[----:B-1----:R-:W-:Y:S01]  /*87b0*/  UMOV UR10, 0x40 ;  /* 0x00000040000a7882 */ /* 0x002fe20000000000 */
[----:B------:R1:W-:Y:S01]  /*87c0*/  UTMALDG.4D [UR56], [UR30], desc[UR40] ;  /* 0x000028381e0075b4 */ /* 0x0003e20008019000 */
[----:B--2---:R-:W-:-:S02]  /*87d0*/  R2UR UR21, R13 ;  /* 0x000000000d1572ca */ /* 0x004fc400000e0000 */
[----:B------:R-:W-:Y:S01]  /*87e0*/  R2UR UR20, R14 ;  /* 0x000000000e1472ca */ /* 0x000fe200000e0000 */
[----:B------:R1:W-:Y:S01]  /*87f0*/  UTMALDG.4D [UR48], [UR30], desc[UR40] ;  /* 0x000028301e0075b4 */ /* 0x0003e20008019000 */
[----:B---3--:R-:W-:Y:S01]  /*8800*/  UIADD3 UR24, UR8, 0x6000, URZ ;  /* 0x0000600008187890 */ /* 0x008fe2000fffe03f */
[----:B------:R-:W-:Y:S01]  /*8810*/  UMOV UR26, UR42 ;  /* 0x0000002a001a7c82 */ /* 0x000fe20008000000 */
[----:B----4-:R-:W-:-:S07]  /*8820*/  UIADD3 UR32, UR8, 0x8000, URZ ;  /* 0x0000800008207890 */ /* 0x010fce000fffe03f */
[----:B------:R1:W-:Y:S01]  /*8830*/  UTMALDG.4D [UR24], [UR22], desc[UR40] ;  /* 0x00002818160075b4 */ /* 0x0003e20008019000 */
[----:B------:R-:W-:Y:S01]  /*8840*/  UIADD3 UR8, UR8, 0xa000, URZ ;  /* 0x0000a00008087890 */ /* 0x000fe2000fffe03f */
[----:B------:R-:W-:Y:S02]  /*8850*/  UMOV UR34, 0x20 ;  /* 0x0000002000227882 */ /* 0x000fe40000000000 */
[----:B------:R1:W-:Y:S06]  /*8860*/  UTMALDG.4D [UR32], [UR22], desc[UR40] ;  /* 0x00002820160075b4 */ /* 0x0003ec0008019000 */
[----:B------:R1:W-:Y:S02]  /*8870*/  UTMALDG.4D [UR8], [UR22], desc[UR40] ;  /* 0x00002808160075b4 */ /* 0x0003e40008019000 */
[----:B-1----:R-:W-:Y:S05]  /*8880*/  @!P1 BRA `(.L_x_553) ;  /* 0x0000001000a89947 */ /* 0x002fea0003800000 */
[----:B------:R-:W-:Y:S01]  /*8890*/  UIADD3 UR8, UR5, 0x3f, URZ ;  /* 0x0000003f05087890 */ /* 0x000fe2000fffe03f */
[----:B------:R-:W1:Y:S01]  /*88a0*/  S2R R15, SR_TID.X ;  /* 0x00000000000f7919 */ /* 0x000e620000002100 */
[----:B------:R-:W-:Y:S02]  /*88b0*/  IMAD.MOV.U32 R9, RZ, RZ, 0x1 ;  /* 0x00000001ff097424 */ /* 0x000fe400078e00ff */
[----:B------:R-:W-:Y:S01]  /*88c0*/  USHF.R.S32.HI UR9, URZ, 0x1f, UR8 ;  /* 0x0000001f3f097899 */ /* 0x000fe20008011408 */
[----:B------:R-:W-:Y:S02]  /*88d0*/  IMAD.MOV.U32 R12, RZ, RZ, RZ ;  /* 0x000000ffff0c7224 */ /* 0x000fe400078e00ff */
[----:B------:R-:W-:Y:S01]  /*88e0*/  IMAD.MOV.U32 R5, RZ, RZ, RZ ;  /* 0x000000ffff057224 */ /* 0x000fe200078e00ff */
[----:B------:R-:W-:Y:S01]  /*88f0*/  ULEA.HI UR9, UR9, UR8, URZ, 0x6 ;  /* 0x0000000809097291 */ /* 0x000fe2000f8f303f */
[----:B------:R-:W-:-:S03]  /*8900*/  IMAD.MOV.U32 R17, RZ, RZ, RZ ;  /* 0x000000ffff117224 */ /* 0x000fc600078e00ff */
[----:B------:R-:W-:-:S04]  /*8910*/  ULEA.HI.SX32 UR9, UR9, 0xffffffff, 0x1a ;  /* 0xffffffff09097891 */ /* 0x000fc8000f8fd23f */
[----:B------:R-:W-:-:S04]  /*8920*/  UISETP.LT.AND UP0, UPT, UR9, 0x1, UPT ;  /* 0x000000010900788c */ /* 0x000fc8000bf01270 */
[----:B------:R-:W-:Y:S02]  /*8930*/  USEL UR8, UR9, 0x1, !UP0 ;  /* 0x0000000109087887 */ /* 0x000fe4000c000000 */
[----:B------:R-:W-:-:S04]  /*8940*/  UISETP.GE.AND UP0, UPT, UR5, 0x81, UPT ;  /* 0x000000810500788c */ /* 0x000fc8000bf06270 */
[----:B------:R-:W-:Y:S02]  /*8950*/  IMAD.U32 R13, RZ, RZ, UR8 ;  /* 0x00000008ff0d7e24 */ /* 0x000fe4000f8e00ff */
[----:B------:R-:W-:-:S03]  /*8960*/  PLOP3.LUT P1, PT, PT, PT, UP0, 0x80, 0x0 ;  /* 0x000000000000781c */ /* 0x000fc60003f2f008 */
[----:B------:R-:W-:Y:S02]  /*8970*/  LOP3.LUT R13, R13, 0x1, RZ, 0xc0, !PT ;  /* 0x000000010d0d7812 */ /* 0x000fe400078ec0ff */
[----:B-1----:R-:W-:-:S08]  /*8980*/  LOP3.LUT R16, R15, 0x1f, RZ, 0xc0, !PT ;  /* 0x0000001f0f107812 */ /* 0x002fd000078ec0ff */
[----:B------:R-:W-:Y:S05]  /*8990*/  @!P1 BRA `(.L_x_554) ;  /* 0x0000000800f49947 */ /* 0x000fea0003800000 */
[----:B------:R-:W-:Y:S01]  /*89a0*/  R2UR UR9, R13 ;  /* 0x000000000d0972ca */ /* 0x000fe200000e0000 */
[----:B------:R-:W-:Y:S02]  /*89b0*/  IMAD.MOV.U32 R17, RZ, RZ, RZ ;  /* 0x000000ffff117224 */ /* 0x000fe400078e00ff */
[----:B------:R-:W-:-:S10]  /*89c0*/  IMAD.MOV.U32 R9, RZ, RZ, 0x1 ;  /* 0x00000001ff097424 */ /* 0x000fd400078e00ff */
[----:B------:R-:W-:-:S06]  /*89d0*/  UIADD3 UR8, UR8, -UR9, URZ ;  /* 0x8000000908087290 */ /* 0x000fcc000fffe03f */
[----:B------:R-:W-:-:S07]  /*89e0*/  IMAD.U32 R18, RZ, RZ, UR8 ;  /* 0x00000008ff127e24 */ /* 0x000fce000f8e00ff */
.L_x_563:
[----:B------:R-:W-:-:S04]  /*89f0*/  SHF.L.U32 R21, R9, 0x1f, RZ ;  /* 0x0000001f09157819 */ /* 0x000fc800000006ff */
[----:B-1----:R-:W1:Y:S02]  /*8a00*/  SYNCS.PHASECHK.TRANS64.TRYWAIT P1, [R0+URZ+0x26840], R21 ;  /* 0x02684015000075a7 */ /* 0x002e64000802017f */
[----:B-12---:R-:W-:Y:S05]  /*8a10*/  @!P1 BRA `(.L_x_555) ;  /* 0x0000001800549947 */ /* 0x006fea0003800000 */
.L_x_580:
[----:B------:R-:W-:Y:S05]  /*8a20*/  @P0 BRA `(.L_x_556) ;  /* 0x0000000000140947 */ /* 0x000fea0003800000 */
[----:B------:R-:W-:Y:S01]  /*8a30*/  ISETP.NE.AND P1, PT, R16, RZ, PT ;  /* 0x000000ff1000720c */ /* 0x000fe20003f25270 */
[----:B------:R-:W-:-:S04]  /*8a40*/  IMAD.MOV.U32 R3, RZ, RZ, 0x3100 ;  /* 0x00003100ff037424 */ /* 0x000fc800078e00ff */
[----:B------:R2:W-:Y:S08]  /*8a50*/  SYNCS.ARRIVE.TRANS64 RZ, [R0+URZ+0x26830], R3 ;  /* 0x0268300300ff79a7 */ /* 0x0005f0000800003f */
[----:B------:R-:W-:Y:S05]  /*8a60*/  @!P1 BRA `(.L_x_556) ;  /* 0x0000000000049947 */ /* 0x000fea0003800000 */
[----:B------:R-:W-:Y:S01]  /*8a70*/  BPT.TRAP 0x1 ;  /* 0x000000040000795c */ /* 0x000fe20000300000 */
.L_x_556:
        /* <DEDUP_REMOVED lines=18> */
[----:B------:R-:W-:Y:S02]  /*8ba0*/  UIADD3 UR19, UR19, UR43, URZ ;  /* 0x0000002b13137290 */ /* 0x000fe4000fffe03f */
        /* <DEDUP_REMOVED lines=14> */
[----:B------:R-:W-:Y:S01]  /*8c90*/  R2UR UR41, R2 ;  /* 0x00000000022972ca */ /* 0x000fe200000e0000 */
[----:B------:R-:W-:Y:S01]  /*8ca0*/  UMOV UR10, 0x10 ;  /* 0x00000010000a7882 */ /* 0x000fe20000000000 */
[----:B------:R-:W-:-:S02]  /*8cb0*/  UMOV UR31, UR17 ;  /* 0x00000011001f7c82 */ /* 0x000fc40008000000 */
[----:B------:R-:W-:-:S13]  /*8cc0*/  R2UR UR9, R5 ;  /* 0x00000000050972ca */ /* 0x000fda00000e0000 */
[----:B------:R2:W-:Y:S01]  /*8cd0*/  UTMALDG.4D [UR16], [UR8], desc[UR22] ;  /* 0x00001610080075b4 */ /* 0x0005e20008019000 */
[----:B------:R2:W-:Y:S01]  /*8ce0*/  UTMALDG.4D [UR32], [UR8], desc[UR22] ;  /* 0x00001620080075b4 */ /* 0x0005e20008019000 */
[----:B------:R2:W-:Y:S01]  /*8cf0*/  UTMALDG.4D [UR24], [UR8], desc[UR22] ;  /* 0x00001618080075b4 */ /* 0x0005e20008019000 */
[----:B------:R2:W-:Y:S01]  /*8d00*/  UBLKCP.S.G [UR30], [UR40], UR10 ;  /* 0x0000001e280073ba */ /* 0x0005e2000800020a */
[----:B------:R-:W3:Y:S02]  /*8d10*/  SYNCS.PHASECHK.TRANS64.TRYWAIT P1, [R0+URZ+0x26828], R21 ;  /* 0x02682815000075a7 */ /* 0x000ee4000802017f */
[----:B--23--:R-:W-:Y:S05]  /*8d20*/  @!P1 BRA `(.L_x_557) ;  /* 0x0000001400a49947 */ /* 0x00cfea0003800000 */
.L_x_581:
[----:B------:R-:W-:Y:S05]  /*8d30*/  @P0 BRA `(.L_x_558) ;  /* 0x0000000000140947 */ /* 0x000fea0003800000 */
[----:B------:R-:W-:Y:S01]  /*8d40*/  ISETP.NE.AND P1, PT, R16, RZ, PT ;  /* 0x000000ff1000720c */ /* 0x000fe20003f25270 */
[----:B------:R-:W-:-:S04]  /*8d50*/  IMAD.MOV.U32 R3, RZ, RZ, 0x3100 ;  /* 0x00003100ff037424 */ /* 0x000fc800078e00ff */
[----:B------:R3:W-:Y:S08]  /*8d60*/  SYNCS.ARRIVE.TRANS64 RZ, [R0+URZ+0x26818], R3 ;  /* 0x0268180300ff79a7 */ /* 0x0007f0000800003f */
[----:B------:R-:W-:Y:S05]  /*8d70*/  @!P1 BRA `(.L_x_558) ;  /* 0x0000000000049947 */ /* 0x000fea0003800000 */
[----:B------:R-:W-:Y:S01]  /*8d80*/  BPT.TRAP 0x1 ;  /* 0x000000040000795c */ /* 0x000fe20000300000 */
.L_x_558:
[----:B------:R-:W-:Y:S01]  /*8d90*/  VIADD R19, R19, 0x40 ;  /* 0x0000004013137836 */ /* 0x000fe20000000000 */
[----:B------:R-:W-:Y:S01]  /*8da0*/  IADD3 R2, P1, R10, 0xf0, RZ ;  /* 0x000000f00a027810 */ /* 0x000fe20007f3e0ff */
[----:B------:R-:W-:Y:S01]  /*8db0*/  UMOV UR30, 0x0 ;  /* 0x00000000001e7882 */ /* 0x000fe20000000000 */
[----:B------:R-:W-:Y:S01]  /*8dc0*/  R2UR UR16, R0 ;  /* 0x00000000001072ca */ /* 0x000fe200000e0000 */
[C---:B------:R-:W-:Y:S01]  /*8dd0*/  VIADD R20, R19.reuse, UR43 ;  /* 0x0000002b13147c36 */ /* 0x040fe20008000000 */
[----:B------:R-:W-:Y:S01]  /*8de0*/  R2UR UR8, R19 ;  /* 0x00000000130872ca */ /* 0x000fe200000e0000 */
[----:B---3--:R-:W-:Y:S01]  /*8df0*/  IMAD.X R3, RZ, RZ, R11, P1 ;  /* 0x000000ffff037224 */ /* 0x008fe200008e060b */
        /* <DEDUP_REMOVED lines=13> */
[----:B------:R-:W-:Y:S02]  /*8ed0*/  UIADD3 UR16, UR16, 0x17000, URZ ;  /* 0x0001700010107890 */ /* 0x000fe4000fffe03f */
[----:B------:R-:W-:Y:S01]  /*8ee0*/  UIMAD.WIDE UR8, UR8, 0x4, UR14 ;  /* 0x00000004080878a5 */ /* 0x000fe2000f8e020e */
[----:B------:R3:W-:Y:S01]  /*8ef0*/  UTMALDG.4D [UR32], [UR22], desc[UR30] ;  /* 0x00001e20160075b4 */ /* 0x0007e20008019000 */
[----:B------:R-:W-:Y:S01]  /*8f00*/  UMOV UR29, UR21 ;  /* 0x00000015001d7c82 */ /* 0x000fe20008000000 */
[----:B------:R-:W-:Y:S01]  /*8f10*/  UMOV UR25, UR33 ;  /* 0x0000002100197c82 */ /* 0x000fe20008000000 */
[----:B------:R-:W-:Y:S01]  /*8f20*/  UMOV UR27, UR35 ;  /* 0x00000023001b7c82 */ /* 0x000fe20008000000 */
[----:B------:R-:W-:Y:S01]  /*8f30*/  UMOV UR18, 0x40 ;  /* 0x0000004000127882 */ /* 0x000fe20000000000 */
[----:B------:R-:W-:Y:S01]  /*8f40*/  UMOV UR17, UR33 ;  /* 0x0000002100117c82 */ /* 0x000fe20008000000 */
[----:B------:R-:W-:Y:S01]  /*8f50*/  UMOV UR19, UR35 ;  /* 0x0000002300137c82 */ /* 0x000fe20008000000 */
[----:B------:R-:W-:Y:S01]  /*8f60*/  UMOV UR41, UR33 ;  /* 0x0000002100297c82 */ /* 0x000fe20008000000 */
[----:B------:R3:W-:Y:S01]  /*8f70*/  UTMALDG.4D [UR24], [UR22], desc[UR30] ;  /* 0x00001e18160075b4 */ /* 0x0007e20008019000 */
[----:B------:R-:W-:Y:S01]  /*8f80*/  UMOV UR10, 0x10 ;  /* 0x00000010000a7882 */ /* 0x000fe20000000000 */
[----:B------:R3:W-:Y:S01]  /*8f90*/  UTMALDG.4D [UR16], [UR22], desc[UR30] ;  /* 0x00001e10160075b4 */ /* 0x0007e20008019000 */
[----:B------:R3:W-:Y:S01]  /*8fa0*/  UBLKCP.S.G [UR40], [UR8], UR10 ;  /* 0x00000028080073ba */ /* 0x0007e2000800020a */
[----:B------:R-:W4:Y:S02]  /*8fb0*/  SYNCS.PHASECHK.TRANS64.TRYWAIT P1, [R0+URZ+0x26848], R21 ;  /* 0x02684815000075a7 */ /* 0x000f24000802017f */
[----:B---34-:R-:W-:Y:S05]  /*8fc0*/  @!P1 BRA `(.L_x_559) ;  /* 0x0000001400109947 */ /* 0x018fea0003800000 */
.L_x_582:
[----:B-123--:R-:W-:Y:S01]  /*8fd0*/  SHF.R.S32.HI R21, RZ, 0x1f, R19 ;  /* 0x0000001fff157819 */ /* 0x00efe20000011413 */
[----:B------:R-:W-:Y:S06]  /*8fe0*/  @P0 BRA `(.L_x_560) ;  /* 0x00000000001c0947 */ /* 0x000fec0003800000 */
[----:B------:R-:W-:-:S04]  /*8ff0*/  IMAD.MOV.U32 R16, RZ, RZ, 0x3100 ;  /* 0x00003100ff107424 */ /* 0x000fc800078e00ff */
[----:B------:R1:W-:Y:S02]  /*9000*/  SYNCS.ARRIVE.TRANS64 RZ, [R0+URZ+0x26838], R16 ;  /* 0x0268381000ff79a7 */ /* 0x0003e4000800003f */
[----:B-1----:R-:W1:Y:S02]  /*9010*/  S2R R16, SR_TID.X ;  /* 0x0000000000107919 */ /* 0x002e640000002100 */
[----:B-1----:R-:W-:-:S04]  /*9020*/  LOP3.LUT R16, R16, 0x1f, RZ, 0xc0, !PT ;  /* 0x0000001f10107812 */ /* 0x002fc800078ec0ff */
[----:B------:R-:W-:-:S13]  /*9030*/  ISETP.NE.AND P1, PT, R16, RZ, PT ;  /* 0x000000ff1000720c */ /* 0x000fda0003f25270 */
[----:B------:R-:W-:Y:S05]  /*9040*/  @!P1 BRA `(.L_x_560) ;  /* 0x0000000000049947 */ /* 0x000fea0003800000 */
[----:B------:R-:W-:Y:S01]  /*9050*/  BPT.TRAP 0x1 ;  /* 0x000000040000795c */ /* 0x000fe20000300000 */
.L_x_560:
[----:B------:R-:W-:Y:S01]  /*9060*/  IADD3 R19, P1, R19, UR6, RZ ;  /* 0x0000000613137c10 */ /* 0x000fe2000ff3e0ff */
[----:B------:R-:W-:Y:S01]  /*9070*/  UMOV UR22, 0x0 ;  /* 0x0000000000167882 */ /* 0x000fe20000000000 */
[----:B------:R-:W-:Y:S01]  /*9080*/  R2UR UR30, R0 ;  /* 0x00000000001e72ca */ /* 0x000fe200000e0000 */
[----:B------:R-:W-:Y:S01]  /*9090*/  UMOV UR23, 0x14f00000 ;  /* 0x14f0000000177882 */ /* 0x000fe20000000000 */
[----:B------:R-:W-:Y:S01]  /*90a0*/  R2UR UR8, R4 ;  /* 0x00000000040872ca */ /* 0x000fe200000e0000 */
[----:B------:R-:W-:Y:S01]  /*90b0*/  IMAD.X R4, R21, 0x1, R8, P1 ;  /* 0x0000000115047824 */ /* 0x000fe200008e0608 */
[C---:B------:R-:W-:Y:S01]  /*90c0*/  LEA R14, P1, R19.reuse, R14, 0x2 ;  /* 0x0000000e130e7211 */ /* 0x040fe200078210ff */
[----:B------:R-:W-:Y:S01]  /*90d0*/  UMOV UR34, URZ ;  /* 0x0000003f00227c82 */ /* 0x000fe20008000000 */
[----:B------:R-:W-:Y:S01]  /*90e0*/  R2UR UR35, R20 ;  /* 0x00000000142372ca */ /* 0x000fe200000e0000 */
[----:B------:R-:W-:Y:S01]  /*90f0*/  UMOV UR36, UR20 ;  /* 0x0000001400247c82 */ /* 0x000fe20008000000 */
[----:B------:R-:W-:Y:S01]  /*9100*/  LEA.HI.X R15, R19, R15, R4, 0x2, P1 ;  /* 0x0000000f130f7211 */ /* 0x000fe200008f1404 */
[----:B------:R-:W-:Y:S01]  /*9110*/  UMOV UR37, UR21 ;  /* 0x0000001500257c82 */ /* 0x000fe20008000000 */
[----:B------:R-:W-:Y:S01]  /*9120*/  R2UR UR9, R5 ;  /* 0x00000000050972ca */ /* 0x000fe200000e0000 */
[----:B------:R-:W-:Y:S01]  /*9130*/  UMOV UR26, 0x20 ;  /* 0x00000020001a7882 */ /* 0x000fe20000000000 */
[----:B------:R-:W-:Y:S01]  /*9140*/  R2UR UR40, R14 ;  /* 0x000000000e2872ca */ /* 0x000fe200000e0000 */
[----:B------:R-:W-:Y:S01]  /*9150*/  UIADD3 UR32, UR30, 0x1b000, URZ ;  /* 0x0001b0001e207890 */ /* 0x000fe2000fffe03f */
[----:B------:R-:W-:Y:S01]  /*9160*/  R2UR UR41, R15 ;  /* 0x000000000f2972ca */ /* 0x000fe200000e0000 */
[----:B------:R-:W-:Y:S01]  /*9170*/  UIADD3 UR33, UR30, 0x26838, URZ ;  /* 0x000268381e217890 */ /* 0x000fe2000fffe03f */
[----:B------:R-:W-:Y:S01]  /*9180*/  LOP3.LUT R9, R9, 0x1, RZ, 0x3c, !PT ;  /* 0x0000000109097812 */ /* 0x000fe200078e3cff */
[----:B------:R-:W-:-:S02]  /*9190*/  UIADD3 UR24, UR30, 0x1c000, URZ ;  /* 0x0001c0001e187890 */ /* 0x000fc4000fffe03f */
[----:B------:R-:W-:Y:S01]  /*91a0*/  UIADD3 UR16, UR30, 0x1d000, URZ ;  /* 0x0001d0001e107890 */ /* 0x000fe2000fffe03f */
[----:B------:R-:W-:Y:S01]  /*91b0*/  SHF.L.U32 R5, R9, 0x1f, RZ ;  /* 0x0000001f09057819 */ /* 0x000fe200000006ff */
[----:B------:R-:W-:Y:S01]  /*91c0*/  UIADD3 UR30, UR30, 0x1e300, URZ ;  /* 0x0001e3001e1e7890 */ /* 0x000fe2000fffe03f */
[----:B------:R-:W-:Y:S01]  /*91d0*/  UMOV UR28, UR20 ;  /* 0x00000014001c7c82 */ /* 0x000fe20008000000 */
        /* <DEDUP_REMOVED lines=12> */
[----:B------:R-:W2:Y:S02]  /*92a0*/  SYNCS.PHASECHK.TRANS64.TRYWAIT P1, [R0+URZ+0x26820], R5 ;  /* 0x02682005000075a7 */ /* 0x000ea4000802017f */
[----:B-12---:R-:W-:Y:S05]  /*92b0*/  @!P1 BRA `(.L_x_561) ;  /* 0x0000001000689947 */ /* 0x006fea0003800000 */
.L_x_584:
[----:B------:R-:W-:Y:S05]  /*92c0*/  @P0 BRA `(.L_x_562) ;  /* 0x0000000000140947 */ /* 0x000fea0003800000 */
[----:B------:R-:W-:Y:S01]  /*92d0*/  ISETP.NE.AND P1, PT, R16, RZ, PT ;  /* 0x000000ff1000720c */ /* 0x000fe20003f25270 */
[----:B-1----:R-:W-:-:S04]  /*92e0*/  IMAD.MOV.U32 R5, RZ, RZ, 0x3100 ;  /* 0x00003100ff057424 */ /* 0x002fc800078e00ff */
[----:B------:R2:W-:Y:S08]  /*92f0*/  SYNCS.ARRIVE.TRANS64 RZ, [R0+URZ+0x26810], R5 ;  /* 0x0268100500ff79a7 */ /* 0x0005f0000800003f */
[----:B------:R-:W-:Y:S05]  /*9300*/  @!P1 BRA `(.L_x_562) ;  /* 0x0000000000049947 */ /* 0x000fea0003800000 */
[----:B------:R-:W-:Y:S01]  /*9310*/  BPT.TRAP 0x1 ;  /* 0x000000040000795c */ /* 0x000fe20000300000 */
.L_x_562:
        /* <DEDUP_REMOVED lines=18> */
[----:B------:R-:W-:Y:S02]  /*9440*/  UIADD3 UR35, UR40, UR43, URZ ;  /* 0x0000002b28237290 */ /* 0x000fe4000fffe03f */
[----:B------:R-:W-:Y:S02]  /*9450*/  UIADD3 UR24, UR16, 0x13000, URZ ;  /* 0x0001300010187890 */ /* 0x000fe4000fffe03f */
[----:B------:R-:W-:-:S02]  /*9460*/  UIADD3 UR44, UR16, 0x1e000, URZ ;  /* 0x0001e000102c7890 */ /* 0x000fc4000fffe03f */
        /* <DEDUP_REMOVED lines=13> */
[----:B------:R3:W-:Y:S02]  /*9540*/  UBLKCP.S.G [UR44], [UR8], UR39 ;  /* 0x0000002c080073ba */ /* 0x0007e40008000227 */
[----:B---3--:R-:W-:Y:S05]  /*9550*/  @P1 BRA `(.L_x_563) ;  /* 0xfffffff400241947 */ /* 0x008fea000383ffff */
[----:B-12---:R-:W-:-:S07]  /*9560*/  IMAD.U32 R5, RZ, RZ, UR40 ;  /* 0x00000028ff057e24 */ /* 0x006fce000f8e00ff */
.L_x_554:
[----:B------:R-:W-:-:S13]  /*9570*/  ISETP.NE.AND P1, PT, R13, RZ, PT ;  /* 0x000000ff0d00720c */ /* 0x000fda0003f25270 */
[----:B------:R-:W-:Y:S05]  /*9580*/  @!P1 BRA `(.L_x_553) ;  /* 0x0000000400689947 */ /* 0x000fea0003800000 */
[----:B------:R-:W-:-:S04]  /*9590*/  SHF.L.U32 R7, R9, 0x1f, RZ ;  /* 0x0000001f09077819 */ /* 0x000fc800000006ff */
[----:B------:R-:W1:Y:S02]  /*95a0*/  SYNCS.PHASECHK.TRANS64.TRYWAIT P1, [R0+URZ+0x26840], R7 ;  /* 0x02684007000075a7 */ /* 0x000e64000802017f */
[----:B-1----:R-:W-:Y:S05]  /*95b0*/  @!P1 BRA `(.L_x_564) ;  /* 0x0000000c00c09947 */ /* 0x002fea0003800000 */
.L_x_585:
[----:B------:R-:W-:Y:S05]  /*95c0*/  @P0 BRA `(.L_x_565) ;  /* 0x0000000000140947 */ /* 0x000fea0003800000 */
[----:B------:R-:W-:Y:S01]  /*95d0*/  ISETP.NE.AND P1, PT, R16, RZ, PT ;  /* 0x000000ff1000720c */ /* 0x000fe20003f25270 */
[----:B------:R-:W-:-:S04]  /*95e0*/  IMAD.MOV.U32 R5, RZ, RZ, 0x3100 ;  /* 0x00003100ff057424 */ /* 0x000fc800078e00ff */
[----:B------:R2:W-:Y:S08]  /*95f0*/  SYNCS.ARRIVE.TRANS64 RZ, [R0+URZ+0x26830], R5 ;  /* 0x0268300500ff79a7 */ /* 0x0005f0000800003f */
[----:B------:R-:W-:Y:S05]  /*9600*/  @!P1 BRA `(.L_x_565) ;  /* 0x0000000000049947 */ /* 0x000fea0003800000 */
[----:B------:R-:W-:Y:S01]  /*9610*/  BPT.TRAP 0x1 ;  /* 0x000000040000795c */ /* 0x000fe20000300000 */
.L_x_565:
[----:B--2---:R-:W2:Y:S01]  /*9620*/  LDC.64 R4, c[0x0][0x728] ;  /* 0x0001ca00ff047b82 */ /* 0x004ea20000000a00 */
        /* <DEDUP_REMOVED lines=31> */
[----:B------:R-:W-:Y:S01]  /*9820*/  UMOV UR41, UR33 ;  /* 0x0000002100297c82 */ /* 0x000fe20008000000 */
[----:B------:R-:W-:-:S02]  /*9830*/  UMOV UR10, 0x10 ;  /* 0x00000010000a7882 */ /* 0x000fc40000000000 */
[----:B------:R-:W-:-:S13]  /*9840*/  R2UR UR9, R4 ;  /* 0x00000000040972ca */ /* 0x000fda00000e0000 */
[----:B------:R2:W-:Y:S01]  /*9850*/  UTMALDG.4D [UR32], [UR8], desc[UR22] ;  /* 0x00001620080075b4 */ /* 0x0005e20008019000 */
[----:B------:R2:W-:Y:S01]  /*9860*/  UTMALDG.4D [UR24], [UR8], desc[UR22] ;  /* 0x00001618080075b4 */ /* 0x0005e20008019000 */
[----:B------:R2:W-:Y:S01]  /*9870*/  UTMALDG.4D [UR16], [UR8], desc[UR22] ;  /* 0x00001610080075b4 */ /* 0x0005e20008019000 */
[----:B------:R2:W-:Y:S01]  /*9880*/  UBLKCP.S.G [UR40], [UR30], UR10 ;  /* 0x000000281e0073ba */ /* 0x0005e2000800020a */
[----:B------:R-:W3:Y:S02]  /*9890*/  SYNCS.PHASECHK.TRANS64.TRYWAIT P1, [R0+URZ+0x26828], R7 ;  /* 0x02682807000075a7 */ /* 0x000ee4000802017f */
[----:B--23--:R-:W-:Y:S05]  /*98a0*/  @!P1 BRA `(.L_x_566) ;  /* 0x0000000c00189947 */ /* 0x00cfea0003800000 */
.L_x_586:
[----:B------:R-:W-:Y:S05]  /*98b0*/  @P0 BRA `(.L_x_567) ;  /* 0x0000000000140947 */ /* 0x000fea0003800000 */
[----:B------:R-:W-:Y:S01]  /*98c0*/  ISETP.NE.AND P0, PT, R16, RZ, PT ;  /* 0x000000ff1000720c */ /* 0x000fe20003f05270 */
[----:B------:R-:W-:-:S04]  /*98d0*/  IMAD.MOV.U32 R5, RZ, RZ, 0x3100 ;  /* 0x00003100ff057424 */ /* 0x000fc800078e00ff */
[----:B------:R3:W-:Y:S08]  /*98e0*/  SYNCS.ARRIVE.TRANS64 RZ, [R0+URZ+0x26818], R5 ;  /* 0x0268180500ff79a7 */ /* 0x0007f0000800003f */
[----:B------:R-:W-:Y:S05]  /*98f0*/  @!P0 BRA `(.L_x_567) ;  /* 0x0000000000048947 */ /* 0x000fea0003800000 */
[----:B------:R-:W-:Y:S01]  /*9900*/  BPT.TRAP 0x1 ;  /* 0x000000040000795c */ /* 0x000fe20000300000 */
.L_x_567:
        /* <DEDUP_REMOVED lines=17> */
[----:B------:R-:W-:Y:S02]  /*9a20*/  UIADD3 UR35, UR10, UR43, URZ ;  /* 0x0000002b0a237290 */ /* 0x000fe4000fffe03f */
[----:B---3--:R-:W-:Y:S01]  /*9a30*/  IMAD.U32 R5, RZ, RZ, UR10 ;  /* 0x0000000aff057e24 */ /* 0x008fe2000f8e00ff */
        /* <DEDUP_REMOVED lines=13> */
[----:B------:R3:W-:Y:S02]  /*9b10*/  UBLKCP.S.G [UR40], [UR8], UR39 ;  /* 0x00000028080073ba */ /* 0x0007e40008000227 */
[----:B---3--:R-:W-:Y:S01]  /*9b20*/  NOP ;  /* 0x0000000000007918 */ /* 0x008fe20000000000 */
.L_x_553:
[----:B------:R-:W3:Y:S01]  /*9b30*/  S2R R2, SR_TID.X ;  /* 0x0000000000027919 */ /* 0x000ee20000002100 */
[----:B------:R-:W-:Y:S01]  /*9b40*/  IMAD R3, R12, 0x8, R0 ;  /* 0x000000080c037824 */ /* 0x000fe200078e0200 */
[----:B---3--:R-:W-:Y:S02]  /*9b50*/  LOP3.LUT R4, R2, 0x7f, RZ, 0xc0, !PT ;  /* 0x0000007f02047812 */ /* 0x008fe400078ec0ff */
[----:B------:R-:W-:Y:S02]  /*9b60*/  SHF.L.U32 R2, R9, 0x1f, RZ ;  /* 0x0000001f09027819 */ /* 0x000fe400000006ff */
[----:B------:R-:W-:Y:S02]  /*9b70*/  ISETP.NE.AND P1, PT, R4, RZ, PT ;  /* 0x000000ff0400720c */ /* 0x000fe40003f25270 */
[----:B------:R-:W3:Y:S02]  /*9b80*/  SYNCS.PHASECHK.TRANS64.TRYWAIT P0, [R3+URZ+0x26840], R2 ;  /* 0x02684002030075a7 */ /* 0x000ee4000800017f */
[----:B---3--:R-:W-:Y:S09]  /*9b90*/  @!P0 BRA `(.L_x_568) ;  /* 0x0000000800708947 */ /* 0x008ff20003800000 */
.L_x_587:
[----:B------:R-:W-:Y:S05]  /*9ba0*/  @P1 BRA `(.L_x_569) ;  /* 0x0000000000181947 */ /* 0x000fea0003800000 */
[----:B------:R-:W4:Y:S01]  /*9bb0*/  S2R R4, SR_TID.X ;  /* 0x0000000000047919 */ /* 0x000f220000002100 */
[----:B---3--:R-:W-:-:S04]  /*9bc0*/  IMAD.MOV.U32 R2, RZ, RZ, 0x3100 ;  /* 0x00003100ff027424 */ /* 0x008fc800078e00ff */
[----:B------:R3:W-:Y:S01]  /*9bd0*/  SYNCS.ARRIVE.TRANS64 RZ, [R3+URZ+0x26830], R2 ;  /* 0x0268300203ff79a7 */ /* 0x0007e2000800003f */
[----:B----4-:R-:W-:-:S13]  /*9be0*/  LOP3.LUT P0, RZ, R4, 0x1f, RZ, 0xc0, !PT ;  /* 0x0000001f04ff7812 */ /* 0x010fda000780c0ff */
[----:B---3--:R-:W-:Y:S05]  /*9bf0*/  @!P0 BRA `(.L_x_569) ;  /* 0x0000000000048947 */ /* 0x008fea0003800000 */
[----:B------:R-:W-:Y:S01]  /*9c00*/  BPT.TRAP 0x1 ;  /* 0x000000040000795c */ /* 0x000fe20000300000 */
.L_x_569:
[----:B------:R-:W-:Y:S01]  /*9c10*/  R2UR UR35, R5 ;  /* 0x00000000052372ca */ /* 0x000fe200000e0000 */
[C-C-:B---3--:R-:W-:Y:S01]  /*9c20*/  IMAD R2, R12.reuse, 0x3000, R0.reuse ;  /* 0x000030000c027824 */ /* 0x148fe200078e0200 */
[----:B------:R-:W-:Y:S01]  /*9c30*/  R2UR UR33, R3 ;  /* 0x00000000032172ca */ /* 0x000fe200000e0000 */
[----:B-12---:R-:W-:Y:S01]  /*9c40*/  IMAD R0, R12, 0x100, R0 ;  /* 0x000001000c007824 */ /* 0x006fe200078e0200 */
        /* <DEDUP_REMOVED lines=11> */
[----:B------:R-:W-:-:S02]  /*9d00*/  UIADD3 UR35, UR35, UR43, URZ ;  /* 0x0000002b23237290 */ /* 0x000fc4000fffe03f */
[----:B------:R-:W-:Y:S02]  /*9d10*/  UIADD3 UR33, UR33, 0x26830, URZ ;  /* 0x0002683021217890 */ /* 0x000fe4000fffe03f */
        /* <DEDUP_REMOVED lines=13> */
[----:B------:R-:W-:Y:S01]  /*9df0*/  UMOV UR25, UR33 ;  /* 0x0000002100197c82 */ /* 0x000fe20008000000 */
[----:B------:R-:W-:Y:S01]  /*9e00*/  UMOV UR27, UR35 ;  /* 0x00000023001b7c82 */ /* 0x000fe20008000000 */
[----:B------:R-:W-:Y:S01]  /*9e10*/  R2UR UR23, R11 ;  /* 0x000000000b1772ca */ /* 0x000fe200000e0000 */
[----:B------:R-:W-:Y:S01]  /*9e20*/  UMOV UR19, UR35 ;  /* 0x0000002300137c82 */ /* 0x000fe20008000000 */
[----:B------:R-:W-:Y:S01]  /*9e30*/  UMOV UR41, UR33 ;  /* 0x0000002100297c82 */ /* 0x000fe20008000000 */
[----:B------:R-:W-:Y:S01]  /*9e40*/  UMOV UR10, 0x10 ;  /* 0x00000010000a7882 */ /* 0x000fe20000000000 */
[----:B------:R-:W-:Y:S01]  /*9e50*/  ISETP.NE.AND P0, PT, R0, 0x2, PT ;  /* 0x000000020000780c */ /* 0x000fe20003f05270 */
[----:B------:R-:W-:-:S03]  /*9e60*/  ULEA.HI.X UR9, UR17, UR9, UR18, 0x2, UP0 ;  /* 0x0000000911097291 */ /* 0x000fc600080f1412 */
[----:B------:R-:W-:Y:S01]  /*9e70*/  UMOV UR18, 0x40 ;  /* 0x0000004000127882 */ /* 0x000fe20000000000 */
[----:B------:R-:W-:Y:S01]  /*9e80*/  UMOV UR17, UR33 ;  /* 0x0000002100117c82 */ /* 0x000fe20008000000 */
[----:B------:R-:W-:Y:S02]  /*9e90*/  SEL R2, RZ, 0x1, P0 ;  /* 0x00000001ff027807 */ /* 0x000fe40000000000 */
[----:B------:R-:W-:Y:S01]  /*9ea0*/  SEL R0, R0, RZ, P0 ;  /* 0x000000ff00007207 */ /* 0x000fe20000000000 */
[----:B------:R1:W-:Y:S01]  /*9eb0*/  UTMALDG.4D [UR32], [UR22], desc[UR30] ;  /* 0x00001e20160075b4 */ /* 0x0003e20008019000 */
[----:B------:R-:W-:Y:S01]  /*9ec0*/  LOP3.LUT R9, R9, R2, RZ, 0x3c, !PT ;  /* 0x0000000209097212 */ /* 0x000fe200078e3cff */
[----:B------:R1:W-:Y:S01]  /*9ed0*/  UTMALDG.4D [UR24], [UR22], desc[UR30] ;  /* 0x00001e18160075b4 */ /* 0x0003e20008019000 */
[----:B------:R1:W-:Y:S01]  /*9ee0*/  UTMALDG.4D [UR16], [UR22], desc[UR30] ;  /* 0x00001e10160075b4 */ /* 0x0003e20008019000 */
[----:B------:R1:W-:Y:S02]  /*9ef0*/  UBLKCP.S.G [UR40], [UR8], UR10 ;  /* 0x00000028080073ba */ /* 0x0003e4000800020a */
[----:B-1----:R-:W-:-:S02]  /*9f00*/  NOP ;  /* 0x0000000000007918 */ /* 0x002fc40000000000 */
.L_x_550:
[----:B------:R-:W-:Y:S05]  /*9f10*/  BSYNC B0 ;  /* 0x0000000000007941 */ /* 0x000fea0003800000 */
.L_x_548:
[----:B------:R-:W-:-:S03]  /*9f20*/  UMOV UR8, 0xffffffff ;  /* 0xffffffff00087882 */ /* 0x000fc60000000000 */
[----:B------:R-:W-:Y:S05]  /*9f30*/  BRA.DIV UR8, `(.L_x_570) ;  /* 0x00000006089c7947 */ /* 0x000fea000b800000 */
[----:B------:R-:W-:-:S13]  /*9f40*/  ELECT P0, URZ, PT ;  /* 0x00000000003f782f */ /* 0x000fda0003800000 */
.L_x_590:
[----:B------:R-:W-:Y:S05]  /*9f50*/  @!P0 BRA `(.L_x_480) ;  /* 0x0000000000848947 */ /* 0x000fea0003800000 */
[----:B------:R-:W-:-:S06]  /*9f60*/  ULOP3.LUT UR8, UR38, 0x2, URZ, 0xfc, !UPT ;  /* 0x0000000226087892 */ /* 0x000fcc000f8efc3f */
[----:B------:R-:W-:-:S05]  /*9f70*/  IMAD.U32 R2, RZ, RZ, UR8 ;  /* 0x00000008ff027e24 */ /* 0x000fca000f8e00ff */
[----:B------:R-:W-:-:S13]  /*9f80*/  ISETP.NE.AND P2, PT, R2, 0x3, PT ;  /* 0x000000030200780c */ /* 0x000fda0003f45270 */
[----:B------:R-:W-:Y:S05]  /*9f90*/  @!P2 BRA `(.L_x_571) ;  /* 0x000000000004a947 */ /* 0x000fea0003800000 */
[----:B--2---:R-:W-:Y:S01]  /*9fa0*/  BPT.TRAP 0x1 ;  /* 0x000000040000795c */ /* 0x004fe20000300000 */
.L_x_571:
        /* <DEDUP_REMOVED lines=15> */
.L_x_591:
[----:B------:R-:W3:Y:S02]  /*a0a0*/  SYNCS.PHASECHK.TRANS64.TRYWAIT P0, [R3+URZ], R2 ;  /* 0x00000002030075a7 */ /* 0x000ee4000800017f */
[----:B---3--:R-:W-:Y:S05]  /*a0b0*/  @!P0 BRA `(.L_x_573) ;  /* 0x0000000400748947 */ /* 0x008fea0003800000 */
.L_x_592:
[----:B------:R-:W-:Y:S05]  /*a0c0*/  @!P2 BRA `(.L_x_574) ;  /* 0x000000000004a947 */ /* 0x000fea0003800000 */
[----:B--2---:R-:W-:Y:S01]  /*a0d0*/  BPT.TRAP 0x1 ;  /* 0x000000040000795c */ /* 0x004fe20000300000 */
.L_x_574:
[----:B---3--:R-:W-:-:S04]  /*a0e0*/  VIADD R3, R7, 0x26840 ;  /* 0x0002684007037836 */ /* 0x008fc80000000000 */
[----:B------:R-:W-:-:S04]  /*a0f0*/  IMAD R0, R0, 0x8, R3 ;  /* 0x0000000800007824 */ /* 0x000fc800078e0203 */
[----:B------:R-:W3:Y:S02]  /*a100*/  SYNCS.PHASECHK.TRANS64.TRYWAIT P0, [R0+URZ], R5 ;  /* 0x00000005000075a7 */ /* 0x000ee4000800017f */
[----:B---3--:R-:W-:Y:S05]  /*a110*/  @!P0 BRA `(.L_x_575) ;  /* 0x0000000400708947 */ /* 0x008fea0003800000 */
.L_x_593:
[----:B------:R-:W-:-:S07]  /*a120*/  IMAD R3, R4, 0x8, R3 ;  /* 0x0000000804037824 */ /* 0x000fce00078e0203 */
.L_x_576:
[----:B----4-:R4:W1:Y:S02]  /*a130*/  SYNCS.PHASECHK.TRANS64.TRYWAIT P0, [R3+URZ], R2 ;  /* 0x00000002030075a7 */ /* 0x010864000800017f */
[----:B-1----:R-:W-:Y:S05]  /*a140*/  @!P0 NANOSLEEP.SYNCS 0x989680 ;  /* 0x009896800000895d */ /* 0x002fea0003900000 */
[----:B------:R-:W1:Y:S02]  /*a150*/  @!P0 SYNCS.PHASECHK.TRANS64 P0, [R3+URZ], R2 ;  /* 0x00000002030085a7 */ /* 0x000e64000800007f */
[----:B-1----:R-:W-:Y:S05]  /*a160*/  @!P0 BRA `(.L_x_576) ;  /* 0xfffffffc00f08947 */ /* 0x002fea000383ffff */
.L_x_480:
[----:B--2---:R-:W-:Y:S05]  /*a170*/  BSYNC B6 ;  /* 0x0000000000067941 */ /* 0x004fea0003800000 */
.L_x_474:
[----:B------:R-:W-:Y:S05]  /*a180*/  EXIT ;  /* 0x000000000000794d */ /* 0x000fea0003800000 */
.L_x_490:
[----:B------:R-:W-:Y:S02]  /*a190*/  IMAD.MOV.U32 R13, RZ, RZ, R16 ;  /* 0x000000ffff0d7224 */ /* 0x000fe400078e0010 */
[----:B------:R-:W-:Y:S02]  /*a1a0*/  IMAD.MOV.U32 R12, RZ, RZ, RZ ;  /* 0x000000ffff0c7224 */ /* 0x000fe400078e00ff */
[----:B------:R-:W-:Y:S02]  /*a1b0*/  IMAD.MOV.U32 R11, RZ, RZ, 0x1f ;  /* 0x0000001fff0b7424 */ /* 0x000fe400078e00ff */
[----:B------:R-:W-:-:S07]  /*a1c0*/  IMAD.MOV.U32 R15, RZ, RZ, -0x1 ;  /* 0xffffffffff0f7424 */ /* 0x000fce00078e00ff */
[----:B-1---5:R-:W-:Y:S05]  /*a1d0*/  WARPSYNC.COLLECTIVE R15, `(.L_x_577) ;  /* 0x000000000f087348 */ /* 0x022fea0003c00000 */
[----:B------:R2:W3:Y:S02]  /*a1e0*/  SHFL.IDX P6, R14, R13, R12, R11 ;  /* 0x0000000c0d0e7389 */ /* 0x0004e400000c000b */
[----:B-123-5:R-:W-:Y:S01]  /*a1f0*/  ENDCOLLECTIVE ;  /* 0x000000000000791b */ /* 0x02efe20003800000 */
.L_x_577:
[----:B------:R-:W-:Y:S05]  /*a200*/  BRA `(.L_x_578) ;  /* 0xffffff7000587947 */ /* 0x000fea000383ffff */
.L_x_492:
[----:B-1----:R1:W3:Y:S02]  /*a210*/  SYNCS.PHASECHK.TRANS64.TRYWAIT P0, [R18+URZ+0x26800], R5 ;  /* 0x02680005120075a7 */ /* 0x0022e4000800017f */
[----:B---3--:R-:W-:Y:S05]  /*a220*/  @!P0 NANOSLEEP.SYNCS 0x989680 ;  /* 0x009896800000895d */ /* 0x008fea0003900000 */
[----:B------:R-:W3:Y:S02]  /*a230*/  @!P0 SYNCS.PHASECHK.TRANS64 P0, [R18+URZ+0x26800], R5 ;  /* 0x02680005120085a7 */ /* 0x000ee4000800007f */
[----:B---3--:R-:W-:Y:S05]  /*a240*/  @!P0 BRA `(.L_x_492) ;  /* 0xfffffffc00f08947 */ /* 0x008fea000383ffff */
[----:B------:R-:W-:Y:S05]  /*a250*/  BRA `(.L_x_491) ;  /* 0xffffff70007c7947 */ /* 0x000fea000383ffff */
.L_x_497:
[----:B--2---:R-:W-:-:S04]  /*a260*/  IMAD.U32 R5, RZ, RZ, UR10 ;  /* 0x0000000aff057e24 */ /* 0x004fc8000f8e00ff */
[----:B------:R2:W3:Y:S03]  /*a270*/  SYNCS.PHASECHK.TRANS64.TRYWAIT P1, [R5+URZ+0x26810], R16 ;  /* 0x02681010050075a7 */ /* 0x0004e6000802017f */
[----:B---3--:R-:W-:Y:S05]  /*a280*/  @!P1 NANOSLEEP.SYNCS 0x989680 ;  /* 0x009896800000995d */ /* 0x008fea0003900000 */
[----:B------:R-:W3:Y:S02]  /*a290*/  @!P1 SYNCS.PHASECHK.TRANS64 P1, [R5+URZ+0x26810], R16 ;  /* 0x02681010050095a7 */ /* 0x000ee4000802007f */
[----:B---3--:R-:W-:Y:S05]  /*a2a0*/  @!P1 BRA `(.L_x_497) ;  /* 0xfffffffc00ec9947 */ /* 0x008fea000383ffff */
[----:B------:R-:W-:Y:S05]  /*a2b0*/  BRA `(.L_x_496) ;  /* 0xffffff7800e07947 */ /* 0x000fea000383ffff */
.L_x_501:
[----:B------:R-:W-:-:S04]  /*a2c0*/  IMAD.U32 R121, RZ, RZ, UR10 ;  /* 0x0000000aff797e24 */ /* 0x000fc8000f8e00ff */
[----:B------:R1:W1:Y:S03]  /*a2d0*/  SYNCS.PHASECHK.TRANS64.TRYWAIT P1, [R121+URZ+0x26830], R16 ;  /* 0x02683010790075a7 */ /* 0x000266000802017f */
[----:B-1----:R-:W-:Y:S05]  /*a2e0*/  @!P1 NANOSLEEP.SYNCS 0x989680 ;  /* 0x009896800000995d */ /* 0x002fea0003900000 */
[----:B------:R-:W1:Y:S02]  /*a2f0*/  @!P1 SYNCS.PHASECHK.TRANS64 P1, [R121+URZ+0x26830], R16 ;  /* 0x02683010790095a7 */ /* 0x000e64000802007f */
[----:B-1----:R-:W-:Y:S05]  /*a300*/  @!P1 BRA `(.L_x_501) ;  /* 0xfffffffc00ec9947 */ /* 0x002fea000383ffff */
[----:B------:R-:W-:Y:S05]  /*a310*/  BRA `(.L_x_500) ;  /* 0xffffff7c00ec7947 */ /* 0x000fea000383ffff */
.L_x_551:
[----:B-1----:R1:W2:Y:S02]  /*a320*/  SYNCS.PHASECHK.TRANS64.TRYWAIT P0, [R0+URZ+0x26820], R3 ;  /* 0x02682003000075a7 */ /* 0x0022a4000800017f */
[----:B--2---:R-:W-:Y:S05]  /*a330*/  @!P0 NANOSLEEP.SYNCS 0x989680 ;  /* 0x009896800000895d */ /* 0x004fea0003900000 */
[----:B------:R-:W2:Y:S02]  /*a340*/  @!P0 SYNCS.PHASECHK.TRANS64 P0, [R0+URZ+0x26820], R3 ;  /* 0x02682003000085a7 */ /* 0x000ea4000800007f */
[----:B--2---:R-:W-:Y:S05]  /*a350*/  @!P0 BRA `(.L_x_551) ;  /* 0xfffffffc00f08947 */ /* 0x004fea000383ffff */
[----:B------:R-:W-:Y:S05]  /*a360*/  BRA `(.L_x_579) ;  /* 0xffffffdc00787947 */ /* 0x000fea000383ffff */
.L_x_555:
[----:B-1----:R1:W2:Y:S02]  /*a370*/  SYNCS.PHASECHK.TRANS64.TRYWAIT P1, [R0+URZ+0x26840], R21 ;  /* 0x02684015000075a7 */ /* 0x0022a4000802017f */
[----:B--2---:R-:W-:Y:S05]  /*a380*/  @!P1 NANOSLEEP.SYNCS 0x989680 ;  /* 0x009896800000995d */ /* 0x004fea0003900000 */
[----:B------:R-:W2:Y:S02]  /*a390*/  @!P1 SYNCS.PHASECHK.TRANS64 P1, [R0+URZ+0x26840], R21 ;  /* 0x02684015000095a7 */ /* 0x000ea4000802007f */
[----:B--2---:R-:W-:Y:S05]  /*a3a0*/  @!P1 BRA `(.L_x_555) ;  /* 0xfffffffc00f09947 */ /* 0x004fea000383ffff */
[----:B------:R-:W-:Y:S05]  /*a3b0*/  BRA `(.L_x_580) ;  /* 0xffffffe400987947 */ /* 0x000fea000383ffff */
.L_x_557:
[----:B--2---:R2:W3:Y:S02]  /*a3c0*/  SYNCS.PHASECHK.TRANS64.TRYWAIT P1, [R0+URZ+0x26828], R21 ;  /* 0x02682815000075a7 */ /* 0x0044e4000802017f */
[----:B---3--:R-:W-:Y:S05]  /*a3d0*/  @!P1 NANOSLEEP.SYNCS 0x989680 ;  /* 0x009896800000995d */ /* 0x008fea0003900000 */
[----:B------:R-:W3:Y:S02]  /*a3e0*/  @!P1 SYNCS.PHASECHK.TRANS64 P1, [R0+URZ+0x26828], R21 ;  /* 0x02682815000095a7 */ /* 0x000ee4000802007f */
[----:B---3--:R-:W-:Y:S05]  /*a3f0*/  @!P1 BRA `(.L_x_557) ;  /* 0xfffffffc00f09947 */ /* 0x008fea000383ffff */
[----:B------:R-:W-:Y:S05]  /*a400*/  BRA `(.L_x_581) ;  /* 0xffffffe800487947 */ /* 0x000fea000383ffff */
.L_x_559:
[----:B---3--:R3:W4:Y:S02]  /*a410*/  SYNCS.PHASECHK.TRANS64.TRYWAIT P1, [R0+URZ+0x26848], R21 ;  /* 0x02684815000075a7 */ /* 0x008724000802017f */
[----:B----4-:R-:W-:Y:S05]  /*a420*/  @!P1 NANOSLEEP.SYNCS 0x989680 ;  /* 0x009896800000995d */ /* 0x010fea0003900000 */
[----:B------:R-:W4:Y:S02]  /*a430*/  @!P1 SYNCS.PHASECHK.TRANS64 P1, [R0+URZ+0x26848], R21 ;  /* 0x02684815000095a7 */ /* 0x000f24000802007f */
[----:B----4-:R-:W-:Y:S05]  /*a440*/  @!P1 BRA `(.L_x_559) ;  /* 0xfffffffc00f09947 */ /* 0x010fea000383ffff */
[----:B------:R-:W-:Y:S05]  /*a450*/  BRA `(.L_x_582) ;  /* 0xffffffe800dc7947 */ /* 0x000fea000383ffff */
.L_x_561:
[----:B------:R-:W-:-:S07]  /*a460*/  SHF.L.U32 R5, R9, 0x1f, RZ ;  /* 0x0000001f09057819 */ /* 0x000fce00000006ff */
.L_x_583:
[----:B-1----:R1:W2:Y:S02]  /*a470*/  SYNCS.PHASECHK.TRANS64.TRYWAIT P1, [R0+URZ+0x26820], R5 ;  /* 0x02682005000075a7 */ /* 0x0022a4000802017f */
[----:B--2---:R-:W-:Y:S05]  /*a480*/  @!P1 NANOSLEEP.SYNCS 0x989680 ;  /* 0x009896800000995d */ /* 0x004fea0003900000 */
[----:B------:R-:W2:Y:S02]  /*a490*/  @!P1 SYNCS.PHASECHK.TRANS64 P1, [R0+URZ+0x26820], R5 ;  /* 0x02682005000095a7 */ /* 0x000ea4000802007f */
[----:B--2---:R-:W-:Y:S05]  /*a4a0*/  @!P1 BRA `(.L_x_583) ;  /* 0xfffffffc00f09947 */ /* 0x004fea000383ffff */
[----:B------:R-:W-:Y:S05]  /*a4b0*/  BRA `(.L_x_584) ;  /* 0xffffffec00807947 */ /* 0x000fea000383ffff */
.L_x_564:
[----:B-1----:R1:W2:Y:S02]  /*a4c0*/  SYNCS.PHASECHK.TRANS64.TRYWAIT P1, [R0+URZ+0x26840], R7 ;  /* 0x02684007000075a7 */ /* 0x0022a4000802017f */
[----:B--2---:R-:W-:Y:S05]  /*a4d0*/  @!P1 NANOSLEEP.SYNCS 0x989680 ;  /* 0x009896800000995d */ /* 0x004fea0003900000 */
[----:B------:R-:W2:Y:S02]  /*a4e0*/  @!P1 SYNCS.PHASECHK.TRANS64 P1, [R0+URZ+0x26840], R7 ;  /* 0x02684007000095a7 */ /* 0x000ea4000802007f */
[----:B--2---:R-:W-:Y:S05]  /*a4f0*/  @!P1 BRA `(.L_x_564) ;  /* 0xfffffffc00f09947 */ /* 0x004fea000383ffff */
[----:B------:R-:W-:Y:S05]  /*a500*/  BRA `(.L_x_585) ;  /* 0xfffffff0002c7947 */ /* 0x000fea000383ffff */
.L_x_566:
[----:B--2---:R2:W3:Y:S02]  /*a510*/  SYNCS.PHASECHK.TRANS64.TRYWAIT P1, [R0+URZ+0x26828], R7 ;  /* 0x02682807000075a7 */ /* 0x0044e4000802017f */
[----:B---3--:R-:W-:Y:S05]  /*a520*/  @!P1 NANOSLEEP.SYNCS 0x989680 ;  /* 0x009896800000995d */ /* 0x008fea0003900000 */
[----:B------:R-:W3:Y:S02]  /*a530*/  @!P1 SYNCS.PHASECHK.TRANS64 P1, [R0+URZ+0x26828], R7 ;  /* 0x02682807000095a7 */ /* 0x000ee4000802007f */
[----:B---3--:R-:W-:Y:S05]  /*a540*/  @!P1 BRA `(.L_x_566) ;  /* 0xfffffffc00f09947 */ /* 0x008fea000383ffff */
[----:B------:R-:W-:Y:S05]  /*a550*/  BRA `(.L_x_586) ;  /* 0xfffffff000d47947 */ /* 0x000fea000383ffff */
.L_x_568:
[----:B---3--:R3:W4:Y:S02]  /*a560*/  SYNCS.PHASECHK.TRANS64.TRYWAIT P0, [R3+URZ+0x26840], R2 ;  /* 0x02684002030075a7 */ /* 0x008724000800017f */
[----:B----4-:R-:W-:Y:S05]  /*a570*/  @!P0 NANOSLEEP.SYNCS 0x989680 ;  /* 0x009896800000895d */ /* 0x010fea0003900000 */
[----:B------:R-:W4:Y:S02]  /*a580*/  @!P0 SYNCS.PHASECHK.TRANS64 P0, [R3+URZ+0x26840], R2 ;  /* 0x02684002030085a7 */ /* 0x000f24000800007f */
[----:B----4-:R-:W-:Y:S05]  /*a590*/  @!P0 BRA `(.L_x_568) ;  /* 0xfffffffc00f08947 */ /* 0x010fea000383ffff */
[----:B------:R-:W-:Y:S05]  /*a5a0*/  BRA `(.L_x_587) ;  /* 0xfffffff4007c7947 */ /* 0x000fea000383ffff */
.L_x_570:
[----:B------:R-:W-:Y:S01]  /*a5b0*/  BSSY B0, `(.L_x_588) ;  /* 0x0000006000007945 */ /* 0x000fe20003800000 */
[----:B------:R-:W-:-:S07]  /*a5c0*/  IMAD.MOV.U32 R15, RZ, RZ, -0x1 ;  /* 0xffffffffff0f7424 */ /* 0x000fce00078e00ff */
[----:B--2---:R-:W-:Y:S05]  /*a5d0*/  WARPSYNC.COLLECTIVE R15, `(.L_x_589) ;  /* 0x000000000f0c7348 */ /* 0x004fea0003c00000 */
[----:B------:R-:W-:Y:S02]  /*a5e0*/  ELECT P6, UR62, PT ;  /* 0x00000000003e782f */ /* 0x000fe400038c0000 */
[----:B------:R-:W-:Y:S01]  /*a5f0*/  MOV R14, UR62 ;  /* 0x0000003e000e7c02 */ /* 0x000fe20008000f00 */
[----:B--2---:R-:W-:Y:S10]  /*a600*/  ENDCOLLECTIVE ;  /* 0x000000000000791b */ /* 0x004ff40003800000 */
.L_x_589:
[----:B------:R-:W-:Y:S05]  /*a610*/  BSYNC B0 ;  /* 0x0000000000007941 */ /* 0x000fea0003800000 */
.L_x_588:
[----:B------:R-:W-:Y:S01]  /*a620*/  PLOP3.LUT P0, PT, P6, PT, PT, 0x80, 0x0 ;  /* 0x000000000000781c */ /* 0x000fe2000370f070 */
[----:B------:R-:W-:-:S12]  /*a630*/  BRA `(.L_x_590) ;  /* 0xfffffff800447947 */ /* 0x000fd8000383ffff */
.L_x_572:
[----:B-1----:R1:W3:Y:S02]  /*a640*/  SYNCS.PHASECHK.TRANS64.TRYWAIT P0, [R6+URZ], R5 ;  /* 0x00000005060075a7 */ /* 0x0022e4000800017f */
[----:B---3--:R-:W-:Y:S05]  /*a650*/  @!P0 NANOSLEEP.SYNCS 0x989680 ;  /* 0x009896800000895d */ /* 0x008fea0003900000 */
[----:B------:R-:W3:Y:S02]  /*a660*/  @!P0 SYNCS.PHASECHK.TRANS64 P0, [R6+URZ], R5 ;  /* 0x00000005060085a7 */ /* 0x000ee4000800007f */
[----:B---3--:R-:W-:Y:S05]  /*a670*/  @!P0 BRA `(.L_x_572) ;  /* 0xfffffffc00f08947 */ /* 0x008fea000383ffff */
[----:B------:R-:W-:Y:S05]  /*a680*/  BRA `(.L_x_591) ;  /* 0xfffffff800847947 */ /* 0x000fea000383ffff */
.L_x_573:
[----:B---3--:R3:W4:Y:S02]  /*a690*/  SYNCS.PHASECHK.TRANS64.TRYWAIT P0, [R3+URZ], R2 ;  /* 0x00000002030075a7 */ /* 0x008724000800017f */
[----:B----4-:R-:W-:Y:S05]  /*a6a0*/  @!P0 NANOSLEEP.SYNCS 0x989680 ;  /* 0x009896800000895d */ /* 0x010fea0003900000 */
[----:B------:R-:W4:Y:S02]  /*a6b0*/  @!P0 SYNCS.PHASECHK.TRANS64 P0, [R3+URZ], R2 ;  /* 0x00000002030085a7 */ /* 0x000f24000800007f */
[----:B----4-:R-:W-:Y:S05]  /*a6c0*/  @!P0 BRA `(.L_x_573) ;  /* 0xfffffffc00f08947 */ /* 0x010fea000383ffff */
[----:B------:R-:W-:Y:S05]  /*a6d0*/  BRA `(.L_x_592) ;  /* 0xfffffff800787947 */ /* 0x000fea000383ffff */
.L_x_575:
[----:B---3--:R3:W4:Y:S02]  /*a6e0*/  SYNCS.PHASECHK.TRANS64.TRYWAIT P0, [R0+URZ], R5 ;  /* 0x00000005000075a7 */ /* 0x008724000800017f */
[----:B----4-:R-:W-:Y:S05]  /*a6f0*/  @!P0 NANOSLEEP.SYNCS 0x989680 ;  /* 0x009896800000895d */ /* 0x010fea0003900000 */
[----:B------:R-:W4:Y:S02]  /*a700*/  @!P0 SYNCS.PHASECHK.TRANS64 P0, [R0+URZ], R5 ;  /* 0x00000005000085a7 */ /* 0x000f24000800007f */
[----:B----4-:R-:W-:Y:S05]  /*a710*/  @!P0 BRA `(.L_x_575) ;  /* 0xfffffffc00f08947 */ /* 0x010fea000383ffff */
[----:B------:R-:W-:Y:S05]  /*a720*/  BRA `(.L_x_593) ;  /* 0xfffffff8007c7947 */ /* 0x000fea000383ffff */
.L_x_594:
        /* <DEDUP_REMOVED lines=13> */
.L_x_6557:


//--------------------- .text._ZN7cutlass13device_kernelIN5flash11enable_sm90INS1_16FlashAttnBwdSm90INS1_25CollectiveMainloopBwdSm90ILi2ELi2ELi2EN4cute5tupleIJNS5_1CILi1EEES8_S8_EEENS6_IJNS7_ILi64EEENS7_ILi128EEENS7_ILi96EEEEEENS_6half_tEfNS_4arch4Sm90ELb0ELb0ELb1ELb1ELb1ELb1ELb0ELb0ELi2ELi1ELi2ELi1ELb1EEENS1_21CollectiveEpilogueBwdISD_SE_SG_Li256ELb1ELb0ELi1EEENS1_19SingleTileSchedulerILb1ELb0ELb0ELi128EEEEEEEEEvNT_6ParamsE --------------------------
	.section	.text._ZN7cutlass13device_kernelIN5flash11enable_sm90INS1_16FlashAttnBwdSm90INS1_25CollectiveMainloopBwdSm90ILi2ELi2ELi2EN4cute5tupleIJNS5_1CILi1EEES8_S8_EEENS6_IJNS7_ILi64EEENS7_ILi128EEENS7_ILi96EEEEEENS_6half_tEfNS_4arch4Sm90ELb0ELb0ELb1ELb1ELb1ELb1ELb0ELb0ELi2ELi1ELi2ELi1ELb1EEENS1_21CollectiveEpilogueBwdISD_SE_SG_Li256ELb1ELb0ELi1EEENS1_19SingleTileSchedulerILb1ELb0ELb0ELi128EEEEEEEEEvNT_6ParamsE,"ax",@progbits
	.align	128
.text._ZN7cutlass13device_kernelIN5flash11enable_sm90INS1_16FlashAttnBwdSm90INS1_25CollectiveMainloopBwdSm90ILi2ELi2ELi2EN4cute5tupleIJNS5_1CILi1EEES8_S8_EEENS6_IJNS7_ILi64EEENS7_ILi128EEENS7_ILi96EEEEEENS_6half_tEfNS_4arch4Sm90ELb0ELb0ELb1ELb1ELb1ELb1ELb0ELb0ELi2ELi1ELi2ELi1ELb1EEENS1_21CollectiveEpilogueBwdISD_SE_SG_Li256ELb1ELb0ELi1EEENS1_19SingleTileSchedulerILb1ELb0ELb0ELi128EEEEEEEEEvNT_6ParamsE:
        .type           _ZN7cutlass13device_kernelIN5flash11enable_sm90INS1_16FlashAttnBwdSm90INS1_25CollectiveMainloopBwdSm90ILi2ELi2ELi2EN4cute5tupleIJNS5_1CILi1EEES8_S8_EEENS6_IJNS7_ILi64EEENS7_ILi128EEENS7_ILi96EEEEEENS_6half_tEfNS_4arch4Sm90ELb0ELb0ELb1ELb1ELb1ELb1ELb0ELb0ELi2ELi1ELi2ELi1ELb1EEENS1_21CollectiveEpilogueBwdISD_SE_SG_Li256ELb1ELb0ELi1EEENS1_19SingleTileSchedulerILb1ELb0ELb0ELi128EEEEEEEEEvNT_6ParamsE,@function
        .size           _ZN7cutlass13device_kernelIN5flash11enable_sm90INS1_16FlashAttnBwdSm90INS1_25CollectiveMainloopBwdSm90ILi2ELi2ELi2EN4cute5tupleIJNS5_1CILi1EEES8_S8_EEENS6_IJNS7_ILi64EEENS7_ILi128EEENS7_ILi96EEEEEENS_6half_tEfNS_4arch4Sm90ELb0ELb0ELb1ELb1ELb1ELb1ELb0ELb0ELi2ELi1ELi2ELi1ELb1EEENS1_21CollectiveEpilogueBwdISD_SE_SG_Li256ELb1ELb0ELi1EEENS1_19SingleTileSchedulerILb1ELb0ELb0ELi128EEEEEEEEEvNT_6ParamsE,(.L_x_6558 - _ZN7cutlass13device_kernelIN5flash11enable_sm90INS1_16FlashAttnBwdSm90INS1_25CollectiveMainloopBwdSm90ILi2ELi2ELi2EN4cute5tupleIJNS5_1CILi1EEES8_S8_EEENS6_IJNS7_ILi64EEENS7_ILi128EEENS7_ILi96EEEEEENS_6half_tEfNS_4arch4Sm90ELb0ELb0ELb1ELb1ELb1ELb1ELb0ELb0ELi2ELi1ELi2ELi1ELb1EEENS1_21CollectiveEpilogueBwdISD_SE_SG_Li256ELb1ELb0ELi1EEENS1_19SingleTileSchedulerILb1ELb0ELb0ELi128EEEEEEEEEvNT_6ParamsE)
        .other          _ZN7cutlass13device_kernelIN5flash11enable_sm90INS1_16FlashAttnBwdSm90INS1_25CollectiveMainloopBwdSm90ILi2ELi2ELi2EN4cute5tupleIJNS5_1CILi1EEES8_S8_EEENS6_IJNS7_ILi64EEENS7_ILi128EEENS7_ILi96EEEEEENS_6half_tEfNS_4arch4Sm90ELb0ELb0ELb1ELb1ELb1ELb1ELb0ELb0ELi2ELi1ELi2ELi1ELb1EEENS1_21CollectiveEpilogueBwdISD_SE_SG_Li256ELb1ELb0ELi1EEENS1_19SingleTileSchedulerILb1ELb0ELb0ELi128EEEEEEEEEvNT_6ParamsE,@"STO_CUDA_ENTRY STV_DEFAULT"
_ZN7cutlass13device_kernelIN5flash11enable_sm90INS1_16FlashAttnBwdSm90INS1_25CollectiveMainloopBwdSm90ILi2ELi2ELi2EN4cute5tupleIJNS5_1CILi1EEES8_S8_EEENS6_IJNS7_ILi64EEENS7_ILi128EEENS7_ILi96EEEEEENS_6half_tEfNS_4arch4Sm90ELb0ELb0ELb1ELb1ELb1ELb1ELb0ELb0ELi2ELi1ELi2ELi1ELb1EEENS1_21CollectiveEpilogueBwdISD_SE_SG_Li256ELb1ELb0ELi1EEENS1_19SingleTileSchedulerILb1ELb0ELb0ELi128EEEEEEEEEvNT_6ParamsE:
        /* <DEDUP_REMOVED lines=23> */
.L_x_596:
[----:B------:R-:W-:Y:S05]  /*0170*/  BSYNC B0 ;  /* 0x0000000000007941 */ /* 0x000fea0003800000 */
.L_x_595:
        /* <DEDUP_REMOVED lines=37> */
.L_x_597:
        /* <DEDUP_REMOVED lines=22> */
.L_x_598:
[----:B------:R-:W-:Y:S01]  /*0530*/  PLOP3.LUT P0, PT, PT, PT, UP0, 0x80, 0x0 ;  /* 0x000000000000781c */ /* 0x000fe20003f0f008 */
[----:B------:R-:W-:Y:S01]  /*0540*/  NOP ;  /* 0x0000000000007918 */ /* 0x000fe20000000000 */
[----:B------:R-:W-:Y:S01]  /*0550*/  ULDC.64 UR46, c[0x0][0x208] ;  /* 0x00008200002e7ab9 */ /* 0x000fe20000000a00 */
[----:B------:R-:W-:Y:S01]  /*0560*/  BSSY B6, `(.L_x_599) ;  /* 0x0000a46000067945 */ /* 0x000fe20003800000 */
[----:B-12-4-:R-:W-:Y:S09]  /*0570*/  BAR.SYNC.DEFER_BLOCKING 0x0 ;  /* 0x0000000000007b1d */ /* 0x016ff20000010000 */
[----:B------:R-:W-:Y:S05]  /*0580*/  @!P0 BRA `(.L_x_600) ;  /* 0x0000006000b88947 */ /* 0x000fea0003800000 */
.L_x_601:
        /* <DEDUP_REMOVED lines=21> */
.L_x_602:
        /* <DEDUP_REMOVED lines=14> */
.L_x_604:
[----:B------:R-:W-:-:S05]  /*07c0*/  ULDC UR4, c[0x0][0x8bc] ;  /* 0x00022f0000047ab9 */ /* 0x000fca0000000800 */
.L_x_603:
        /* <DEDUP_REMOVED lines=21> */
.L_x_606:
        /* <DEDUP_REMOVED lines=14> */
.L_x_607:
        /* <DEDUP_REMOVED lines=10> */
.L_x_608:
        /* <DEDUP_REMOVED lines=11> */
.L_x_609:
        /* <DEDUP_REMOVED lines=72> */
.L_x_612:
        /* <DEDUP_REMOVED lines=15> */
.L_x_611:
        /* <DEDUP_REMOVED lines=22> */
.L_x_614:
        /* <DEDUP_REMOVED lines=15> */
.L_x_613:
[----:B------:R-:W-:Y:S01]  /*1310*/  SHF.R.S32.HI R25, RZ, 0x1f, R22 ;  /* 0x0000001fff197819 */ /* 0x000fe20000011416 */
[----:B------:R-:W-:-:S03]  /*1320*/  UMOV UR4, 0xffffffff ;  /* 0xffffffff00047882 */ /* 0x000fc60000000000 */
[----:B------:R-:W-:-:S04]  /*1330*/  LEA.HI R0, R25, R22, RZ, 0x7 ;  /* 0x0000001619007211 */ /* 0x000fc800078f38ff */
[----:B------:R-:W-:Y:S01]  /*1340*/  SHF.R.S32.HI R16, RZ, 0x7, R0 ;  /* 0x00000007ff107819 */ /* 0x000fe20000011400 */
[----:B------:R-:W-:Y:S06]  /*1350*/  BRA.DIV UR4, `(.L_x_615) ;  /* 0x0000009604a07947 */ /* 0x000fec000b800000 */
[----:B------:R2:W3:Y:S02]  /*1360*/  SHFL.IDX PT, R14, R16, RZ, 0x1f ;  /* 0x00001fff100e7589 */ /* 0x0004e400000e0000 */
.L_x_719:
        /* <DEDUP_REMOVED lines=14> */
.L_x_616:
        /* <DEDUP_REMOVED lines=19> */
.L_x_618:
        /* <DEDUP_REMOVED lines=126> */
.L_x_629:
[----:B------:R-:W-:-:S06]  /*1d60*/  UISETP.NE.AND UP0, UPT, UR20, 0x3, UPT ;  /* 0x000000031400788c */ /* 0x000fcc000bf05270 */
[----:B------:R-:W-:-:S13]  /*1d70*/  PLOP3.LUT P0, PT, PT, PT, UP0, 0x80, 0x0 ;  /* 0x000000000000781c */ /* 0x000fda0003f0f008 */
[----:B-1----:R-:W-:Y:S05]  /*1d80*/  @!P0 BRA `(.L_x_619) ;  /* 0x0000000000048947 */ /* 0x002fea0003800000 */
[----:B------:R-:W-:Y:S01]  /*1d90*/  BPT.TRAP 0x1 ;  /* 0x000000040000795c */ /* 0x000fe20000300000 */
.L_x_619:
[----:B------:R-:W-:Y:S01]  /*1da0*/  R2UR UR10, R18 ;  /* 0x00000000120a72ca */ /* 0x000fe200000e0000 */
[----:B------:R-:W-:-:S05]  /*1db0*/  IMAD.U32 R16, RZ, RZ, UR5 ;  /* 0x00000005ff107e24 */ /* 0x000fca000f8e00ff */
[----:B------:R-:W-:-:S07]  /*1dc0*/  SHF.L.U32 R16, R16, 0x1f, RZ ;  /* 0x0000001f10107819 */ /* 0x000fce00000006ff */
[----:B------:R-:W-:-:S09]  /*1dd0*/  ULEA UR10, UR6, UR10, 0x3 ;  /* 0x0000000a060a7291 */ /* 0x000fd2000f8e183f */
[----:B------:R1:W2:Y:S01]  /*1de0*/  SYNCS.PHASECHK.TRANS64.TRYWAIT P1, [UR10+0x26810], R16 ;  /* 0x02681010ff0075a7 */ /* 0x0002a2000802014a */
[----:B------:R-:W-:Y:S05]  /*1df0*/  @!P0 BRA `(.L_x_620) ;  /* 0x0000000000048947 */ /* 0x000fea0003800000 */
[----:B------:R-:W-:Y:S01]  /*1e00*/  BPT.TRAP 0x1 ;  /* 0x000000040000795c */ /* 0x000fe20000300000 */
.L_x_620:
[----:B--2---:R-:W-:Y:S05]  /*1e10*/  @P1 BRA `(.L_x_621) ;  /* 0x0000000000081947 */ /* 0x004fea0003800000 */
[----:B------:R-:W2:Y:S02]  /*1e20*/  SYNCS.PHASECHK.TRANS64.TRYWAIT P1, [UR10+0x26810], R16 ;  /* 0x02681010ff0075a7 */ /* 0x000ea4000802014a */
[----:B--2---:R-:W-:Y:S05]  /*1e30*/  @!P1 BRA `(.L_x_622) ;  /* 0x0000008c001c9947 */ /* 0x004fea0003800000 */
.L_x_621:
        /* <DEDUP_REMOVED lines=67> */
.L_x_623:
[----:B------:R1:W1:Y:S01]  /*2270*/  SYNCS.PHASECHK.TRANS64.TRYWAIT P1, [UR10+0x26830], R16 ;  /* 0x02683010ff0075a7 */ /* 0x000262000802014a */
[----:B------:R-:W-:Y:S05]  /*2280*/  @!P0 BRA `(.L_x_624) ;  /* 0x0000000000048947 */ /* 0x000fea0003800000 */
[----:B------:R-:W-:Y:S01]  /*2290*/  BPT.TRAP 0x1 ;  /* 0x000000040000795c */ /* 0x000fe20000300000 */
.L_x_624:
[----:B-1----:R-:W-:Y:S05]  /*22a0*/  @P1 BRA `(.L_x_625) ;  /* 0x0000000000081947 */ /* 0x002fea0003800000 */
[----:B------:R-:W1:Y:S02]  /*22b0*/  SYNCS.PHASECHK.TRANS64.TRYWAIT P1, [UR10+0x26830], R16 ;  /* 0x02683010ff0075a7 */ /* 0x000e64000802014a */
[----:B-1----:R-:W-:Y:S05]  /*22c0*/  @!P1 BRA `(.L_x_626) ;  /* 0x0000008800109947 */ /* 0x002fea0003800000 */
.L_x_625:
        /* <DEDUP_REMOVED lines=565> */
.L_x_627:
        /* <DEDUP_REMOVED lines=44> */
.L_x_628:
        /* <DEDUP_REMOVED lines=62> */
.L_x_610:
        /* <DEDUP_REMOVED lines=150> */
.L_x_631:
        /* <DEDUP_REMOVED lines=60> */
.L_x_633:
[----:B------:R-:W-:Y:S05]  /*59e0*/  BSYNC B0 ;  /* 0x0000000000007941 */ /* 0x000fea0003800000 */
.L_x_632:
        /* <DEDUP_REMOVED lines=22> */
.L_x_635:
[----:B------:R-:W-:Y:S05]  /*5b50*/  BSYNC B0 ;  /* 0x0000000000007941 */ /* 0x000fea0003800000 */
.L_x_634:
        /* <DEDUP_REMOVED lines=26> */
.L_x_637:
[----:B------:R-:W-:Y:S05]  /*5d00*/  BSYNC B0 ;  /* 0x0000000000007941 */ /* 0x000fea0003800000 */
.L_x_636:
        /* <DEDUP_REMOVED lines=23> */
.L_x_630:
        /* <DEDUP_REMOVED lines=41> */
.L_x_638:
        /* <DEDUP_REMOVED lines=47> */
.L_x_640:
[----:B------:R-:W-:Y:S05]  /*6400*/  BSYNC B0 ;  /* 0x0000000000007941 */ /* 0x000fea0003800000 */
.L_x_639:
        /* <DEDUP_REMOVED lines=21> */
.L_x_642:
[----:B------:R-:W-:Y:S05]  /*6560*/  BSYNC B0 ;  /* 0x0000000000007941 */ /* 0x000fea0003800000 */
.L_x_641:
        /* <DEDUP_REMOVED lines=25> */
.L_x_644:
[----:B------:R-:W-:Y:S05]  /*6700*/  BSYNC B0 ;  /* 0x0000000000007941 */ /* 0x000fea0003800000 */
.L_x_643:
        /* <DEDUP_REMOVED lines=22> */
.L_x_600:
        /* <DEDUP_REMOVED lines=9> */
[----:B------:R-:W1:Y:S01]  /*6900*/  S2UR UR25, SR_CTAID.X ;  /* 0x00000000001979c3 */ /* 0x000e620000002500 */
[----:B------:R-:W-:-:S04]  /*6910*/  ISETP.NE.U32.AND P0, PT, RZ, UR4, PT ;  /* 0x00000004ff007c0c */ /* 0x000fc8000bf05070 */
[----:B------:R-:W-:-:S03]  /*6920*/  ISETP.NE.AND.EX P0, PT, RZ, UR5, PT, P0 ;  /* 0x00000005ff007c0c */ /* 0x000fc6000bf05300 */
[----:B------:R-:W2:Y:S10]  /*6930*/  S2UR UR12, SR_CTAID.Z ;  /* 0x00000000000c79c3 */ /* 0x000eb40000002700 */
[----:B------:R-:W-:Y:S05]  /*6940*/  @!P0 BRA `(.L_x_646) ;  /* 0x00000000001c8947 */ /* 0x000fea0003800000 */
[----:B------:R-:W-:Y:S02]  /*6950*/  ULDC.64 UR4, c[0x0][0x8d8] ;  /* 0x0002360000047ab9 */ /* 0x000fe40000000a00 */
[----:B--2---:R-:W-:-:S06]  /*6960*/  UIMAD.WIDE UR4, UR12, 0x4, UR4 ;  /* 0x000000040c0478a5 */ /* 0x004fcc000f8e0204 */
[----:B------:R-:W-:Y:S02]  /*6970*/  IMAD.U32 R2, RZ, RZ, UR4 ;  /* 0x00000004ff027e24 */ /* 0x000fe4000f8e00ff */
[----:B------:R-:W-:-:S05]  /*6980*/  IMAD.U32 R3, RZ, RZ, UR5 ;  /* 0x00000005ff037e24 */ /* 0x000fca000f8e00ff */
[----:B------:R-:W2:Y:S02]  /*6990*/  LDG.E R2, desc[UR46][R2.64] ;  /* 0x0000002e02027981 */ /* 0x000ea4000c1e1900 */
[----:B--2---:R-:W-:Y:S01]  /*69a0*/  R2UR UR4, R2 ;  /* 0x00000000020472ca */ /* 0x004fe200000e0000 */
[----:B------:R-:W-:-:S14]  /*69b0*/  BRA `(.L_x_647) ;  /* 0x0000000000387947 */ /* 0x000fdc0003800000 */
.L_x_646:
[----:B------:R-:W-:Y:S02]  /*69c0*/  ULDC.64 UR4, c[0x0][0x8d0] ;  /* 0x0002340000047ab9 */ /* 0x000fe40000000a00 */
[----:B------:R-:W-:-:S04]  /*69d0*/  ISETP.NE.U32.AND P0, PT, RZ, UR4, PT ;  /* 0x00000004ff007c0c */ /* 0x000fc8000bf05070 */
[----:B------:R-:W-:-:S13]  /*69e0*/  ISETP.NE.AND.EX P0, PT, RZ, UR5, PT, P0 ;  /* 0x00000005ff007c0c */ /* 0x000fda000bf05300 */
[----:B------:R-:W-:Y:S05]  /*69f0*/  @!P0 BRA `(.L_x_648) ;  /* 0x0000000000248947 */ /* 0x000fea0003800000 */
[----:B------:R-:W-:Y:S02]  /*6a00*/  ULDC.64 UR4, c[0x0][0x8d0] ;  /* 0x0002340000047ab9 */ /* 0x000fe40000000a00 */
[----:B--2---:R-:W-:-:S06]  /*6a10*/  UIMAD.WIDE UR4, UR12, 0x4, UR4 ;  /* 0x000000040c0478a5 */ /* 0x004fcc000f8e0204 */
[----:B------:R-:W-:Y:S02]  /*6a20*/  IMAD.U32 R2, RZ, RZ, UR4 ;  /* 0x00000004ff027e24 */ /* 0x000fe4000f8e00ff */
[----:B------:R-:W-:-:S05]  /*6a30*/  IMAD.U32 R3, RZ, RZ, UR5 ;  /* 0x00000005ff037e24 */ /* 0x000fca000f8e00ff */
[----:B------:R-:W2:Y:S04]  /*6a40*/  LDG.E R0, desc[UR46][R2.64] ;  /* 0x0000002e02007981 */ /* 0x000ea8000c1e1900 */
[----:B------:R-:W2:Y:S02]  /*6a50*/  LDG.E R5, desc[UR46][R2.64+0x4] ;  /* 0x0000042e02057981 */ /* 0x000ea4000c1e1900 */
[----:B--2---:R-:W-:-:S05]  /*6a60*/  IMAD.IADD R0, R5, 0x1, -R0 ;  /* 0x0000000105007824 */ /* 0x004fca00078e0a00 */
[----:B------:R-:W-:Y:S01]  /*6a70*/  R2UR UR4, R0 ;  /* 0x00000000000472ca */ /* 0x000fe200000e0000 */
[----:B------:R-:W-:-:S14]  /*6a80*/  BRA `(.L_x_647) ;  /* 0x0000000000047947 */ /* 0x000fdc0003800000 */
.L_x_648:
[----:B------:R-:W-:-:S05]  /*6a90*/  ULDC UR4, c[0x0][0x8bc] ;  /* 0x00022f0000047ab9 */ /* 0x000fca0000000800 */
.L_x_647:
[----:B-1----:R-:W-:-:S04]  /*6aa0*/  USHF.L.U32 UR5, UR25, 0x7, URZ ;  /* 0x0000000719057899 */ /* 0x002fc8000800063f */
[----:B------:R-:W-:-:S04]  /*6ab0*/  UISETP.GE.AND UP0, UPT, UR5, UR4, UPT ;  /* 0x000000040500728c */ /* 0x000fc8000bf06270 */
[----:B--2---:R-:W-:-:S06]  /*6ac0*/  USEL UR12, UR12, 0xffffffff, !UP0 ;  /* 0xffffffff0c0c7887 */ /* 0x004fcc000c000000 */
        /* <DEDUP_REMOVED lines=10> */
[----:B------:R-:W-:Y:S02]  /*6b70*/  ULDC.64 UR4, c[0x0][0x780] ;  /* 0x0001e00000047ab9 */ /* 0x000fe40000000a00 */
[----:B------:R-:W-:-:S03]  /*6b80*/  UISETP.NE.U32.AND UP1, UPT, UR4, URZ, UPT ;  /* 0x0000003f0400728c */ /* 0x000fc6000bf25070 */
[----:B------:R-:W2:Y:S01]  /*6b90*/  @P0 LDG.E R0, desc[UR46][R2.64] ;  /* 0x0000002e02000981 */ /* 0x000ea2000c1e1900 */
[----:B------:R-:W-:-:S06]  /*6ba0*/  UISETP.NE.AND.EX UP1, UPT, UR5, URZ, UPT, UP1 ;  /* 0x0000003f0500728c */ /* 0x000fcc000bf25310 */
[----:B------:R-:W-:-:S05]  /*6bb0*/  PLOP3.LUT P1, PT, PT, PT, UP1, 0x80, 0x0 ;  /* 0x000000000000781c */ /* 0x000fca0003f2f018 */
[----:B------:R-:W-:Y:S02]  /*6bc0*/  @UP1 ULDC.64 UR4, c[0x0][0x780] ;  /* 0x0001e00000041ab9 */ /* 0x000fe40000000a00 */
[----:B------:R-:W-:-:S06]  /*6bd0*/  @UP1 UIMAD.WIDE UR4, UR12, 0x4, UR4 ;  /* 0x000000040c0418a5 */ /* 0x000fcc000f8e0204 */
[----:B------:R-:W-:Y:S02]  /*6be0*/  IMAD.U32 R4, RZ, RZ, UR4 ;  /* 0x00000004ff047e24 */ /* 0x000fe4000f8e00ff */
[----:B------:R-:W-:-:S05]  /*6bf0*/  IMAD.U32 R5, RZ, RZ, UR5 ;  /* 0x00000005ff057e24 */ /* 0x000fca000f8e00ff */
[----:B------:R-:W3:Y:S01]  /*6c00*/  @P1 LDG.E R4, desc[UR46][R4.64] ;  /* 0x0000002e04041981 */ /* 0x000ee2000c1e1900 */
[----:B------:R-:W-:Y:S01]  /*6c10*/  PLOP3.LUT P2, PT, PT, PT, UP0, 0x80, 0x0 ;  /* 0x000000000000781c */ /* 0x000fe20003f4f008 */
[----:B------:R-:W1:-:S12]  /*6c20*/  S2UR UR19, SR_CTAID.Y ;  /* 0x00000000001379c3 */ /* 0x000e580000002600 */
[----:B--2---:R-:W-:-:S13]  /*6c30*/  @P2 R2UR UR4, R0 ;  /* 0x00000000000422ca */ /* 0x004fda00000e0000 */
[----:B------:R-:W-:-:S04]  /*6c40*/  @UP0 ULEA UR4, UR12, UR4, 0x6 ;  /* 0x000000040c040291 */ /* 0x000fc8000f8e303f */
[----:B------:R-:W-:-:S04]  /*6c50*/  @UP0 USHF.R.S32.HI UR5, URZ, 0x1f, UR4 ;  /* 0x0000001f3f050899 */ /* 0x000fc80008011404 */
[----:B------:R-:W-:-:S03]  /*6c60*/  @UP0 ULEA.HI UR5, UR5, UR4, URZ, 0x6 ;  /* 0x0000000405050291 */ /* 0x000fc6000f8f303f */
[----:B------:R-:W-:Y:S01]  /*6c70*/  ULDC UR4, c[0x0][0x280] ;  /* 0x0000a00000047ab9 */ /* 0x000fe20000000800 */
[----:B------:R-:W-:Y:S01]  /*6c80*/  @UP0 USHF.R.S32.HI UR5, URZ, 0x6, UR5 ;  /* 0x000000063f050899 */ /* 0x000fe20008011405 */
[----:B---3--:R-:W-:Y:S01]  /*6c90*/  @P1 R2UR UR4, R4 ;  /* 0x00000000040412ca */ /* 0x008fe200000e0000 */
[----:B-1----:R-:W-:-:S14]  /*6ca0*/  @P1 BRA `(.L_x_649) ;  /* 0x0000000000181947 */ /* 0x002fdc0003800000 */
[----:B------:R-:W-:Y:S05]  /*6cb0*/  @!P0 BRA `(.L_x_649) ;  /* 0x0000000000148947 */ /* 0x000fea0003800000 */
[----:B------:R-:W2:Y:S04]  /*6cc0*/  LDG.E R4, desc[UR46][R2.64] ;  /* 0x0000002e02047981 */ /* 0x000ea8000c1e1900 */
[----:B------:R-:W3:Y:S01]  /*6cd0*/  LDG.E R0, desc[UR46][R2.64+0x4] ;  /* 0x0000042e02007981 */ /* 0x000ee2000c1e1900 */
[----:B--2---:R-:W-:Y:S02]  /*6ce0*/  R2UR UR6, R4 ;  /* 0x00000000040672ca */ /* 0x004fe400000e0000 */
[----:B---3--:R-:W-:-:S13]  /*6cf0*/  R2UR UR4, R0 ;  /* 0x00000000000472ca */ /* 0x008fda00000e0000 */
[----:B------:R-:W-:-:S12]  /*6d00*/  UIADD3 UR4, -UR6, UR4, URZ ;  /* 0x0000000406047290 */ /* 0x000fd8000fffe13f */
.L_x_649:
[----:B------:R-:W-:Y:S02]  /*6d10*/  UISETP.GE.AND UP1, UPT, UR4, 0x1, UPT ;  /* 0x000000010400788c */ /* 0x000fe4000bf26270 */
[----:B------:R-:W-:Y:S01]  /*6d20*/  @UP0 UIMAD UR5, UR5, 0x1800, URZ ;  /* 0x00001800050508a4 */ /* 0x000fe2000f8e023f */
[----:B------:R-:W-:Y:S01]  /*6d30*/  UMOV UR6, URZ ;  /* 0x0000003f00067c82 */ /* 0x000fe20008000000 */
[----:B------:R-:W-:Y:S02]  /*6d40*/  UMOV UR7, URZ ;  /* 0x0000003f00077c82 */ /* 0x000fe40008000000 */
[----:B------:R-:W-:Y:S01]  /*6d50*/  PLOP3.LUT P0, PT, PT, PT, UP1, 0x80, 0x0 ;  /* 0x000000000000781c */ /* 0x000fe20003f0f018 */
[----:B------:R-:W-:Y:S02]  /*6d60*/  @UP0 USHF.R.S32.HI UR8, URZ, 0x1f, UR5 ;  /* 0x0000001f3f080899 */ /* 0x000fe40008011405 */
[----:B------:R-:W-:Y:S01]  /*6d70*/  USHF.R.S32.HI UR20, URZ, 0x1f, UR19 ;  /* 0x0000001f3f147899 */ /* 0x000fe20008011413 */
[----:B------:R-:W-:-:S04]  /*6d80*/  @UP0 UMOV UR6, UR5 ;  /* 0x0000000500060c82 */ /* 0x000fc80008000000 */
[----:B------:R-:W-:-:S05]  /*6d90*/  @UP0 UMOV UR7, UR8 ;  /* 0x0000000800070c82 */ /* 0x000fca0008000000 */
[----:B------:R-:W-:Y:S05]  /*6da0*/  @!P0 BRA `(.L_x_605) ;  /* 0x0000003c00048947 */ /* 0x000fea0003800000 */
[----:B------:R-:W1:Y:S01]  /*6db0*/  S2R R0, SR_TID.X ;  /* 0x0000000000007919 */ /* 0x000e620000002100 */
[----:B------:R-:W-:Y:S01]  /*6dc0*/  ULDC.64 UR10, c[0x0][0x2d8] ;  /* 0x0000b600000a7ab9 */ /* 0x000fe20000000a00 */
[----:B------:R-:W-:Y:S02]  /*6dd0*/  UIADD3 UR5, UR4, 0x3f, URZ ;  /* 0x0000003f04057890 */ /* 0x000fe4000fffe03f */
[----:B------:R-:W-:Y:S02]  /*6de0*/  UIMAD UR8, UR20, UR10, URZ ;  /* 0x0000000a140872a4 */ /* 0x000fe4000f8e023f */
[----:B------:R-:W-:Y:S02]  /*6df0*/  UISETP.GE.AND UP1, UPT, UR4, 0x41, UPT ;  /* 0x000000410400788c */ /* 0x000fe4000bf26270 */
[----:B------:R-:W-:Y:S02]  /*6e00*/  USHF.R.S32.HI UR4, URZ, 0x1f, UR5 ;  /* 0x0000001f3f047899 */ /* 0x000fe40008011405 */
[----:B------:R-:W-:-:S02]  /*6e10*/  UIMAD UR9, UR19, UR11, UR8 ;  /* 0x0000000b130972a4 */ /* 0x000fc4000f8e0208 */
[----:B------:R-:W-:Y:S01]  /*6e20*/  USHF.R.S32.HI UR8, URZ, 0x1f, UR12 ;  /* 0x0000001f3f087899 */ /* 0x000fe2000801140c */
[----:B------:R-:W-:Y:S01]  /*6e30*/  PLOP3.LUT P1, PT, PT, PT, UP1, 0x80, 0x0 ;  /* 0x000000000000781c */ /* 0x000fe20003f2f018 */
[----:B------:R-:W-:Y:S02]  /*6e40*/  UIMAD.WIDE.U32 UR14, UR19, UR10, URZ ;  /* 0x0000000a130e72a5 */ /* 0x000fe4000f8e003f */
[----:B------:R-:W-:Y:S02]  /*6e50*/  ULEA.HI UR4, UR4, UR5, URZ, 0x6 ;  /* 0x0000000504047291 */ /* 0x000fe4000f8f303f */
[----:B------:R-:W-:Y:S02]  /*6e60*/  USEL UR13, UR8, URZ, !UP0 ;  /* 0x0000003f080d7287 */ /* 0x000fe4000c000000 */
[----:B------:R-:W-:Y:S02]  /*6e70*/  UIADD3 UR8, UP2, UR6, UR14, URZ ;  /* 0x0000000e06087290 */ /* 0x000fe4000ff5e03f */
[----:B------:R-:W-:-:S02]  /*6e80*/  UIADD3 UR5, UR15, UR9, URZ ;  /* 0x000000090f057290 */ /* 0x000fc4000fffe03f */
[----:B------:R-:W-:Y:S01]  /*6e90*/  USHF.R.S32.HI UR4, URZ, 0x6, UR4 ;  /* 0x000000063f047899 */ /* 0x000fe20008011404 */
[----:B------:R-:W-:Y:S01]  /*6ea0*/  ULDC UR10, c[0x0][0x288] ;  /* 0x0000a200000a7ab9 */ /* 0x000fe20000000800 */
[----:B------:R-:W-:Y:S01]  /*6eb0*/  USEL UR18, UR12, URZ, !UP0 ;  /* 0x0000003f0c127287 */ /* 0x000fe2000c000000 */
[----:B------:R-:W-:Y:S01]  /*6ec0*/  ULDC.64 UR16, c[0x0][0x2e0] ;  /* 0x0000b80000107ab9 */ /* 0x000fe20000000a00 */
[----:B------:R-:W-:Y:S02]  /*6ed0*/  UIMAD UR12, UR12, UR10, URZ ;  /* 0x0000000a0c0c72a4 */ /* 0x000fe4000f8e023f */
[----:B------:R-:W-:Y:S01]  /*6ee0*/  UIADD3.X UR9, UR7, UR5, URZ, UP2, !UPT ;  /* 0x0000000507097290 */ /* 0x000fe200097fe43f */
[----:B-1----:R-:W-:Y:S01]  /*6ef0*/  LOP3.LUT R0, R0, 0x1f, RZ, 0xc0, !PT ;  /* 0x0000001f00007812 */ /* 0x002fe200078ec0ff */
[----:B------:R-:W-:Y:S01]  /*6f00*/  ULDC UR11, c[0x0][0x760] ;  /* 0x0001d800000b7ab9 */ /* 0x000fe20000000800 */
[----:B------:R-:W-:Y:S02]  /*6f10*/  UIMAD UR13, UR13, UR16, URZ ;  /* 0x000000100d0d72a4 */ /* 0x000fe4000f8e023f */
[----:B------:R-:W-:-:S02]  /*6f20*/  UISETP.LT.AND UP2, UPT, UR4, 0x1, UPT ;  /* 0x000000010400788c */ /* 0x000fc4000bf41270 */
[----:B------:R-:W-:Y:S02]  /*6f30*/  UIMAD UR10, UR10, UR11, URZ ;  /* 0x0000000b0a0a72a4 */ /* 0x000fe4000f8e023f */
[----:B------:R-:W-:Y:S02]  /*6f40*/  UIADD3 UR11, UP0, UR12, UR19, URZ ;  /* 0x000000130c0b7290 */ /* 0x000fe4000ff1e03f */
[----:B------:R-:W-:Y:S02]  /*6f50*/  UIMAD UR13, UR18, UR17, UR13 ;  /* 0x00000011120d72a4 */ /* 0x000fe4000f8e020d */
[----:B------:R-:W-:Y:S02]  /*6f60*/  USEL UR19, UR4, 0x1, !UP2 ;  /* 0x0000000104137887 */ /* 0x000fe4000d000000 */
[----:B------:R-:W-:Y:S01]  /*6f70*/  UIMAD.WIDE.U32 UR8, UR18, UR16, UR8 ;  /* 0x00000010120872a5 */ /* 0x000fe2000f8e0008 */
[----:B------:R-:W-:Y:S01]  /*6f80*/  ELECT P0, URZ, PT ;  /* 0x00000000003f782f */ /* 0x000fe20003800000 */
[----:B------:R-:W-:-:S02]  /*6f90*/  ULEA.HI.X.SX32 UR12, UR12, UR20, 0x1, UP0 ;  /* 0x000000140c0c7291 */ /* 0x000fc400080f0e3f */
[----:B------:R-:W-:Y:S02]  /*6fa0*/  ULOP3.LUT UR32, UR19, 0x1, URZ, 0xc0, !UPT ;  /* 0x0000000113207892 */ /* 0x000fe4000f8ec03f */
[----:B------:R-:W-:Y:S01]  /*6fb0*/  UIADD3 UR27, UR9, UR13, URZ ;  /* 0x0000000d091b7290 */ /* 0x000fe2000fffe03f */
[----:B------:R-:W-:Y:S01]  /*6fc0*/  UMOV UR4, URZ ;  /* 0x0000003f00047c82 */ /* 0x000fe20008000000 */
[----:B------:R-:W-:Y:S10]  /*6fd0*/  @!P1 BRA `(.L_x_650) ;  /* 0x0000000800bc9947 */ /* 0x000ff40003800000 */
[----:B------:R-:W-:Y:S01]  /*6fe0*/  UMOV UR15, UR5 ;  /* 0x00000005000f7c82 */ /* 0x000fe20008000000 */
[----:B------:R-:W-:Y:S01]  /*6ff0*/  ULDC.64 UR4, c[0x0][0x2c0] ;  /* 0x0000b00000047ab9 */ /* 0x000fe20000000a00 */
[----:B------:R-:W-:-:S04]  /*7000*/  UIMAD.WIDE.U32 UR16, UR18, UR16, UR14 ;  /* 0x00000010121072a5 */ /* 0x000fc8000f8e000e */
[----:B------:R-:W-:-:S04]  /*7010*/  UIADD3 UR23, UP0, UR6, UR16, URZ ;  /* 0x0000001006177290 */ /* 0x000fc8000ff1e03f */
[----:B------:R-:W-:Y:S02]  /*7020*/  UIADD3.X UR6, UR7, UR13, UR17, UP0, !UPT ;  /* 0x0000000d07067290 */ /* 0x000fe400087fe411 */
[----:B------:R-:W-:Y:S02]  /*7030*/  ULEA UR22, UP0, UR23, UR4, 0x2 ;  /* 0x0000000417167291 */ /* 0x000fe4000f80103f */
[----:B------:R-:W-:Y:S02]  /*7040*/  UIADD3 UR13, UR19, -UR32, URZ ;  /* 0x80000020130d7290 */ /* 0x000fe4000fffe03f */
[----:B------:R-:W-:Y:S02]  /*7050*/  ULEA.HI.X UR23, UR23, UR5, UR6, 0x2, UP0 ;  /* 0x0000000517177291 */ /* 0x000fe400080f1406 */
[----:B------:R-:W-:Y:S02]  /*7060*/  UIADD3 UR18, UP0, UR22, 0x3000, URZ ;  /* 0x0000300016127890 */ /* 0x000fe4000ff1e03f */
[----:B------:R-:W-:-:S02]  /*7070*/  UIADD3 UR20, UP1, UR22, 0x6000, URZ ;  /* 0x0000600016147890 */ /* 0x000fc4000ff3e03f */
[----:B------:R-:W-:Y:S02]  /*7080*/  UIADD3 UR22, UP2, UR22, 0x9000, URZ ;  /* 0x0000900016167890 */ /* 0x000fe4000ff5e03f */
[----:B------:R-:W-:Y:S02]  /*7090*/  UIADD3.X UR19, URZ, UR23, URZ, UP0, !UPT ;  /* 0x000000173f137290 */ /* 0x000fe400087fe43f */
[----:B------:R-:W-:Y:S02]  /*70a0*/  UIADD3.X UR21, URZ, UR23, URZ, UP1, !UPT ;  /* 0x000000173f157290 */ /* 0x000fe40008ffe43f */
[----:B------:R-:W-:Y:S01]  /*70b0*/  UIADD3.X UR23, URZ, UR23, URZ, UP2, !UPT ;  /* 0x000000173f177290 */ /* 0x000fe200097fe43f */
[----:B------:R-:W-:Y:S01]  /*70c0*/  UMOV UR5, URZ ;  /* 0x0000003f00057c82 */ /* 0x000fe20008000000 */
[----:B------:R-:W-:-:S10]  /*70d0*/  UMOV UR4, URZ ;  /* 0x0000003f00047c82 */ /* 0x000fd40008000000 */
.L_x_675:
        /* <DEDUP_REMOVED lines=17> */
.L_x_653:
[----:B------:R-:W2:Y:S04]  /*71f0*/  LDG.E.STRONG.GPU R4, desc[UR46][R2.64] ;  /* 0x0000002e02047981 */ /* 0x000ea8000c1ef900 */
[----:B--2---:R-:W-:Y:S01]  /*7200*/  CCTL.IVALL ;  /* 0x00000000ff00798f */ /* 0x004fe20002000000 */
[----:B------:R-:W-:Y:S05]  /*7210*/  YIELD ;  /* 0x0000000000007946 */ /* 0x000fea0003800000 */
[----:B------:R-:W-:-:S13]  /*7220*/  ISETP.NE.AND P2, PT, R4, UR25, PT ;  /* 0x0000001904007c0c */ /* 0x000fda000bf45270 */
[----:B------:R-:W-:Y:S05]  /*7230*/  @P2 BRA `(.L_x_653) ;  /* 0xfffffffc00ec2947 */ /* 0x000fea000383ffff */
.L_x_652:
[----:B------:R-:W-:Y:S05]  /*7240*/  BSYNC B0 ;  /* 0x0000000000007941 */ /* 0x000fea0003800000 */
.L_x_651:
[----:B------:R-:W-:-:S03]  /*7250*/  UMOV UR16, 0xffffffff ;  /* 0xffffffff00107882 */ /* 0x000fc60000000000 */
[----:B------:R-:W-:Y:S05]  /*7260*/  BRA.DIV UR16, `(.L_x_654) ;  /* 0x0000003a10407947 */ /* 0x000fea000b800000 */
[----:B------:R-:W-:Y:S01]  /*7270*/  NOP ;  /* 0x0000000000007918 */ /* 0x000fe20000000000 */
.L_x_722:
        /* <DEDUP_REMOVED lines=19> */
.L_x_656:
[----:B------:R-:W-:Y:S05]  /*73b0*/  BSYNC B0 ;  /* 0x0000000000007941 */ /* 0x000fea0003800000 */
.L_x_655:
        /* <DEDUP_REMOVED lines=13> */
.L_x_658:
[----:B------:R-:W-:Y:S05]  /*7490*/  BSYNC B0 ;  /* 0x0000000000007941 */ /* 0x000fea0003800000 */
.L_x_657:
[----:B------:R-:W-:Y:S06]  /*74a0*/  BAR.ARV 0xa, 0xa0 ;  /* 0x0282800000007b1d */ /* 0x000fec0000002000 */
[----:B------:R-:W-:Y:S04]  /*74b0*/  BSSY B0, `(.L_x_659) ;  /* 0x0000003000007945 */ /* 0x000fe80003800000 */
[----:B------:R-:W-:Y:S05]  /*74c0*/  @!P0 BRA `(.L_x_660) ;  /* 0x0000000000048947 */ /* 0x000fea0003800000 */
[----:B------:R-:W-:-:S04]  /*74d0*/  DEPBAR.LE SB0, 0x0 ;  /* 0x000080000000791a */ /* 0x000fc80000000000 */
.L_x_660:
[----:B------:R-:W-:Y:S05]  /*74e0*/  BSYNC B0 ;  /* 0x0000000000007941 */ /* 0x000fea0003800000 */
.L_x_659:
        /* <DEDUP_REMOVED lines=19> */
.L_x_662:
[----:B------:R-:W-:Y:S05]  /*7620*/  BSYNC B0 ;  /* 0x0000000000007941 */ /* 0x000fea0003800000 */
.L_x_661:
        /* <DEDUP_REMOVED lines=9> */
.L_x_665:
[----:B------:R-:W2:Y:S04]  /*76c0*/  LDG.E.STRONG.GPU R4, desc[UR46][R2.64] ;  /* 0x0000002e02047981 */ /* 0x000ea8000c1ef900 */
[----:B--2---:R-:W-:Y:S01]  /*76d0*/  CCTL.IVALL ;  /* 0x00000000ff00798f */ /* 0x004fe20002000000 */
[----:B------:R-:W-:Y:S05]  /*76e0*/  YIELD ;  /* 0x0000000000007946 */ /* 0x000fea0003800000 */
[----:B------:R-:W-:-:S13]  /*76f0*/  ISETP.NE.AND P2, PT, R4, UR25, PT ;  /* 0x0000001904007c0c */ /* 0x000fda000bf45270 */
[----:B------:R-:W-:Y:S05]  /*7700*/  @P2 BRA `(.L_x_665) ;  /* 0xfffffffc00ec2947 */ /* 0x000fea000383ffff */
.L_x_664:
[----:B------:R-:W-:Y:S05]  /*7710*/  BSYNC B0 ;  /* 0x0000000000007941 */ /* 0x000fea0003800000 */
.L_x_663:
[----:B------:R-:W-:-:S03]  /*7720*/  UMOV UR6, 0xffffffff ;  /* 0xffffffff00067882 */ /* 0x000fc60000000000 */
[----:B------:R-:W-:Y:S05]  /*7730*/  BRA.DIV UR6, `(.L_x_666) ;  /* 0x0000003606287947 */ /* 0x000fea000b800000 */
[----:B------:R-:W-:Y:S01]  /*7740*/  NOP ;  /* 0x0000000000007918 */ /* 0x000fe20000000000 */
.L_x_725:
        /* <DEDUP_REMOVED lines=13> */
.L_x_668:
[----:B------:R-:W-:Y:S05]  /*7820*/  BSYNC B0 ;  /* 0x0000000000007941 */ /* 0x000fea0003800000 */
.L_x_667:
        /* <DEDUP_REMOVED lines=13> */
.L_x_670:
[----:B------:R-:W-:Y:S05]  /*7900*/  BSYNC B0 ;  /* 0x0000000000007941 */ /* 0x000fea0003800000 */
.L_x_669:
[----:B------:R-:W-:Y:S06]  /*7910*/  BAR.ARV 0xa, 0xa0 ;  /* 0x0282800000007b1d */ /* 0x000fec0000002000 */
[----:B------:R-:W-:Y:S04]  /*7920*/  BSSY B0, `(.L_x_671) ;  /* 0x0000003000007945 */ /* 0x000fe80003800000 */
[----:B------:R-:W-:Y:S05]  /*7930*/  @!P0 BRA `(.L_x_672) ;  /* 0x0000000000048947 */ /* 0x000fea0003800000 */
[----:B------:R-:W-:-:S04]  /*7940*/  DEPBAR.LE SB0, 0x0 ;  /* 0x000080000000791a */ /* 0x000fc80000000000 */
.L_x_672:
[----:B------:R-:W-:Y:S05]  /*7950*/  BSYNC B0 ;  /* 0x0000000000007941 */ /* 0x000fea0003800000 */
.L_x_671:
        /* <DEDUP_REMOVED lines=19> */
.L_x_674:
[----:B------:R-:W-:Y:S05]  /*7a90*/  BSYNC B0 ;  /* 0x0000000000007941 */ /* 0x000fea0003800000 */
.L_x_673:
[----:B------:R-:W-:Y:S02]  /*7aa0*/  UIADD3 UR4, UR4, 0x2, URZ ;  /* 0x0000000204047890 */ /* 0x000fe4000fffe03f */
[----:B------:R-:W-:Y:S01]  /*7ab0*/  UIADD3 UR5, UR5, 0x1, URZ ;  /* 0x0000000105057890 */ /* 0x000fe2000fffe03f */
[----:B------:R-:W-:Y:S11]  /*7ac0*/  @P1 BRA `(.L_x_675) ;  /* 0xfffffff400841947 */ /* 0x000ff6000383ffff */
.L_x_650:
        /* <DEDUP_REMOVED lines=13> */
.L_x_678:
[----:B------:R-:W2:Y:S04]  /*7ba0*/  LDG.E.STRONG.GPU R0, desc[UR46][R2.64] ;  /* 0x0000002e02007981 */ /* 0x000ea8000c1ef900 */
[----:B--2---:R-:W-:Y:S01]  /*7bb0*/  CCTL.IVALL ;  /* 0x00000000ff00798f */ /* 0x004fe20002000000 */
[----:B------:R-:W-:Y:S05]  /*7bc0*/  YIELD ;  /* 0x0000000000007946 */ /* 0x000fea0003800000 */
[----:B------:R-:W-:-:S13]  /*7bd0*/  ISETP.NE.AND P1, PT, R0, UR25, PT ;  /* 0x0000001900007c0c */ /* 0x000fda000bf25270 */
[----:B------:R-:W-:Y:S05]  /*7be0*/  @P1 BRA `(.L_x_678) ;  /* 0xfffffffc00ec1947 */ /* 0x000fea000383ffff */
.L_x_677:
[----:B------:R-:W-:Y:S05]  /*7bf0*/  BSYNC B0 ;  /* 0x0000000000007941 */ /* 0x000fea0003800000 */
.L_x_676:
[----:B------:R-:W-:-:S03]  /*7c00*/  UMOV UR5, 0xffffffff ;  /* 0xffffffff00057882 */ /* 0x000fc60000000000 */
[----:B------:R-:W-:Y:S05]  /*7c10*/  BRA.DIV UR5, `(.L_x_679) ;  /* 0x00000032050c7947 */ /* 0x000fea000b800000 */
[----:B------:R-:W-:Y:S01]  /*7c20*/  NOP ;  /* 0x0000000000007918 */ /* 0x000fe20000000000 */
.L_x_728:
        /* <DEDUP_REMOVED lines=22> */
.L_x_681:
[----:B------:R-:W-:Y:S05]  /*7d90*/  BSYNC B0 ;  /* 0x0000000000007941 */ /* 0x000fea0003800000 */
.L_x_680:
[----:B------:R-:W-:Y:S06]  /*7da0*/  BAR.SYNC.DEFER_BLOCKING 0xe, 0xa0 ;  /* 0x0382800000007b1d */ /* 0x000fec0000010000 */
[----:B------:R-:W-:Y:S04]  /*7db0*/  BSSY B0, `(.L_x_682) ;  /* 0x0000013000007945 */ /* 0x000fe80003800000 */
[----:B------:R-:W-:Y:S05]  /*7dc0*/  @!P0 BRA `(.L_x_683) ;  /* 0x0000000000448947 */ /* 0x000fea0003800000 */
[----:B------:R-:W1:Y:S01]  /*7dd0*/  S2UR UR14, SR_CgaCtaId ;  /* 0x00000000000e79c3 */ /* 0x000e620000008800 */
[----:B------:R-:W-:Y:S01]  /*7de0*/  R2UR UR5, R6 ;  /* 0x00000000060572ca */ /* 0x000fe200000e0000 */
[----:B------:R-:W-:Y:S01]  /*7df0*/  UMOV UR13, 0x400 ;  /* 0x00000400000d7882 */ /* 0x000fe20000000000 */
[----:B------:R-:W-:-:S11]  /*7e00*/  ULDC.64 UR6, c[0x0][0x2c0] ;  /* 0x0000b00000067ab9 */ /* 0x000fd60000000a00 */
[----:B------:R-:W-:-:S04]  /*7e10*/  UIADD3 UR5, UR5, 0xc00, URZ ;  /* 0x00000c0005057890 */ /* 0x000fc8000fffe03f */
[----:B------:R-:W-:-:S04]  /*7e20*/  UIADD3 UR15, UP0, UR5, UR8, URZ ;  /* 0x00000008050f7290 */ /* 0x000fc8000ff1e03f */
[----:B------:R-:W-:Y:S02]  /*7e30*/  ULEA.HI.X.SX32 UR5, UR5, UR27, 0x1, UP0 ;  /* 0x0000001b05057291 */ /* 0x000fe400080f0e3f */
[----:B-1----:R-:W-:Y:S02]  /*7e40*/  ULEA UR13, UR14, UR13, 0x18 ;  /* 0x0000000d0e0d7291 */ /* 0x002fe4000f8ec03f */
[----:B------:R-:W-:Y:S02]  /*7e50*/  ULEA UR6, UP0, UR15, UR6, 0x2 ;  /* 0x000000060f067291 */ /* 0x000fe4000f80103f */
[----:B------:R-:W-:Y:S02]  /*7e60*/  UIADD3 UR13, UR13, 0xf000, URZ ;  /* 0x0000f0000d0d7890 */ /* 0x000fe4000fffe03f */
[----:B------:R-:W-:Y:S01]  /*7e70*/  ULEA.HI.X UR7, UR15, UR7, UR5, 0x2, UP0 ;  /* 0x000000070f077291 */ /* 0x000fe200080f1405 */
[----:B------:R-:W-:Y:S02]  /*7e80*/  UMOV UR14, 0x0 ;  /* 0x00000000000e7882 */ /* 0x000fe40000000000 */
[----:B------:R-:W-:Y:S01]  /*7e90*/  UMOV UR5, 0x300 ;  /* 0x0000030000057882 */ /* 0x000fe20000000000 */
[----:B------:R-:W-:-:S05]  /*7ea0*/  UMOV UR15, 0x14f00000 ;  /* 0x14f00000000f7882 */ /* 0x000fca0000000000 */
[----:B------:R1:W-:Y:S01]  /*7eb0*/  UBLKRED.G.S.ADD.F32.RN [UR6], [UR13], UR5, desc[UR14] ;  /* 0x00000e060d0073bb */ /* 0x0003e200080a1405 */
[----:B------:R0:W-:Y:S01]  /*7ec0*/  UTMACMDFLUSH ;  /* 0x00000000000079b7 */ /* 0x0001e20000000000 */
[----:B-1----:R-:W-:-:S04]  /*7ed0*/  DEPBAR.LE SB0, 0x1 ;  /* 0x000080400000791a */ /* 0x002fc80000000000 */
.L_x_683:
[----:B------:R-:W-:Y:S05]  /*7ee0*/  BSYNC B0 ;  /* 0x0000000000007941 */ /* 0x000fea0003800000 */
.L_x_682:
[----:B------:R-:W-:Y:S06]  /*7ef0*/  BAR.ARV 0xa, 0xa0 ;  /* 0x0282800000007b1d */ /* 0x000fec0000002000 */
[----:B------:R-:W-:Y:S04]  /*7f00*/  BSSY B0, `(.L_x_684) ;  /* 0x0000003000007945 */ /* 0x000fe80003800000 */
[----:B------:R-:W-:Y:S05]  /*7f10*/  @!P0 BRA `(.L_x_685) ;  /* 0x0000000000048947 */ /* 0x000fea0003800000 */
[----:B------:R-:W-:-:S04]  /*7f20*/  DEPBAR.LE SB0, 0x0 ;  /* 0x000080000000791a */ /* 0x000fc80000000000 */
.L_x_685:
[----:B------:R-:W-:Y:S05]  /*7f30*/  BSYNC B0 ;  /* 0x0000000000007941 */ /* 0x000fea0003800000 */
.L_x_684:
        /* <DEDUP_REMOVED lines=19> */
.L_x_645:
        /* <DEDUP_REMOVED lines=13> */
.L_x_686:
        /* <DEDUP_REMOVED lines=14> */
.L_x_688:
[----:B------:R-:W-:-:S05]  /*8220*/  ULDC UR4, c[0x0][0x8bc] ;  /* 0x00022f0000047ab9 */ /* 0x000fca0000000800 */
.L_x_687:
        /* <DEDUP_REMOVED lines=56> */
.L_x_690:
        /* <DEDUP_REMOVED lines=63> */
.L_x_729:
        /* <DEDUP_REMOVED lines=13> */
.L_x_693:
        /* <DEDUP_REMOVED lines=125> */
.L_x_704:
[----:B------:R-:W-:-:S04]  /*9240*/  SHF.L.U32 R21, R9, 0x1f, RZ ;  /* 0x0000001f09157819 */ /* 0x000fc800000006ff */
[----:B-1----:R-:W1:Y:S02]  /*9250*/  SYNCS.PHASECHK.TRANS64.TRYWAIT P1, [R0+URZ+0x26840], R21 ;  /* 0x02684015000075a7 */ /* 0x002e64000802017f */
[----:B-12---:R-:W-:Y:S05]  /*9260*/  @!P1 BRA `(.L_x_696) ;  /* 0x0000001800a89947 */ /* 0x006fea0003800000 */
.L_x_730:
[----:B------:R-:W-:Y:S05]  /*9270*/  @P0 BRA `(.L_x_697) ;  /* 0x0000000000140947 */ /* 0x000fea0003800000 */
[----:B------:R-:W-:Y:S01]  /*9280*/  ISETP.NE.AND P1, PT, R16, RZ, PT ;  /* 0x000000ff1000720c */ /* 0x000fe20003f25270 */
[----:B------:R-:W-:-:S04]  /*9290*/  IMAD.MOV.U32 R3, RZ, RZ, 0x3100 ;  /* 0x00003100ff037424 */ /* 0x000fc800078e00ff */
[----:B------:R2:W-:Y:S08]  /*92a0*/  SYNCS.ARRIVE.TRANS64 RZ, [R0+URZ+0x26830], R3 ;  /* 0x0268300300ff79a7 */ /* 0x0005f0000800003f */
[----:B------:R-:W-:Y:S05]  /*92b0*/  @!P1 BRA `(.L_x_697) ;  /* 0x0000000000049947 */ /* 0x000fea0003800000 */
[----:B------:R-:W-:Y:S01]  /*92c0*/  BPT.TRAP 0x1 ;  /* 0x000000040000795c */ /* 0x000fe20000300000 */
.L_x_697:
        /* <DEDUP_REMOVED lines=43> */
.L_x_731:
[----:B------:R-:W-:Y:S05]  /*9580*/  @P0 BRA `(.L_x_699) ;  /* 0x0000000000140947 */ /* 0x000fea0003800000 */
[----:B------:R-:W-:Y:S01]  /*9590*/  ISETP.NE.AND P1, PT, R16, RZ, PT ;  /* 0x000000ff1000720c */ /* 0x000fe20003f25270 */
[----:B------:R-:W-:-:S04]  /*95a0*/  IMAD.MOV.U32 R3, RZ, RZ, 0x3100 ;  /* 0x00003100ff037424 */ /* 0x000fc800078e00ff */
[----:B------:R3:W-:Y:S08]  /*95b0*/  SYNCS.ARRIVE.TRANS64 RZ, [R0+URZ+0x26818], R3 ;  /* 0x0268180300ff79a7 */ /* 0x0007f0000800003f */
[----:B------:R-:W-:Y:S05]  /*95c0*/  @!P1 BRA `(.L_x_699) ;  /* 0x0000000000049947 */ /* 0x000fea0003800000 */
[----:B------:R-:W-:Y:S01]  /*95d0*/  BPT.TRAP 0x1 ;  /* 0x000000040000795c */ /* 0x000fe20000300000 */
.L_x_699:
        /* <DEDUP_REMOVED lines=36> */
.L_x_732:
        /* <DEDUP_REMOVED lines=9> */
.L_x_701:
        /* <DEDUP_REMOVED lines=38> */
.L_x_734:
[----:B------:R-:W-:Y:S05]  /*9b10*/  @P0 BRA `(.L_x_703) ;  /* 0x0000000000140947 */ /* 0x000fea0003800000 */
[----:B------:R-:W-:Y:S01]  /*9b20*/  ISETP.NE.AND P1, PT, R16, RZ, PT ;  /* 0x000000ff1000720c */ /* 0x000fe20003f25270 */
[----:B-1----:R-:W-:-:S04]  /*9b30*/  IMAD.MOV.U32 R5, RZ, RZ, 0x3100 ;  /* 0x00003100ff057424 */ /* 0x002fc800078e00ff */
[----:B------:R2:W-:Y:S08]  /*9b40*/  SYNCS.ARRIVE.TRANS64 RZ, [R0+URZ+0x26810], R5 ;  /* 0x0268100500ff79a7 */ /* 0x0005f0000800003f */
[----:B------:R-:W-:Y:S05]  /*9b50*/  @!P1 BRA `(.L_x_703) ;  /* 0x0000000000049947 */ /* 0x000fea0003800000 */
[----:B------:R-:W-:Y:S01]  /*9b60*/  BPT.TRAP 0x1 ;  /* 0x000000040000795c */ /* 0x000fe20000300000 */
.L_x_703:
        /* <DEDUP_REMOVED lines=37> */
.L_x_695:
[----:B------:R-:W-:-:S13]  /*9dc0*/  ISETP.NE.AND P1, PT, R13, RZ, PT ;  /* 0x000000ff0d00720c */ /* 0x000fda0003f25270 */
[----:B------:R-:W-:Y:S05]  /*9dd0*/  @!P1 BRA `(.L_x_694) ;  /* 0x0000000400689947 */ /* 0x000fea0003800000 */
[----:B------:R-:W-:-:S04]  /*9de0*/  SHF.L.U32 R7, R9, 0x1f, RZ ;  /* 0x0000001f09077819 */ /* 0x000fc800000006ff */
[----:B------:R-:W1:Y:S02]  /*9df0*/  SYNCS.PHASECHK.TRANS64.TRYWAIT P1, [R0+URZ+0x26840], R7 ;  /* 0x02684007000075a7 */ /* 0x000e64000802017f */
[----:B-1----:R-:W-:Y:S05]  /*9e00*/  @!P1 BRA `(.L_x_705) ;  /* 0x0000001000149947 */ /* 0x002fea0003800000 */
.L_x_735:
[----:B------:R-:W-:Y:S05]  /*9e10*/  @P0 BRA `(.L_x_706) ;  /* 0x0000000000140947 */ /* 0x000fea0003800000 */
[----:B------:R-:W-:Y:S01]  /*9e20*/  ISETP.NE.AND P1, PT, R16, RZ, PT ;  /* 0x000000ff1000720c */ /* 0x000fe20003f25270 */
[----:B------:R-:W-:-:S04]  /*9e30*/  IMAD.MOV.U32 R5, RZ, RZ, 0x3100 ;  /* 0x00003100ff057424 */ /* 0x000fc800078e00ff */
[----:B------:R2:W-:Y:S08]  /*9e40*/  SYNCS.ARRIVE.TRANS64 RZ, [R0+URZ+0x26830], R5 ;  /* 0x0268300500ff79a7 */ /* 0x0005f0000800003f */
[----:B------:R-:W-:Y:S05]  /*9e50*/  @!P1 BRA `(.L_x_706) ;  /* 0x0000000000049947 */ /* 0x000fea0003800000 */
[----:B------:R-:W-:Y:S01]  /*9e60*/  BPT.TRAP 0x1 ;  /* 0x000000040000795c */ /* 0x000fe20000300000 */
.L_x_706:
        /* <DEDUP_REMOVED lines=41> */
.L_x_736:
[----:B------:R-:W-:Y:S05]  /*a100*/  @P0 BRA `(.L_x_708) ;  /* 0x0000000000140947 */ /* 0x000fea0003800000 */
[----:B------:R-:W-:Y:S01]  /*a110*/  ISETP.NE.AND P0, PT, R16, RZ, PT ;  /* 0x000000ff1000720c */ /* 0x000fe20003f05270 */
[----:B------:R-:W-:-:S04]  /*a120*/  IMAD.MOV.U32 R5, RZ, RZ, 0x3100 ;  /* 0x00003100ff057424 */ /* 0x000fc800078e00ff */
[----:B------:R3:W-:Y:S08]  /*a130*/  SYNCS.ARRIVE.TRANS64 RZ, [R0+URZ+0x26818], R5 ;  /* 0x0268180500ff79a7 */ /* 0x0007f0000800003f */
[----:B------:R-:W-:Y:S05]  /*a140*/  @!P0 BRA `(.L_x_708) ;  /* 0x0000000000048947 */ /* 0x000fea0003800000 */
[----:B------:R-:W-:Y:S01]  /*a150*/  BPT.TRAP 0x1 ;  /* 0x000000040000795c */ /* 0x000fe20000300000 */
.L_x_708:
        /* <DEDUP_REMOVED lines=34> */
.L_x_694:
[----:B------:R-:W3:Y:S01]  /*a380*/  S2R R2, SR_TID.X ;  /* 0x0000000000027919 */ /* 0x000ee20000002100 */
[----:B------:R-:W-:Y:S01]  /*a390*/  IMAD R3, R12, 0x8, R0 ;  /* 0x000000080c037824 */ /* 0x000fe200078e0200 */
[----:B---3--:R-:W-:Y:S02]  /*a3a0*/  LOP3.LUT R4, R2, 0x7f, RZ, 0xc0, !PT ;  /* 0x0000007f02047812 */ /* 0x008fe400078ec0ff */
[----:B------:R-:W-:Y:S02]  /*a3b0*/  SHF.L.U32 R2, R9, 0x1f, RZ ;  /* 0x0000001f09027819 */ /* 0x000fe400000006ff */
[----:B------:R-:W-:Y:S02]  /*a3c0*/  ISETP.NE.AND P1, PT, R4, RZ, PT ;  /* 0x000000ff0400720c */ /* 0x000fe40003f25270 */
[----:B------:R-:W3:Y:S02]  /*a3d0*/  SYNCS.PHASECHK.TRANS64.TRYWAIT P0, [R3+URZ+0x26840], R2 ;  /* 0x02684002030075a7 */ /* 0x000ee4000800017f */
[----:B---3--:R-:W-:Y:S09]  /*a3e0*/  @!P0 BRA `(.L_x_709) ;  /* 0x0000000800c48947 */ /* 0x008ff20003800000 */
.L_x_737:
[----:B------:R-:W-:Y:S05]  /*a3f0*/  @P1 BRA `(.L_x_710) ;  /* 0x0000000000181947 */ /* 0x000fea0003800000 */
[----:B------:R-:W4:Y:S01]  /*a400*/  S2R R4, SR_TID.X ;  /* 0x0000000000047919 */ /* 0x000f220000002100 */
[----:B---3--:R-:W-:-:S04]  /*a410*/  IMAD.MOV.U32 R2, RZ, RZ, 0x3100 ;  /* 0x00003100ff027424 */ /* 0x008fc800078e00ff */
[----:B------:R3:W-:Y:S01]  /*a420*/  SYNCS.ARRIVE.TRANS64 RZ, [R3+URZ+0x26830], R2 ;  /* 0x0268300203ff79a7 */ /* 0x0007e2000800003f */
[----:B----4-:R-:W-:-:S13]  /*a430*/  LOP3.LUT P0, RZ, R4, 0x1f, RZ, 0xc0, !PT ;  /* 0x0000001f04ff7812 */ /* 0x010fda000780c0ff */
[----:B---3--:R-:W-:Y:S05]  /*a440*/  @!P0 BRA `(.L_x_710) ;  /* 0x0000000000048947 */ /* 0x008fea0003800000 */
[----:B------:R-:W-:Y:S01]  /*a450*/  BPT.TRAP 0x1 ;  /* 0x000000040000795c */ /* 0x000fe20000300000 */
.L_x_710:
        /* <DEDUP_REMOVED lines=48> */
.L_x_691:
[----:B------:R-:W-:Y:S05]  /*a760*/  BSYNC B0 ;  /* 0x0000000000007941 */ /* 0x000fea0003800000 */
.L_x_689:
[----:B------:R-:W-:-:S03]  /*a770*/  UMOV UR8, 0xffffffff ;  /* 0xffffffff00087882 */ /* 0x000fc60000000000 */
[----:B------:R-:W-:Y:S05]  /*a780*/  BRA.DIV UR8, `(.L_x_711) ;  /* 0x0000000608f07947 */ /* 0x000fea000b800000 */
[----:B------:R-:W-:-:S13]  /*a790*/  ELECT P0, URZ, PT ;  /* 0x00000000003f782f */ /* 0x000fda0003800000 */
.L_x_740:
[----:B------:R-:W-:Y:S05]  /*a7a0*/  @!P0 BRA `(.L_x_605) ;  /* 0x0000000000848947 */ /* 0x000fea0003800000 */
[----:B------:R-:W-:-:S06]  /*a7b0*/  ULOP3.LUT UR8, UR38, 0x2, URZ, 0xfc, !UPT ;  /* 0x0000000226087892 */ /* 0x000fcc000f8efc3f */
[----:B------:R-:W-:-:S05]  /*a7c0*/  IMAD.U32 R2, RZ, RZ, UR8 ;  /* 0x00000008ff027e24 */ /* 0x000fca000f8e00ff */
[----:B------:R-:W-:-:S13]  /*a7d0*/  ISETP.NE.AND P2, PT, R2, 0x3, PT ;  /* 0x000000030200780c */ /* 0x000fda0003f45270 */
[----:B------:R-:W-:Y:S05]  /*a7e0*/  @!P2 BRA `(.L_x_712) ;  /* 0x000000000004a947 */ /* 0x000fea0003800000 */
[----:B--2---:R-:W-:Y:S01]  /*a7f0*/  BPT.TRAP 0x1 ;  /* 0x000000040000795c */ /* 0x004fe20000300000 */
.L_x_712:
        /* <DEDUP_REMOVED lines=15> */
.L_x_741:
[----:B------:R-:W3:Y:S02]  /*a8f0*/  SYNCS.PHASECHK.TRANS64.TRYWAIT P0, [R3+URZ], R2 ;  /* 0x00000002030075a7 */ /* 0x000ee4000800017f */
[----:B---3--:R-:W-:Y:S05]  /*a900*/  @!P0 BRA `(.L_x_714) ;  /* 0x0000000400c88947 */ /* 0x008fea0003800000 */
.L_x_742:
[----:B------:R-:W-:Y:S05]  /*a910*/  @!P2 BRA `(.L_x_715) ;  /* 0x000000000004a947 */ /* 0x000fea0003800000 */
[----:B--2---:R-:W-:Y:S01]  /*a920*/  BPT.TRAP 0x1 ;  /* 0x000000040000795c */ /* 0x004fe20000300000 */
.L_x_715:
[----:B---3--:R-:W-:-:S04]  /*a930*/  VIADD R3, R7, 0x26840 ;  /* 0x0002684007037836 */ /* 0x008fc80000000000 */
[----:B------:R-:W-:-:S04]  /*a940*/  IMAD R0, R0, 0x8, R3 ;  /* 0x0000000800007824 */ /* 0x000fc800078e0203 */
[----:B------:R-:W3:Y:S02]  /*a950*/  SYNCS.PHASECHK.TRANS64.TRYWAIT P0, [R0+URZ], R5 ;  /* 0x00000005000075a7 */ /* 0x000ee4000800017f */
[----:B---3--:R-:W-:Y:S05]  /*a960*/  @!P0 BRA `(.L_x_716) ;  /* 0x0000000400c48947 */ /* 0x008fea0003800000 */
.L_x_743:
[----:B------:R-:W-:-:S07]  /*a970*/  IMAD R3, R4, 0x8, R3 ;  /* 0x0000000804037824 */ /* 0x000fce00078e0203 */
.L_x_717:
[----:B----4-:R4:W1:Y:S02]  /*a980*/  SYNCS.PHASECHK.TRANS64.TRYWAIT P0, [R3+URZ], R2 ;  /* 0x00000002030075a7 */ /* 0x010864000800017f */
[----:B-1----:R-:W-:Y:S05]  /*a990*/  @!P0 NANOSLEEP.SYNCS 0x989680 ;  /* 0x009896800000895d */ /* 0x002fea0003900000 */
[----:B------:R-:W1:Y:S02]  /*a9a0*/  @!P0 SYNCS.PHASECHK.TRANS64 P0, [R3+URZ], R2 ;  /* 0x00000002030085a7 */ /* 0x000e64000800007f */
[----:B-1----:R-:W-:Y:S05]  /*a9b0*/  @!P0 BRA `(.L_x_717) ;  /* 0xfffffffc00f08947 */ /* 0x002fea000383ffff */
.L_x_605:
[----:B--2---:R-:W-:Y:S05]  /*a9c0*/  BSYNC B6 ;  /* 0x0000000000067941 */ /* 0x004fea0003800000 */
.L_x_599:
[----:B------:R-:W-:Y:S05]  /*a9d0*/  EXIT ;  /* 0x000000000000794d */ /* 0x000fea0003800000 */
.L_x_615:
[----:B------:R-:W-:Y:S02]  /*a9e0*/  IMAD.MOV.U32 R13, RZ, RZ, R16 ;  /* 0x000000ffff0d7224 */ /* 0x000fe400078e0010 */
[----:B------:R-:W-:Y:S02]  /*a9f0*/  IMAD.MOV.U32 R12, RZ, RZ, RZ ;  /* 0x000000ffff0c7224 */ /* 0x000fe400078e00ff */
[----:B------:R-:W-:Y:S02]  /*aa00*/  IMAD.MOV.U32 R11, RZ, RZ, 0x1f ;  /* 0x0000001fff0b7424 */ /* 0x000fe400078e00ff */
[----:B------:R-:W-:-:S07]  /*aa10*/  IMAD.MOV.U32 R15, RZ, RZ, -0x1 ;  /* 0xffffffffff0f7424 */ /* 0x000fce00078e00ff */
[----:B-1---5:R-:W-:Y:S05]  /*aa20*/  WARPSYNC.COLLECTIVE R15, `(.L_x_718) ;  /* 0x000000000f087348 */ /* 0x022fea0003c00000 */
[----:B------:R2:W3:Y:S02]  /*aa30*/  SHFL.IDX P6, R14, R13, R12, R11 ;  /* 0x0000000c0d0e7389 */ /* 0x0004e400000c000b */
[----:B-123-5:R-:W-:Y:S01]  /*aa40*/  ENDCOLLECTIVE ;  /* 0x000000000000791b */ /* 0x02efe20003800000 */
.L_x_718:
[----:B------:R-:W-:Y:S05]  /*aa50*/  BRA `(.L_x_719) ;  /* 0xffffff6800447947 */ /* 0x000fea000383ffff */
.L_x_617:
[----:B-1----:R1:W3:Y:S02]  /*aa60*/  SYNCS.PHASECHK.TRANS64.TRYWAIT P0, [R18+URZ+0x26800], R5 ;  /* 0x02680005120075a7 */ /* 0x0022e4000800017f */
[----:B---3--:R-:W-:Y:S05]  /*aa70*/  @!P0 NANOSLEEP.SYNCS 0x989680 ;  /* 0x009896800000895d */ /* 0x008fea0003900000 */
[----:B------:R-:W3:Y:S02]  /*aa80*/  @!P0 SYNCS.PHASECHK.TRANS64 P0, [R18+URZ+0x26800], R5 ;  /* 0x02680005120085a7 */ /* 0x000ee4000800007f */
[----:B---3--:R-:W-:Y:S05]  /*aa90*/  @!P0 BRA `(.L_x_617) ;  /* 0xfffffffc00f08947 */ /* 0x008fea000383ffff */
[----:B------:R-:W-:Y:S05]  /*aaa0*/  BRA `(.L_x_616) ;  /* 0xffffff6800687947 */ /* 0x000fea000383ffff */
.L_x_622:
[----:B--2---:R-:W-:-:S04]  /*aab0*/  IMAD.U32 R5, RZ, RZ, UR10 ;  /* 0x0000000aff057e24 */ /* 0x004fc8000f8e00ff */
[----:B------:R2:W3:Y:S03]  /*aac0*/  SYNCS.PHASECHK.TRANS64.TRYWAIT P1, [R5+URZ+0x26810], R16 ;  /* 0x02681010050075a7 */ /* 0x0004e6000802017f */
[----:B---3--:R-:W-:Y:S05]  /*aad0*/  @!P1 NANOSLEEP.SYNCS 0x989680 ;  /* 0x009896800000995d */ /* 0x008fea0003900000 */
[----:B------:R-:W3:Y:S02]  /*aae0*/  @!P1 SYNCS.PHASECHK.TRANS64 P1, [R5+URZ+0x26810], R16 ;  /* 0x02681010050095a7 */ /* 0x000ee4000802007f */
[----:B---3--:R-:W-:Y:S05]  /*aaf0*/  @!P1 BRA `(.L_x_622) ;  /* 0xfffffffc00ec9947 */ /* 0x008fea000383ffff */
[----:B------:R-:W-:Y:S05]  /*ab00*/  BRA `(.L_x_621) ;  /* 0xffffff7000cc7947 */ /* 0x000fea000383ffff */
.L_x_626:
[----:B------:R-:W-:-:S04]  /*ab10*/  IMAD.U32 R121, RZ, RZ, UR10 ;  /* 0x0000000aff797e24 */ /* 0x000fc8000f8e00ff */
[----:B------:R1:W1:Y:S03]  /*ab20*/  SYNCS.PHASECHK.TRANS64.TRYWAIT P1, [R121+URZ+0x26830], R16 ;  /* 0x02683010790075a7 */ /* 0x000266000802017f */
[----:B-1----:R-:W-:Y:S05]  /*ab30*/  @!P1 NANOSLEEP.SYNCS 0x989680 ;  /* 0x009896800000995d */ /* 0x002fea0003900000 */
[----:B------:R-:W1:Y:S02]  /*ab40*/  @!P1 SYNCS.PHASECHK.TRANS64 P1, [R121+URZ+0x26830], R16 ;  /* 0x02683010790095a7 */ /* 0x000e64000802007f */
[----:B-1----:R-:W-:Y:S05]  /*ab50*/  @!P1 BRA `(.L_x_626) ;  /* 0xfffffffc00ec9947 */ /* 0x002fea000383ffff */
[----:B------:R-:W-:Y:S05]  /*ab60*/  BRA `(.L_x_625) ;  /* 0xffffff7400d87947 */ /* 0x000fea000383ffff */
.L_x_654:
[----:B------:R-:W-:Y:S01]  /*ab70*/  BSSY B0, `(.L_x_720) ;  /* 0x0000005000007945 */ /* 0x000fe20003800000 */
[----:B------:R-:W-:-:S07]  /*ab80*/  IMAD.MOV.U32 R15, RZ, RZ, -0x1 ;  /* 0xffffffffff0f7424 */ /* 0x000fce00078e00ff */
[----:B------:R-:W-:Y:S05]  /*ab90*/  WARPSYNC.COLLECTIVE R15, `(.L_x_721) ;  /* 0x000000000f087348 */ /* 0x000fea0003c00000 */
[----:B------:R-:W-:Y:S01]  /*aba0*/  NOP ;  /* 0x0000000000007918 */ /* 0x000fe20000000000 */
[----:B------:R-:W-:Y:S01]  /*abb0*/  ENDCOLLECTIVE ;  /* 0x000000000000791b */ /* 0x000fe20003800000 */
.L_x_721:
[----:B------:R-:W-:Y:S05]  /*abc0*/  BSYNC B0 ;  /* 0x0000000000007941 */ /* 0x000fea0003800000 */
.L_x_720:
[----:B------:R-:W-:Y:S05]  /*abd0*/  BRA `(.L_x_722) ;  /* 0xffffffc400a87947 */ /* 0x000fea000383ffff */
.L_x_666:
[----:B------:R-:W-:Y:S01]  /*abe0*/  BSSY B0, `(.L_x_723) ;  /* 0x0000005000007945 */ /* 0x000fe20003800000 */
[----:B------:R-:W-:-:S07]  /*abf0*/  IMAD.MOV.U32 R15, RZ, RZ, -0x1 ;  /* 0xffffffffff0f7424 */ /* 0x000fce00078e00ff */
[----:B------:R-:W-:Y:S05]  /*ac00*/  WARPSYNC.COLLECTIVE R15, `(.L_x_724) ;  /* 0x000000000f087348 */ /* 0x000fea0003c00000 */
[----:B------:R-:W-:Y:S01]  /*ac10*/  NOP ;  /* 0x0000000000007918 */ /* 0x000fe20000000000 */
[----:B------:R-:W-:Y:S01]  /*ac20*/  ENDCOLLECTIVE ;  /* 0x000000000000791b */ /* 0x000fe20003800000 */
.L_x_724:
[----:B------:R-:W-:Y:S05]  /*ac30*/  BSYNC B0 ;  /* 0x0000000000007941 */ /* 0x000fea0003800000 */
.L_x_723:
[----:B------:R-:W-:Y:S05]  /*ac40*/  BRA `(.L_x_725) ;  /* 0xffffffc800c07947 */ /* 0x000fea000383ffff */
.L_x_679:
[----:B------:R-:W-:Y:S01]  /*ac50*/  BSSY B0, `(.L_x_726) ;  /* 0x0000005000007945 */ /* 0x000fe20003800000 */
[----:B------:R-:W-:-:S07]  /*ac60*/  IMAD.MOV.U32 R15, RZ, RZ, -0x1 ;  /* 0xffffffffff0f7424 */ /* 0x000fce00078e00ff */
[----:B------:R-:W-:Y:S05]  /*ac70*/  WARPSYNC.COLLECTIVE R15, `(.L_x_727) ;  /* 0x000000000f087348 */ /* 0x000fea0003c00000 */
[----:B------:R-:W-:Y:S01]  /*ac80*/  NOP ;  /* 0x0000000000007918 */ /* 0x000fe20000000000 */
[----:B------:R-:W-:Y:S01]  /*ac90*/  ENDCOLLECTIVE ;  /* 0x000000000000791b */ /* 0x000fe20003800000 */
.L_x_727:
[----:B------:R-:W-:Y:S05]  /*aca0*/  BSYNC B0 ;  /* 0x0000000000007941 */ /* 0x000fea0003800000 */
.L_x_726:
[----:B------:R-:W-:Y:S05]  /*acb0*/  BRA `(.L_x_728) ;  /* 0xffffffcc00dc7947 */ /* 0x000fea000383ffff */
.L_x_692:
[----:B-1----:R1:W2:Y:S02]  /*acc0*/  SYNCS.PHASECHK.TRANS64.TRYWAIT P0, [R0+URZ+0x26820], R3 ;  /* 0x02682003000075a7 */ /* 0x0022a4000800017f */
[----:B--2---:R-:W-:Y:S05]  /*acd0*/  @!P0 NANOSLEEP.SYNCS 0x989680 ;  /* 0x009896800000895d */ /* 0x004fea0003900000 */
[----:B------:R-:W2:Y:S02]  /*ace0*/  @!P0 SYNCS.PHASECHK.TRANS64 P0, [R0+URZ+0x26820], R3 ;  /* 0x02682003000085a7 */ /* 0x000ea4000800007f */
[----:B--2---:R-:W-:Y:S05]  /*acf0*/  @!P0 BRA `(.L_x_692) ;  /* 0xfffffffc00f08947 */ /* 0x004fea000383ffff */
[----:B------:R-:W-:Y:S05]  /*ad00*/  BRA `(.L_x_729) ;  /* 0xffffffdc00247947 */ /* 0x000fea000383ffff */
.L_x_696:
[----:B-1----:R1:W2:Y:S02]  /*ad10*/  SYNCS.PHASECHK.TRANS64.TRYWAIT P1, [R0+URZ+0x26840], R21 ;  /* 0x02684015000075a7 */ /* 0x0022a4000802017f */
[----:B--2---:R-:W-:Y:S05]  /*ad20*/  @!P1 NANOSLEEP.SYNCS 0x989680 ;  /* 0x009896800000995d */ /* 0x004fea0003900000 */
[----:B------:R-:W2:Y:S02]  /*ad30*/  @!P1 SYNCS.PHASECHK.TRANS64 P1, [R0+URZ+0x26840], R21 ;  /* 0x02684015000095a7 */ /* 0x000ea4000802007f */
[----:B--2---:R-:W-:Y:S05]  /*ad40*/  @!P1 BRA `(.L_x_696) ;  /* 0xfffffffc00f09947 */ /* 0x004fea000383ffff */
[----:B------:R-:W-:Y:S05]  /*ad50*/  BRA `(.L_x_730) ;  /* 0xffffffe400447947 */ /* 0x000fea000383ffff */
.L_x_698:
[----:B--2---:R2:W3:Y:S02]  /*ad60*/  SYNCS.PHASECHK.TRANS64.TRYWAIT P1, [R0+URZ+0x26828], R21 ;  /* 0x02682815000075a7 */ /* 0x0044e4000802017f */
[----:B---3--:R-:W-:Y:S05]  /*ad70*/  @!P1 NANOSLEEP.SYNCS 0x989680 ;  /* 0x009896800000995d */ /* 0x008fea0003900000 */
[----:B------:R-:W3:Y:S02]  /*ad80*/  @!P1 SYNCS.PHASECHK.TRANS64 P1, [R0+URZ+0x26828], R21 ;  /* 0x02682815000095a7 */ /* 0x000ee4000802007f */
[----:B---3--:R-:W-:Y:S05]  /*ad90*/  @!P1 BRA `(.L_x_698) ;  /* 0xfffffffc00f09947 */ /* 0x008fea000383ffff */
[----:B------:R-:W-:Y:S05]  /*ada0*/  BRA `(.L_x_731) ;  /* 0xffffffe400f47947 */ /* 0x000fea000383ffff */
.L_x_700:
[----:B---3--:R3:W4:Y:S02]  /*adb0*/  SYNCS.PHASECHK.TRANS64.TRYWAIT P1, [R0+URZ+0x26848], R21 ;  /* 0x02684815000075a7 */ /* 0x008724000802017f */
[----:B----4-:R-:W-:Y:S05]  /*adc0*/  @!P1 NANOSLEEP.SYNCS 0x989680 ;  /* 0x009896800000995d */ /* 0x010fea0003900000 */
[----:B------:R-:W4:Y:S02]  /*add0*/  @!P1 SYNCS.PHASECHK.TRANS64 P1, [R0+URZ+0x26848], R21 ;  /* 0x02684815000095a7 */ /* 0x000f24000802007f */
[----:B----4-:R-:W-:Y:S05]  /*ade0*/  @!P1 BRA `(.L_x_700) ;  /* 0xfffffffc00f09947 */ /* 0x010fea000383ffff */
[----:B------:R-:W-:Y:S05]  /*adf0*/  BRA `(.L_x_732) ;  /* 0xffffffe800887947 */ /* 0x000fea000383ffff */
.L_x_702:
[----:B------:R-:W-:-:S07]  /*ae00*/  SHF.L.U32 R5, R9, 0x1f, RZ ;  /* 0x0000001f09057819 */ /* 0x000fce00000006ff */
.L_x_733:
[----:B-1----:R1:W2:Y:S02]  /*ae10*/  SYNCS.PHASECHK.TRANS64.TRYWAIT P1, [R0+URZ+0x26820], R5 ;  /* 0x02682005000075a7 */ /* 0x0022a4000802017f */
[----:B--2---:R-:W-:Y:S05]  /*ae20*/  @!P1 NANOSLEEP.SYNCS 0x989680 ;  /* 0x009896800000995d */ /* 0x004fea0003900000 */
[----:B------:R-:W2:Y:S02]  /*ae30*/  @!P1 SYNCS.PHASECHK.TRANS64 P1, [R0+URZ+0x26820], R5 ;  /* 0x02682005000095a7 */ /* 0x000ea4000802007f */
[----:B--2---:R-:W-:Y:S05]  /*ae40*/  @!P1 BRA `(.L_x_733) ;  /* 0xfffffffc00f09947 */ /* 0x004fea000383ffff */
[----:B------:R-:W-:Y:S05]  /*ae50*/  BRA `(.L_x_734) ;  /* 0xffffffec002c7947 */ /* 0x000fea000383ffff */
.L_x_705:
[----:B-1----:R1:W2:Y:S02]  /*ae60*/  SYNCS.PHASECHK.TRANS64.TRYWAIT P1, [R0+URZ+0x26840], R7 ;  /* 0x02684007000075a7 */ /* 0x0022a4000802017f */
[----:B--2---:R-:W-:Y:S05]  /*ae70*/  @!P1 NANOSLEEP.SYNCS 0x989680 ;  /* 0x009896800000995d */ /* 0x004fea0003900000 */
[----:B------:R-:W2:Y:S02]  /*ae80*/  @!P1 SYNCS.PHASECHK.TRANS64 P1, [R0+URZ+0x26840], R7 ;  /* 0x02684007000095a7 */ /* 0x000ea4000802007f */
[----:B--2---:R-:W-:Y:S05]  /*ae90*/  @!P1 BRA `(.L_x_705) ;  /* 0xfffffffc00f09947 */ /* 0x004fea000383ffff */
[----:B------:R-:W-:Y:S05]  /*aea0*/  BRA `(.L_x_735) ;  /* 0xffffffec00d87947 */ /* 0x000fea000383ffff */
.L_x_707:
[----:B--2---:R2:W3:Y:S02]  /*aeb0*/  SYNCS.PHASECHK.TRANS64.TRYWAIT P1, [R0+URZ+0x26828], R7 ;  /* 0x02682807000075a7 */ /* 0x0044e4000802017f */
[----:B---3--:R-:W-:Y:S05]  /*aec0*/  @!P1 NANOSLEEP.SYNCS 0x989680 ;  /* 0x009896800000995d */ /* 0x008fea0003900000 */
[----:B------:R-:W3:Y:S02]  /*aed0*/  @!P1 SYNCS.PHASECHK.TRANS64 P1, [R0+URZ+0x26828], R7 ;  /* 0x02682807000095a7 */ /* 0x000ee4000802007f */
[----:B---3--:R-:W-:Y:S05]  /*aee0*/  @!P1 BRA `(.L_x_707) ;  /* 0xfffffffc00f09947 */ /* 0x008fea000383ffff */
[----:B------:R-:W-:Y:S05]  /*aef0*/  BRA `(.L_x_736) ;  /* 0xfffffff000807947 */ /* 0x000fea000383ffff */
.L_x_709:
[----:B---3--:R3:W4:Y:S02]  /*af00*/  SYNCS.PHASECHK.TRANS64.TRYWAIT P0, [R3+URZ+0x26840], R2 ;  /* 0x02684002030075a7 */ /* 0x008724000800017f */
[----:B----4-:R-:W-:Y:S05]  /*af10*/  @!P0 NANOSLEEP.SYNCS 0x989680 ;  /* 0x009896800000895d */ /* 0x010fea0003900000 */
[----:B------:R-:W4:Y:S02]  /*af20*/  @!P0 SYNCS.PHASECHK.TRANS64 P0, [R3+URZ+0x26840], R2 ;  /* 0x02684002030085a7 */ /* 0x000f24000800007f */
[----:B----4-:R-:W-:Y:S05]  /*af30*/  @!P0 BRA `(.L_x_709) ;  /* 0xfffffffc00f08947 */ /* 0x010fea000383ffff */
[----:B------:R-:W-:Y:S05]  /*af40*/  BRA `(.L_x_737) ;  /* 0xfffffff400287947 */ /* 0x000fea000383ffff */
.L_x_711:
[----:B------:R-:W-:Y:S01]  /*af50*/  BSSY B0, `(.L_x_738) ;  /* 0x0000006000007945 */ /* 0x000fe20003800000 */
[----:B------:R-:W-:-:S07]  /*af60*/  IMAD.MOV.U32 R15, RZ, RZ, -0x1 ;  /* 0xffffffffff0f7424 */ /* 0x000fce00078e00ff */
[----:B--2---:R-:W-:Y:S05]  /*af70*/  WARPSYNC.COLLECTIVE R15, `(.L_x_739) ;  /* 0x000000000f0c7348 */ /* 0x004fea0003c00000 */
[----:B------:R-:W-:Y:S02]  /*af80*/  ELECT P6, UR62, PT ;  /* 0x00000000003e782f */ /* 0x000fe400038c0000 */
[----:B------:R-:W-:Y:S01]  /*af90*/  MOV R14, UR62 ;  /* 0x0000003e000e7c02 */ /* 0x000fe20008000f00 */
[----:B--2---:R-:W-:Y:S10]  /*afa0*/  ENDCOLLECTIVE ;  /* 0x000000000000791b */ /* 0x004ff40003800000 */
.L_x_739:
[----:B------:R-:W-:Y:S05]  /*afb0*/  BSYNC B0 ;  /* 0x0000000000007941 */ /* 0x000fea0003800000 */
.L_x_738:
[----:B------:R-:W-:Y:S01]  /*afc0*/  PLOP3.LUT P0, PT, P6, PT, PT, 0x80, 0x0 ;  /* 0x000000000000781c */ /* 0x000fe2000370f070 */
[----:B------:R-:W-:-:S12]  /*afd0*/  BRA `(.L_x_740) ;  /* 0xfffffff400f07947 */ /* 0x000fd8000383ffff */
.L_x_713:
[----:B-1----:R1:W3:Y:S02]  /*afe0*/  SYNCS.PHASECHK.TRANS64.TRYWAIT P0, [R6+URZ], R5 ;  /* 0x00000005060075a7 */ /* 0x0022e4000800017f */
[----:B---3--:R-:W-:Y:S05]  /*aff0*/  @!P0 NANOSLEEP.SYNCS 0x989680 ;  /* 0x009896800000895d */ /* 0x008fea0003900000 */
[----:B------:R-:W3:Y:S02]  /*b000*/  @!P0 SYNCS.PHASECHK.TRANS64 P0, [R6+URZ], R5 ;  /* 0x00000005060085a7 */ /* 0x000ee4000800007f */
[----:B---3--:R-:W-:Y:S05]  /*b010*/  @!P0 BRA `(.L_x_713) ;  /* 0xfffffffc00f08947 */ /* 0x008fea000383ffff */
[----:B------:R-:W-:Y:S05]  /*b020*/  BRA `(.L_x_741) ;  /* 0xfffffff800307947 */ /* 0x000fea000383ffff */
.L_x_714:
[----:B---3--:R3:W4:Y:S02]  /*b030*/  SYNCS.PHASECHK.TRANS64.TRYWAIT P0, [R3+URZ], R2 ;  /* 0x00000002030075a7 */ /* 0x008724000800017f */
[----:B----4-:R-:W-:Y:S05]  /*b040*/  @!P0 NANOSLEEP.SYNCS 0x989680 ;  /* 0x009896800000895d */ /* 0x010fea0003900000 */
[----:B------:R-:W4:Y:S02]  /*b050*/  @!P0 SYNCS.PHASECHK.TRANS64 P0, [R3+URZ], R2 ;  /* 0x00000002030085a7 */ /* 0x000f24000800007f */
[----:B----4-:R-:W-:Y:S05]  /*b060*/  @!P0 BRA `(.L_x_714) ;  /* 0xfffffffc00f08947 */ /* 0x010fea000383ffff */
[----:B------:R-:W-:Y:S05]  /*b070*/  BRA `(.L_x_742) ;  /* 0xfffffff800247947 */ /* 0x000fea000383ffff */
.L_x_716:
[----:B---3--:R3:W4:Y:S02]  /*b080*/  SYNCS.PHASECHK.TRANS64.TRYWAIT P0, [R0+URZ], R5 ;  /* 0x00000005000075a7 */ /* 0x008724000800017f */
[----:B----4-:R-:W-:Y:S05]  /*b090*/  @!P0 NANOSLEEP.SYNCS 0x989680 ;  /* 0x009896800000895d */ /* 0x010fea0003900000 */
[----:B------:R-:W4:Y:S02]  /*b0a0*/  @!P0 SYNCS.PHASECHK.TRANS64 P0, [R0+URZ], R5 ;  /* 0x00000005000085a7 */ /* 0x000f24000800007f */
[----:B----4-:R-:W-:Y:S05]  /*b0b0*/  @!P0 BRA `(.L_x_716) ;  /* 0xfffffffc00f08947 */ /* 0x010fea000383ffff */
[----:B------:R-:W-:Y:S05]  /*b0c0*/  BRA `(.L_x_743) ;  /* 0xfffffff800287947 */ /* 0x000fea000383ffff */
.L_x_744:
        /* <DEDUP_REMOVED lines=11> */
.L_x_6558:


//--------------------- .text._ZN7cutlass13device_kernelIN5flash11enable_sm90INS1_16FlashAttnBwdSm90INS1_25CollectiveMainloopBwdSm90ILi2ELi2ELi2EN4cute5tupleIJNS5_1CILi1EEES8_S8_EEENS6_IJNS7_ILi64EEENS7_ILi128EEENS7_ILi96EEEEEENS_6half_tEfNS_4arch4Sm90ELb0ELb0ELb1ELb1ELb0ELb1ELb0ELb0ELi2ELi1ELi2ELi1ELb1EEENS1_24CollectiveEpilogueBwdGQAISD_fSG_Li256ELb1ELb0EEENS1_19SingleTileSchedulerILb1ELb0ELb0ELi128EEEEEEEEEvNT_6ParamsE --------------------------
	.section	.text._ZN7cutlass13device_kernelIN5flash11enable_sm90INS1_16FlashAttnBwdSm90INS1_25CollectiveMainloopBwdSm90ILi2ELi2ELi2EN4cute5tupleIJNS5_1CILi1EEES8_S8_EEENS6_IJNS7_ILi64EEENS7_ILi128EEENS7_ILi96EEEEEENS_6half_tEfNS_4arch4Sm90ELb0ELb0ELb1ELb1ELb0ELb1ELb0ELb0ELi2ELi1ELi2ELi1ELb1EEENS1_24CollectiveEpilogueBwdGQAISD_fSG_Li256ELb1ELb0EEENS1_19SingleTileSchedulerILb1ELb0ELb0ELi128EEEEEEEEEvNT_6ParamsE,"ax",@progbits
	.align	128
.text._ZN7cutlass13device_kernelIN5flash11enable_sm90INS1_16FlashAttnBwdSm90INS1_25CollectiveMainloopBwdSm90ILi2ELi2ELi2EN4cute5tupleIJNS5_1CILi1EEES8_S8_EEENS6_IJNS7_ILi64EEENS7_ILi128EEENS7_ILi96EEEEEENS_6half_tEfNS_4arch4Sm90ELb0ELb0ELb1ELb1ELb0ELb1ELb0ELb0ELi2ELi1ELi2ELi1ELb1EEENS1_24CollectiveEpilogueBwdGQAISD_fSG_Li256ELb1ELb0EEENS1_19SingleTileSchedulerILb1ELb0ELb0ELi128EEEEEEEEEvNT_6ParamsE:
        .type           _ZN7cutlass13device_kernelIN5flash11enable_sm90INS1_16FlashAttnBwdSm90INS1_25CollectiveMainloopBwdSm90ILi2ELi2ELi2EN4cute5tupleIJNS5_1CILi1EEES8_S8_EEENS6_IJNS7_ILi64EEENS7_ILi128EEENS7_ILi96EEEEEENS_6half_tEfNS_4arch4Sm90ELb0ELb0ELb1ELb1ELb0ELb1ELb0ELb0ELi2ELi1ELi2ELi1ELb1EEENS1_24CollectiveEpilogueBwdGQAISD_fSG_Li256ELb1ELb0EEENS1_19SingleTileSchedulerILb1ELb0ELb0ELi128EEEEEEEEEvNT_6ParamsE,@function
        .size           _ZN7cutlass13device_kernelIN5flash11enable_sm90INS1_16FlashAttnBwdSm90INS1_25CollectiveMainloopBwdSm90ILi2ELi2ELi2EN4cute5tupleIJNS5_1CILi1EEES8_S8_EEENS6_IJNS7_ILi64EEENS7_ILi128EEENS7_ILi96EEEEEENS_6half_tEfNS_4arch4Sm90ELb0ELb0ELb1ELb1ELb0ELb1ELb0ELb0ELi2ELi1ELi2ELi1ELb1EEENS1_24CollectiveEpilogueBwdGQAISD_fSG_Li256ELb1ELb0EEENS1_19SingleTileSchedulerILb1ELb0ELb0ELi128EEEEEEEEEvNT_6ParamsE,(.L_x_6559 - _ZN7cutlass13device_kernelIN5flash11enable_sm90INS1_16FlashAttnBwdSm90INS1_25CollectiveMainloopBwdSm90ILi2ELi2ELi2EN4cute5tupleIJNS5_1CILi1EEES8_S8_EEENS6_IJNS7_ILi64EEENS7_ILi128EEENS7_ILi96EEEEEENS_6half_tEfNS_4arch4Sm90ELb0ELb0ELb1ELb1ELb0ELb1ELb0ELb0ELi2ELi1ELi2ELi1ELb1EEENS1_24CollectiveEpilogueBwdGQAISD_fSG_Li256ELb1ELb0EEENS1_19SingleTileSchedulerILb1ELb0ELb0ELi128EEEEEEEEEvNT_6ParamsE)
        .other          _ZN7cutlass13device_kernelIN5flash11enable_sm90INS1_16FlashAttnBwdSm90INS1_25CollectiveMainloopBwdSm90ILi2ELi2ELi2EN4cute5tupleIJNS5_1CILi1EEES8_S8_EEENS6_IJNS7_ILi64EEENS7_ILi128EEENS7_ILi96EEEEEENS_6half_tEfNS_4arch4Sm90ELb0ELb0ELb1ELb1ELb0ELb1ELb0ELb0ELi2ELi1ELi2ELi1ELb1EEENS1_24CollectiveEpilogueBwdGQAISD_fSG_Li256ELb1ELb0EEENS1_19SingleTileSchedulerILb1ELb0ELb0ELi128EEEEEEEEEvNT_6ParamsE,@"STO_CUDA_ENTRY STV_DEFAULT"
_ZN7cutlass13device_kernelIN5flash11enable_sm90INS1_16FlashAttnBwdSm90INS1_25CollectiveMainloopBwdSm90ILi2ELi2ELi2EN4cute5tupleIJNS5_1CILi1EEES8_S8_EEENS6_IJNS7_ILi64EEENS7_ILi128EEENS7_ILi96EEEEEENS_6half_tEfNS_4arch4Sm90ELb0ELb0ELb1ELb1ELb0ELb1ELb0ELb0ELi2ELi1ELi2ELi1ELb1EEENS1_24CollectiveEpilogueBwdGQAISD_fSG_Li256ELb1ELb0EEENS1_19SingleTileSchedulerILb1ELb0ELb0ELi128EEEEEEEEEvNT_6ParamsE:
        /* <DEDUP_REMOVED lines=23> */
.L_x_746:
[----:B------:R-:W-:Y:S05]  /*0170*/  BSYNC B0 ;  /* 0x0000000000007941 */ /* 0x000fea0003800000 */
.L_x_745:
        /* <DEDUP_REMOVED lines=37> */
.L_x_747:
        /* <DEDUP_REMOVED lines=22> */
.L_x_748:
[----:B------:R-:W-:Y:S01]  /*0530*/  PLOP3.LUT P0, PT, PT, PT, UP0, 0x80, 0x0 ;  /* 0x000000000000781c */ /* 0x000fe20003f0f008 */
[----:B------:R-:W-:Y:S01]  /*0540*/  NOP ;  /* 0x0000000000007918 */ /* 0x000fe20000000000 */
[----:B------:R-:W-:Y:S01]  /*0550*/  ULDC.64 UR46, c[0x0][0x208] ;  /* 0x00008200002e7ab9 */ /* 0x000fe20000000a00 */
[----:B------:R-:W-:Y:S01]  /*0560*/  BSSY B6, `(.L_x_749) ;  /* 0x000089a000067945 */ /* 0x000fe20003800000 */
[----:B-12-4-:R-:W-:Y:S09]  /*0570*/  BAR.SYNC.DEFER_BLOCKING 0x0 ;  /* 0x0000000000007b1d */ /* 0x016ff20000010000 */
[----:B------:R-:W-:Y:S05]  /*0580*/  @!P0 BRA `(.L_x_750) ;  /* 0x00000050001c8947 */ /* 0x000fea0003800000 */
.L_x_751:
        /* <DEDUP_REMOVED lines=21> */
.L_x_752:
        /* <DEDUP_REMOVED lines=14> */
.L_x_754:
[----:B------:R-:W-:-:S05]  /*07c0*/  ULDC UR4, c[0x0][0x8c4] ;  /* 0x0002310000047ab9 */ /* 0x000fca0000000800 */
.L_x_753:
        /* <DEDUP_REMOVED lines=21> */
.L_x_756:
        /* <DEDUP_REMOVED lines=14> */
.L_x_757:
        /* <DEDUP_REMOVED lines=10> */
.L_x_758:
        /* <DEDUP_REMOVED lines=11> */
.L_x_759:
        /* <DEDUP_REMOVED lines=35> */
[----:B-1----:R-:W-:Y:S02]  /*0d80*/  CS2R R4, SRZ ;  /* 0x0000000000047805 */ /* 0x002fe4000001ff00 */
        /* <DEDUP_REMOVED lines=35> */
.L_x_762:
        /* <DEDUP_REMOVED lines=15> */
.L_x_761:
        /* <DEDUP_REMOVED lines=22> */
.L_x_764:
        /* <DEDUP_REMOVED lines=15> */
.L_x_763:
[----:B------:R-:W-:Y:S01]  /*1300*/  SHF.R.S32.HI R25, RZ, 0x1f, R22 ;  /* 0x0000001fff197819 */ /* 0x000fe20000011416 */
[----:B------:R-:W-:-:S03]  /*1310*/  UMOV UR4, 0xffffffff ;  /* 0xffffffff00047882 */ /* 0x000fc60000000000 */
[----:B------:R-:W-:-:S04]  /*1320*/  LEA.HI R0, R25, R22, RZ, 0x7 ;  /* 0x0000001619007211 */ /* 0x000fc800078f38ff */
[----:B------:R-:W-:Y:S01]  /*1330*/  SHF.R.S32.HI R16, RZ, 0x7, R0 ;  /* 0x00000007ff107819 */ /* 0x000fe20000011400 */
[----:B------:R-:W-:Y:S06]  /*1340*/  BRA.DIV UR4, `(.L_x_765) ;  /* 0x0000007a04f47947 */ /* 0x000fec000b800000 */
[----:B------:R1:W2:Y:S02]  /*1350*/  SHFL.IDX PT, R14, R16, RZ, 0x1f ;  /* 0x00001fff100e7589 */ /* 0x0002a400000e0000 */
.L_x_842:
[----:B------:R-:W-:Y:S02]  /*1360*/  SHF.L.U32 R5, RZ, 0x1f, RZ ;  /* 0x0000001fff057819 */ /* 0x000fe400000006ff */
[----:B------:R-:W-:Y:S01]  /*1370*/  LOP3.LUT R3, R0, 0xffffff80, RZ, 0xc0, !PT ;  /* 0xffffff8000037812 */ /* 0x000fe200078ec0ff */
[----:B------:R-:W-:Y:S01]  /*1380*/  VIADD R0, R18, 0x6000 ;  /* 0x0000600012007836 */ /* 0x000fe20000000000 */
[----:B------:R-:W3:Y:S03]  /*1390*/  SYNCS.PHASECHK.TRANS64.TRYWAIT P1, [R18+URZ+0x26800], R5 ;  /* 0x02680005120075a7 */ /* 0x000ee6000802017f */
[----:B------:R-:W-:Y:S01]  /*13a0*/  IMAD.IADD R27, R22, 0x1, -R3 ;  /* 0x00000001161b7824 */ /* 0x000fe200078e0a03 */
[----:B------:R-:W-:Y:S02]  /*13b0*/  LOP3.LUT P0, RZ, R0, 0x1bf, RZ, 0xc0, !PT ;  /* 0x000001bf00ff7812 */ /* 0x000fe4000780c0ff */
[----:B--2---:R-:W-:-:S02]  /*13c0*/  LEA.HI R0, R14, R14, RZ, 0x1 ;  /* 0x0000000e0e007211 */ /* 0x004fc400078f08ff */
[----:B------:R-:W-:Y:S02]  /*13d0*/  SHF.R.S32.HI R24, RZ, 0x1f, R27 ;  /* 0x0000001fff187819 */ /* 0x000fe4000001141b */
[----:B------:R-:W-:Y:S02]  /*13e0*/  LOP3.LUT R23, R0, 0xfffffffe, RZ, 0xc0, !PT ;  /* 0xfffffffe00177812 */ /* 0x000fe400078ec0ff */
[----:B------:R-:W-:-:S04]  /*13f0*/  LEA.HI R26, R24, R27, RZ, 0x2 ;  /* 0x0000001b181a7211 */ /* 0x000fc800078f10ff */
[----:B------:R-:W-:Y:S01]  /*1400*/  LOP3.LUT R0, R26, 0x7ffffffc, RZ, 0xc0, !PT ;  /* 0x7ffffffc1a007812 */ /* 0x000fe200078ec0ff */
[----:B---3--:R-:W-:Y:S06]  /*1410*/  @P1 BRA `(.L_x_766) ;  /* 0x0000000000081947 */ /* 0x008fec0003800000 */
[----:B------:R-:W2:Y:S02]  /*1420*/  SYNCS.PHASECHK.TRANS64.TRYWAIT P1, [R18+URZ+0x26800], R5 ;  /* 0x02680005120075a7 */ /* 0x000ea4000802017f */
[----:B--2---:R-:W-:Y:S05]  /*1430*/  @!P1 BRA `(.L_x_767) ;  /* 0x0000007800d89947 */ /* 0x004fea0003800000 */
.L_x_766:
        /* <DEDUP_REMOVED lines=18> */
[----:B-1--45:R-:W-:Y:S05]  /*1560*/  CALL.ABS.NOINC R14 ;  /* 0x000000000e007343 */ /* 0x032fea0003c00000 */
.L_x_768:
[----:B------:R-:W-:Y:S01]  /*1570*/  LEA.HI R0, R25, R22, RZ, 0x4 ;  /* 0x0000001619007211 */ /* 0x000fe200078f20ff */
[----:B------:R-:W-:Y:S05]  /*1580*/  WARPSYNC.ALL ;  /* 0x0000000000007948 */ /* 0x000fea0003800000 */
[----:B------:R-:W-:-:S05]  /*1590*/  LOP3.LUT R3, R0, 0xfffffff0, RZ, 0xc0, !PT ;  /* 0xfffffff000037812 */ /* 0x000fca00078ec0ff */
[----:B--2---:R-:W-:Y:S01]  /*15a0*/  IMAD.IADD R5, R22, 0x1, -R3 ;  /* 0x0000000116057824 */ /* 0x004fe200078e0a03 */
        /* <DEDUP_REMOVED lines=33> */
[----:B------:R-:W2:Y:S01]  /*17c0*/  LDSM.16.M88.4 R184, [R7+0x6000] ;  /* 0x0060000007b8783b */ /* 0x000ea20000000200 */
        /* <DEDUP_REMOVED lines=27> */
[----:B-1----:R-:W-:Y:S01]  /*1980*/  IMAD R16, R16, 0x300, R27 ;  /* 0x0000030010107824 */ /* 0x002fe200078e021b */
        /* <DEDUP_REMOVED lines=18> */
[----:B------:R-:W1:Y:S01]  /*1ab0*/  LDSM.16.M88.4 R196, [R0+0x6000] ;  /* 0x0060000000c4783b */ /* 0x000e620000000200 */
        /* <DEDUP_REMOVED lines=33> */
[----:B--2---:R-:W-:Y:S01]  /*1cd0*/  IMAD R0, R5, 0x4, R18 ;  /* 0x0000000405007824 */ /* 0x004fe200078e0212 */
[----:B------:R-:W-:Y:S01]  /*1ce0*/  ULOP3.LUT UR20, UR38, 0x1, URZ, 0xfc, !UPT ;  /* 0x0000000126147892 */ /* 0x000fe2000f8efc3f */
[----:B------:R-:W-:Y:S01]  /*1cf0*/  UMOV UR4, URZ ;  /* 0x0000003f00047c82 */ /* 0x000fe20008000000 */
[----:B------:R-:W-:Y:S01]  /*1d00*/  UMOV UR5, URZ ;  /* 0x0000003f00057c82 */ /* 0x000fe20008000000 */
[----:B------:R-:W-:Y:S01]  /*1d10*/  UMOV UR6, URZ ;  /* 0x0000003f00067c82 */ /* 0x000fe20008000000 */
[----:B------:R-:W-:Y:S01]  /*1d20*/  USHF.R.S32.HI UR7, URZ, 0x6, UR7 ;  /* 0x000000063f077899 */ /* 0x000fe20008011407 */
[----:B------:R-:W-:Y:S01]  /*1d30*/  ULDC UR8, c[0x0][0x75c] ;  /* 0x0001d70000087ab9 */ /* 0x000fe20000000800 */
[----:B-1-34-:R-:W-:-:S10]  /*1d40*/  ULDC UR9, c[0x0][0x744] ;  /* 0x0001d10000097ab9 */ /* 0x01afd40000000800 */
.L_x_779:
[----:B------:R-:W-:-:S06]  /*1d50*/  UISETP.NE.AND UP0, UPT, UR20, 0x3, UPT ;  /* 0x000000031400788c */ /* 0x000fcc000bf05270 */
[----:B------:R-:W-:-:S13]  /*1d60*/  PLOP3.LUT P0, PT, PT, PT, UP0, 0x80, 0x0 ;  /* 0x000000000000781c */ /* 0x000fda0003f0f008 */
[----:B-1----:R-:W-:Y:S05]  /*1d70*/  @!P0 BRA `(.L_x_769) ;  /* 0x0000000000048947 */ /* 0x002fea0003800000 */
[----:B------:R-:W-:Y:S01]  /*1d80*/  BPT.TRAP 0x1 ;  /* 0x000000040000795c */ /* 0x000fe20000300000 */
.L_x_769:
[----:B------:R-:W-:Y:S01]  /*1d90*/  R2UR UR10, R18 ;  /* 0x00000000120a72ca */ /* 0x000fe200000e0000 */
[----:B------:R-:W-:-:S05]  /*1da0*/  IMAD.U32 R16, RZ, RZ, UR5 ;  /* 0x00000005ff107e24 */ /* 0x000fca000f8e00ff */
[----:B------:R-:W-:-:S07]  /*1db0*/  SHF.L.U32 R16, R16, 0x1f, RZ ;  /* 0x0000001f10107819 */ /* 0x000fce00000006ff */
[----:B------:R-:W-:-:S09]  /*1dc0*/  ULEA UR10, UR6, UR10, 0x3 ;  /* 0x0000000a060a7291 */ /* 0x000fd2000f8e183f */
[----:B------:R1:W2:Y:S01]  /*1dd0*/  SYNCS.PHASECHK.TRANS64.TRYWAIT P1, [UR10+0x26810], R16 ;  /* 0x02681010ff0075a7 */ /* 0x0002a2000802014a */
[----:B------:R-:W-:Y:S05]  /*1de0*/  @!P0 BRA `(.L_x_770) ;  /* 0x0000000000048947 */ /* 0x000fea0003800000 */
[----:B------:R-:W-:Y:S01]  /*1df0*/  BPT.TRAP 0x1 ;  /* 0x000000040000795c */ /* 0x000fe20000300000 */
.L_x_770:
[----:B--2---:R-:W-:Y:S05]  /*1e00*/  @P1 BRA `(.L_x_771) ;  /* 0x0000000000081947 */ /* 0x004fea0003800000 */
[----:B------:R-:W2:Y:S02]  /*1e10*/  SYNCS.PHASECHK.TRANS64.TRYWAIT P1, [UR10+0x26810], R16 ;  /* 0x02681010ff0075a7 */ /* 0x000ea4000802014a */
[----:B--2---:R-:W-:Y:S05]  /*1e20*/  @!P1 BRA `(.L_x_772) ;  /* 0x0000007000709947 */ /* 0x004fea0003800000 */
.L_x_771:
        /* <DEDUP_REMOVED lines=67> */
.L_x_773:
[----:B------:R1:W1:Y:S01]  /*2260*/  SYNCS.PHASECHK.TRANS64.TRYWAIT P1, [UR10+0x26830], R16 ;  /* 0x02683010ff0075a7 */ /* 0x000262000802014a */
[----:B------:R-:W-:Y:S05]  /*2270*/  @!P0 BRA `(.L_x_774) ;  /* 0x0000000000048947 */ /* 0x000fea0003800000 */
[----:B------:R-:W-:Y:S01]  /*2280*/  BPT.TRAP 0x1 ;  /* 0x000000040000795c */ /* 0x000fe20000300000 */
.L_x_774:
[----:B-1----:R-:W-:Y:S05]  /*2290*/  @P1 BRA `(.L_x_775) ;  /* 0x0000000000081947 */ /* 0x002fea0003800000 */
[----:B------:R-:W1:Y:S02]  /*22a0*/  SYNCS.PHASECHK.TRANS64.TRYWAIT P1, [UR10+0x26830], R16 ;  /* 0x02683010ff0075a7 */ /* 0x000e64000802014a */
[----:B-1----:R-:W-:Y:S05]  /*22b0*/  @!P1 BRA `(.L_x_776) ;  /* 0x0000006c00649947 */ /* 0x002fea0003800000 */
.L_x_775:
        /* <DEDUP_REMOVED lines=565> */
.L_x_777:
        /* <DEDUP_REMOVED lines=44> */
.L_x_778:
        /* <DEDUP_REMOVED lines=13> */
[----:B------:R-:W-:Y:S01]  /*49a0*/  IMAD.MOV.U32 R4, RZ, RZ, R40 ;  /* 0x000000ffff047224 */ /* 0x000fe200078e0028 */
[----:B------:R-:W-:Y:S01]  /*49b0*/  PLOP3.LUT P0, PT, PT, PT, PT, 0x8, 0x0 ;  /* 0x000000000000781c */ /* 0x000fe20003f0e170 */
[----:B-1----:R-:W-:Y:S02]  /*49c0*/  IMAD.MOV.U32 R5, RZ, RZ, R41 ;  /* 0x000000ffff057224 */ /* 0x002fe400078e0029 */
[----:B------:R-:W-:Y:S01]  /*49d0*/  FMUL.FTZ R72, R72, UR4 ;  /* 0x0000000448487c20 */ /* 0x000fe20008410000 */
[----:B------:R-:W-:Y:S02]  /*49e0*/  IMAD.MOV.U32 R6, RZ, RZ, R42 ;  /* 0x000000ffff067224 */ /* 0x000fe400078e002a */
[----:B------:R-:W-:Y:S01]  /*49f0*/  FMUL.FTZ R73, R73, UR4 ;  /* 0x0000000449497c20 */ /* 0x000fe20008410000 */
[----:B------:R-:W-:Y:S02]  /*4a00*/  IMAD.MOV.U32 R7, RZ, RZ, R43 ;  /* 0x000000ffff077224 */ /* 0x000fe400078e002b */
        /* <DEDUP_REMOVED lines=46> */
.L_x_760:
[----:B------:R-:W-:Y:S05]  /*4cf0*/  @P0 BRA `(.L_x_755) ;  /* 0x0000004000800947 */ /* 0x000fea0003800000 */
[----:B------:R-:W-:Y:S01]  /*4d00*/  ULDC.64 UR4, c[0x0][0x878] ;  /* 0x00021e0000047ab9 */ /* 0x000fe20000000a00 */
[----:B------:R-:W1:Y:S01]  /*4d10*/  S2R R8, SR_TID.X ;  /* 0x0000000000087919 */ /* 0x000e620000002100 */
[----:B------:R-:W-:Y:S01]  /*4d20*/  UISETP.NE.U32.AND UP0, UPT, UR4, URZ, UPT ;  /* 0x0000003f0400728c */ /* 0x000fe2000bf05070 */
[----:B------:R-:W2:Y:S08]  /*4d30*/  S2UR UR10, SR_CTAID.Y ;  /* 0x00000000000a79c3 */ /* 0x000eb00000002600 */
[----:B------:R-:W-:Y:S01]  /*4d40*/  S2UR UR8, SR_CTAID.X ;  /* 0x00000000000879c3 */ /* 0x000fe20000002500 */
[----:B------:R-:W-:Y:S01]  /*4d50*/  UISETP.NE.AND.EX UP0, UPT, UR5, URZ, UPT, UP0 ;  /* 0x0000003f0500728c */ /* 0x000fe2000bf05300 */
[----:B------:R-:W-:Y:S01]  /*4d60*/  UMOV UR9, 0x400 ;  /* 0x0000040000097882 */ /* 0x000fe20000000000 */
[----:B------:R-:W-:Y:S01]  /*4d70*/  ULDC.64 UR12, c[0x0][0x818] ;  /* 0x00020600000c7ab9 */ /* 0x000fe20000000a00 */
[----:B------:R-:W-:-:S03]  /*4d80*/  ULDC.64 UR14, c[0x0][0x840] ;  /* 0x00021000000e7ab9 */ /* 0x000fc60000000a00 */
[----:B------:R-:W-:-:S05]  /*4d90*/  PLOP3.LUT P0, PT, PT, PT, UP0, 0x80, 0x0 ;  /* 0x000000000000781c */ /* 0x000fca0003f0f008 */
[----:B------:R-:W-:Y:S02]  /*4da0*/  @UP0 ULDC.64 UR4, c[0x0][0x878] ;  /* 0x00021e0000040ab9 */ /* 0x000fe40000000a00 */
[----:B------:R-:W-:-:S06]  /*4db0*/  @UP0 UIMAD.WIDE UR4, UR36, 0x4, UR4 ;  /* 0x00000004240408a5 */ /* 0x000fcc000f8e0204 */
[----:B------:R-:W-:Y:S02]  /*4dc0*/  IMAD.U32 R2, RZ, RZ, UR4 ;  /* 0x00000004ff027e24 */ /* 0x000fe4000f8e00ff */
[----:B------:R-:W-:Y:S01]  /*4dd0*/  IMAD.U32 R3, RZ, RZ, UR5 ;  /* 0x00000005ff037e24 */ /* 0x000fe2000f8e00ff */
[----:B------:R-:W3:Y:S01]  /*4de0*/  S2UR UR11, SR_CgaCtaId ;  /* 0x00000000000b79c3 */ /* 0x000ee20000008800 */
[----:B------:R-:W-:-:S03]  /*4df0*/  ULDC UR5, c[0x0][0x850] ;  /* 0x0002140000057ab9 */ /* 0x000fc60000000800 */
[----:B------:R1:W4:Y:S01]  /*4e00*/  @P0 LDG.E R2, desc[UR46][R2.64] ;  /* 0x0000002e02020981 */ /* 0x000322000c1e1900 */
[----:B------:R-:W-:Y:S01]  /*4e10*/  UISETP.NE.AND UP1, UPT, UR5, 0x1, UPT ;  /* 0x000000010500788c */ /* 0x000fe2000bf25270 */
[----:B------:R-:W-:Y:S01]  /*4e20*/  BSSY B0, `(.L_x_780) ;  /* 0x0000059000007945 */ /* 0x000fe20003800000 */
[----:B-1----:R-:W-:-:S09]  /*4e30*/  VIADD R3, R8, 0xffffff80 ;  /* 0xffffff8008037836 */ /* 0x002fd20000000000 */
[----:B------:R-:W-:Y:S01]  /*4e40*/  @UP1 ULDC UR16, c[0x0][0x858] ;  /* 0x0002160000101ab9 */ /* 0x000fe20000000800 */
[----:B------:R-:W-:Y:S01]  /*4e50*/  SHF.R.S32.HI R0, RZ, 0x1f, R3 ;  /* 0x0000001fff007819 */ /* 0x000fe20000011403 */
[----:B------:R-:W-:Y:S01]  /*4e60*/  BAR.SYNC.DEFER_BLOCKING 0x1, 0x100 ;  /* 0x0044000000007b1d */ /* 0x000fe20000010000 */
[----:B----4-:R-:W-:Y:S02]  /*4e70*/  @P0 R2UR UR4, R2 ;  /* 0x00000000020402ca */ /* 0x010fe400000e0000 */
[----:B------:R-:W-:Y:S02]  /*4e80*/  LEA.HI R2, R0, R3, RZ, 0x7 ;  /* 0x0000000300027211 */ /* 0x000fe400078f38ff */
[----:B------:R-:W-:Y:S02]  /*4e90*/  ISETP.NE.AND P0, PT, R3, RZ, PT ;  /* 0x000000ff0300720c */ /* 0x000fe40003f05270 */
[----:B------:R-:W-:Y:S02]  /*4ea0*/  LOP3.LUT R0, R2, 0x3fffff80, RZ, 0xc0, !PT ;  /* 0x3fffff8002007812 */ /* 0x000fe400078ec0ff */
[----:B------:R-:W-:-:S03]  /*4eb0*/  SHF.R.S32.HI R9, RZ, 0x7, R2 ;  /* 0x00000007ff097819 */ /* 0x000fc60000011402 */
[----:B------:R-:W-:Y:S02]  /*4ec0*/  IMAD.IADD R0, R3, 0x1, -R0 ;  /* 0x0000000103007824 */ /* 0x000fe400078e0a00 */
[----:B------:R-:W-:Y:S02]  /*4ed0*/  @UP0 ULEA UR6, UR36, UR4, 0x7 ;  /* 0x0000000424060291 */ /* 0x000fe4000f8e383f */
[----:B------:R-:W-:Y:S01]  /*4ee0*/  IMAD R0, R9, 0x600, R0 ;  /* 0x0000060009007824 */ /* 0x000fe200078e0200 */
[----:B------:R-:W-:Y:S01]  /*4ef0*/  @UP1 ULDC UR4, c[0x0][0x854] ;  /* 0x0002150000041ab9 */ /* 0x000fe20000000800 */
[----:B------:R-:W-:Y:S02]  /*4f00*/  @UP0 USHF.R.S32.HI UR7, URZ, 0x1f, UR6 ;  /* 0x0000001f3f070899 */ /* 0x000fe40008011406 */
[----:B--2---:R-:W-:Y:S01]  /*4f10*/  UIMAD.WIDE.U32 UR4, UR10, UR4, URZ ;  /* 0x000000040a0472a5 */ /* 0x004fe2000f8e003f */
[----:B------:R-:W-:Y:S01]  /*4f20*/  IMAD.SHL.U32 R0, R0, 0x4, RZ ;  /* 0x0000000400007824 */ /* 0x000fe200078e00ff */
[----:B------:R-:W-:-:S02]  /*4f30*/  @UP0 ULEA.HI UR7, UR7, UR6, URZ, 0x7 ;  /* 0x0000000607070291 */ /* 0x000fc4000f8f383f */
[----:B------:R-:W-:Y:S02]  /*4f40*/  @UP1 USHF.R.U32.HI UR10, URZ, UR16, UR5 ;  /* 0x000000103f0a1299 */ /* 0x000fe40008011605 */
[----:B------:R-:W-:Y:S02]  /*4f50*/  @UP0 USHF.R.S32.HI UR7, URZ, 0x7, UR7 ;  /* 0x000000073f070899 */ /* 0x000fe40008011407 */
[----:B---3--:R-:W-:Y:S02]  /*4f60*/  ULEA UR4, UR11, UR9, 0x18 ;  /* 0x000000090b047291 */ /* 0x008fe4000f8ec03f */
[----:B------:R-:W-:Y:S02]  /*4f70*/  @UP0 UIMAD UR6, UR7, 0x3000, URZ ;  /* 0x00003000070608a4 */ /* 0x000fe4000f8e023f */
[----:B------:R-:W-:Y:S02]  /*4f80*/  UIMAD UR5, UR8, 0x3000, URZ ;  /* 0x00003000080578a4 */ /* 0x000fe4000f8e023f */
[----:B------:R-:W-:Y:S01]  /*4f90*/  @UP0 USHF.R.S32.HI UR7, URZ, 0x1f, UR6 ;  /* 0x0000001f3f070899 */ /* 0x000fe20008011406 */
[----:B------:R-:W-:Y:S01]  /*4fa0*/  LEA R0, R0, UR4, 0x2 ;  /* 0x0000000400007c11 */ /* 0x000fe2000f8e10ff */
[----:B------:R-:W-:Y:S01]  /*4fb0*/  USHF.R.S32.HI UR11, URZ, 0x1f, UR10 ;  /* 0x0000001f3f0b7899 */ /* 0x000fe2000801140a */
[----:B------:R-:W-:Y:S01]  /*4fc0*/  @!UP0 UMOV UR6, URZ ;  /* 0x0000003f00068c82 */ /* 0x000fe20008000000 */
[----:B------:R-:W-:Y:S01]  /*4fd0*/  ULDC.64 UR16, c[0x0][0x848] ;  /* 0x0002120000107ab9 */ /* 0x000fe20000000a00 */
[----:B------:R-:W-:Y:S01]  /*4fe0*/  UIADD3 UR8, UP1, UR5, UR6, URZ ;  /* 0x0000000605087290 */ /* 0x000fe2000ff3e03f */
[----:B------:R1:W-:Y:S01]  /*4ff0*/  STS.128 [R0], R24 ;  /* 0x0000001800007388 */ /* 0x0003e20000000c00 */
[----:B------:R-:W-:Y:S01]  /*5000*/  @!UP0 UMOV UR7, URZ ;  /* 0x0000003f00078c82 */ /* 0x000fe20008000000 */
[----:B------:R-:W-:-:S02]  /*5010*/  UIMAD UR6, UR11, UR12, URZ ;  /* 0x0000000c0b0672a4 */ /* 0x000fc4000f8e023f */
[----:B------:R-:W-:Y:S01]  /*5020*/  ULEA.HI.X.SX32 UR9, UR5, UR7, 0x1, UP1 ;  /* 0x0000000705097291 */ /* 0x000fe200088f0e3f */
[----:B------:R1:W-:Y:S01]  /*5030*/  STS.128 [R0+0x800], R28 ;  /* 0x0008001c00007388 */ /* 0x0003e20000000c00 */
[----:B------:R-:W-:Y:S02]  /*5040*/  UIMAD UR5, UR11, UR14, URZ ;  /* 0x0000000e0b0572a4 */ /* 0x000fe4000f8e023f */
[----:B------:R-:W-:Y:S01]  /*5050*/  UIMAD UR11, UR10, UR13, UR6 ;  /* 0x0000000d0a0b72a4 */ /* 0x000fe2000f8e0206 */
[----:B------:R1:W-:Y:S01]  /*5060*/  STS.128 [R0+0x1000], R32 ;  /* 0x0010002000007388 */ /* 0x0003e20000000c00 */
[----:B------:R-:W-:Y:S02]  /*5070*/  UIMAD.WIDE.U32 UR6, UR10, UR12, UR8 ;  /* 0x0000000c0a0672a5 */ /* 0x000fe4000f8e0008 */
[----:B------:R-:W-:Y:S01]  /*5080*/  UIMAD UR12, UR10, UR15, UR5 ;  /* 0x0000000f0a0c72a4 */ /* 0x000fe2000f8e0205 */
[----:B------:R1:W-:Y:S01]  /*5090*/  STS.128 [R0+0x1800], R36 ;  /* 0x0018002400007388 */ /* 0x0003e20000000c00 */
[----:B------:R-:W-:-:S02]  /*50a0*/  USHF.R.S32.HI UR5, URZ, 0x1f, UR36 ;  /* 0x0000001f3f057899 */ /* 0x000fc40008011424 */
[----:B------:R-:W-:Y:S01]  /*50b0*/  UIMAD.WIDE.U32 UR8, UR10, UR14, UR8 ;  /* 0x0000000e0a0872a5 */ /* 0x000fe2000f8e0008 */
[----:B------:R1:W-:Y:S01]  /*50c0*/  STS.128 [R0+0x2000], R4 ;  /* 0x0020000400007388 */ /* 0x0003e20000000c00 */
[----:B------:R-:W-:Y:S01]  /*50d0*/  USEL UR5, UR5, URZ, !UP0 ;  /* 0x0000003f05057287 */ /* 0x000fe2000c000000 */
[----:B------:R-:W-:Y:S02]  /*50e0*/  ULDC.64 UR14, c[0x0][0x820] ;  /* 0x00020800000e7ab9 */ /* 0x000fe40000000a00 */
[----:B------:R1:W-:Y:S01]  /*50f0*/  STS.128 [R0+0x2800], R44 ;  /* 0x0028002c00007388 */ /* 0x0003e20000000c00 */
[----:B------:R-:W-:Y:S02]  /*5100*/  USEL UR36, UR36, URZ, !UP0 ;  /* 0x0000003f24247287 */ /* 0x000fe4000c000000 */
[----:B------:R-:W-:Y:S01]  /*5110*/  UIMAD UR10, UR5, UR14, URZ ;  /* 0x0000000e050a72a4 */ /* 0x000fe2000f8e023f */
[----:B------:R1:W-:Y:S01]  /*5120*/  STS.128 [R0+0x3000], R48 ;  /* 0x0030003000007388 */ /* 0x0003e20000000c00 */
[----:B------:R-:W-:-:S02]  /*5130*/  UIADD3 UR7, UR7, UR11, URZ ;  /* 0x0000000b07077290 */ /* 0x000fc4000fffe03f */
[----:B------:R-:W-:Y:S01]  /*5140*/  UIMAD UR5, UR5, UR16, URZ ;  /* 0x00000010050572a4 */ /* 0x000fe2000f8e023f */
[----:B------:R1:W-:Y:S01]  /*5150*/  STS.128 [R0+0x3800], R52 ;  /* 0x0038003400007388 */ /* 0x0003e20000000c00 */
[----:B------:R-:W-:Y:S02]  /*5160*/  UIADD3 UR9, UR9, UR12, URZ ;  /* 0x0000000c09097290 */ /* 0x000fe4000fffe03f */
[----:B------:R-:W-:Y:S01]  /*5170*/  UIMAD UR10, UR36, UR15, UR10 ;  /* 0x0000000f240a72a4 */ /* 0x000fe2000f8e020a */
[----:B------:R1:W-:Y:S01]  /*5180*/  STS.128 [R0+0x4000], R56 ;  /* 0x0040003800007388 */ /* 0x0003e20000000c00 */
[----:B------:R-:W-:Y:S02]  /*5190*/  UIMAD.WIDE.U32 UR6, UR36, UR14, UR6 ;  /* 0x0000000e240672a5 */ /* 0x000fe4000f8e0006 */
[----:B------:R-:W-:Y:S01]  /*51a0*/  UIMAD UR5, UR36, UR17, UR5 ;  /* 0x00000011240572a4 */ /* 0x000fe2000f8e0205 */
[----:B------:R1:W-:Y:S01]  /*51b0*/  STS.128 [R0+0x4800], R60 ;  /* 0x0048003c00007388 */ /* 0x0003e20000000c00 */
[----:B------:R-:W-:Y:S01]  /*51c0*/  UIMAD.WIDE.U32 UR8, UR36, UR16, UR8 ;  /* 0x00000010240872a5 */ /* 0x000fe2000f8e0008 */
[----:B------:R-:W-:-:S02]  /*51d0*/  ULDC.64 UR12, c[0x0][0x800] ;  /* 0x00020000000c7ab9 */ /* 0x000fc40000000a00 */
[----:B------:R1:W-:Y:S01]  /*51e0*/  STS.128 [R0+0x5000], R64 ;  /* 0x0050004000007388 */ /* 0x0003e20000000c00 */
[----:B------:R-:W-:Y:S01]  /*51f0*/  ULDC.64 UR14, c[0x0][0x828] ;  /* 0x00020a00000e7ab9 */ /* 0x000fe20000000a00 */
[----:B------:R-:W-:Y:S02]  /*5200*/  UIADD3 UR7, UR7, UR10, URZ ;  /* 0x0000000a07077290 */ /* 0x000fe4000fffe03f */
[----:B------:R1:W-:Y:S01]  /*5210*/  STS.128 [R0+0x5800], R68 ;  /* 0x0058004400007388 */ /* 0x0003e20000000c00 */
[----:B------:R-:W-:Y:S02]  /*5220*/  ULEA UR12, UP0, UR6, UR12, 0x2 ;  /* 0x0000000c060c7291 */ /* 0x000fe4000f80103f */
[----:B------:R-:W-:Y:S01]  /*5230*/  UIADD3 UR5, UR9, UR5, URZ ;  /* 0x0000000509057290 */ /* 0x000fe2000fffe03f */
[----:B------:R-:W-:Y:S01]  /*5240*/  @!PT LDS RZ, [RZ] ;  /* 0x00000000fffff984 */ /* 0x000fe20000000800 */
[----:B------:R-:W-:Y:S01]  /*5250*/  @!PT LDS RZ, [RZ] ;  /* 0x00000000fffff984 */ /* 0x000fe20000000800 */
[----:B------:R-:W-:Y:S01]  /*5260*/  @!PT LDS RZ, [RZ] ;  /* 0x00000000fffff984 */ /* 0x000fe20000000800 */
[----:B------:R-:W-:Y:S01]  /*5270*/  @!PT LDS RZ, [RZ] ;  /* 0x00000000fffff984 */ /* 0x000fe20000000800 */
[----:B------:R2:W-:Y:S06]  /*5280*/  MEMBAR.ALL.CTA ;  /* 0x0000000000007992 */ /* 0x0005ec0000008000 */
[----:B--2---:R-:W2:Y:S01]  /*5290*/  FENCE.VIEW.ASYNC.S ;  /* 0x00000000000073c6 */ /* 0x004ea20000000000 */
[----:B------:R-:W-:-:S02]  /*52a0*/  ULEA UR14, UP1, UR8, UR14, 0x2 ;  /* 0x0000000e080e7291 */ /* 0x000fc4000f82103f */
[----:B------:R-:W-:Y:S02]  /*52b0*/  ULEA.HI.X UR13, UR6, UR13, UR7, 0x2, UP0 ;  /* 0x0000000d060d7291 */ /* 0x000fe400080f1407 */
[----:B------:R-:W-:Y:S01]  /*52c0*/  ULEA.HI.X UR7, UR8, UR15, UR5, 0x2, UP1 ;  /* 0x0000000f08077291 */ /* 0x000fe200088f1405 */
[----:B--2---:R-:W-:Y:S06]  /*52d0*/  BAR.SYNC.DEFER_BLOCKING 0x1, 0x100 ;  /* 0x0044000000007b1d */ /* 0x004fec0000010000 */
[----:B------:R-:W-:Y:S05]  /*52e0*/  @P0 BRA `(.L_x_781) ;  /* 0x0000000000300947 */ /* 0x000fea0003800000 */
[----:B------:R-:W-:Y:S01]  /*52f0*/  PLOP3.LUT P0, PT, PT, PT, PT, 0x80, 0x0 ;  /* 0x000000000000781c */ /* 0x000fe20003f0f070 */
[----:B------:R-:W-:Y:S01]  /*5300*/  UMOV UR5, 0xc00 ;  /* 0x00000c0000057882 */ /* 0x000fe20000000000 */
[----:B------:R-:W-:Y:S01]  /*5310*/  UMOV UR8, 0x0 ;  /* 0x0000000000087882 */ /* 0x000fe20000000000 */
[----:B------:R-:W-:Y:S01]  /*5320*/  UMOV UR9, 0x14f00000 ;  /* 0x14f0000000097882 */ /* 0x000fe20000000000 */
[----:B------:R-:W-:-:S09]  /*5330*/  UMOV UR6, UR14 ;  /* 0x0000000e00067c82 */ /* 0x000fd20008000000 */
.L_x_782:
[----:B------:R-:W-:Y:S01]  /*5340*/  @P0 ELECT P1, URZ, PT ;  /* 0x00000000003f082f */ /* 0x000fe20003820000 */
[----:B------:R2:W-:-:S12]  /*5350*/  UBLKRED.G.S.ADD.F32.RN [UR6], [UR4], UR5, desc[UR8] ;  /* 0x00000806040073bb */ /* 0x0005d800080a1405 */
[----:B------:R-:W-:Y:S02]  /*5360*/  @P1 PLOP3.LUT P0, PT, P1, PT, PT, 0x8, 0x0 ;  /* 0x000000000000181c */ /* 0x000fe40000f0e170 */
[----:B------:R-:W-:-:S11]  /*5370*/  PLOP3.LUT P1, PT, PT, PT, PT, 0x8, 0x0 ;  /* 0x000000000000781c */ /* 0x000fd60003f2e170 */
[----:B--2---:R-:W-:Y:S05]  /*5380*/  @P0 BRA.U.ANY `(.L_x_782) ;  /* 0xfffffffd00ec0947 */ /* 0x004fea000393ffff */
[----:B------:R0:W-:Y:S01]  /*5390*/  UTMACMDFLUSH ;  /* 0x00000000000079b7 */ /* 0x0001e20000000000 */
[----:B------:R-:W-:-:S04]  /*53a0*/  DEPBAR.LE SB0, 0x0 ;  /* 0x000080000000791a */ /* 0x000fc80000000000 */
.L_x_781:
[----:B------:R-:W-:Y:S05]  /*53b0*/  BSYNC B0 ;  /* 0x0000000000007941 */ /* 0x000fea0003800000 */
.L_x_780:
[----:B------:R-:W-:Y:S01]  /*53c0*/  BAR.SYNC.DEFER_BLOCKING 0x1, 0x100 ;  /* 0x0044000000007b1d */ /* 0x000fe20000010000 */
[----:B------:R-:W-:-:S05]  /*53d0*/  ISETP.NE.AND P0, PT, R8, 0x80, PT ;  /* 0x000000800800780c */ /* 0x000fca0003f05270 */
        /* <DEDUP_REMOVED lines=20> */
[----:B------:R-:W-:Y:S01]  /*5520*/  PLOP3.LUT P0, PT, PT, PT, PT, 0x80, 0x0 ;  /* 0x000000000000781c */ /* 0x000fe20003f0f070 */
[----:B------:R-:W-:Y:S01]  /*5530*/  UMOV UR5, 0xc00 ;  /* 0x00000c0000057882 */ /* 0x000fe20000000000 */
[----:B------:R-:W-:Y:S01]  /*5540*/  UMOV UR8, 0x0 ;  /* 0x0000000000087882 */ /* 0x000fe20000000000 */
[----:B------:R-:W-:Y:S01]  /*5550*/  UMOV UR9, 0x14f00000 ;  /* 0x14f0000000097882 */ /* 0x000fe20000000000 */
[----:B------:R-:W-:Y:S01]  /*5560*/  UMOV UR6, UR12 ;  /* 0x0000000c00067c82 */ /* 0x000fe20008000000 */
[----:B------:R-:W-:-:S08]  /*5570*/  UMOV UR7, UR13 ;  /* 0x0000000d00077c82 */ /* 0x000fd00008000000 */
.L_x_783:
        /* <DEDUP_REMOVED lines=8> */
.L_x_750:
        /* <DEDUP_REMOVED lines=20> */
.L_x_785:
        /* <DEDUP_REMOVED lines=13> */
.L_x_787:
[----:B------:R-:W-:-:S05]  /*5810*/  ULDC UR5, c[0x0][0x8c4] ;  /* 0x0002310000057ab9 */ /* 0x000fca0000000800 */
.L_x_786:
        /* <DEDUP_REMOVED lines=40> */
.L_x_788:
        /* <DEDUP_REMOVED lines=49> */
.L_x_802:
        /* <DEDUP_REMOVED lines=21> */
.L_x_791:
[----:B------:R-:W-:Y:S05]  /*5f00*/  BSYNC B0 ;  /* 0x0000000000007941 */ /* 0x000fea0003800000 */
.L_x_790:
        /* <DEDUP_REMOVED lines=13> */
.L_x_793:
[----:B------:R-:W-:Y:S05]  /*5fe0*/  BSYNC B0 ;  /* 0x0000000000007941 */ /* 0x000fea0003800000 */
.L_x_792:
[----:B------:R-:W-:Y:S06]  /*5ff0*/  BAR.ARV 0xa, 0xa0 ;  /* 0x0282800000007b1d */ /* 0x000fec0000002000 */
[----:B------:R-:W-:Y:S04]  /*6000*/  BSSY B0, `(.L_x_794) ;  /* 0x0000003000007945 */ /* 0x000fe80003800000 */
[----:B------:R-:W-:Y:S05]  /*6010*/  @!P0 BRA `(.L_x_795) ;  /* 0x0000000000048947 */ /* 0x000fea0003800000 */
[----:B------:R-:W-:-:S04]  /*6020*/  DEPBAR.LE SB0, 0x0 ;  /* 0x000080000000791a */ /* 0x000fc80000000000 */
.L_x_795:
[----:B------:R-:W-:Y:S05]  /*6030*/  BSYNC B0 ;  /* 0x0000000000007941 */ /* 0x000fea0003800000 */
.L_x_794:
        /* <DEDUP_REMOVED lines=13> */
.L_x_797:
[----:B------:R-:W-:Y:S05]  /*6110*/  BSYNC B0 ;  /* 0x0000000000007941 */ /* 0x000fea0003800000 */
.L_x_796:
        /* <DEDUP_REMOVED lines=13> */
.L_x_799:
[----:B------:R-:W-:Y:S05]  /*61f0*/  BSYNC B0 ;  /* 0x0000000000007941 */ /* 0x000fea0003800000 */
.L_x_798:
[----:B------:R-:W-:Y:S01]  /*6200*/  VIADD R0, R0, 0xfffffffe ;  /* 0xfffffffe00007836 */ /* 0x000fe20000000000 */
[----:B------:R-:W-:Y:S06]  /*6210*/  BAR.ARV 0xa, 0xa0 ;  /* 0x0282800000007b1d */ /* 0x000fec0000002000 */
[----:B------:R-:W-:Y:S01]  /*6220*/  BSSY B0, `(.L_x_800) ;  /* 0x0000004000007945 */ /* 0x000fe20003800000 */
[----:B------:R-:W-:-:S03]  /*6230*/  ISETP.NE.AND P1, PT, R0, RZ, PT ;  /* 0x000000ff0000720c */ /* 0x000fc60003f25270 */
[----:B------:R-:W-:Y:S10]  /*6240*/  @!P0 BRA `(.L_x_801) ;  /* 0x0000000000048947 */ /* 0x000ff40003800000 */
[----:B------:R-:W-:-:S04]  /*6250*/  DEPBAR.LE SB0, 0x0 ;  /* 0x000080000000791a */ /* 0x000fc80000000000 */
.L_x_801:
[----:B------:R-:W-:Y:S05]  /*6260*/  BSYNC B0 ;  /* 0x0000000000007941 */ /* 0x000fea0003800000 */
.L_x_800:
[----:B------:R-:W-:Y:S06]  /*6270*/  BAR.ARV 0xb, 0xa0 ;  /* 0x02c2800000007b1d */ /* 0x000fec0000002000 */
[----:B------:R-:W-:Y:S02]  /*6280*/  UIADD3 UR5, UR5, 0x2, URZ ;  /* 0x0000000205057890 */ /* 0x000fe4000fffe03f */
[----:B------:R-:W-:Y:S01]  /*6290*/  UIADD3 UR4, UR4, 0x1, URZ ;  /* 0x0000000104047890 */ /* 0x000fe2000fffe03f */
[----:B------:R-:W-:Y:S11]  /*62a0*/  @P1 BRA `(.L_x_802) ;  /* 0xfffffff800c01947 */ /* 0x000ff6000383ffff */
[----:B------:R-:W-:-:S12]  /*62b0*/  UIADD3 UR6, UR16, 0x3000, URZ ;  /* 0x0000300010067890 */ /* 0x000fd8000fffe03f */
.L_x_789:
        /* <DEDUP_REMOVED lines=19> */
.L_x_804:
[----:B------:R-:W-:Y:S05]  /*63f0*/  BSYNC B0 ;  /* 0x0000000000007941 */ /* 0x000fea0003800000 */
.L_x_803:
        /* <DEDUP_REMOVED lines=19> */
.L_x_806:
[----:B------:R-:W-:Y:S05]  /*6530*/  BSYNC B0 ;  /* 0x0000000000007941 */ /* 0x000fea0003800000 */
.L_x_805:
[----:B------:R-:W-:Y:S06]  /*6540*/  BAR.ARV 0xa, 0xa0 ;  /* 0x0282800000007b1d */ /* 0x000fec0000002000 */
[----:B------:R-:W-:Y:S04]  /*6550*/  BSSY B0, `(.L_x_807) ;  /* 0x0000003000007945 */ /* 0x000fe80003800000 */
[----:B------:R-:W-:Y:S05]  /*6560*/  @!P0 BRA `(.L_x_808) ;  /* 0x0000000000048947 */ /* 0x000fea0003800000 */
[----:B------:R-:W-:-:S04]  /*6570*/  DEPBAR.LE SB0, 0x0 ;  /* 0x000080000000791a */ /* 0x000fc80000000000 */
.L_x_808:
[----:B------:R-:W-:Y:S05]  /*6580*/  BSYNC B0 ;  /* 0x0000000000007941 */ /* 0x000fea0003800000 */
.L_x_807:
[----:B------:R-:W-:Y:S06]  /*6590*/  BAR.ARV 0xb, 0xa0 ;  /* 0x02c2800000007b1d */ /* 0x000fec0000002000 */
[----:B------:R-:W-:Y:S05]  /*65a0*/  BRA `(.L_x_755) ;  /* 0x0000002800547947 */ /* 0x000fea0003800000 */
.L_x_784:
        /* <DEDUP_REMOVED lines=13> */
.L_x_809:
        /* <DEDUP_REMOVED lines=14> */
.L_x_811:
[----:B------:R-:W-:-:S05]  /*6760*/  ULDC UR4, c[0x0][0x8c4] ;  /* 0x0002310000047ab9 */ /* 0x000fca0000000800 */
.L_x_810:
        /* <DEDUP_REMOVED lines=56> */
.L_x_813:
        /* <DEDUP_REMOVED lines=63> */
.L_x_843:
        /* <DEDUP_REMOVED lines=13> */
.L_x_816:
        /* <DEDUP_REMOVED lines=125> */
.L_x_827:
[----:B------:R-:W-:-:S04]  /*7780*/  SHF.L.U32 R21, R9, 0x1f, RZ ;  /* 0x0000001f09157819 */ /* 0x000fc800000006ff */
[----:B-1----:R-:W1:Y:S02]  /*7790*/  SYNCS.PHASECHK.TRANS64.TRYWAIT P1, [R0+URZ+0x26840], R21 ;  /* 0x02684015000075a7 */ /* 0x002e64000802017f */
[----:B-12---:R-:W-:Y:S05]  /*77a0*/  @!P1 BRA `(.L_x_819) ;  /* 0x0000001800549947 */ /* 0x006fea0003800000 */
.L_x_844:
[----:B------:R-:W-:Y:S05]  /*77b0*/  @P0 BRA `(.L_x_820) ;  /* 0x0000000000140947 */ /* 0x000fea0003800000 */
[----:B------:R-:W-:Y:S01]  /*77c0*/  ISETP.NE.AND P1, PT, R16, RZ, PT ;  /* 0x000000ff1000720c */ /* 0x000fe20003f25270 */
[----:B------:R-:W-:-:S04]  /*77d0*/  IMAD.MOV.U32 R3, RZ, RZ, 0x3100 ;  /* 0x00003100ff037424 */ /* 0x000fc800078e00ff */
[----:B------:R2:W-:Y:S08]  /*77e0*/  SYNCS.ARRIVE.TRANS64 RZ, [R0+URZ+0x26830], R3 ;  /* 0x0268300300ff79a7 */ /* 0x0005f0000800003f */
[----:B------:R-:W-:Y:S05]  /*77f0*/  @!P1 BRA `(.L_x_820) ;  /* 0x0000000000049947 */ /* 0x000fea0003800000 */
[----:B------:R-:W-:Y:S01]  /*7800*/  BPT.TRAP 0x1 ;  /* 0x000000040000795c */ /* 0x000fe20000300000 */
.L_x_820:
        /* <DEDUP_REMOVED lines=43> */
.L_x_845:
[----:B------:R-:W-:Y:S05]  /*7ac0*/  @P0 BRA `(.L_x_822) ;  /* 0x0000000000140947 */ /* 0x000fea0003800000 */
[----:B------:R-:W-:Y:S01]  /*7ad0*/  ISETP.NE.AND P1, PT, R16, RZ, PT ;  /* 0x000000ff1000720c */ /* 0x000fe20003f25270 */
[----:B------:R-:W-:-:S04]  /*7ae0*/  IMAD.MOV.U32 R3, RZ, RZ, 0x3100 ;  /* 0x00003100ff037424 */ /* 0x000fc800078e00ff */
[----:B------:R3:W-:Y:S08]  /*7af0*/  SYNCS.ARRIVE.TRANS64 RZ, [R0+URZ+0x26818], R3 ;  /* 0x0268180300ff79a7 */ /* 0x0007f0000800003f */
[----:B------:R-:W-:Y:S05]  /*7b00*/  @!P1 BRA `(.L_x_822) ;  /* 0x0000000000049947 */ /* 0x000fea0003800000 */
[----:B------:R-:W-:Y:S01]  /*7b10*/  BPT.TRAP 0x1 ;  /* 0x000000040000795c */ /* 0x000fe20000300000 */
.L_x_822:
        /* <DEDUP_REMOVED lines=36> */
.L_x_846:
        /* <DEDUP_REMOVED lines=9> */
.L_x_824:
        /* <DEDUP_REMOVED lines=38> */
.L_x_848:
[----:B------:R-:W-:Y:S05]  /*8050*/  @P0 BRA `(.L_x_826) ;  /* 0x0000000000140947 */ /* 0x000fea0003800000 */
[----:B------:R-:W-:Y:S01]  /*8060*/  ISETP.NE.AND P1, PT, R16, RZ, PT ;  /* 0x000000ff1000720c */ /* 0x000fe20003f25270 */
[----:B-1----:R-:W-:-:S04]  /*8070*/  IMAD.MOV.U32 R5, RZ, RZ, 0x3100 ;  /* 0x00003100ff057424 */ /* 0x002fc800078e00ff */
[----:B------:R2:W-:Y:S08]  /*8080*/  SYNCS.ARRIVE.TRANS64 RZ, [R0+URZ+0x26810], R5 ;  /* 0x0268100500ff79a7 */ /* 0x0005f0000800003f */
[----:B------:R-:W-:Y:S05]  /*8090*/  @!P1 BRA `(.L_x_826) ;  /* 0x0000000000049947 */ /* 0x000fea0003800000 */
[----:B------:R-:W-:Y:S01]  /*80a0*/  BPT.TRAP 0x1 ;  /* 0x000000040000795c */ /* 0x000fe20000300000 */
.L_x_826:
        /* <DEDUP_REMOVED lines=37> */
.L_x_818:
[----:B------:R-:W-:-:S13]  /*8300*/  ISETP.NE.AND P1, PT, R13, RZ, PT ;  /* 0x000000ff0d00720c */ /* 0x000fda0003f25270 */
[----:B------:R-:W-:Y:S05]  /*8310*/  @!P1 BRA `(.L_x_817) ;  /* 0x0000000400689947 */ /* 0x000fea0003800000 */
[----:B------:R-:W-:-:S04]  /*8320*/  SHF.L.U32 R7, R9, 0x1f, RZ ;  /* 0x0000001f09077819 */ /* 0x000fc800000006ff */
[----:B------:R-:W1:Y:S02]  /*8330*/  SYNCS.PHASECHK.TRANS64.TRYWAIT P1, [R0+URZ+0x26840], R7 ;  /* 0x02684007000075a7 */ /* 0x000e64000802017f */
[----:B-1----:R-:W-:Y:S05]  /*8340*/  @!P1 BRA `(.L_x_828) ;  /* 0x0000000c00c09947 */ /* 0x002fea0003800000 */
.L_x_849:
[----:B------:R-:W-:Y:S05]  /*8350*/  @P0 BRA `(.L_x_829) ;  /* 0x0000000000140947 */ /* 0x000fea0003800000 */
[----:B------:R-:W-:Y:S01]  /*8360*/  ISETP.NE.AND P1, PT, R16, RZ, PT ;  /* 0x000000ff1000720c */ /* 0x000fe20003f25270 */
[----:B------:R-:W-:-:S04]  /*8370*/  IMAD.MOV.U32 R5, RZ, RZ, 0x3100 ;  /* 0x00003100ff057424 */ /* 0x000fc800078e00ff */
[----:B------:R2:W-:Y:S08]  /*8380*/  SYNCS.ARRIVE.TRANS64 RZ, [R0+URZ+0x26830], R5 ;  /* 0x0268300500ff79a7 */ /* 0x0005f0000800003f */
[----:B------:R-:W-:Y:S05]  /*8390*/  @!P1 BRA `(.L_x_829) ;  /* 0x0000000000049947 */ /* 0x000fea0003800000 */
[----:B------:R-:W-:Y:S01]  /*83a0*/  BPT.TRAP 0x1 ;  /* 0x000000040000795c */ /* 0x000fe20000300000 */
.L_x_829:
        /* <DEDUP_REMOVED lines=41> */
.L_x_850:
[----:B------:R-:W-:Y:S05]  /*8640*/  @P0 BRA `(.L_x_831) ;  /* 0x0000000000140947 */ /* 0x000fea0003800000 */
[----:B------:R-:W-:Y:S01]  /*8650*/  ISETP.NE.AND P0, PT, R16, RZ, PT ;  /* 0x000000ff1000720c */ /* 0x000fe20003f05270 */
[----:B------:R-:W-:-:S04]  /*8660*/  IMAD.MOV.U32 R5, RZ, RZ, 0x3100 ;  /* 0x00003100ff057424 */ /* 0x000fc800078e00ff */
[----:B------:R3:W-:Y:S08]  /*8670*/  SYNCS.ARRIVE.TRANS64 RZ, [R0+URZ+0x26818], R5 ;  /* 0x0268180500ff79a7 */ /* 0x0007f0000800003f */
[----:B------:R-:W-:Y:S05]  /*8680*/  @!P0 BRA `(.L_x_831) ;  /* 0x0000000000048947 */ /* 0x000fea0003800000 */
[----:B------:R-:W-:Y:S01]  /*8690*/  BPT.TRAP 0x1 ;  /* 0x000000040000795c */ /* 0x000fe20000300000 */
.L_x_831:
        /* <DEDUP_REMOVED lines=34> */
.L_x_817:
[----:B------:R-:W3:Y:S01]  /*88c0*/  S2R R2, SR_TID.X ;  /* 0x0000000000027919 */ /* 0x000ee20000002100 */
[----:B------:R-:W-:Y:S01]  /*88d0*/  IMAD R3, R12, 0x8, R0 ;  /* 0x000000080c037824 */ /* 0x000fe200078e0200 */
[----:B---3--:R-:W-:Y:S02]  /*88e0*/  LOP3.LUT R4, R2, 0x7f, RZ, 0xc0, !PT ;  /* 0x0000007f02047812 */ /* 0x008fe400078ec0ff */
[----:B------:R-:W-:Y:S02]  /*88f0*/  SHF.L.U32 R2, R9, 0x1f, RZ ;  /* 0x0000001f09027819 */ /* 0x000fe400000006ff */
[----:B------:R-:W-:Y:S02]  /*8900*/  ISETP.NE.AND P1, PT, R4, RZ, PT ;  /* 0x000000ff0400720c */ /* 0x000fe40003f25270 */
[----:B------:R-:W3:Y:S02]  /*8910*/  SYNCS.PHASECHK.TRANS64.TRYWAIT P0, [R3+URZ+0x26840], R2 ;  /* 0x02684002030075a7 */ /* 0x000ee4000800017f */
[----:B---3--:R-:W-:Y:S09]  /*8920*/  @!P0 BRA `(.L_x_832) ;  /* 0x0000000800708947 */ /* 0x008ff20003800000 */
.L_x_851:
[----:B------:R-:W-:Y:S05]  /*8930*/  @P1 BRA `(.L_x_833) ;  /* 0x0000000000181947 */ /* 0x000fea0003800000 */
[----:B------:R-:W4:Y:S01]  /*8940*/  S2R R4, SR_TID.X ;  /* 0x0000000000047919 */ /* 0x000f220000002100 */
[----:B---3--:R-:W-:-:S04]  /*8950*/  IMAD.MOV.U32 R2, RZ, RZ, 0x3100 ;  /* 0x00003100ff027424 */ /* 0x008fc800078e00ff */
[----:B------:R3:W-:Y:S01]  /*8960*/  SYNCS.ARRIVE.TRANS64 RZ, [R3+URZ+0x26830], R2 ;  /* 0x0268300203ff79a7 */ /* 0x0007e2000800003f */
[----:B----4-:R-:W-:-:S13]  /*8970*/  LOP3.LUT P0, RZ, R4, 0x1f, RZ, 0xc0, !PT ;  /* 0x0000001f04ff7812 */ /* 0x010fda000780c0ff */
[----:B---3--:R-:W-:Y:S05]  /*8980*/  @!P0 BRA `(.L_x_833) ;  /* 0x0000000000048947 */ /* 0x008fea0003800000 */
[----:B------:R-:W-:Y:S01]  /*8990*/  BPT.TRAP 0x1 ;  /* 0x000000040000795c */ /* 0x000fe20000300000 */
.L_x_833:
        /* <DEDUP_REMOVED lines=48> */
.L_x_814:
[----:B------:R-:W-:Y:S05]  /*8ca0*/  BSYNC B0 ;  /* 0x0000000000007941 */ /* 0x000fea0003800000 */
.L_x_812:
[----:B------:R-:W-:-:S03]  /*8cb0*/  UMOV UR8, 0xffffffff ;  /* 0xffffffff00087882 */ /* 0x000fc60000000000 */
[----:B------:R-:W-:Y:S05]  /*8cc0*/  BRA.DIV UR8, `(.L_x_834) ;  /* 0x00000006089c7947 */ /* 0x000fea000b800000 */
[----:B------:R-:W-:-:S13]  /*8cd0*/  ELECT P0, URZ, PT ;  /* 0x00000000003f782f */ /* 0x000fda0003800000 */
.L_x_854:
[----:B------:R-:W-:Y:S05]  /*8ce0*/  @!P0 BRA `(.L_x_755) ;  /* 0x0000000000848947 */ /* 0x000fea0003800000 */
[----:B------:R-:W-:-:S06]  /*8cf0*/  ULOP3.LUT UR8, UR38, 0x2, URZ, 0xfc, !UPT ;  /* 0x0000000226087892 */ /* 0x000fcc000f8efc3f */
[----:B------:R-:W-:-:S05]  /*8d00*/  IMAD.U32 R2, RZ, RZ, UR8 ;  /* 0x00000008ff027e24 */ /* 0x000fca000f8e00ff */
[----:B------:R-:W-:-:S13]  /*8d10*/  ISETP.NE.AND P0, PT, R2, 0x3, PT ;  /* 0x000000030200780c */ /* 0x000fda0003f05270 */
[----:B------:R-:W-:Y:S05]  /*8d20*/  @!P0 BRA `(.L_x_835) ;  /* 0x0000000000048947 */ /* 0x000fea0003800000 */
[----:B--2---:R-:W-:Y:S01]  /*8d30*/  BPT.TRAP 0x1 ;  /* 0x000000040000795c */ /* 0x004fe20000300000 */
.L_x_835:
        /* <DEDUP_REMOVED lines=15> */
.L_x_855:
[----:B------:R-:W3:Y:S02]  /*8e30*/  SYNCS.PHASECHK.TRANS64.TRYWAIT P1, [R3+URZ], R2 ;  /* 0x00000002030075a7 */ /* 0x000ee4000802017f */
[----:B---3--:R-:W-:Y:S05]  /*8e40*/  @!P1 BRA `(.L_x_837) ;  /* 0x0000000400749947 */ /* 0x008fea0003800000 */
.L_x_856:
[----:B------:R-:W-:Y:S05]  /*8e50*/  @!P0 BRA `(.L_x_838) ;  /* 0x0000000000048947 */ /* 0x000fea0003800000 */
[----:B--2---:R-:W-:Y:S01]  /*8e60*/  BPT.TRAP 0x1 ;  /* 0x000000040000795c */ /* 0x004fe20000300000 */
.L_x_838:
[----:B---3--:R-:W-:-:S04]  /*8e70*/  VIADD R3, R7, 0x26840 ;  /* 0x0002684007037836 */ /* 0x008fc80000000000 */
[----:B------:R-:W-:-:S04]  /*8e80*/  IMAD R0, R0, 0x8, R3 ;  /* 0x0000000800007824 */ /* 0x000fc800078e0203 */
[----:B------:R-:W3:Y:S02]  /*8e90*/  SYNCS.PHASECHK.TRANS64.TRYWAIT P0, [R0+URZ], R5 ;  /* 0x00000005000075a7 */ /* 0x000ee4000800017f */
[----:B---3--:R-:W-:Y:S05]  /*8ea0*/  @!P0 BRA `(.L_x_839) ;  /* 0x0000000400708947 */ /* 0x008fea0003800000 */
.L_x_857:
[----:B------:R-:W-:-:S07]  /*8eb0*/  IMAD R3, R4, 0x8, R3 ;  /* 0x0000000804037824 */ /* 0x000fce00078e0203 */
.L_x_840:
[----:B----4-:R4:W1:Y:S02]  /*8ec0*/  SYNCS.PHASECHK.TRANS64.TRYWAIT P0, [R3+URZ], R2 ;  /* 0x00000002030075a7 */ /* 0x010864000800017f */
[----:B-1----:R-:W-:Y:S05]  /*8ed0*/  @!P0 NANOSLEEP.SYNCS 0x989680 ;  /* 0x009896800000895d */ /* 0x002fea0003900000 */
[----:B------:R-:W1:Y:S02]  /*8ee0*/  @!P0 SYNCS.PHASECHK.TRANS64 P0, [R3+URZ], R2 ;  /* 0x00000002030085a7 */ /* 0x000e64000800007f */
[----:B-1----:R-:W-:Y:S05]  /*8ef0*/  @!P0 BRA `(.L_x_840) ;  /* 0xfffffffc00f08947 */ /* 0x002fea000383ffff */
.L_x_755:
[----:B--2---:R-:W-:Y:S05]  /*8f00*/  BSYNC B6 ;  /* 0x0000000000067941 */ /* 0x004fea0003800000 */
.L_x_749:
[----:B------:R-:W-:Y:S05]  /*8f10*/  EXIT ;  /* 0x000000000000794d */ /* 0x000fea0003800000 */
.L_x_765:
[----:B------:R-:W-:Y:S02]  /*8f20*/  IMAD.MOV.U32 R13, RZ, RZ, R16 ;  /* 0x000000ffff0d7224 */ /* 0x000fe400078e0010 */
[----:B------:R-:W-:Y:S02]  /*8f30*/  IMAD.MOV.U32 R12, RZ, RZ, RZ ;  /* 0x000000ffff0c7224 */ /* 0x000fe400078e00ff */
[----:B------:R-:W-:Y:S02]  /*8f40*/  IMAD.MOV.U32 R11, RZ, RZ, 0x1f ;  /* 0x0000001fff0b7424 */ /* 0x000fe400078e00ff */
[----:B------:R-:W-:-:S07]  /*8f50*/  IMAD.MOV.U32 R15, RZ, RZ, -0x1 ;  /* 0xffffffffff0f7424 */ /* 0x000fce00078e00ff */
[----:B-----5:R-:W-:Y:S05]  /*8f60*/  WARPSYNC.COLLECTIVE R15, `(.L_x_841) ;  /* 0x000000000f087348 */ /* 0x020fea0003c00000 */
[----:B------:R1:W2:Y:S02]  /*8f70*/  SHFL.IDX P6, R14, R13, R12, R11 ;  /* 0x0000000c0d0e7389 */ /* 0x0002a400000c000b */
[----:B-12--5:R-:W-:Y:S01]  /*8f80*/  ENDCOLLECTIVE ;  /* 0x000000000000791b */ /* 0x026fe20003800000 */
.L_x_841:
[----:B------:R-:W-:Y:S05]  /*8f90*/  BRA `(.L_x_842) ;  /* 0xffffff8000f07947 */ /* 0x000fea000383ffff */
.L_x_767:
[----:B--2---:R2:W3:Y:S02]  /*8fa0*/  SYNCS.PHASECHK.TRANS64.TRYWAIT P1, [R18+URZ+0x26800], R5 ;  /* 0x02680005120075a7 */ /* 0x0044e4000802017f */
[----:B---3--:R-:W-:Y:S05]  /*8fb0*/  @!P1 NANOSLEEP.SYNCS 0x989680 ;  /* 0x009896800000995d */ /* 0x008fea0003900000 */
[----:B------:R-:W3:Y:S02]  /*8fc0*/  @!P1 SYNCS.PHASECHK.TRANS64 P1, [R18+URZ+0x26800], R5 ;  /* 0x02680005120095a7 */ /* 0x000ee4000802007f */
[----:B---3--:R-:W-:Y:S05]  /*8fd0*/  @!P1 BRA `(.L_x_767) ;  /* 0xfffffffc00f09947 */ /* 0x008fea000383ffff */
[----:B------:R-:W-:Y:S05]  /*8fe0*/  BRA `(.L_x_766) ;  /* 0xffffff8400147947 */ /* 0x000fea000383ffff */
.L_x_772:
[----:B--2---:R-:W-:-:S04]  /*8ff0*/  IMAD.U32 R5, RZ, RZ, UR10 ;  /* 0x0000000aff057e24 */ /* 0x004fc8000f8e00ff */
[----:B------:R2:W3:Y:S03]  /*9000*/  SYNCS.PHASECHK.TRANS64.TRYWAIT P1, [R5+URZ+0x26810], R16 ;  /* 0x02681010050075a7 */ /* 0x0004e6000802017f */
[----:B---3--:R-:W-:Y:S05]  /*9010*/  @!P1 NANOSLEEP.SYNCS 0x989680 ;  /* 0x009896800000995d */ /* 0x008fea0003900000 */
[----:B------:R-:W3:Y:S02]  /*9020*/  @!P1 SYNCS.PHASECHK.TRANS64 P1, [R5+URZ+0x26810], R16 ;  /* 0x02681010050095a7 */ /* 0x000ee4000802007f */
[----:B---3--:R-:W-:Y:S05]  /*9030*/  @!P1 BRA `(.L_x_772) ;  /* 0xfffffffc00ec9947 */ /* 0x008fea000383ffff */
[----:B------:R-:W-:Y:S05]  /*9040*/  BRA `(.L_x_771) ;  /* 0xffffff8c00787947 */ /* 0x000fea000383ffff */
.L_x_776:
[----:B------:R-:W-:-:S04]  /*9050*/  IMAD.U32 R121, RZ, RZ, UR10 ;  /* 0x0000000aff797e24 */ /* 0x000fc8000f8e00ff */
[----:B------:R1:W1:Y:S03]  /*9060*/  SYNCS.PHASECHK.TRANS64.TRYWAIT P1, [R121+URZ+0x26830], R16 ;  /* 0x02683010790075a7 */ /* 0x000266000802017f */
[----:B-1----:R-:W-:Y:S05]  /*9070*/  @!P1 NANOSLEEP.SYNCS 0x989680 ;  /* 0x009896800000995d */ /* 0x002fea0003900000 */
[----:B------:R-:W1:Y:S02]  /*9080*/  @!P1 SYNCS.PHASECHK.TRANS64 P1, [R121+URZ+0x26830], R16 ;  /* 0x02683010790095a7 */ /* 0x000e64000802007f */
[----:B-1----:R-:W-:Y:S05]  /*9090*/  @!P1 BRA `(.L_x_776) ;  /* 0xfffffffc00ec9947 */ /* 0x002fea000383ffff */
[----:B------:R-:W-:Y:S05]  /*90a0*/  BRA `(.L_x_775) ;  /* 0xffffff9000847947 */ /* 0x000fea000383ffff */
.L_x_815:
[----:B-1----:R1:W2:Y:S02]  /*90b0*/  SYNCS.PHASECHK.TRANS64.TRYWAIT P0, [R0+URZ+0x26820], R3 ;  /* 0x02682003000075a7 */ /* 0x0022a4000800017f */
[----:B--2---:R-:W-:Y:S05]  /*90c0*/  @!P0 NANOSLEEP.SYNCS 0x989680 ;  /* 0x009896800000895d */ /* 0x004fea0003900000 */
[----:B------:R-:W2:Y:S02]  /*90d0*/  @!P0 SYNCS.PHASECHK.TRANS64 P0, [R0+URZ+0x26820], R3 ;  /* 0x02682003000085a7 */ /* 0x000ea4000800007f */
[----:B--2---:R-:W-:Y:S05]  /*90e0*/  @!P0 BRA `(.L_x_815) ;  /* 0xfffffffc00f08947 */ /* 0x004fea000383ffff */
[----:B------:R-:W-:Y:S05]  /*90f0*/  BRA `(.L_x_843) ;  /* 0xffffffdc00787947 */ /* 0x000fea000383ffff */
.L_x_819:
[----:B-1----:R1:W2:Y:S02]  /*9100*/  SYNCS.PHASECHK.TRANS64.TRYWAIT P1, [R0+URZ+0x26840], R21 ;  /* 0x02684015000075a7 */ /* 0x0022a4000802017f */
[----:B--2---:R-:W-:Y:S05]  /*9110*/  @!P1 NANOSLEEP.SYNCS 0x989680 ;  /* 0x009896800000995d */ /* 0x004fea0003900000 */
[----:B------:R-:W2:Y:S02]  /*9120*/  @!P1 SYNCS.PHASECHK.TRANS64 P1, [R0+URZ+0x26840], R21 ;  /* 0x02684015000095a7 */ /* 0x000ea4000802007f */
[----:B--2---:R-:W-:Y:S05]  /*9130*/  @!P1 BRA `(.L_x_819) ;  /* 0xfffffffc00f09947 */ /* 0x004fea000383ffff */
[----:B------:R-:W-:Y:S05]  /*9140*/  BRA `(.L_x_844) ;  /* 0xffffffe400987947 */ /* 0x000fea000383ffff */
.L_x_821:
[----:B--2---:R2:W3:Y:S02]  /*9150*/  SYNCS.PHASECHK.TRANS64.TRYWAIT P1, [R0+URZ+0x26828], R21 ;  /* 0x02682815000075a7 */ /* 0x0044e4000802017f */
[----:B---3--:R-:W-:Y:S05]  /*9160*/  @!P1 NANOSLEEP.SYNCS 0x989680 ;  /* 0x009896800000995d */ /* 0x008fea0003900000 */
[----:B------:R-:W3:Y:S02]  /*9170*/  @!P1 SYNCS.PHASECHK.TRANS64 P1, [R0+URZ+0x26828], R21 ;  /* 0x02682815000095a7 */ /* 0x000ee4000802007f */
[----:B---3--:R-:W-:Y:S05]  /*9180*/  @!P1 BRA `(.L_x_821) ;  /* 0xfffffffc00f09947 */ /* 0x008fea000383ffff */
[----:B------:R-:W-:Y:S05]  /*9190*/  BRA `(.L_x_845) ;  /* 0xffffffe800487947 */ /* 0x000fea000383ffff */
.L_x_823:
[----:B---3--:R3:W4:Y:S02]  /*91a0*/  SYNCS.PHASECHK.TRANS64.TRYWAIT P1, [R0+URZ+0x26848], R21 ;  /* 0x02684815000075a7 */ /* 0x008724000802017f */
[----:B----4-:R-:W-:Y:S05]  /*91b0*/  @!P1 NANOSLEEP.SYNCS 0x989680 ;  /* 0x009896800000995d */ /* 0x010fea0003900000 */
[----:B------:R-:W4:Y:S02]  /*91c0*/  @!P1 SYNCS.PHASECHK.TRANS64 P1, [R0+URZ+0x26848], R21 ;  /* 0x02684815000095a7 */ /* 0x000f24000802007f */
[----:B----4-:R-:W-:Y:S05]  /*91d0*/  @!P1 BRA `(.L_x_823) ;  /* 0xfffffffc00f09947 */ /* 0x010fea000383ffff */
[----:B------:R-:W-:Y:S05]  /*91e0*/  BRA `(.L_x_846) ;  /* 0xffffffe800dc7947 */ /* 0x000fea000383ffff */
.L_x_825:
[----:B------:R-:W-:-:S07]  /*91f0*/  SHF.L.U32 R5, R9, 0x1f, RZ ;  /* 0x0000001f09057819 */ /* 0x000fce00000006ff */
.L_x_847:
[----:B-1----:R1:W2:Y:S02]  /*9200*/  SYNCS.PHASECHK.TRANS64.TRYWAIT P1, [R0+URZ+0x26820], R5 ;  /* 0x02682005000075a7 */ /* 0x0022a4000802017f */
[----:B--2---:R-:W-:Y:S05]  /*9210*/  @!P1 NANOSLEEP.SYNCS 0x989680 ;  /* 0x009896800000995d */ /* 0x004fea0003900000 */
[----:B------:R-:W2:Y:S02]  /*9220*/  @!P1 SYNCS.PHASECHK.TRANS64 P1, [R0+URZ+0x26820], R5 ;  /* 0x02682005000095a7 */ /* 0x000ea4000802007f */
[----:B--2---:R-:W-:Y:S05]  /*9230*/  @!P1 BRA `(.L_x_847) ;  /* 0xfffffffc00f09947 */ /* 0x004fea000383ffff */
[----:B------:R-:W-:Y:S05]  /*9240*/  BRA `(.L_x_848) ;  /* 0xffffffec00807947 */ /* 0x000fea000383ffff */
.L_x_828:
[----:B-1----:R1:W2:Y:S02]  /*9250*/  SYNCS.PHASECHK.TRANS64.TRYWAIT P1, [R0+URZ+0x26840], R7 ;  /* 0x02684007000075a7 */ /* 0x0022a4000802017f */
[----:B--2---:R-:W-:Y:S05]  /*9260*/  @!P1 NANOSLEEP.SYNCS 0x989680 ;  /* 0x009896800000995d */ /* 0x004fea0003900000 */
[----:B------:R-:W2:Y:S02]  /*9270*/  @!P1 SYNCS.PHASECHK.TRANS64 P1, [R0+URZ+0x26840], R7 ;  /* 0x02684007000095a7 */ /* 0x000ea4000802007f */
[----:B--2---:R-:W-:Y:S05]  /*9280*/  @!P1 BRA `(.L_x_828) ;  /* 0xfffffffc00f09947 */ /* 0x004fea000383ffff */
[----:B------:R-:W-:Y:S05]  /*9290*/  BRA `(.L_x_849) ;  /* 0xfffffff0002c7947 */ /* 0x000fea000383ffff */
.L_x_830:
[----:B--2---:R2:W3:Y:S02]  /*92a0*/  SYNCS.PHASECHK.TRANS64.TRYWAIT P1, [R0+URZ+0x26828], R7 ;  /* 0x02682807000075a7 */ /* 0x0044e4000802017f */
[----:B---3--:R-:W-:Y:S05]  /*92b0*/  @!P1 NANOSLEEP.SYNCS 0x989680 ;  /* 0x009896800000995d */ /* 0x008fea0003900000 */
[----:B------:R-:W3:Y:S02]  /*92c0*/  @!P1 SYNCS.PHASECHK.TRANS64 P1, [R0+URZ+0x26828], R7 ;  /* 0x02682807000095a7 */ /* 0x000ee4000802007f */
[----:B---3--:R-:W-:Y:S05]  /*92d0*/  @!P1 BRA `(.L_x_830) ;  /* 0xfffffffc00f09947 */ /* 0x008fea000383ffff */
[----:B------:R-:W-:Y:S05]  /*92e0*/  BRA `(.L_x_850) ;  /* 0xfffffff000d47947 */ /* 0x000fea000383ffff */
.L_x_832:
[----:B---3--:R3:W4:Y:S02]  /*92f0*/  SYNCS.PHASECHK.TRANS64.TRYWAIT P0, [R3+URZ+0x26840], R2 ;  /* 0x02684002030075a7 */ /* 0x008724000800017f */
[----:B----4-:R-:W-:Y:S05]  /*9300*/  @!P0 NANOSLEEP.SYNCS 0x989680 ;  /* 0x009896800000895d */ /* 0x010fea0003900000 */
[----:B------:R-:W4:Y:S02]  /*9310*/  @!P0 SYNCS.PHASECHK.TRANS64 P0, [R3+URZ+0x26840], R2 ;  /* 0x02684002030085a7 */ /* 0x000f24000800007f */
[----:B----4-:R-:W-:Y:S05]  /*9320*/  @!P0 BRA `(.L_x_832) ;  /* 0xfffffffc00f08947 */ /* 0x010fea000383ffff */
[----:B------:R-:W-:Y:S05]  /*9330*/  BRA `(.L_x_851) ;  /* 0xfffffff4007c7947 */ /* 0x000fea000383ffff */
.L_x_834:
[----:B------:R-:W-:Y:S01]  /*9340*/  BSSY B0, `(.L_x_852) ;  /* 0x0000006000007945 */ /* 0x000fe20003800000 */
[----:B------:R-:W-:-:S07]  /*9350*/  IMAD.MOV.U32 R15, RZ, RZ, -0x1 ;  /* 0xffffffffff0f7424 */ /* 0x000fce00078e00ff */
[----:B--2---:R-:W-:Y:S05]  /*9360*/  WARPSYNC.COLLECTIVE R15, `(.L_x_853) ;  /* 0x000000000f0c7348 */ /* 0x004fea0003c00000 */
[----:B------:R-:W-:Y:S02]  /*9370*/  ELECT P6, UR62, PT ;  /* 0x00000000003e782f */ /* 0x000fe400038c0000 */
[----:B------:R-:W-:Y:S01]  /*9380*/  MOV R14, UR62 ;  /* 0x0000003e000e7c02 */ /* 0x000fe20008000f00 */
[----:B--2---:R-:W-:Y:S10]  /*9390*/  ENDCOLLECTIVE ;  /* 0x000000000000791b */ /* 0x004ff40003800000 */
.L_x_853:
[----:B------:R-:W-:Y:S05]  /*93a0*/  BSYNC B0 ;  /* 0x0000000000007941 */ /* 0x000fea0003800000 */
.L_x_852:
[----:B------:R-:W-:Y:S01]  /*93b0*/  PLOP3.LUT P0, PT, P6, PT, PT, 0x80, 0x0 ;  /* 0x000000000000781c */ /* 0x000fe2000370f070 */
[----:B------:R-:W-:-:S12]  /*93c0*/  BRA `(.L_x_854) ;  /* 0xfffffff800447947 */ /* 0x000fd8000383ffff */
.L_x_836:
[----:B-1----:R1:W3:Y:S02]  /*93d0*/  SYNCS.PHASECHK.TRANS64.TRYWAIT P1, [R6+URZ], R5 ;  /* 0x00000005060075a7 */ /* 0x0022e4000802017f */
[----:B---3--:R-:W-:Y:S05]  /*93e0*/  @!P1 NANOSLEEP.SYNCS 0x989680 ;  /* 0x009896800000995d */ /* 0x008fea0003900000 */
[----:B------:R-:W3:Y:S02]  /*93f0*/  @!P1 SYNCS.PHASECHK.TRANS64 P1, [R6+URZ], R5 ;  /* 0x00000005060095a7 */ /* 0x000ee4000802007f */
[----:B---3--:R-:W-:Y:S05]  /*9400*/  @!P1 BRA `(.L_x_836) ;  /* 0xfffffffc00f09947 */ /* 0x008fea000383ffff */
[----:B------:R-:W-:Y:S05]  /*9410*/  BRA `(.L_x_855) ;  /* 0xfffffff800847947 */ /* 0x000fea000383ffff */
.L_x_837:
[----:B---3--:R3:W4:Y:S02]  /*9420*/  SYNCS.PHASECHK.TRANS64.TRYWAIT P1, [R3+URZ], R2 ;  /* 0x00000002030075a7 */ /* 0x008724000802017f */
[----:B----4-:R-:W-:Y:S05]  /*9430*/  @!P1 NANOSLEEP.SYNCS 0x989680 ;  /* 0x009896800000995d */ /* 0x010fea0003900000 */
[----:B------:R-:W4:Y:S02]  /*9440*/  @!P1 SYNCS.PHASECHK.TRANS64 P1, [R3+URZ], R2 ;  /* 0x00000002030095a7 */ /* 0x000f24000802007f */
[----:B----4-:R-:W-:Y:S05]  /*9450*/  @!P1 BRA `(.L_x_837) ;  /* 0xfffffffc00f09947 */ /* 0x010fea000383ffff */
[----:B------:R-:W-:Y:S05]  /*9460*/  BRA `(.L_x_856) ;  /* 0xfffffff800787947 */ /* 0x000fea000383ffff */
.L_x_839:
[----:B---3--:R3:W4:Y:S02]  /*9470*/  SYNCS.PHASECHK.TRANS64.TRYWAIT P0, [R0+URZ], R5 ;  /* 0x00000005000075a7 */ /* 0x008724000800017f */
[----:B----4-:R-:W-:Y:S05]  /*9480*/  @!P0 NANOSLEEP.SYNCS 0x989680 ;  /* 0x009896800000895d */ /* 0x010fea0003900000 */
[----:B------:R-:W4:Y:S02]  /*9490*/  @!P0 SYNCS.PHASECHK.TRANS64 P0, [R0+URZ], R5 ;  /* 0x00000005000085a7 */ /* 0x000f24000800007f */
[----:B----4-:R-:W-:Y:S05]  /*94a0*/  @!P0 BRA `(.L_x_839) ;  /* 0xfffffffc00f08947 */ /* 0x010fea000383ffff */
[----:B------:R-:W-:Y:S05]  /*94b0*/  BRA `(.L_x_857) ;  /* 0xfffffff8007c7947 */ /* 0x000fea000383ffff */
.L_x_858:
        /* <DEDUP_REMOVED lines=12> */
.L_x_6559:


//--------------------- .text._ZN7cutlass13device_kernelIN5flash11enable_sm90INS1_16FlashAttnBwdSm90INS1_25CollectiveMainloopBwdSm90ILi2ELi2ELi2EN4cute5tupleIJNS5_1CILi1EEES8_S8_EEENS6_IJNS7_ILi64EEENS7_ILi128EEENS7_ILi96EEEEEENS_6half_tEfNS_4arch4Sm90ELb0ELb0ELb1ELb1ELb1ELb1ELb0ELb0ELi2ELi1ELi2ELi1ELb1EEENS1_24CollectiveEpilogueBwdGQAISD_fSG_Li256ELb1ELb1EEENS1_19SingleTileSchedulerILb1ELb0ELb0ELi128EEEEEEEEEvNT_6ParamsE --------------------------
	.section	.text._ZN7cutlass13device_kernelIN5flash11enable_sm90INS1_16FlashAttnBwdSm90INS1_25CollectiveMainloopBwdSm90ILi2ELi2ELi2EN4cute5tupleIJNS5_1CILi1EEES8_S8_EEENS6_IJNS7_ILi64EEENS7_ILi128EEENS7_ILi96EEEEEENS_6half_tEfNS_4arch4Sm90ELb0ELb0ELb1ELb1ELb1ELb1ELb0ELb0ELi2ELi1ELi2ELi1ELb1EEENS1_24CollectiveEpilogueBwdGQAISD_fSG_Li256ELb1ELb1EEENS1_19SingleTileSchedulerILb1ELb0ELb0ELi128EEEEEEEEEvNT_6ParamsE,"ax",@progbits
	.align	128
.text._ZN7cutlass13device_kernelIN5flash11enable_sm90INS1_16FlashAttnBwdSm90INS1_25CollectiveMainloopBwdSm90ILi2ELi2ELi2EN4cute5tupleIJNS5_1CILi1EEES8_S8_EEENS6_IJNS7_ILi64EEENS7_ILi128EEENS7_ILi96EEEEEENS_6half_tEfNS_4arch4Sm90ELb0ELb0ELb1ELb1ELb1ELb1ELb0ELb0ELi2ELi1ELi2ELi1ELb1EEENS1_24CollectiveEpilogueBwdGQAISD_fSG_Li256ELb1ELb1EEENS1_19SingleTileSchedulerILb1ELb0ELb0ELi128EEEEEEEEEvNT_6ParamsE:
        .type           _ZN7cutlass13device_kernelIN5flash11enable_sm90INS1_16FlashAttnBwdSm90INS1_25CollectiveMainloopBwdSm90ILi2ELi2ELi2EN4cute5tupleIJNS5_1CILi1EEES8_S8_EEENS6_IJNS7_ILi64EEENS7_ILi128EEENS7_ILi96EEEEEENS_6half_tEfNS_4arch4Sm90ELb0ELb0ELb1ELb1ELb1ELb1ELb0ELb0ELi2ELi1ELi2ELi1ELb1EEENS1_24CollectiveEpilogueBwdGQAISD_fSG_Li256ELb1ELb1EEENS1_19SingleTileSchedulerILb1ELb0ELb0ELi128EEEEEEEEEvNT_6ParamsE,@function
        .size           _ZN7cutlass13device_kernelIN5flash11enable_sm90INS1_16FlashAttnBwdSm90INS1_25CollectiveMainloopBwdSm90ILi2ELi2ELi2EN4cute5tupleIJNS5_1CILi1EEES8_S8_EEENS6_IJNS7_ILi64EEENS7_ILi128EEENS7_ILi96EEEEEENS_6half_tEfNS_4arch4Sm90ELb0ELb0ELb1ELb1ELb1ELb1ELb0ELb0ELi2ELi1ELi2ELi1ELb1EEENS1_24CollectiveEpilogueBwdGQAISD_fSG_Li256ELb1ELb1EEENS1_19SingleTileSchedulerILb1ELb0ELb0ELi128EEEEEEEEEvNT_6ParamsE,(.L_x_6560 - _ZN7cutlass13device_kernelIN5flash11enable_sm90INS1_16FlashAttnBwdSm90INS1_25CollectiveMainloopBwdSm90ILi2ELi2ELi2EN4cute5tupleIJNS5_1CILi1EEES8_S8_EEENS6_IJNS7_ILi64EEENS7_ILi128EEENS7_ILi96EEEEEENS_6half_tEfNS_4arch4Sm90ELb0ELb0ELb1ELb1ELb1ELb1ELb0ELb0ELi2ELi1ELi2ELi1ELb1EEENS1_24CollectiveEpilogueBwdGQAISD_fSG_Li256ELb1ELb1EEENS1_19SingleTileSchedulerILb1ELb0ELb0ELi128EEEEEEEEEvNT_6ParamsE)
        .other          _ZN7cutlass13device_kernelIN5flash11enable_sm90INS1_16FlashAttnBwdSm90INS1_25CollectiveMainloopBwdSm90ILi2ELi2ELi2EN4cute5tupleIJNS5_1CILi1EEES8_S8_EEENS6_IJNS7_ILi64EEENS7_ILi128EEENS7_ILi96EEEEEENS_6half_tEfNS_4arch4Sm90ELb0ELb0ELb1ELb1ELb1ELb1ELb0ELb0ELi2ELi1ELi2ELi1ELb1EEENS1_24CollectiveEpilogueBwdGQAISD_fSG_Li256ELb1ELb1EEENS1_19SingleTileSchedulerILb1ELb0ELb0ELi128EEEEEEEEEvNT_6ParamsE,@"STO_CUDA_ENTRY STV_DEFAULT"
_ZN7cutlass13device_kernelIN5flash11enable_sm90INS1_16FlashAttnBwdSm90INS1_25CollectiveMainloopBwdSm90ILi2ELi2ELi2EN4cute5tupleIJNS5_1CILi1EEES8_S8_EEENS6_IJNS7_ILi64EEENS7_ILi128EEENS7_ILi96EEEEEENS_6half_tEfNS_4arch4Sm90ELb0ELb0ELb1ELb1ELb1ELb1ELb0ELb0ELi2ELi1ELi2ELi1ELb1EEENS1_24CollectiveEpilogueBwdGQAISD_fSG_Li256ELb1ELb1EEENS1_19SingleTileSchedulerILb1ELb0ELb0ELi128EEEEEEEEEvNT_6ParamsE:
        /* <DEDUP_REMOVED lines=23> */
.L_x_860:
[----:B------:R-:W-:Y:S05]  /*0170*/  BSYNC B0 ;  /* 0x0000000000007941 */ /* 0x000fea0003800000 */
.L_x_859:
        /* <DEDUP_REMOVED lines=37> */
.L_x_861:
        /* <DEDUP_REMOVED lines=22> */
.L_x_862:
[----:B------:R-:W-:Y:S01]  /*0530*/  PLOP3.LUT P0, PT, PT, PT, UP0, 0x80, 0x0 ;  /* 0x000000000000781c */ /* 0x000fe20003f0f008 */
[----:B------:R-:W-:Y:S01]  /*0540*/  NOP ;  /* 0x0000000000007918 */ /* 0x000fe20000000000 */
[----:B------:R-:W-:Y:S01]  /*0550*/  ULDC.64 UR46, c[0x0][0x208] ;  /* 0x00008200002e7ab9 */ /* 0x000fe20000000a00 */
[----:B------:R-:W-:Y:S01]  /*0560*/  BSSY B6, `(.L_x_863) ;  /* 0x000096e000067945 */ /* 0x000fe20003800000 */
[----:B-12-4-:R-:W-:Y:S09]  /*0570*/  BAR.SYNC.DEFER_BLOCKING 0x0 ;  /* 0x0000000000007b1d */ /* 0x016ff20000010000 */
[----:B------:R-:W-:Y:S05]  /*0580*/  @!P0 BRA `(.L_x_864) ;  /* 0x0000005400588947 */ /* 0x000fea0003800000 */
.L_x_865:
        /* <DEDUP_REMOVED lines=21> */
.L_x_866:
        /* <DEDUP_REMOVED lines=14> */
.L_x_868:
[----:B------:R-:W-:-:S05]  /*07c0*/  ULDC UR4, c[0x0][0x8c4] ;  /* 0x0002310000047ab9 */ /* 0x000fca0000000800 */
.L_x_867:
        /* <DEDUP_REMOVED lines=21> */
.L_x_870:
        /* <DEDUP_REMOVED lines=14> */
.L_x_871:
        /* <DEDUP_REMOVED lines=10> */
.L_x_872:
        /* <DEDUP_REMOVED lines=11> */
.L_x_873:
        /* <DEDUP_REMOVED lines=71> */
.L_x_876:
        /* <DEDUP_REMOVED lines=15> */
.L_x_875:
        /* <DEDUP_REMOVED lines=22> */
.L_x_878:
        /* <DEDUP_REMOVED lines=15> */
.L_x_877:
[----:B------:R-:W-:Y:S01]  /*1300*/  SHF.R.S32.HI R25, RZ, 0x1f, R22 ;  /* 0x0000001fff197819 */ /* 0x000fe20000011416 */
[----:B------:R-:W-:-:S03]  /*1310*/  UMOV UR4, 0xffffffff ;  /* 0xffffffff00047882 */ /* 0x000fc60000000000 */
[----:B------:R-:W-:-:S04]  /*1320*/  LEA.HI R0, R25, R22, RZ, 0x7 ;  /* 0x0000001619007211 */ /* 0x000fc800078f38ff */
[----:B------:R-:W-:Y:S01]  /*1330*/  SHF.R.S32.HI R16, RZ, 0x7, R0 ;  /* 0x00000007ff107819 */ /* 0x000fe20000011400 */
[----:B------:R-:W-:Y:S06]  /*1340*/  BRA.DIV UR4, `(.L_x_879) ;  /* 0x0000008a04447947 */ /* 0x000fec000b800000 */
[----:B------:R1:W2:Y:S02]  /*1350*/  SHFL.IDX PT, R14, R16, RZ, 0x1f ;  /* 0x00001fff100e7589 */ /* 0x0002a400000e0000 */
.L_x_984:
        /* <DEDUP_REMOVED lines=14> */
.L_x_880:
        /* <DEDUP_REMOVED lines=19> */
.L_x_882:
        /* <DEDUP_REMOVED lines=126> */
.L_x_893:
[----:B------:R-:W-:-:S06]  /*1d50*/  UISETP.NE.AND UP0, UPT, UR20, 0x3, UPT ;  /* 0x000000031400788c */ /* 0x000fcc000bf05270 */
[----:B------:R-:W-:-:S13]  /*1d60*/  PLOP3.LUT P0, PT, PT, PT, UP0, 0x80, 0x0 ;  /* 0x000000000000781c */ /* 0x000fda0003f0f008 */
[----:B-1----:R-:W-:Y:S05]  /*1d70*/  @!P0 BRA `(.L_x_883) ;  /* 0x0000000000048947 */ /* 0x002fea0003800000 */
[----:B------:R-:W-:Y:S01]  /*1d80*/  BPT.TRAP 0x1 ;  /* 0x000000040000795c */ /* 0x000fe20000300000 */
.L_x_883:
[----:B------:R-:W-:Y:S01]  /*1d90*/  R2UR UR10, R18 ;  /* 0x00000000120a72ca */ /* 0x000fe200000e0000 */
[----:B------:R-:W-:-:S05]  /*1da0*/  IMAD.U32 R16, RZ, RZ, UR5 ;  /* 0x00000005ff107e24 */ /* 0x000fca000f8e00ff */
[----:B------:R-:W-:-:S07]  /*1db0*/  SHF.L.U32 R16, R16, 0x1f, RZ ;  /* 0x0000001f10107819 */ /* 0x000fce00000006ff */
[----:B------:R-:W-:-:S09]  /*1dc0*/  ULEA UR10, UR6, UR10, 0x3 ;  /* 0x0000000a060a7291 */ /* 0x000fd2000f8e183f */
[----:B------:R1:W2:Y:S01]  /*1dd0*/  SYNCS.PHASECHK.TRANS64.TRYWAIT P1, [UR10+0x26810], R16 ;  /* 0x02681010ff0075a7 */ /* 0x0002a2000802014a */
[----:B------:R-:W-:Y:S05]  /*1de0*/  @!P0 BRA `(.L_x_884) ;  /* 0x0000000000048947 */ /* 0x000fea0003800000 */
[----:B------:R-:W-:Y:S01]  /*1df0*/  BPT.TRAP 0x1 ;  /* 0x000000040000795c */ /* 0x000fe20000300000 */
.L_x_884:
[----:B--2---:R-:W-:Y:S05]  /*1e00*/  @P1 BRA `(.L_x_885) ;  /* 0x0000000000081947 */ /* 0x004fea0003800000 */
[----:B------:R-:W2:Y:S02]  /*1e10*/  SYNCS.PHASECHK.TRANS64.TRYWAIT P1, [UR10+0x26810], R16 ;  /* 0x02681010ff0075a7 */ /* 0x000ea4000802014a */
[----:B--2---:R-:W-:Y:S05]  /*1e20*/  @!P1 BRA `(.L_x_886) ;  /* 0x0000007c00c09947 */ /* 0x004fea0003800000 */
.L_x_885:
        /* <DEDUP_REMOVED lines=67> */
.L_x_887:
[----:B------:R1:W1:Y:S01]  /*2260*/  SYNCS.PHASECHK.TRANS64.TRYWAIT P1, [UR10+0x26830], R16 ;  /* 0x02683010ff0075a7 */ /* 0x000262000802014a */
[----:B------:R-:W-:Y:S05]  /*2270*/  @!P0 BRA `(.L_x_888) ;  /* 0x0000000000048947 */ /* 0x000fea0003800000 */
[----:B------:R-:W-:Y:S01]  /*2280*/  BPT.TRAP 0x1 ;  /* 0x000000040000795c */ /* 0x000fe20000300000 */
.L_x_888:
[----:B-1----:R-:W-:Y:S05]  /*2290*/  @P1 BRA `(.L_x_889) ;  /* 0x0000000000081947 */ /* 0x002fea0003800000 */
[----:B------:R-:W1:Y:S02]  /*22a0*/  SYNCS.PHASECHK.TRANS64.TRYWAIT P1, [UR10+0x26830], R16 ;  /* 0x02683010ff0075a7 */ /* 0x000e64000802014a */
[----:B-1----:R-:W-:Y:S05]  /*22b0*/  @!P1 BRA `(.L_x_890) ;  /* 0x0000007800b49947 */ /* 0x002fea0003800000 */
.L_x_889:
        /* <DEDUP_REMOVED lines=565> */
.L_x_891:
        /* <DEDUP_REMOVED lines=44> */
.L_x_892:
        /* <DEDUP_REMOVED lines=66> */
.L_x_874:
[----:B------:R-:W-:Y:S05]  /*4cf0*/  @P0 BRA `(.L_x_869) ;  /* 0x0000004c00d00947 */ /* 0x000fea0003800000 */
[----:B------:R-:W-:Y:S01]  /*4d00*/  ULDC.64 UR4, c[0x0][0x878] ;  /* 0x00021e0000047ab9 */ /* 0x000fe20000000a00 */
[----:B------:R-:W1:Y:S01]  /*4d10*/  S2R R8, SR_TID.X ;  /* 0x0000000000087919 */ /* 0x000e620000002100 */
[----:B------:R-:W-:Y:S01]  /*4d20*/  UISETP.NE.U32.AND UP0, UPT, UR4, URZ, UPT ;  /* 0x0000003f0400728c */ /* 0x000fe2000bf05070 */
[----:B------:R-:W2:Y:S01]  /*4d30*/  S2UR UR15, SR_CTAID.X ;  /* 0x00000000000f79c3 */ /* 0x000ea20000002500 */
[----:B------:R-:W-:Y:S01]  /*4d40*/  ULDC UR13, c[0x0][0x870] ;  /* 0x00021c00000d7ab9 */ /* 0x000fe20000000800 */
[----:B------:R-:W-:Y:S01]  /*4d50*/  ULDC UR14, c[0x0][0x80c] ;  /* 0x00020300000e7ab9 */ /* 0x000fe20000000800 */
[----:B------:R-:W-:Y:S01]  /*4d60*/  UISETP.NE.AND.EX UP0, UPT, UR5, URZ, UPT, UP0 ;  /* 0x0000003f0500728c */ /* 0x000fe2000bf05300 */
[----:B------:R-:W-:Y:S01]  /*4d70*/  ULDC.64 UR10, c[0x0][0x868] ;  /* 0x00021a00000a7ab9 */ /* 0x000fe20000000a00 */
[----:B------:R-:W-:Y:S01]  /*4d80*/  ULDC.64 UR18, c[0x0][0x818] ;  /* 0x0002060000127ab9 */ /* 0x000fe20000000a00 */
[----:B------:R-:W-:Y:S02]  /*4d90*/  ULDC.64 UR20, c[0x0][0x840] ;  /* 0x0002100000147ab9 */ /* 0x000fe40000000a00 */
[----:B------:R-:W-:Y:S01]  /*4da0*/  S2UR UR17, SR_CgaCtaId ;  /* 0x00000000001179c3 */ /* 0x000fe20000008800 */
[----:B------:R-:W-:Y:S01]  /*4db0*/  PLOP3.LUT P0, PT, PT, PT, UP0, 0x80, 0x0 ;  /* 0x000000000000781c */ /* 0x000fe20003f0f008 */
[----:B------:R-:W-:-:S04]  /*4dc0*/  ULDC.64 UR22, c[0x0][0x848] ;  /* 0x0002120000167ab9 */ /* 0x000fc80000000a00 */
[----:B------:R-:W-:Y:S02]  /*4dd0*/  @UP0 ULDC.64 UR4, c[0x0][0x878] ;  /* 0x00021e0000040ab9 */ /* 0x000fe40000000a00 */
[----:B------:R-:W-:-:S06]  /*4de0*/  @UP0 UIMAD.WIDE UR4, UR36, 0x4, UR4 ;  /* 0x00000004240408a5 */ /* 0x000fcc000f8e0204 */
[----:B------:R-:W-:Y:S02]  /*4df0*/  IMAD.U32 R2, RZ, RZ, UR4 ;  /* 0x00000004ff027e24 */ /* 0x000fe4000f8e00ff */
[----:B------:R-:W-:Y:S01]  /*4e00*/  IMAD.U32 R3, RZ, RZ, UR5 ;  /* 0x00000005ff037e24 */ /* 0x000fe2000f8e00ff */
[----:B------:R-:W-:-:S04]  /*4e10*/  ULDC UR5, c[0x0][0x850] ;  /* 0x0002140000057ab9 */ /* 0x000fc80000000800 */
[----:B------:R3:W4:Y:S01]  /*4e20*/  @P0 LDG.E R2, desc[UR46][R2.64] ;  /* 0x0000002e02020981 */ /* 0x000722000c1e1900 */
[----:B------:R-:W3:Y:S01]  /*4e30*/  S2UR UR4, SR_CTAID.Y ;  /* 0x00000000000479c3 */ /* 0x000ee20000002600 */
[----:B------:R-:W-:Y:S01]  /*4e40*/  UISETP.NE.AND UP1, UPT, UR5, 0x1, UPT ;  /* 0x000000010500788c */ /* 0x000fe2000bf25270 */
[----:B------:R-:W-:Y:S01]  /*4e50*/  BSSY B0, `(.L_x_894) ;  /* 0x000005c000007945 */ /* 0x000fe20003800000 */
[----:B--2---:R-:W-:Y:S01]  /*4e60*/  UIMAD UR13, UR15, UR13, URZ ;  /* 0x0000000d0f0d72a4 */ /* 0x004fe2000f8e023f */
[C---:B-1----:R-:W-:Y:S01]  /*4e70*/  ISETP.NE.AND P1, PT, R8.reuse, 0x80, PT ;  /* 0x000000800800780c */ /* 0x042fe20003f25270 */
[----:B------:R-:W-:Y:S02]  /*4e80*/  UIMAD UR12, UR36, UR14, URZ ;  /* 0x0000000e240c72a4 */ /* 0x000fe4000f8e023f */
[----:B------:R-:W-:Y:S01]  /*4e90*/  UIMAD UR13, UR13, UR14, URZ ;  /* 0x0000000e0d0d72a4 */ /* 0x000fe2000f8e023f */
[----:B---3--:R-:W-:Y:S01]  /*4ea0*/  VIADD R3, R8, 0xffffff80 ;  /* 0xffffff8008037836 */ /* 0x008fe20000000000 */
[----:B------:R-:W-:-:S03]  /*4eb0*/  UIMAD UR15, UR15, 0x3000, URZ ;  /* 0x000030000f0f78a4 */ /* 0x000fc6000f8e023f */
[----:B------:R-:W-:Y:S01]  /*4ec0*/  @UP1 ULDC UR8, c[0x0][0x854] ;  /* 0x0002150000081ab9 */ /* 0x000fe20000000800 */
[----:B------:R-:W-:Y:S01]  /*4ed0*/  @UP1 ULDC UR16, c[0x0][0x858] ;  /* 0x0002160000101ab9 */ /* 0x000fe20000000800 */
[----:B------:R-:W-:Y:S01]  /*4ee0*/  USHF.R.S32.HI UR14, URZ, 0x1f, UR13 ;  /* 0x0000001f3f0e7899 */ /* 0x000fe2000801140d */
[----:B------:R-:W-:Y:S01]  /*4ef0*/  SHF.R.S32.HI R0, RZ, 0x1f, R3 ;  /* 0x0000001fff007819 */ /* 0x000fe20000011403 */
[----:B------:R-:W-:Y:S02]  /*4f00*/  UIMAD.WIDE.U32 UR8, UR4, UR8, URZ ;  /* 0x00000008040872a5 */ /* 0x000fe4000f8e003f */
[----:B------:R-:W-:Y:S02]  /*4f10*/  UMOV UR6, UR4 ;  /* 0x0000000400067c82 */ /* 0x000fe40008000000 */
[----:B------:R-:W-:Y:S02]  /*4f20*/  @UP1 USHF.R.U32.HI UR6, URZ, UR16, UR9 ;  /* 0x000000103f061299 */ /* 0x000fe40008011609 */
[----:B------:R-:W-:-:S02]  /*4f30*/  USHF.R.S32.HI UR9, URZ, 0x1f, UR12 ;  /* 0x0000001f3f097899 */ /* 0x000fc4000801140c */
[----:B------:R-:W-:Y:S02]  /*4f40*/  USHF.R.S32.HI UR16, URZ, 0x1f, UR6 ;  /* 0x0000001f3f107899 */ /* 0x000fe40008011406 */
[----:B------:R-:W-:-:S04]  /*4f50*/  UIADD3 UR12, UP1, UP2, UR13, UR12, UR6 ;  /* 0x0000000c0d0c7290 */ /* 0x000fc8000fa3e006 */
[----:B------:R-:W-:Y:S01]  /*4f60*/  UIADD3.X UR14, UR14, UR9, UR16, UP1, UP2 ;  /* 0x000000090e0e7290 */ /* 0x000fe20008fe4410 */
        /* <DEDUP_REMOVED lines=8> */
[----:B------:R-:W-:Y:S02]  /*4ff0*/  IMAD R0, R9, 0x600, R0 ;  /* 0x0000060009007824 */ /* 0x000fe400078e0200 */
[----:B------:R-:W-:Y:S02]  /*5000*/  @UP0 USHF.R.S32.HI UR8, URZ, 0x1f, UR7 ;  /* 0x0000001f3f080899 */ /* 0x000fe40008011407 */
[----:B------:R-:W-:Y:S02]  /*5010*/  IMAD.SHL.U32 R0, R0, 0x4, RZ ;  /* 0x0000000400007824 */ /* 0x000fe400078e00ff */
[----:B------:R-:W-:-:S02]  /*5020*/  @UP0 ULEA.HI UR9, UR8, UR7, URZ, 0x7 ;  /* 0x0000000708090291 */ /* 0x000fc4000f8f383f */
[----:B------:R-:W-:Y:S02]  /*5030*/  USHF.L.U32 UR7, UR12, 0x2, URZ ;  /* 0x000000020c077899 */ /* 0x000fe4000800063f */
[----:B------:R-:W-:Y:S02]  /*5040*/  @UP0 USHF.R.S32.HI UR9, URZ, 0x7, UR9 ;  /* 0x000000073f090899 */ /* 0x000fe40008011409 */
[----:B------:R-:W-:Y:S02]  /*5050*/  USHF.L.U64.HI UR8, UR12, 0x2, UR14 ;  /* 0x000000020c087899 */ /* 0x000fe4000801020e */
[----:B------:R-:W-:Y:S02]  /*5060*/  @UP0 UIMAD UR12, UR9, 0x3000, URZ ;  /* 0x00003000090c08a4 */ /* 0x000fe4000f8e023f */
[----:B------:R-:W-:Y:S02]  /*5070*/  UIADD3 UR10, UP1, UR7, UR10, URZ ;  /* 0x0000000a070a7290 */ /* 0x000fe4000ff3e03f */
[----:B------:R-:W-:Y:S01]  /*5080*/  @UP0 USHF.R.S32.HI UR13, URZ, 0x1f, UR12 ;  /* 0x0000001f3f0d0899 */ /* 0x000fe2000801140c */
[----:B------:R-:W-:-:S02]  /*5090*/  UMOV UR9, 0x400 ;  /* 0x0000040000097882 */ /* 0x000fc40000000000 */
[----:B------:R-:W-:Y:S01]  /*50a0*/  @!UP0 UMOV UR12, URZ ;  /* 0x0000003f000c8c82 */ /* 0x000fe20008000000 */
[----:B------:R-:W-:Y:S01]  /*50b0*/  UIADD3.X UR11, UR8, UR11, URZ, UP1, !UPT ;  /* 0x0000000b080b7290 */ /* 0x000fe20008ffe43f */
[----:B------:R-:W-:Y:S01]  /*50c0*/  IMAD.U32 R2, RZ, RZ, UR10 ;  /* 0x0000000aff027e24 */ /* 0x000fe2000f8e00ff */
[----:B------:R-:W-:Y:S02]  /*50d0*/  UIADD3 UR14, UP1, UR15, UR12, URZ ;  /* 0x0000000c0f0e7290 */ /* 0x000fe4000ff3e03f */
[----:B------:R-:W-:Y:S02]  /*50e0*/  ULEA UR9, UR17, UR9, 0x18 ;  /* 0x0000000911097291 */ /* 0x000fe4000f8ec03f */
[----:B------:R-:W-:Y:S01]  /*50f0*/  UIMAD UR12, UR16, UR18, URZ ;  /* 0x00000012100c72a4 */ /* 0x000fe2000f8e023f */
[----:B------:R-:W-:Y:S01]  /*5100*/  IMAD.U32 R3, RZ, RZ, UR11 ;  /* 0x0000000bff037e24 */ /* 0x000fe2000f8e00ff */
[----:B------:R-:W-:Y:S01]  /*5110*/  UIMAD UR16, UR16, UR20, URZ ;  /* 0x00000014101072a4 */ /* 0x000fe2000f8e023f */
[----:B------:R-:W-:Y:S01]  /*5120*/  @!UP0 UMOV UR13, URZ ;  /* 0x0000003f000d8c82 */ /* 0x000fe20008000000 */
[----:B------:R-:W-:Y:S01]  /*5130*/  UIMAD UR17, UR6, UR19, UR12 ;  /* 0x00000013061172a4 */ /* 0x000fe2000f8e020c */
[----:B------:R-:W-:Y:S01]  /*5140*/  LEA R0, R0, UR9, 0x2 ;  /* 0x0000000900007c11 */ /* 0x000fe2000f8e10ff */
[----:B------:R-:W-:-:S02]  /*5150*/  UIMAD UR19, UR6, UR21, UR16 ;  /* 0x00000015061372a4 */ /* 0x000fc4000f8e0210 */
[----:B------:R-:W-:Y:S02]  /*5160*/  ULEA.HI.X.SX32 UR15, UR15, UR13, 0x1, UP1 ;  /* 0x0000000d0f0f7291 */ /* 0x000fe400088f0e3f */
[----:B------:R-:W-:Y:S01]  /*5170*/  USHF.R.S32.HI UR16, URZ, 0x1f, UR36 ;  /* 0x0000001f3f107899 */ /* 0x000fe20008011424 */
[----:B------:R1:W-:Y:S01]  /*5180*/  STS.128 [R0], R24 ;  /* 0x0000001800007388 */ /* 0x0003e20000000c00 */
[----:B------:R-:W-:Y:S02]  /*5190*/  UIMAD.WIDE.U32 UR12, UR6, UR18, UR14 ;  /* 0x00000012060c72a5 */ /* 0x000fe4000f8e000e */
[----:B------:R-:W-:Y:S01]  /*51a0*/  USEL UR16, UR16, URZ, !UP0 ;  /* 0x0000003f10107287 */ /* 0x000fe2000c000000 */
[----:B------:R1:W-:Y:S01]  /*51b0*/  STS.128 [R0+0x800], R28 ;  /* 0x0008001c00007388 */ /* 0x0003e20000000c00 */
[----:B------:R-:W-:Y:S02]  /*51c0*/  UIMAD.WIDE.U32 UR14, UR6, UR20, UR14 ;  /* 0x00000014060e72a5 */ /* 0x000fe4000f8e000e */
[----:B------:R-:W-:Y:S01]  /*51d0*/  USEL UR36, UR36, URZ, !UP0 ;  /* 0x0000003f24247287 */ /* 0x000fe2000c000000 */
[----:B------:R1:W-:Y:S01]  /*51e0*/  STS.128 [R0+0x1000], R32 ;  /* 0x0010002000007388 */ /* 0x0003e20000000c00 */
[----:B------:R-:W-:Y:S01]  /*51f0*/  ULDC.64 UR20, c[0x0][0x820] ;  /* 0x0002080000147ab9 */ /* 0x000fe20000000a00 */
[----:B------:R-:W-:-:S02]  /*5200*/  UIADD3 UR13, UR13, UR17, URZ ;  /* 0x000000110d0d7290 */ /* 0x000fc4000fffe03f */
[----:B------:R1:W-:Y:S01]  /*5210*/  STS.128 [R0+0x1800], R36 ;  /* 0x0018002400007388 */ /* 0x0003e20000000c00 */
[----:B------:R-:W-:Y:S02]  /*5220*/  UIMAD UR18, UR16, UR20, URZ ;  /* 0x00000014101272a4 */ /* 0x000fe4000f8e023f */
        /* <DEDUP_REMOVED lines=12> */
[----:B------:R-:W-:Y:S02]  /*52f0*/  UIADD3 UR17, -UR6, URZ, URZ ;  /* 0x0000003f06117290 */ /* 0x000fe4000fffe13f */
[----:B------:R1:W-:Y:S01]  /*5300*/  STS.128 [R0+0x4000], R56 ;  /* 0x0040003800007388 */ /* 0x0003e20000000c00 */
[----:B------:R-:W-:Y:S02]  /*5310*/  UIADD3 UR13, UR13, UR18, URZ ;  /* 0x000000120d0d7290 */ /* 0x000fe4000fffe03f */
[----:B------:R-:W-:Y:S01]  /*5320*/  UIADD3 UR6, UR15, UR16, URZ ;  /* 0x000000100f067290 */ /* 0x000fe2000fffe03f */
[----:B------:R1:W-:Y:S01]  /*5330*/  STS.128 [R0+0x4800], R60 ;  /* 0x0048003c00007388 */ /* 0x0003e20000000c00 */
[----:B------:R-:W-:Y:S02]  /*5340*/  ULEA UR20, UP0, UR12, UR20, 0x2 ;  /* 0x000000140c147291 */ /* 0x000fe4000f80103f */
[----:B------:R-:W-:Y:S01]  /*5350*/  ULEA UR22, UP1, UR14, UR22, 0x2 ;  /* 0x000000160e167291 */ /* 0x000fe2000f82103f */
[----:B------:R1:W-:Y:S01]  /*5360*/  STS.128 [R0+0x5000], R64 ;  /* 0x0050004000007388 */ /* 0x0003e20000000c00 */
[----:B------:R-:W-:-:S02]  /*5370*/  ULEA.HI.X UR21, UR12, UR21, UR13, 0x2, UP0 ;  /* 0x000000150c157291 */ /* 0x000fc400080f140d */
[----:B------:R-:W-:Y:S01]  /*5380*/  ULEA.HI.X UR23, UR14, UR23, UR6, 0x2, UP1 ;  /* 0x000000170e177291 */ /* 0x000fe200088f1406 */
[----:B------:R1:W-:Y:S01]  /*5390*/  STS.128 [R0+0x5800], R68 ;  /* 0x0058004400007388 */ /* 0x0003e20000000c00 */
[----:B------:R-:W-:Y:S01]  /*53a0*/  UIMAD UR17, UR5, UR17, UR4 ;  /* 0x00000011051172a4 */ /* 0x000fe2000f8e0204 */
[----:B------:R-:W-:Y:S11]  /*53b0*/  @P0 BRA `(.L_x_895) ;  /* 0x0000000000140947 */ /* 0x000ff60003800000 */
.L_x_896:
[----:B-1----:R-:W2:Y:S04]  /*53c0*/  LDG.E.STRONG.GPU R4, desc[UR46][R2.64] ;  /* 0x0000002e02047981 */ /* 0x002ea8000c1ef900 */
[----:B--2---:R-:W-:Y:S01]  /*53d0*/  CCTL.IVALL ;  /* 0x00000000ff00798f */ /* 0x004fe20002000000 */
[----:B------:R-:W-:Y:S05]  /*53e0*/  YIELD ;  /* 0x0000000000007946 */ /* 0x000fea0003800000 */
[----:B------:R-:W-:-:S13]  /*53f0*/  ISETP.NE.AND P0, PT, R4, UR17, PT ;  /* 0x0000001104007c0c */ /* 0x000fda000bf05270 */
[----:B------:R-:W-:Y:S05]  /*5400*/  @P0 BRA `(.L_x_896) ;  /* 0xfffffffc00ec0947 */ /* 0x000fea000383ffff */
.L_x_895:
[----:B------:R-:W-:Y:S05]  /*5410*/  BSYNC B0 ;  /* 0x0000000000007941 */ /* 0x000fea0003800000 */
.L_x_894:
[----:B------:R-:W-:-:S03]  /*5420*/  UMOV UR4, 0xffffffff ;  /* 0xffffffff00047882 */ /* 0x000fc60000000000 */
[----:B------:R-:W-:Y:S05]  /*5430*/  BRA.DIV UR4, `(.L_x_897) ;  /* 0x0000004a046c7947 */ /* 0x000fea000b800000 */
[----:B------:R-:W-:Y:S01]  /*5440*/  NOP ;  /* 0x0000000000007918 */ /* 0x000fe20000000000 */
.L_x_987:
        /* <DEDUP_REMOVED lines=10> */
[----:B------:R-:W-:Y:S01]  /*54f0*/  PLOP3.LUT P0, PT, PT, PT, PT, 0x80, 0x0 ;  /* 0x000000000000781c */ /* 0x000fe20003f0f070 */
[----:B------:R-:W-:Y:S01]  /*5500*/  UMOV UR6, 0xc00 ;  /* 0x00000c0000067882 */ /* 0x000fe20000000000 */
[----:B------:R-:W-:Y:S01]  /*5510*/  UMOV UR10, 0x0 ;  /* 0x00000000000a7882 */ /* 0x000fe20000000000 */
[----:B------:R-:W-:Y:S01]  /*5520*/  UMOV UR11, 0x14f00000 ;  /* 0x14f00000000b7882 */ /* 0x000fe20000000000 */
[----:B------:R-:W-:Y:S01]  /*5530*/  UMOV UR4, UR22 ;  /* 0x0000001600047c82 */ /* 0x000fe20008000000 */
[----:B------:R-:W-:-:S08]  /*5540*/  UMOV UR5, UR23 ;  /* 0x0000001700057c82 */ /* 0x000fd00008000000 */
.L_x_900:
[----:B------:R-:W-:Y:S01]  /*5550*/  @P0 ELECT P2, URZ, PT ;  /* 0x00000000003f082f */ /* 0x000fe20003840000 */
[----:B------:R2:W-:-:S12]  /*5560*/  UBLKRED.G.S.ADD.F32.RN [UR4], [UR9], UR6, desc[UR10] ;  /* 0x00000a04090073bb */ /* 0x0005d800080a1406 */
[----:B------:R-:W-:Y:S02]  /*5570*/  @P2 PLOP3.LUT P0, PT, P2, PT, PT, 0x8, 0x0 ;  /* 0x000000000000281c */ /* 0x000fe4000170e170 */
[----:B------:R-:W-:-:S11]  /*5580*/  PLOP3.LUT P2, PT, PT, PT, PT, 0x8, 0x0 ;  /* 0x000000000000781c */ /* 0x000fd60003f4e170 */
[----:B--2---:R-:W-:Y:S05]  /*5590*/  @P0 BRA.U.ANY `(.L_x_900) ;  /* 0xfffffffd00ec0947 */ /* 0x004fea000393ffff */
[----:B------:R0:W-:Y:S01]  /*55a0*/  UTMACMDFLUSH ;  /* 0x00000000000079b7 */ /* 0x0001e20000000000 */
[----:B------:R-:W-:-:S04]  /*55b0*/  DEPBAR.LE SB0, 0x0 ;  /* 0x000080000000791a */ /* 0x000fc80000000000 */
.L_x_899:
[----:B------:R-:W-:Y:S05]  /*55c0*/  BSYNC B0 ;  /* 0x0000000000007941 */ /* 0x000fea0003800000 */
.L_x_898:
        /* <DEDUP_REMOVED lines=12> */
[----:B-1----:R-:W-:-:S05]  /*5690*/  IMAD.MOV.U32 R5, RZ, RZ, 0x1 ;  /* 0x00000001ff057424 */ /* 0x002fca00078e00ff */
[----:B------:R2:W-:Y:S02]  /*56a0*/  REDG.E.ADD.S32.STRONG.GPU desc[UR46][R2.64], R5 ;  /* 0x000000050200798e */ /* 0x0005e4000c10e3ae */
.L_x_902:
[----:B------:R-:W-:Y:S05]  /*56b0*/  BSYNC B0 ;  /* 0x0000000000007941 */ /* 0x000fea0003800000 */
.L_x_901:
        /* <DEDUP_REMOVED lines=20> */
.L_x_905:
[----:B-12---:R-:W2:Y:S04]  /*5800*/  LDG.E.STRONG.GPU R0, desc[UR46][R2.64] ;  /* 0x0000002e02007981 */ /* 0x006ea8000c1ef900 */
[----:B--2---:R-:W-:Y:S01]  /*5810*/  CCTL.IVALL ;  /* 0x00000000ff00798f */ /* 0x004fe20002000000 */
[----:B------:R-:W-:Y:S05]  /*5820*/  YIELD ;  /* 0x0000000000007946 */ /* 0x000fea0003800000 */
[----:B------:R-:W-:-:S13]  /*5830*/  ISETP.NE.AND P0, PT, R0, UR17, PT ;  /* 0x0000001100007c0c */ /* 0x000fda000bf05270 */
[----:B------:R-:W-:Y:S05]  /*5840*/  @P0 BRA `(.L_x_905) ;  /* 0xfffffffc00ec0947 */ /* 0x000fea000383ffff */
.L_x_904:
[----:B------:R-:W-:Y:S05]  /*5850*/  BSYNC B0 ;  /* 0x0000000000007941 */ /* 0x000fea0003800000 */
.L_x_903:
[----:B------:R-:W-:-:S03]  /*5860*/  UMOV UR4, 0xffffffff ;  /* 0xffffffff00047882 */ /* 0x000fc60000000000 */
[----:B------:R-:W-:Y:S05]  /*5870*/  BRA.DIV UR4, `(.L_x_906) ;  /* 0x0000004604787947 */ /* 0x000fea000b800000 */
[----:B------:R-:W-:Y:S01]  /*5880*/  NOP ;  /* 0x0000000000007918 */ /* 0x000fe20000000000 */
.L_x_990:
        /* <DEDUP_REMOVED lines=16> */
.L_x_909:
[----:B------:R-:W-:Y:S01]  /*5990*/  @P0 ELECT P2, URZ, PT ;  /* 0x00000000003f082f */ /* 0x000fe20003840000 */
[----:B------:R3:W-:-:S12]  /*59a0*/  UBLKRED.G.S.ADD.F32.RN [UR4], [UR9], UR6, desc[UR10] ;  /* 0x00000a04090073bb */ /* 0x0007d800080a1406 */
[----:B------:R-:W-:Y:S02]  /*59b0*/  @P2 PLOP3.LUT P0, PT, P2, PT, PT, 0x8, 0x0 ;  /* 0x000000000000281c */ /* 0x000fe4000170e170 */
[----:B------:R-:W-:-:S11]  /*59c0*/  PLOP3.LUT P2, PT, PT, PT, PT, 0x8, 0x0 ;  /* 0x000000000000781c */ /* 0x000fd60003f4e170 */
[----:B---3--:R-:W-:Y:S05]  /*59d0*/  @P0 BRA.U.ANY `(.L_x_909) ;  /* 0xfffffffd00ec0947 */ /* 0x008fea000393ffff */
[----:B------:R0:W-:Y:S01]  /*59e0*/  UTMACMDFLUSH ;  /* 0x00000000000079b7 */ /* 0x0001e20000000000 */
[----:B------:R-:W-:-:S04]  /*59f0*/  DEPBAR.LE SB0, 0x0 ;  /* 0x000080000000791a */ /* 0x000fc80000000000 */
.L_x_908:
[----:B------:R-:W-:Y:S05]  /*5a00*/  BSYNC B0 ;  /* 0x0000000000007941 */ /* 0x000fea0003800000 */
.L_x_907:
[----:B------:R-:W-:Y:S01]  /*5a10*/  NOP ;  /* 0x0000000000007918 */ /* 0x000fe20000000000 */
[----:B------:R-:W-:Y:S05]  /*5a20*/  @P1 BRA `(.L_x_869) ;  /* 0x0000004000841947 */ /* 0x000fea0003800000 */
[----:B-1----:R-:W-:Y:S01]  /*5a30*/  IMAD.MOV.U32 R5, RZ, RZ, 0x1 ;  /* 0x00000001ff057424 */ /* 0x002fe200078e00ff */
        /* <DEDUP_REMOVED lines=8> */
[----:B012345:R-:W-:Y:S04]  /*5ac0*/  CCTL.IVALL ;  /* 0x00000000ff00798f */ /* 0x03ffe80002000000 */
[----:B------:R1:W-:Y:S01]  /*5ad0*/  REDG.E.ADD.S32.STRONG.GPU desc[UR46][R2.64], R5 ;  /* 0x000000050200798e */ /* 0x0003e2000c10e3ae */
[----:B------:R-:W-:Y:S05]  /*5ae0*/  BRA `(.L_x_869) ;  /* 0x0000004000547947 */ /* 0x000fea0003800000 */
.L_x_864:
        /* <DEDUP_REMOVED lines=21> */
.L_x_911:
        /* <DEDUP_REMOVED lines=13> */
.L_x_913:
[----:B------:R-:W-:-:S05]  /*5d10*/  ULDC UR4, c[0x0][0x8c4] ;  /* 0x0002310000047ab9 */ /* 0x000fca0000000800 */
.L_x_912:
        /* <DEDUP_REMOVED lines=39> */
.L_x_914:
        /* <DEDUP_REMOVED lines=20> */
[----:B------:R-:W-:Y:S01]  /*60d0*/  ULEA.HI UR4, UR4, UR5, URZ, 0x6 ;  /* 0x0000000504047291 */ /* 0x000fe2000f8f303f */
[----:B------:R-:W-:Y:S01]  /*60e0*/  ULDC UR10, c[0x0][0x288] ;  /* 0x0000a200000a7ab9 */ /* 0x000fe20000000800 */
[----:B------:R-:W-:Y:S02]  /*60f0*/  USEL UR19, UR12, URZ, !UP0 ;  /* 0x0000003f0c137287 */ /* 0x000fe4000c000000 */
[----:B------:R-:W-:Y:S02]  /*6100*/  USEL UR18, UR8, URZ, !UP0 ;  /* 0x0000003f08127287 */ /* 0x000fe4000c000000 */
[----:B------:R-:W-:-:S02]  /*6110*/  UIMAD UR12, UR12, UR10, URZ ;  /* 0x0000000a0c0c72a4 */ /* 0x000fc4000f8e023f */
[----:B------:R-:W-:Y:S02]  /*6120*/  UIADD3 UR8, UP2, UR6, UR14, URZ ;  /* 0x0000000e06087290 */ /* 0x000fe4000ff5e03f */
[----:B------:R-:W-:Y:S01]  /*6130*/  UIADD3 UR5, UR15, UR9, URZ ;  /* 0x000000090f057290 */ /* 0x000fe2000fffe03f */
[----:B------:R-:W-:Y:S01]  /*6140*/  ULDC UR11, c[0x0][0x760] ;  /* 0x0001d800000b7ab9 */ /* 0x000fe20000000800 */
[----:B------:R-:W-:Y:S01]  /*6150*/  USHF.R.S32.HI UR4, URZ, 0x6, UR4 ;  /* 0x000000063f047899 */ /* 0x000fe20008011404 */
[----:B------:R-:W-:Y:S01]  /*6160*/  ULDC.64 UR16, c[0x0][0x2e0] ;  /* 0x0000b80000107ab9 */ /* 0x000fe20000000a00 */
[----:B------:R-:W-:Y:S01]  /*6170*/  UIMAD UR10, UR10, UR11, URZ ;  /* 0x0000000b0a0a72a4 */ /* 0x000fe2000f8e023f */
[----:B-1----:R-:W-:Y:S01]  /*6180*/  LOP3.LUT R0, R0, 0x1f, RZ, 0xc0, !PT ;  /* 0x0000001f00007812 */ /* 0x002fe200078ec0ff */
[----:B------:R-:W-:Y:S02]  /*6190*/  UIADD3 UR11, UP0, UR12, UR20, URZ ;  /* 0x000000140c0b7290 */ /* 0x000fe4000ff1e03f */
[----:B------:R-:W-:-:S02]  /*61a0*/  UIADD3.X UR9, UR7, UR5, URZ, UP2, !UPT ;  /* 0x0000000507097290 */ /* 0x000fc400097fe43f */
[----:B------:R-:W-:Y:S02]  /*61b0*/  UIMAD UR18, UR18, UR16, URZ ;  /* 0x00000010121272a4 */ /* 0x000fe4000f8e023f */
[----:B------:R-:W-:Y:S02]  /*61c0*/  UISETP.LT.AND UP2, UPT, UR4, 0x1, UPT ;  /* 0x000000010400788c */ /* 0x000fe4000bf41270 */
[----:B------:R-:W-:Y:S02]  /*61d0*/  ULEA.HI.X.SX32 UR12, UR12, UR13, 0x1, UP0 ;  /* 0x0000000d0c0c7291 */ /* 0x000fe400080f0e3f */
[----:B------:R-:W-:Y:S02]  /*61e0*/  UIMAD UR18, UR19, UR17, UR18 ;  /* 0x00000011131272a4 */ /* 0x000fe4000f8e0212 */
[----:B------:R-:W-:Y:S02]  /*61f0*/  USEL UR13, UR4, 0x1, !UP2 ;  /* 0x00000001040d7887 */ /* 0x000fe4000d000000 */
[----:B------:R-:W-:Y:S01]  /*6200*/  UIMAD.WIDE.U32 UR8, UR19, UR16, UR8 ;  /* 0x00000010130872a5 */ /* 0x000fe2000f8e0008 */
[----:B------:R-:W-:Y:S01]  /*6210*/  ELECT P0, URZ, PT ;  /* 0x00000000003f782f */ /* 0x000fe20003800000 */
[----:B------:R-:W-:-:S02]  /*6220*/  ULOP3.LUT UR32, UR13, 0x1, URZ, 0xc0, !UPT ;  /* 0x000000010d207892 */ /* 0x000fc4000f8ec03f */
[----:B------:R-:W-:Y:S01]  /*6230*/  UIADD3 UR27, UR9, UR18, URZ ;  /* 0x00000012091b7290 */ /* 0x000fe2000fffe03f */
[----:B------:R-:W-:Y:S01]  /*6240*/  UMOV UR4, URZ ;  /* 0x0000003f00047c82 */ /* 0x000fe20008000000 */
[----:B------:R-:W-:Y:S10]  /*6250*/  @!P1 BRA `(.L_x_915) ;  /* 0x0000000800bc9947 */ /* 0x000ff40003800000 */
[----:B------:R-:W-:Y:S01]  /*6260*/  UMOV UR15, UR5 ;  /* 0x00000005000f7c82 */ /* 0x000fe20008000000 */
[----:B------:R-:W-:Y:S01]  /*6270*/  ULDC.64 UR4, c[0x0][0x2c0] ;  /* 0x0000b00000047ab9 */ /* 0x000fe20000000a00 */
[----:B------:R-:W-:Y:S02]  /*6280*/  UIMAD.WIDE.U32 UR16, UR19, UR16, UR14 ;  /* 0x00000010131072a5 */ /* 0x000fe4000f8e000e */
[----:B------:R-:W-:Y:S02]  /*6290*/  UIADD3 UR13, UR13, -UR32, URZ ;  /* 0x800000200d0d7290 */ /* 0x000fe4000fffe03f */
[----:B------:R-:W-:-:S04]  /*62a0*/  UIADD3 UR23, UP0, UR6, UR16, URZ ;  /* 0x0000001006177290 */ /* 0x000fc8000ff1e03f */
[----:B------:R-:W-:Y:S02]  /*62b0*/  UIADD3.X UR6, UR7, UR18, UR17, UP0, !UPT ;  /* 0x0000001207067290 */ /* 0x000fe400087fe411 */
[----:B------:R-:W-:-:S03]  /*62c0*/  ULEA UR22, UP0, UR23, UR4, 0x2 ;  /* 0x0000000417167291 */ /* 0x000fc6000f80103f */
[----:B------:R-:W-:Y:S01]  /*62d0*/  UMOV UR4, URZ ;  /* 0x0000003f00047c82 */ /* 0x000fe20008000000 */
        /* <DEDUP_REMOVED lines=8> */
.L_x_940:
        /* <DEDUP_REMOVED lines=17> */
.L_x_918:
[----:B------:R-:W2:Y:S04]  /*6470*/  LDG.E.STRONG.GPU R4, desc[UR46][R2.64] ;  /* 0x0000002e02047981 */ /* 0x000ea8000c1ef900 */
[----:B--2---:R-:W-:Y:S01]  /*6480*/  CCTL.IVALL ;  /* 0x00000000ff00798f */ /* 0x004fe20002000000 */
[----:B------:R-:W-:Y:S05]  /*6490*/  YIELD ;  /* 0x0000000000007946 */ /* 0x000fea0003800000 */
[----:B------:R-:W-:-:S13]  /*64a0*/  ISETP.NE.AND P3, PT, R4, UR25, PT ;  /* 0x0000001904007c0c */ /* 0x000fda000bf65270 */
[----:B------:R-:W-:Y:S05]  /*64b0*/  @P3 BRA `(.L_x_918) ;  /* 0xfffffffc00ec3947 */ /* 0x000fea000383ffff */
.L_x_917:
[----:B------:R-:W-:Y:S05]  /*64c0*/  BSYNC B0 ;  /* 0x0000000000007941 */ /* 0x000fea0003800000 */
.L_x_916:
[----:B------:R-:W-:-:S03]  /*64d0*/  UMOV UR16, 0xffffffff ;  /* 0xffffffff00107882 */ /* 0x000fc60000000000 */
[----:B------:R-:W-:Y:S05]  /*64e0*/  BRA.DIV UR16, `(.L_x_919) ;  /* 0x0000003a10787947 */ /* 0x000fea000b800000 */
[----:B------:R-:W-:Y:S01]  /*64f0*/  NOP ;  /* 0x0000000000007918 */ /* 0x000fe20000000000 */
.L_x_993:
        /* <DEDUP_REMOVED lines=19> */
.L_x_921:
[----:B------:R-:W-:Y:S05]  /*6630*/  BSYNC B0 ;  /* 0x0000000000007941 */ /* 0x000fea0003800000 */
.L_x_920:
        /* <DEDUP_REMOVED lines=13> */
.L_x_923:
[----:B------:R-:W-:Y:S05]  /*6710*/  BSYNC B0 ;  /* 0x0000000000007941 */ /* 0x000fea0003800000 */
.L_x_922:
[----:B------:R-:W-:Y:S06]  /*6720*/  BAR.ARV 0xa, 0xa0 ;  /* 0x0282800000007b1d */ /* 0x000fec0000002000 */
[----:B------:R-:W-:Y:S04]  /*6730*/  BSSY B0, `(.L_x_924) ;  /* 0x0000003000007945 */ /* 0x000fe80003800000 */
[----:B------:R-:W-:Y:S05]  /*6740*/  @!P0 BRA `(.L_x_925) ;  /* 0x0000000000048947 */ /* 0x000fea0003800000 */
[----:B------:R-:W-:-:S04]  /*6750*/  DEPBAR.LE SB0, 0x0 ;  /* 0x000080000000791a */ /* 0x000fc80000000000 */
.L_x_925:
[----:B------:R-:W-:Y:S05]  /*6760*/  BSYNC B0 ;  /* 0x0000000000007941 */ /* 0x000fea0003800000 */
.L_x_924:
        /* <DEDUP_REMOVED lines=19> */
.L_x_927:
[----:B------:R-:W-:Y:S05]  /*68a0*/  BSYNC B0 ;  /* 0x0000000000007941 */ /* 0x000fea0003800000 */
.L_x_926:
        /* <DEDUP_REMOVED lines=9> */
.L_x_930:
[----:B------:R-:W2:Y:S04]  /*6940*/  LDG.E.STRONG.GPU R4, desc[UR46][R2.64] ;  /* 0x0000002e02047981 */ /* 0x000ea8000c1ef900 */
[----:B--2---:R-:W-:Y:S01]  /*6950*/  CCTL.IVALL ;  /* 0x00000000ff00798f */ /* 0x004fe20002000000 */
[----:B------:R-:W-:Y:S05]  /*6960*/  YIELD ;  /* 0x0000000000007946 */ /* 0x000fea0003800000 */
[----:B------:R-:W-:-:S13]  /*6970*/  ISETP.NE.AND P3, PT, R4, UR25, PT ;  /* 0x0000001904007c0c */ /* 0x000fda000bf65270 */
[----:B------:R-:W-:Y:S05]  /*6980*/  @P3 BRA `(.L_x_930) ;  /* 0xfffffffc00ec3947 */ /* 0x000fea000383ffff */
.L_x_929:
[----:B------:R-:W-:Y:S05]  /*6990*/  BSYNC B0 ;  /* 0x0000000000007941 */ /* 0x000fea0003800000 */
.L_x_928:
[----:B------:R-:W-:-:S03]  /*69a0*/  UMOV UR6, 0xffffffff ;  /* 0xffffffff00067882 */ /* 0x000fc60000000000 */
[----:B------:R-:W-:Y:S05]  /*69b0*/  BRA.DIV UR6, `(.L_x_931) ;  /* 0x0000003606607947 */ /* 0x000fea000b800000 */
[----:B------:R-:W-:Y:S01]  /*69c0*/  NOP ;  /* 0x0000000000007918 */ /* 0x000fe20000000000 */
.L_x_996:
        /* <DEDUP_REMOVED lines=13> */
.L_x_933:
[----:B------:R-:W-:Y:S05]  /*6aa0*/  BSYNC B0 ;  /* 0x0000000000007941 */ /* 0x000fea0003800000 */
.L_x_932:
        /* <DEDUP_REMOVED lines=13> */
.L_x_935:
[----:B------:R-:W-:Y:S05]  /*6b80*/  BSYNC B0 ;  /* 0x0000000000007941 */ /* 0x000fea0003800000 */
.L_x_934:
[----:B------:R-:W-:Y:S06]  /*6b90*/  BAR.ARV 0xa, 0xa0 ;  /* 0x0282800000007b1d */ /* 0x000fec0000002000 */
[----:B------:R-:W-:Y:S04]  /*6ba0*/  BSSY B0, `(.L_x_936) ;  /* 0x0000003000007945 */ /* 0x000fe80003800000 */
[----:B------:R-:W-:Y:S05]  /*6bb0*/  @!P0 BRA `(.L_x_937) ;  /* 0x0000000000048947 */ /* 0x000fea0003800000 */
[----:B------:R-:W-:-:S04]  /*6bc0*/  DEPBAR.LE SB0, 0x0 ;  /* 0x000080000000791a */ /* 0x000fc80000000000 */
.L_x_937:
[----:B------:R-:W-:Y:S05]  /*6bd0*/  BSYNC B0 ;  /* 0x0000000000007941 */ /* 0x000fea0003800000 */
.L_x_936:
        /* <DEDUP_REMOVED lines=19> */
.L_x_939:
[----:B------:R-:W-:Y:S05]  /*6d10*/  BSYNC B0 ;  /* 0x0000000000007941 */ /* 0x000fea0003800000 */
.L_x_938:
[----:B------:R-:W-:Y:S02]  /*6d20*/  UIADD3 UR4, UR4, 0x2, URZ ;  /* 0x0000000204047890 */ /* 0x000fe4000fffe03f */
[----:B------:R-:W-:Y:S01]  /*6d30*/  UIADD3 UR5, UR5, 0x1, URZ ;  /* 0x0000000105057890 */ /* 0x000fe2000fffe03f */
[----:B------:R-:W-:Y:S11]  /*6d40*/  @P2 BRA `(.L_x_940) ;  /* 0xfffffff400842947 */ /* 0x000ff6000383ffff */
.L_x_915:
        /* <DEDUP_REMOVED lines=13> */
.L_x_943:
[----:B------:R-:W2:Y:S04]  /*6e20*/  LDG.E.STRONG.GPU R0, desc[UR46][R2.64] ;  /* 0x0000002e02007981 */ /* 0x000ea8000c1ef900 */
[----:B--2---:R-:W-:Y:S01]  /*6e30*/  CCTL.IVALL ;  /* 0x00000000ff00798f */ /* 0x004fe20002000000 */
[----:B------:R-:W-:Y:S05]  /*6e40*/  YIELD ;  /* 0x0000000000007946 */ /* 0x000fea0003800000 */
[----:B------:R-:W-:-:S13]  /*6e50*/  ISETP.NE.AND P2, PT, R0, UR25, PT ;  /* 0x0000001900007c0c */ /* 0x000fda000bf45270 */
[----:B------:R-:W-:Y:S05]  /*6e60*/  @P2 BRA `(.L_x_943) ;  /* 0xfffffffc00ec2947 */ /* 0x000fea000383ffff */
.L_x_942:
[----:B------:R-:W-:Y:S05]  /*6e70*/  BSYNC B0 ;  /* 0x0000000000007941 */ /* 0x000fea0003800000 */
.L_x_941:
[----:B------:R-:W-:-:S03]  /*6e80*/  UMOV UR5, 0xffffffff ;  /* 0xffffffff00057882 */ /* 0x000fc60000000000 */
[----:B------:R-:W-:Y:S05]  /*6e90*/  BRA.DIV UR5, `(.L_x_944) ;  /* 0x0000003205447947 */ /* 0x000fea000b800000 */
[----:B------:R-:W-:Y:S01]  /*6ea0*/  NOP ;  /* 0x0000000000007918 */ /* 0x000fe20000000000 */
.L_x_999:
        /* <DEDUP_REMOVED lines=22> */
.L_x_946:
[----:B------:R-:W-:Y:S05]  /*7010*/  BSYNC B0 ;  /* 0x0000000000007941 */ /* 0x000fea0003800000 */
.L_x_945:
        /* <DEDUP_REMOVED lines=20> */
.L_x_948:
[----:B------:R-:W-:Y:S05]  /*7160*/  BSYNC B0 ;  /* 0x0000000000007941 */ /* 0x000fea0003800000 */
.L_x_947:
[----:B------:R-:W-:Y:S06]  /*7170*/  BAR.ARV 0xa, 0xa0 ;  /* 0x0282800000007b1d */ /* 0x000fec0000002000 */
[----:B------:R-:W-:Y:S04]  /*7180*/  BSSY B0, `(.L_x_949) ;  /* 0x0000003000007945 */ /* 0x000fe80003800000 */
[----:B------:R-:W-:Y:S05]  /*7190*/  @!P0 BRA `(.L_x_950) ;  /* 0x0000000000048947 */ /* 0x000fea0003800000 */
[----:B------:R-:W-:-:S04]  /*71a0*/  DEPBAR.LE SB0, 0x0 ;  /* 0x000080000000791a */ /* 0x000fc80000000000 */
.L_x_950:
[----:B------:R-:W-:Y:S05]  /*71b0*/  BSYNC B0 ;  /* 0x0000000000007941 */ /* 0x000fea0003800000 */
.L_x_949:
        /* <DEDUP_REMOVED lines=19> */
.L_x_910:
        /* <DEDUP_REMOVED lines=13> */
.L_x_951:
        /* <DEDUP_REMOVED lines=14> */
.L_x_953:
[----:B------:R-:W-:-:S05]  /*74a0*/  ULDC UR4, c[0x0][0x8c4] ;  /* 0x0002310000047ab9 */ /* 0x000fca0000000800 */
.L_x_952:
        /* <DEDUP_REMOVED lines=56> */
.L_x_955:
        /* <DEDUP_REMOVED lines=63> */
.L_x_1000:
        /* <DEDUP_REMOVED lines=13> */
.L_x_958:
        /* <DEDUP_REMOVED lines=125> */
.L_x_969:
[----:B------:R-:W-:-:S04]  /*84c0*/  SHF.L.U32 R21, R9, 0x1f, RZ ;  /* 0x0000001f09157819 */ /* 0x000fc800000006ff */
[----:B-1----:R-:W1:Y:S02]  /*84d0*/  SYNCS.PHASECHK.TRANS64.TRYWAIT P1, [R0+URZ+0x26840], R21 ;  /* 0x02684015000075a7 */ /* 0x002e64000802017f */
[----:B-12---:R-:W-:Y:S05]  /*84e0*/  @!P1 BRA `(.L_x_961) ;  /* 0x0000001800e09947 */ /* 0x006fea0003800000 */
.L_x_1001:
[----:B------:R-:W-:Y:S05]  /*84f0*/  @P0 BRA `(.L_x_962) ;  /* 0x0000000000140947 */ /* 0x000fea0003800000 */
[----:B------:R-:W-:Y:S01]  /*8500*/  ISETP.NE.AND P1, PT, R16, RZ, PT ;  /* 0x000000ff1000720c */ /* 0x000fe20003f25270 */
[----:B------:R-:W-:-:S04]  /*8510*/  IMAD.MOV.U32 R3, RZ, RZ, 0x3100 ;  /* 0x00003100ff037424 */ /* 0x000fc800078e00ff */
[----:B------:R2:W-:Y:S08]  /*8520*/  SYNCS.ARRIVE.TRANS64 RZ, [R0+URZ+0x26830], R3 ;  /* 0x0268300300ff79a7 */ /* 0x0005f0000800003f */
[----:B------:R-:W-:Y:S05]  /*8530*/  @!P1 BRA `(.L_x_962) ;  /* 0x0000000000049947 */ /* 0x000fea0003800000 */
[----:B------:R-:W-:Y:S01]  /*8540*/  BPT.TRAP 0x1 ;  /* 0x000000040000795c */ /* 0x000fe20000300000 */
.L_x_962:
        /* <DEDUP_REMOVED lines=43> */
.L_x_1002:
[----:B------:R-:W-:Y:S05]  /*8800*/  @P0 BRA `(.L_x_964) ;  /* 0x0000000000140947 */ /* 0x000fea0003800000 */
[----:B------:R-:W-:Y:S01]  /*8810*/  ISETP.NE.AND P1, PT, R16, RZ, PT ;  /* 0x000000ff1000720c */ /* 0x000fe20003f25270 */
[----:B------:R-:W-:-:S04]  /*8820*/  IMAD.MOV.U32 R3, RZ, RZ, 0x3100 ;  /* 0x00003100ff037424 */ /* 0x000fc800078e00ff */
[----:B------:R3:W-:Y:S08]  /*8830*/  SYNCS.ARRIVE.TRANS64 RZ, [R0+URZ+0x26818], R3 ;  /* 0x0268180300ff79a7 */ /* 0x0007f0000800003f */
[----:B------:R-:W-:Y:S05]  /*8840*/  @!P1 BRA `(.L_x_964) ;  /* 0x0000000000049947 */ /* 0x000fea0003800000 */
[----:B------:R-:W-:Y:S01]  /*8850*/  BPT.TRAP 0x1 ;  /* 0x000000040000795c */ /* 0x000fe20000300000 */
.L_x_964:
        /* <DEDUP_REMOVED lines=36> */
.L_x_1003:
        /* <DEDUP_REMOVED lines=9> */
.L_x_966:
        /* <DEDUP_REMOVED lines=38> */
.L_x_1005:
[----:B------:R-:W-:Y:S05]  /*8d90*/  @P0 BRA `(.L_x_968) ;  /* 0x0000000000140947 */ /* 0x000fea0003800000 */
[----:B------:R-:W-:Y:S01]  /*8da0*/  ISETP.NE.AND P1, PT, R16, RZ, PT ;  /* 0x000000ff1000720c */ /* 0x000fe20003f25270 */
[----:B-1----:R-:W-:-:S04]  /*8db0*/  IMAD.MOV.U32 R5, RZ, RZ, 0x3100 ;  /* 0x00003100ff057424 */ /* 0x002fc800078e00ff */
[----:B------:R2:W-:Y:S08]  /*8dc0*/  SYNCS.ARRIVE.TRANS64 RZ, [R0+URZ+0x26810], R5 ;  /* 0x0268100500ff79a7 */ /* 0x0005f0000800003f */
[----:B------:R-:W-:Y:S05]  /*8dd0*/  @!P1 BRA `(.L_x_968) ;  /* 0x0000000000049947 */ /* 0x000fea0003800000 */
[----:B------:R-:W-:Y:S01]  /*8de0*/  BPT.TRAP 0x1 ;  /* 0x000000040000795c */ /* 0x000fe20000300000 */
.L_x_968:
        /* <DEDUP_REMOVED lines=37> */
.L_x_960:
[----:B------:R-:W-:-:S13]  /*9040*/  ISETP.NE.AND P1, PT, R13, RZ, PT ;  /* 0x000000ff0d00720c */ /* 0x000fda0003f25270 */
[----:B------:R-:W-:Y:S05]  /*9050*/  @!P1 BRA `(.L_x_959) ;  /* 0x0000000400689947 */ /* 0x000fea0003800000 */
[----:B------:R-:W-:-:S04]  /*9060*/  SHF.L.U32 R7, R9, 0x1f, RZ ;  /* 0x0000001f09077819 */ /* 0x000fc800000006ff */
[----:B------:R-:W1:Y:S02]  /*9070*/  SYNCS.PHASECHK.TRANS64.TRYWAIT P1, [R0+URZ+0x26840], R7 ;  /* 0x02684007000075a7 */ /* 0x000e64000802017f */
[----:B-1----:R-:W-:Y:S05]  /*9080*/  @!P1 BRA `(.L_x_970) ;  /* 0x00000010004c9947 */ /* 0x002fea0003800000 */
.L_x_1006:
[----:B------:R-:W-:Y:S05]  /*9090*/  @P0 BRA `(.L_x_971) ;  /* 0x0000000000140947 */ /* 0x000fea0003800000 */
[----:B------:R-:W-:Y:S01]  /*90a0*/  ISETP.NE.AND P1, PT, R16, RZ, PT ;  /* 0x000000ff1000720c */ /* 0x000fe20003f25270 */
[----:B------:R-:W-:-:S04]  /*90b0*/  IMAD.MOV.U32 R5, RZ, RZ, 0x3100 ;  /* 0x00003100ff057424 */ /* 0x000fc800078e00ff */
[----:B------:R2:W-:Y:S08]  /*90c0*/  SYNCS.ARRIVE.TRANS64 RZ, [R0+URZ+0x26830], R5 ;  /* 0x0268300500ff79a7 */ /* 0x0005f0000800003f */
[----:B------:R-:W-:Y:S05]  /*90d0*/  @!P1 BRA `(.L_x_971) ;  /* 0x0000000000049947 */ /* 0x000fea0003800000 */
[----:B------:R-:W-:Y:S01]  /*90e0*/  BPT.TRAP 0x1 ;  /* 0x000000040000795c */ /* 0x000fe20000300000 */
.L_x_971:
        /* <DEDUP_REMOVED lines=41> */
.L_x_1007:
[----:B------:R-:W-:Y:S05]  /*9380*/  @P0 BRA `(.L_x_973) ;  /* 0x0000000000140947 */ /* 0x000fea0003800000 */
[----:B------:R-:W-:Y:S01]  /*9390*/  ISETP.NE.AND P0, PT, R16, RZ, PT ;  /* 0x000000ff1000720c */ /* 0x000fe20003f05270 */
[----:B------:R-:W-:-:S04]  /*93a0*/  IMAD.MOV.U32 R5, RZ, RZ, 0x3100 ;  /* 0x00003100ff057424 */ /* 0x000fc800078e00ff */
[----:B------:R3:W-:Y:S08]  /*93b0*/  SYNCS.ARRIVE.TRANS64 RZ, [R0+URZ+0x26818], R5 ;  /* 0x0268180500ff79a7 */ /* 0x0007f0000800003f */
[----:B------:R-:W-:Y:S05]  /*93c0*/  @!P0 BRA `(.L_x_973) ;  /* 0x0000000000048947 */ /* 0x000fea0003800000 */
[----:B------:R-:W-:Y:S01]  /*93d0*/  BPT.TRAP 0x1 ;  /* 0x000000040000795c */ /* 0x000fe20000300000 */
.L_x_973:
        /* <DEDUP_REMOVED lines=34> */
.L_x_959:
[----:B------:R-:W3:Y:S01]  /*9600*/  S2R R2, SR_TID.X ;  /* 0x0000000000027919 */ /* 0x000ee20000002100 */
[----:B------:R-:W-:Y:S01]  /*9610*/  IMAD R3, R12, 0x8, R0 ;  /* 0x000000080c037824 */ /* 0x000fe200078e0200 */
[----:B---3--:R-:W-:Y:S02]  /*9620*/  LOP3.LUT R4, R2, 0x7f, RZ, 0xc0, !PT ;  /* 0x0000007f02047812 */ /* 0x008fe400078ec0ff */
[----:B------:R-:W-:Y:S02]  /*9630*/  SHF.L.U32 R2, R9, 0x1f, RZ ;  /* 0x0000001f09027819 */ /* 0x000fe400000006ff */
[----:B------:R-:W-:Y:S02]  /*9640*/  ISETP.NE.AND P1, PT, R4, RZ, PT ;  /* 0x000000ff0400720c */ /* 0x000fe40003f25270 */
[----:B------:R-:W3:Y:S02]  /*9650*/  SYNCS.PHASECHK.TRANS64.TRYWAIT P0, [R3+URZ+0x26840], R2 ;  /* 0x02684002030075a7 */ /* 0x000ee4000800017f */
[----:B---3--:R-:W-:Y:S09]  /*9660*/  @!P0 BRA `(.L_x_974) ;  /* 0x0000000800fc8947 */ /* 0x008ff20003800000 */
.L_x_1008:
[----:B------:R-:W-:Y:S05]  /*9670*/  @P1 BRA `(.L_x_975) ;  /* 0x0000000000181947 */ /* 0x000fea0003800000 */
[----:B------:R-:W4:Y:S01]  /*9680*/  S2R R4, SR_TID.X ;  /* 0x0000000000047919 */ /* 0x000f220000002100 */
[----:B---3--:R-:W-:-:S04]  /*9690*/  IMAD.MOV.U32 R2, RZ, RZ, 0x3100 ;  /* 0x00003100ff027424 */ /* 0x008fc800078e00ff */
[----:B------:R3:W-:Y:S01]  /*96a0*/  SYNCS.ARRIVE.TRANS64 RZ, [R3+URZ+0x26830], R2 ;  /* 0x0268300203ff79a7 */ /* 0x0007e2000800003f */
[----:B----4-:R-:W-:-:S13]  /*96b0*/  LOP3.LUT P0, RZ, R4, 0x1f, RZ, 0xc0, !PT ;  /* 0x0000001f04ff7812 */ /* 0x010fda000780c0ff */
[----:B---3--:R-:W-:Y:S05]  /*96c0*/  @!P0 BRA `(.L_x_975) ;  /* 0x0000000000048947 */ /* 0x008fea0003800000 */
[----:B------:R-:W-:Y:S01]  /*96d0*/  BPT.TRAP 0x1 ;  /* 0x000000040000795c */ /* 0x000fe20000300000 */
.L_x_975:
        /* <DEDUP_REMOVED lines=48> */
.L_x_956:
[----:B------:R-:W-:Y:S05]  /*99e0*/  BSYNC B0 ;  /* 0x0000000000007941 */ /* 0x000fea0003800000 */
.L_x_954:
[----:B------:R-:W-:-:S03]  /*99f0*/  UMOV UR8, 0xffffffff ;  /* 0xffffffff00087882 */ /* 0x000fc60000000000 */
[----:B------:R-:W-:Y:S05]  /*9a00*/  BRA.DIV UR8, `(.L_x_976) ;  /* 0x0000000a08287947 */ /* 0x000fea000b800000 */
[----:B------:R-:W-:-:S13]  /*9a10*/  ELECT P0, URZ, PT ;  /* 0x00000000003f782f */ /* 0x000fda0003800000 */
.L_x_1011:
[----:B------:R-:W-:Y:S05]  /*9a20*/  @!P0 BRA `(.L_x_869) ;  /* 0x0000000000848947 */ /* 0x000fea0003800000 */
[----:B------:R-:W-:-:S06]  /*9a30*/  ULOP3.LUT UR8, UR38, 0x2, URZ, 0xfc, !UPT ;  /* 0x0000000226087892 */ /* 0x000fcc000f8efc3f */
[----:B------:R-:W-:-:S05]  /*9a40*/  IMAD.U32 R2, RZ, RZ, UR8 ;  /* 0x00000008ff027e24 */ /* 0x000fca000f8e00ff */
[----:B------:R-:W-:-:S13]  /*9a50*/  ISETP.NE.AND P0, PT, R2, 0x3, PT ;  /* 0x000000030200780c */ /* 0x000fda0003f05270 */
[----:B------:R-:W-:Y:S05]  /*9a60*/  @!P0 BRA `(.L_x_977) ;  /* 0x0000000000048947 */ /* 0x000fea0003800000 */
[----:B--2---:R-:W-:Y:S01]  /*9a70*/  BPT.TRAP 0x1 ;  /* 0x000000040000795c */ /* 0x004fe20000300000 */
.L_x_977:
        /* <DEDUP_REMOVED lines=15> */
.L_x_1012:
[----:B------:R-:W3:Y:S02]  /*9b70*/  SYNCS.PHASECHK.TRANS64.TRYWAIT P1, [R3+URZ], R2 ;  /* 0x00000002030075a7 */ /* 0x000ee4000802017f */
[----:B---3--:R-:W-:Y:S05]  /*9b80*/  @!P1 BRA `(.L_x_979) ;  /* 0x0000000800009947 */ /* 0x008fea0003800000 */
.L_x_1013:
[----:B------:R-:W-:Y:S05]  /*9b90*/  @!P0 BRA `(.L_x_980) ;  /* 0x0000000000048947 */ /* 0x000fea0003800000 */
[----:B--2---:R-:W-:Y:S01]  /*9ba0*/  BPT.TRAP 0x1 ;  /* 0x000000040000795c */ /* 0x004fe20000300000 */
.L_x_980:
[----:B---3--:R-:W-:-:S04]  /*9bb0*/  VIADD R3, R7, 0x26840 ;  /* 0x0002684007037836 */ /* 0x008fc80000000000 */
[----:B------:R-:W-:-:S04]  /*9bc0*/  IMAD R0, R0, 0x8, R3 ;  /* 0x0000000800007824 */ /* 0x000fc800078e0203 */
[----:B------:R-:W3:Y:S02]  /*9bd0*/  SYNCS.PHASECHK.TRANS64.TRYWAIT P0, [R0+URZ], R5 ;  /* 0x00000005000075a7 */ /* 0x000ee4000800017f */
[----:B---3--:R-:W-:Y:S05]  /*9be0*/  @!P0 BRA `(.L_x_981) ;  /* 0x0000000400fc8947 */ /* 0x008fea0003800000 */
.L_x_1014:
[----:B------:R-:W-:-:S07]  /*9bf0*/  IMAD R3, R4, 0x8, R3 ;  /* 0x0000000804037824 */ /* 0x000fce00078e0203 */
.L_x_982:
[----:B----4-:R4:W1:Y:S02]  /*9c00*/  SYNCS.PHASECHK.TRANS64.TRYWAIT P0, [R3+URZ], R2 ;  /* 0x00000002030075a7 */ /* 0x010864000800017f */
[----:B-1----:R-:W-:Y:S05]  /*9c10*/  @!P0 NANOSLEEP.SYNCS 0x989680 ;  /* 0x009896800000895d */ /* 0x002fea0003900000 */
[----:B------:R-:W1:Y:S02]  /*9c20*/  @!P0 SYNCS.PHASECHK.TRANS64 P0, [R3+URZ], R2 ;  /* 0x00000002030085a7 */ /* 0x000e64000800007f */
[----:B-1----:R-:W-:Y:S05]  /*9c30*/  @!P0 BRA `(.L_x_982) ;  /* 0xfffffffc00f08947 */ /* 0x002fea000383ffff */
.L_x_869:
[----:B--2---:R-:W-:Y:S05]  /*9c40*/  BSYNC B6 ;  /* 0x0000000000067941 */ /* 0x004fea0003800000 */
.L_x_863:
[----:B------:R-:W-:Y:S05]  /*9c50*/  EXIT ;  /* 0x000000000000794d */ /* 0x000fea0003800000 */
.L_x_879:
[----:B------:R-:W-:Y:S02]  /*9c60*/  IMAD.MOV.U32 R13, RZ, RZ, R16 ;  /* 0x000000ffff0d7224 */ /* 0x000fe400078e0010 */
[----:B------:R-:W-:Y:S02]  /*9c70*/  IMAD.MOV.U32 R12, RZ, RZ, RZ ;  /* 0x000000ffff0c7224 */ /* 0x000fe400078e00ff */
[----:B------:R-:W-:Y:S02]  /*9c80*/  IMAD.MOV.U32 R11, RZ, RZ, 0x1f ;  /* 0x0000001fff0b7424 */ /* 0x000fe400078e00ff */
[----:B------:R-:W-:-:S07]  /*9c90*/  IMAD.MOV.U32 R15, RZ, RZ, -0x1 ;  /* 0xffffffffff0f7424 */ /* 0x000fce00078e00ff */
[----:B-----5:R-:W-:Y:S05]  /*9ca0*/  WARPSYNC.COLLECTIVE R15, `(.L_x_983) ;  /* 0x000000000f087348 */ /* 0x020fea0003c00000 */
[----:B------:R1:W2:Y:S02]  /*9cb0*/  SHFL.IDX P6, R14, R13, R12, R11 ;  /* 0x0000000c0d0e7389 */ /* 0x0002a400000c000b */
[----:B-12--5:R-:W-:Y:S01]  /*9cc0*/  ENDCOLLECTIVE ;  /* 0x000000000000791b */ /* 0x026fe20003800000 */
.L_x_983:
[----:B------:R-:W-:Y:S05]  /*9cd0*/  BRA `(.L_x_984) ;  /* 0xffffff7400a07947 */ /* 0x000fea000383ffff */
.L_x_881:
[----:B--2---:R2:W3:Y:S02]  /*9ce0*/  SYNCS.PHASECHK.TRANS64.TRYWAIT P0, [R18+URZ+0x26800], R5 ;  /* 0x02680005120075a7 */ /* 0x0044e4000800017f */
[----:B---3--:R-:W-:Y:S05]  /*9cf0*/  @!P0 NANOSLEEP.SYNCS 0x989680 ;  /* 0x009896800000895d */ /* 0x008fea0003900000 */
[----:B------:R-:W3:Y:S02]  /*9d00*/  @!P0 SYNCS.PHASECHK.TRANS64 P0, [R18+URZ+0x26800], R5 ;  /* 0x02680005120085a7 */ /* 0x000ee4000800007f */
[----:B---3--:R-:W-:Y:S05]  /*9d10*/  @!P0 BRA `(.L_x_881) ;  /* 0xfffffffc00f08947 */ /* 0x008fea000383ffff */
[----:B------:R-:W-:Y:S05]  /*9d20*/  BRA `(.L_x_880) ;  /* 0xffffff7400c47947 */ /* 0x000fea000383ffff */
.L_x_886:
[----:B--2---:R-:W-:-:S04]  /*9d30*/  IMAD.U32 R5, RZ, RZ, UR10 ;  /* 0x0000000aff057e24 */ /* 0x004fc8000f8e00ff */
[----:B------:R2:W3:Y:S03]  /*9d40*/  SYNCS.PHASECHK.TRANS64.TRYWAIT P1, [R5+URZ+0x26810], R16 ;  /* 0x02681010050075a7 */ /* 0x0004e6000802017f */
[----:B---3--:R-:W-:Y:S05]  /*9d50*/  @!P1 NANOSLEEP.SYNCS 0x989680 ;  /* 0x009896800000995d */ /* 0x008fea0003900000 */
[----:B------:R-:W3:Y:S02]  /*9d60*/  @!P1 SYNCS.PHASECHK.TRANS64 P1, [R5+URZ+0x26810], R16 ;  /* 0x02681010050095a7 */ /* 0x000ee4000802007f */
[----:B---3--:R-:W-:Y:S05]  /*9d70*/  @!P1 BRA `(.L_x_886) ;  /* 0xfffffffc00ec9947 */ /* 0x008fea000383ffff */
[----:B------:R-:W-:Y:S05]  /*9d80*/  BRA `(.L_x_885) ;  /* 0xffffff8000287947 */ /* 0x000fea000383ffff */
.L_x_890:
[----:B------:R-:W-:-:S04]  /*9d90*/  IMAD.U32 R121, RZ, RZ, UR10 ;  /* 0x0000000aff797e24 */ /* 0x000fc8000f8e00ff */
[----:B------:R1:W1:Y:S03]  /*9da0*/  SYNCS.PHASECHK.TRANS64.TRYWAIT P1, [R121+URZ+0x26830], R16 ;  /* 0x02683010790075a7 */ /* 0x000266000802017f */
[----:B-1----:R-:W-:Y:S05]  /*9db0*/  @!P1 NANOSLEEP.SYNCS 0x989680 ;  /* 0x009896800000995d */ /* 0x002fea0003900000 */
[----:B------:R-:W1:Y:S02]  /*9dc0*/  @!P1 SYNCS.PHASECHK.TRANS64 P1, [R121+URZ+0x26830], R16 ;  /* 0x02683010790095a7 */ /* 0x000e64000802007f */
[----:B-1----:R-:W-:Y:S05]  /*9dd0*/  @!P1 BRA `(.L_x_890) ;  /* 0xfffffffc00ec9947 */ /* 0x002fea000383ffff */
[----:B------:R-:W-:Y:S05]  /*9de0*/  BRA `(.L_x_889) ;  /* 0xffffff8400347947 */ /* 0x000fea000383ffff */
.L_x_897:
[----:B------:R-:W-:Y:S01]  /*9df0*/  BSSY B0, `(.L_x_985) ;  /* 0x0000005000007945 */ /* 0x000fe20003800000 */
[----:B------:R-:W-:-:S07]  /*9e00*/  IMAD.MOV.U32 R15, RZ, RZ, -0x1 ;  /* 0xffffffffff0f7424 */ /* 0x000fce00078e00ff */
[----:B-1---5:R-:W-:Y:S05]  /*9e10*/  WARPSYNC.COLLECTIVE R15, `(.L_x_986) ;  /* 0x000000000f087348 */ /* 0x022fea0003c00000 */
[----:B------:R-:W-:Y:S01]  /*9e20*/  NOP ;  /* 0x0000000000007918 */ /* 0x000fe20000000000 */
[----:B-1---5:R-:W-:Y:S01]  /*9e30*/  ENDCOLLECTIVE ;  /* 0x000000000000791b */ /* 0x022fe20003800000 */
.L_x_986:
[----:B------:R-:W-:Y:S05]  /*9e40*/  BSYNC B0 ;  /* 0x0000000000007941 */ /* 0x000fea0003800000 */
.L_x_985:
[----:B------:R-:W-:Y:S05]  /*9e50*/  BRA `(.L_x_987) ;  /* 0xffffffb4007c7947 */ /* 0x000fea000383ffff */
.L_x_906:
[----:B------:R-:W-:Y:S01]  /*9e60*/  BSSY B0, `(.L_x_988) ;  /* 0x0000005000007945 */ /* 0x000fe20003800000 */
[----:B------:R-:W-:-:S07]  /*9e70*/  IMAD.MOV.U32 R15, RZ, RZ, -0x1 ;  /* 0xffffffffff0f7424 */ /* 0x000fce00078e00ff */
[----:B-12--5:R-:W-:Y:S05]  /*9e80*/  WARPSYNC.COLLECTIVE R15, `(.L_x_989) ;  /* 0x000000000f087348 */ /* 0x026fea0003c00000 */
[----:B------:R-:W-:Y:S01]  /*9e90*/  NOP ;  /* 0x0000000000007918 */ /* 0x000fe20000000000 */
[----:B-12--5:R-:W-:Y:S01]  /*9ea0*/  ENDCOLLECTIVE ;  /* 0x000000000000791b */ /* 0x026fe20003800000 */
.L_x_989:
[----:B------:R-:W-:Y:S05]  /*9eb0*/  BSYNC B0 ;  /* 0x0000000000007941 */ /* 0x000fea0003800000 */
.L_x_988:
[----:B------:R-:W-:Y:S05]  /*9ec0*/  BRA `(.L_x_990) ;  /* 0xffffffb800707947 */ /* 0x000fea000383ffff */
.L_x_919:
[----:B------:R-:W-:Y:S01]  /*9ed0*/  BSSY B0, `(.L_x_991) ;  /* 0x0000005000007945 */ /* 0x000fe20003800000 */
[----:B------:R-:W-:-:S07]  /*9ee0*/  IMAD.MOV.U32 R15, RZ, RZ, -0x1 ;  /* 0xffffffffff0f7424 */ /* 0x000fce00078e00ff */
[----:B------:R-:W-:Y:S05]  /*9ef0*/  WARPSYNC.COLLECTIVE R15, `(.L_x_992) ;  /* 0x000000000f087348 */ /* 0x000fea0003c00000 */
[----:B------:R-:W-:Y:S01]  /*9f00*/  NOP ;  /* 0x0000000000007918 */ /* 0x000fe20000000000 */
[----:B------:R-:W-:Y:S01]  /*9f10*/  ENDCOLLECTIVE ;  /* 0x000000000000791b */ /* 0x000fe20003800000 */
.L_x_992:
[----:B------:R-:W-:Y:S05]  /*9f20*/  BSYNC B0 ;  /* 0x0000000000007941 */ /* 0x000fea0003800000 */
.L_x_991:
[----:B------:R-:W-:Y:S05]  /*9f30*/  BRA `(.L_x_993) ;  /* 0xffffffc400707947 */ /* 0x000fea000383ffff */
.L_x_931:
[----:B------:R-:W-:Y:S01]  /*9f40*/  BSSY B0, `(.L_x_994) ;  /* 0x0000005000007945 */ /* 0x000fe20003800000 */
[----:B------:R-:W-:-:S07]  /*9f50*/  IMAD.MOV.U32 R15, RZ, RZ, -0x1 ;  /* 0xffffffffff0f7424 */ /* 0x000fce00078e00ff */
[----:B------:R-:W-:Y:S05]  /*9f60*/  WARPSYNC.COLLECTIVE R15, `(.L_x_995) ;  /* 0x000000000f087348 */ /* 0x000fea0003c00000 */
[----:B------:R-:W-:Y:S01]  /*9f70*/  NOP ;  /* 0x0000000000007918 */ /* 0x000fe20000000000 */
[----:B------:R-:W-:Y:S01]  /*9f80*/  ENDCOLLECTIVE ;  /* 0x000000000000791b */ /* 0x000fe20003800000 */
.L_x_995:
[----:B------:R-:W-:Y:S05]  /*9f90*/  BSYNC B0 ;  /* 0x0000000000007941 */ /* 0x000fea0003800000 */
.L_x_994:
[----:B------:R-:W-:Y:S05]  /*9fa0*/  BRA `(.L_x_996) ;  /* 0xffffffc800887947 */ /* 0x000fea000383ffff */
.L_x_944:
[----:B------:R-:W-:Y:S01]  /*9fb0*/  BSSY B0, `(.L_x_997) ;  /* 0x0000005000007945 */ /* 0x000fe20003800000 */
[----:B------:R-:W-:-:S07]  /*9fc0*/  IMAD.MOV.U32 R15, RZ, RZ, -0x1 ;  /* 0xffffffffff0f7424 */ /* 0x000fce00078e00ff */
[----:B------:R-:W-:Y:S05]  /*9fd0*/  WARPSYNC.COLLECTIVE R15, `(.L_x_998) ;  /* 0x000000000f087348 */ /* 0x000fea0003c00000 */
[----:B------:R-:W-:Y:S01]  /*9fe0*/  NOP ;  /* 0x0000000000007918 */ /* 0x000fe20000000000 */
[----:B------:R-:W-:Y:S01]  /*9ff0*/  ENDCOLLECTIVE ;  /* 0x000000000000791b */ /* 0x000fe20003800000 */
.L_x_998:
[----:B------:R-:W-:Y:S05]  /*a000*/  BSYNC B0 ;  /* 0x0000000000007941 */ /* 0x000fea0003800000 */
.L_x_997:
[----:B------:R-:W-:Y:S05]  /*a010*/  BRA `(.L_x_999) ;  /* 0xffffffcc00a47947 */ /* 0x000fea000383ffff */
.L_x_957:
[----:B-1----:R1:W2:Y:S02]  /*a020*/  SYNCS.PHASECHK.TRANS64.TRYWAIT P0, [R0+URZ+0x26820], R3 ;  /* 0x02682003000075a7 */ /* 0x0022a4000800017f */
[----:B--2---:R-:W-:Y:S05]  /*a030*/  @!P0 NANOSLEEP.SYNCS 0x989680 ;  /* 0x009896800000895d */ /* 0x004fea0003900000 */
[----:B------:R-:W2:Y:S02]  /*a040*/  @!P0 SYNCS.PHASECHK.TRANS64 P0, [R0+URZ+0x26820], R3 ;  /* 0x02682003000085a7 */ /* 0x000ea4000800007f */
[----:B--2---:R-:W-:Y:S05]  /*a050*/  @!P0 BRA `(.L_x_957) ;  /* 0xfffffffc00f08947 */ /* 0x004fea000383ffff */
[----:B------:R-:W-:Y:S05]  /*a060*/  BRA `(.L_x_1000) ;  /* 0xffffffd800ec7947 */ /* 0x000fea000383ffff */
.L_x_961:
[----:B-1----:R1:W2:Y:S02]  /*a070*/  SYNCS.PHASECHK.TRANS64.TRYWAIT P1, [R0+URZ+0x26840], R21 ;  /* 0x02684015000075a7 */ /* 0x0022a4000802017f */
[----:B--2---:R-:W-:Y:S05]  /*a080*/  @!P1 NANOSLEEP.SYNCS 0x989680 ;  /* 0x009896800000995d */ /* 0x004fea0003900000 */
[----:B------:R-:W2:Y:S02]  /*a090*/  @!P1 SYNCS.PHASECHK.TRANS64 P1, [R0+URZ+0x26840], R21 ;  /* 0x02684015000095a7 */ /* 0x000ea4000802007f */
[----:B--2---:R-:W-:Y:S05]  /*a0a0*/  @!P1 BRA `(.L_x_961) ;  /* 0xfffffffc00f09947 */ /* 0x004fea000383ffff */
[----:B------:R-:W-:Y:S05]  /*a0b0*/  BRA `(.L_x_1001) ;  /* 0xffffffe4000c7947 */ /* 0x000fea000383ffff */
.L_x_963:
[----:B--2---:R2:W3:Y:S02]  /*a0c0*/  SYNCS.PHASECHK.TRANS64.TRYWAIT P1, [R0+URZ+0x26828], R21 ;  /* 0x02682815000075a7 */ /* 0x0044e4000802017f */
[----:B---3--:R-:W-:Y:S05]  /*a0d0*/  @!P1 NANOSLEEP.SYNCS 0x989680 ;  /* 0x009896800000995d */ /* 0x008fea0003900000 */
[----:B------:R-:W3:Y:S02]  /*a0e0*/  @!P1 SYNCS.PHASECHK.TRANS64 P1, [R0+URZ+0x26828], R21 ;  /* 0x02682815000095a7 */ /* 0x000ee4000802007f */
[----:B---3--:R-:W-:Y:S05]  /*a0f0*/  @!P1 BRA `(.L_x_963) ;  /* 0xfffffffc00f09947 */ /* 0x008fea000383ffff */
[----:B------:R-:W-:Y:S05]  /*a100*/  BRA `(.L_x_1002) ;  /* 0xffffffe400bc7947 */ /* 0x000fea000383ffff */
.L_x_965:
[----:B---3--:R3:W4:Y:S02]  /*a110*/  SYNCS.PHASECHK.TRANS64.TRYWAIT P1, [R0+URZ+0x26848], R21 ;  /* 0x02684815000075a7 */ /* 0x008724000802017f */
[----:B----4-:R-:W-:Y:S05]  /*a120*/  @!P1 NANOSLEEP.SYNCS 0x989680 ;  /* 0x009896800000995d */ /* 0x010fea0003900000 */
[----:B------:R-:W4:Y:S02]  /*a130*/  @!P1 SYNCS.PHASECHK.TRANS64 P1, [R0+URZ+0x26848], R21 ;  /* 0x02684815000095a7 */ /* 0x000f24000802007f */
[----:B----4-:R-:W-:Y:S05]  /*a140*/  @!P1 BRA `(.L_x_965) ;  /* 0xfffffffc00f09947 */ /* 0x010fea000383ffff */
[----:B------:R-:W-:Y:S05]  /*a150*/  BRA `(.L_x_1003) ;  /* 0xffffffe800507947 */ /* 0x000fea000383ffff */
.L_x_967:
[----:B------:R-:W-:-:S07]  /*a160*/  SHF.L.U32 R5, R9, 0x1f, RZ ;  /* 0x0000001f09057819 */ /* 0x000fce00000006ff */
.L_x_1004:
[----:B-1----:R1:W2:Y:S02]  /*a170*/  SYNCS.PHASECHK.TRANS64.TRYWAIT P1, [R0+URZ+0x26820], R5 ;  /* 0x02682005000075a7 */ /* 0x0022a4000802017f */
[----:B--2---:R-:W-:Y:S05]  /*a180*/  @!P1 NANOSLEEP.SYNCS 0x989680 ;  /* 0x009896800000995d */ /* 0x004fea0003900000 */
[----:B------:R-:W2:Y:S02]  /*a190*/  @!P1 SYNCS.PHASECHK.TRANS64 P1, [R0+URZ+0x26820], R5 ;  /* 0x02682005000095a7 */ /* 0x000ea4000802007f */
[----:B--2---:R-:W-:Y:S05]  /*a1a0*/  @!P1 BRA `(.L_x_1004) ;  /* 0xfffffffc00f09947 */ /* 0x004fea000383ffff */
[----:B------:R-:W-:Y:S05]  /*a1b0*/  BRA `(.L_x_1005) ;  /* 0xffffffe800f47947 */ /* 0x000fea000383ffff */
.L_x_970:
[----:B-1----:R1:W2:Y:S02]  /*a1c0*/  SYNCS.PHASECHK.TRANS64.TRYWAIT P1, [R0+URZ+0x26840], R7 ;  /* 0x02684007000075a7 */ /* 0x0022a4000802017f */
[----:B--2---:R-:W-:Y:S05]  /*a1d0*/  @!P1 NANOSLEEP.SYNCS 0x989680 ;  /* 0x009896800000995d */ /* 0x004fea0003900000 */
[----:B------:R-:W2:Y:S02]  /*a1e0*/  @!P1 SYNCS.PHASECHK.TRANS64 P1, [R0+URZ+0x26840], R7 ;  /* 0x02684007000095a7 */ /* 0x000ea4000802007f */
[----:B--2---:R-:W-:Y:S05]  /*a1f0*/  @!P1 BRA `(.L_x_970) ;  /* 0xfffffffc00f09947 */ /* 0x004fea000383ffff */
[----:B------:R-:W-:Y:S05]  /*a200*/  BRA `(.L_x_1006) ;  /* 0xffffffec00a07947 */ /* 0x000fea000383ffff */
.L_x_972:
[----:B--2---:R2:W3:Y:S02]  /*a210*/  SYNCS.PHASECHK.TRANS64.TRYWAIT P1, [R0+URZ+0x26828], R7 ;  /* 0x02682807000075a7 */ /* 0x0044e4000802017f */
[----:B---3--:R-:W-:Y:S05]  /*a220*/  @!P1 NANOSLEEP.SYNCS 0x989680 ;  /* 0x009896800000995d */ /* 0x008fea0003900000 */
[----:B------:R-:W3:Y:S02]  /*a230*/  @!P1 SYNCS.PHASECHK.TRANS64 P1, [R0+URZ+0x26828], R7 ;  /* 0x02682807000095a7 */ /* 0x000ee4000802007f */
[----:B---3--:R-:W-:Y:S05]  /*a240*/  @!P1 BRA `(.L_x_972) ;  /* 0xfffffffc00f09947 */ /* 0x008fea000383ffff */
[----:B------:R-:W-:Y:S05]  /*a250*/  BRA `(.L_x_1007) ;  /* 0xfffffff000487947 */ /* 0x000fea000383ffff */
.L_x_974:
[----:B---3--:R3:W4:Y:S02]  /*a260*/  SYNCS.PHASECHK.TRANS64.TRYWAIT P0, [R3+URZ+0x26840], R2 ;  /* 0x02684002030075a7 */ /* 0x008724000800017f */
[----:B----4-:R-:W-:Y:S05]  /*a270*/  @!P0 NANOSLEEP.SYNCS 0x989680 ;  /* 0x009896800000895d */ /* 0x010fea0003900000 */
[----:B------:R-:W4:Y:S02]  /*a280*/  @!P0 SYNCS.PHASECHK.TRANS64 P0, [R3+URZ+0x26840], R2 ;  /* 0x02684002030085a7 */ /* 0x000f24000800007f */
[----:B----4-:R-:W-:Y:S05]  /*a290*/  @!P0 BRA `(.L_x_974) ;  /* 0xfffffffc00f08947 */ /* 0x010fea000383ffff */
[----:B------:R-:W-:Y:S05]  /*a2a0*/  BRA `(.L_x_1008) ;  /* 0xfffffff000f07947 */ /* 0x000fea000383ffff */
.L_x_976:
[----:B------:R-:W-:Y:S01]  /*a2b0*/  BSSY B0, `(.L_x_1009) ;  /* 0x0000006000007945 */ /* 0x000fe20003800000 */
[----:B------:R-:W-:-:S07]  /*a2c0*/  IMAD.MOV.U32 R15, RZ, RZ, -0x1 ;  /* 0xffffffffff0f7424 */ /* 0x000fce00078e00ff */
[----:B--2---:R-:W-:Y:S05]  /*a2d0*/  WARPSYNC.COLLECTIVE R15, `(.L_x_1010) ;  /* 0x000000000f0c7348 */ /* 0x004fea0003c00000 */
[----:B------:R-:W-:Y:S02]  /*a2e0*/  ELECT P6, UR62, PT ;  /* 0x00000000003e782f */ /* 0x000fe400038c0000 */
[----:B------:R-:W-:Y:S01]  /*a2f0*/  MOV R14, UR62 ;  /* 0x0000003e000e7c02 */ /* 0x000fe20008000f00 */
[----:B--2---:R-:W-:Y:S10]  /*a300*/  ENDCOLLECTIVE ;  /* 0x000000000000791b */ /* 0x004ff40003800000 */
.L_x_1010:
[----:B------:R-:W-:Y:S05]  /*a310*/  BSYNC B0 ;  /* 0x0000000000007941 */ /* 0x000fea0003800000 */
.L_x_1009:
[----:B------:R-:W-:Y:S01]  /*a320*/  PLOP3.LUT P0, PT, P6, PT, PT, 0x80, 0x0 ;  /* 0x000000000000781c */ /* 0x000fe2000370f070 */
[----:B------:R-:W-:-:S12]  /*a330*/  BRA `(.L_x_1011) ;  /* 0xfffffff400b87947 */ /* 0x000fd8000383ffff */
.L_x_978:
[----:B-1----:R1:W3:Y:S02]  /*a340*/  SYNCS.PHASECHK.TRANS64.TRYWAIT P1, [R6+URZ], R5 ;  /* 0x00000005060075a7 */ /* 0x0022e4000802017f */
[----:B---3--:R-:W-:Y:S05]  /*a350*/  @!P1 NANOSLEEP.SYNCS 0x989680 ;  /* 0x009896800000995d */ /* 0x008fea0003900000 */
[----:B------:R-:W3:Y:S02]  /*a360*/  @!P1 SYNCS.PHASECHK.TRANS64 P1, [R6+URZ], R5 ;  /* 0x00000005060095a7 */ /* 0x000ee4000802007f */
[----:B---3--:R-:W-:Y:S05]  /*a370*/  @!P1 BRA `(.L_x_978) ;  /* 0xfffffffc00f09947 */ /* 0x008fea000383ffff */
[----:B------:R-:W-:Y:S05]  /*a380*/  BRA `(.L_x_1012) ;  /* 0xfffffff400f87947 */ /* 0x000fea000383ffff */
.L_x_979:
[----:B---3--:R3:W4:Y:S02]  /*a390*/  SYNCS.PHASECHK.TRANS64.TRYWAIT P1, [R3+URZ], R2 ;  /* 0x00000002030075a7 */ /* 0x008724000802017f */
[----:B----4-:R-:W-:Y:S05]  /*a3a0*/  @!P1 NANOSLEEP.SYNCS 0x989680 ;  /* 0x009896800000995d */ /* 0x010fea0003900000 */
[----:B------:R-:W4:Y:S02]  /*a3b0*/  @!P1 SYNCS.PHASECHK.TRANS64 P1, [R3+URZ], R2 ;  /* 0x00000002030095a7 */ /* 0x000f24000802007f */
[----:B----4-:R-:W-:Y:S05]  /*a3c0*/  @!P1 BRA `(.L_x_979) ;  /* 0xfffffffc00f09947 */ /* 0x010fea000383ffff */
[----:B------:R-:W-:Y:S05]  /*a3d0*/  BRA `(.L_x_1013) ;  /* 0xfffffff400ec7947 */ /* 0x000fea000383ffff */
.L_x_981:
[----:B---3--:R3:W4:Y:S02]  /*a3e0*/  SYNCS.PHASECHK.TRANS64.TRYWAIT P0, [R0+URZ], R5 ;  /* 0x00000005000075a7 */ /* 0x008724000800017f */
[----:B----4-:R-:W-:Y:S05]  /*a3f0*/  @!P0 NANOSLEEP.SYNCS 0x989680 ;  /* 0x009896800000895d */ /* 0x010fea0003900000 */
[----:B------:R-:W4:Y:S02]  /*a400*/  @!P0 SYNCS.PHASECHK.TRANS64 P0, [R0+URZ], R5 ;  /* 0x00000005000085a7 */ /* 0x000f24000800007f */
[----:B----4-:R-:W-:Y:S05]  /*a410*/  @!P0 BRA `(.L_x_981) ;  /* 0xfffffffc00f08947 */ /* 0x010fea000383ffff */
[----:B------:R-:W-:Y:S05]  /*a420*/  BRA `(.L_x_1014) ;  /* 0xfffffff400f07947 */ /* 0x000fea000383ffff */
.L_x_1015:
        /* <DEDUP_REMOVED lines=13> */
.L_x_6560:


//--------------------- .text._ZN7cutlass13device_kernelIN5flash11enable_sm90INS1_16FlashAttnBwdSm90INS1_25CollectiveMainloopBwdSm90ILi2ELi2ELi2EN4cute5tupleIJNS5_1CILi1EEES8_S8_EEENS6_IJNS7_ILi64EEENS7_ILi128EEENS7_ILi96EEEEEENS_6half_tEfNS_4arch4Sm90ELb0ELb1ELb1ELb0ELb0ELb1ELb0ELb0ELi2ELi1ELi2ELi1ELb1EEENS1_21CollectiveEpilogueBwdISD_SE_SG_Li256ELb0ELb0ELi1EEENS1_19SingleTileSchedulerILb0ELb0ELb0ELi128EEEEEEEEEvNT_6ParamsE --------------------------
	.section	.text._ZN7cutlass13device_kernelIN5flash11enable_sm90INS1_16FlashAttnBwdSm90INS1_25CollectiveMainloopBwdSm90ILi2ELi2ELi2EN4cute5tupleIJNS5_1CILi1EEES8_S8_EEENS6_IJNS7_ILi64EEENS7_ILi128EEENS7_ILi96EEEEEENS_6half_tEfNS_4arch4Sm90ELb0ELb1ELb1ELb0ELb0ELb1ELb0ELb0ELi2ELi1ELi2ELi1ELb1EEENS1_21CollectiveEpilogueBwdISD_SE_SG_Li256ELb0ELb0ELi1EEENS1_19SingleTileSchedulerILb0ELb0ELb0ELi128EEEEEEEEEvNT_6ParamsE,"ax",@progbits
	.align	128
.text._ZN7cutlass13device_kernelIN5flash11enable_sm90INS1_16FlashAttnBwdSm90INS1_25CollectiveMainloopBwdSm90ILi2ELi2ELi2EN4cute5tupleIJNS5_1CILi1EEES8_S8_EEENS6_IJNS7_ILi64EEENS7_ILi128EEENS7_ILi96EEEEEENS_6half_tEfNS_4arch4Sm90ELb0ELb1ELb1ELb0ELb0ELb1ELb0ELb0ELi2ELi1ELi2ELi1ELb1EEENS1_21CollectiveEpilogueBwdISD_SE_SG_Li256ELb0ELb0ELi1EEENS1_19SingleTileSchedulerILb0ELb0ELb0ELi128EEEEEEEEEvNT_6ParamsE:
        .type           _ZN7cutlass13device_kernelIN5flash11enable_sm90INS1_16FlashAttnBwdSm90INS1_25CollectiveMainloopBwdSm90ILi2ELi2ELi2EN4cute5tupleIJNS5_1CILi1EEES8_S8_EEENS6_IJNS7_ILi64EEENS7_ILi128EEENS7_ILi96EEEEEENS_6half_tEfNS_4arch4Sm90ELb0ELb1ELb1ELb0ELb0ELb1ELb0ELb0ELi2ELi1ELi2ELi1ELb1EEENS1_21CollectiveEpilogueBwdISD_SE_SG_Li256ELb0ELb0ELi1EEENS1_19SingleTileSchedulerILb0ELb0ELb0ELi128EEEEEEEEEvNT_6ParamsE,@function
        .size           _ZN7cutlass13device_kernelIN5flash11enable_sm90INS1_16FlashAttnBwdSm90INS1_25CollectiveMainloopBwdSm90ILi2ELi2ELi2EN4cute5tupleIJNS5_1CILi1EEES8_S8_EEENS6_IJNS7_ILi64EEENS7_ILi128EEENS7_ILi96EEEEEENS_6half_tEfNS_4arch4Sm90ELb0ELb1ELb1ELb0ELb0ELb1ELb0ELb0ELi2ELi1ELi2ELi1ELb1EEENS1_21CollectiveEpilogueBwdISD_SE_SG_Li256ELb0ELb0ELi1EEENS1_19SingleTileSchedulerILb0ELb0ELb0ELi128EEEEEEEEEvNT_6ParamsE,(.L_x_6561 - _ZN7cutlass13device_kernelIN5flash11enable_sm90INS1_16FlashAttnBwdSm90INS1_25CollectiveMainloopBwdSm90ILi2ELi2ELi2EN4cute5tupleIJNS5_1CILi1EEES8_S8_EEENS6_IJNS7_ILi64EEENS7_ILi128EEENS7_ILi96EEEEEENS_6half_tEfNS_4arch4Sm90ELb0ELb1ELb1ELb0ELb0ELb1ELb0ELb0ELi2ELi1ELi2ELi1ELb1EEENS1_21CollectiveEpilogueBwdISD_SE_SG_Li256ELb0ELb0ELi1EEENS1_19SingleTileSchedulerILb0ELb0ELb0ELi128EEEEEEEEEvNT_6ParamsE)
        .other          _ZN7cutlass13device_kernelIN5flash11enable_sm90INS1_16FlashAttnBwdSm90INS1_25CollectiveMainloopBwdSm90ILi2ELi2ELi2EN4cute5tupleIJNS5_1CILi1EEES8_S8_EEENS6_IJNS7_ILi64EEENS7_ILi128EEENS7_ILi96EEEEEENS_6half_tEfNS_4arch4Sm90ELb0ELb1ELb1ELb0ELb0ELb1ELb0ELb0ELi2ELi1ELi2ELi1ELb1EEENS1_21CollectiveEpilogueBwdISD_SE_SG_Li256ELb0ELb0ELi1EEENS1_19SingleTileSchedulerILb0ELb0ELb0ELi128EEEEEEEEEvNT_6ParamsE,@"STO_CUDA_ENTRY STV_DEFAULT"
_ZN7cutlass13device_kernelIN5flash11enable_sm90INS1_16FlashAttnBwdSm90INS1_25CollectiveMainloopBwdSm90ILi2ELi2ELi2EN4cute5tupleIJNS5_1CILi1EEES8_S8_EEENS6_IJNS7_ILi64EEENS7_ILi128EEENS7_ILi96EEEEEENS_6half_tEfNS_4arch4Sm90ELb0ELb1ELb1ELb0ELb0ELb1ELb0ELb0ELi2ELi1ELi2ELi1ELb1EEENS1_21CollectiveEpilogueBwdISD_SE_SG_Li256ELb0ELb0ELi1EEENS1_19SingleTileSchedulerILb0ELb0ELb0ELi128EEEEEEEEEvNT_6ParamsE:
[----:B------:R-:W1:Y:S02]  /*0000*/  LDC R1, c[0x0][0x28] ;  /* 0x00000a00ff017b82 */ /* 0x000e640000000800 */
[----:B-1----:R-:W-:Y:S01]  /*0010*/  VIADD R1, R1, 0xfffffff8 ;  /* 0xfffffff801017836 */ /* 0x002fe20000000000 */
[----:B------:R-:W1:Y:S01]  /*0020*/  S2R R3, SR_TID.X ;  /* 0x0000000000037919 */ /* 0x000e620000002100 */
[----:B------:R-:W-:Y:S01]  /*0030*/  ELECT P0, URZ, PT ;  /* 0x00000000003f782f */ /* 0x000fe20003800000 */
[----:B------:R-:W-:Y:S01]  /*0040*/  BSSY B0, `(.L_x_1016) ;  /* 0x000001a000007945 */ /* 0x000fe20003800000 */
[--C-:B-1----:R-:W-:Y:S02]  /*0050*/  SHF.R.U32.HI R0, RZ, 0x5, R3.reuse ;  /* 0x00000005ff007819 */ /* 0x102fe40000011603 */
[----:B------:R-:W-:-:S03]  /*0060*/  SHF.R.U32.HI R3, RZ, 0x7, R3 ;  /* 0x00000007ff037819 */ /* 0x000fc60000011603 */
[----:B------:R-:W1:Y:S02]  /*0070*/  SHFL.IDX PT, R2, R0, RZ, 0x1f ;  /* 0x00001fff00027589 */ /* 0x000e6400000e0000 */
[----:B-1----:R-:W-:-:S13]  /*0080*/  ISETP.EQ.AND P0, PT, R2, RZ, P0 ;  /* 0x000000ff0200720c */ /* 0x002fda0000702270 */
[----:B------:R-:W-:Y:S05]  /*0090*/  @!P0 BRA `(.L_x_1017) ;  /* 0x0000000000508947 */ /* 0x000fea0003800000 */
        /* <DEDUP_REMOVED lines=20> */
.L_x_1017:
[----:B------:R-:W-:Y:S05]  /*01e0*/  BSYNC B0 ;  /* 0x0000000000007941 */ /* 0x000fea0003800000 */
.L_x_1016:
        /* <DEDUP_REMOVED lines=37> */
.L_x_1018:
        /* <DEDUP_REMOVED lines=22> */
.L_x_1019:
[----:B------:R-:W-:Y:S01]  /*05a0*/  PLOP3.LUT P0, PT, PT, PT, UP0, 0x80, 0x0 ;  /* 0x000000000000781c */ /* 0x000fe20003f0f008 */
[----:B------:R-:W-:Y:S01]  /*05b0*/  NOP ;  /* 0x0000000000007918 */ /* 0x000fe20000000000 */
[----:B-12-4-:R-:W-:Y:S11]  /*05c0*/  BAR.SYNC.DEFER_BLOCKING 0x0 ;  /* 0x0000000000007b1d */ /* 0x016ff60000010000 */
[----:B------:R-:W-:Y:S05]  /*05d0*/  @!P0 BRA `(.L_x_1020) ;  /* 0x0000006000048947 */ /* 0x000fea0003800000 */
.L_x_1021:
[----:B------:R-:W-:-:S08]  /*05e0*/  NOP ;  /* 0x0000000000007918 */ /* 0x000fd00000000000 */
[----:B------:R-:W1:Y:S02]  /*05f0*/  USETMAXREG.TRY_ALLOC.CTAPOOL UP0, 0xf0 ;  /* 0x000000f0000079c8 */ /* 0x000e640008000600 */
[----:B-1----:R-:W-:-:S13]  /*0600*/  PLOP3.LUT P0, PT, PT, PT, UP0, 0x80, 0x0 ;  /* 0x000000000000781c */ /* 0x002fda0003f0f008 */
[----:B------:R-:W-:Y:S05]  /*0610*/  @!P0 BRA `(.L_x_1021) ;  /* 0xfffffffc00f08947 */ /* 0x000fea000383ffff */
[----:B------:R-:W-:Y:S01]  /*0620*/  LOP3.LUT R0, R0, 0x3, RZ, 0xc0, !PT ;  /* 0x0000000300007812 */ /* 0x000fe200078ec0ff */
[----:B------:R-:W1:Y:S01]  /*0630*/  S2R R2, SR_TID.X ;  /* 0x0000000000027919 */ /* 0x000e620000002100 */
[----:B------:R-:W2:Y:S04]  /*0640*/  S2UR UR4, SR_CTAID.Z ;  /* 0x00000000000479c3 */ /* 0x000ea80000002700 */
[----:B------:R-:W3:Y:S02]  /*0650*/  SHFL.IDX PT, R0, R0, RZ, 0x1f ;  /* 0x00001fff00007589 */ /* 0x000ee400000e0000 */
[----:B---3--:R-:W-:Y:S02]  /*0660*/  ISETP.NE.AND P0, PT, R0, RZ, PT ;  /* 0x000000ff0000720c */ /* 0x008fe40003f05270 */
[----:B-1----:R-:W-:-:S11]  /*0670*/  SHF.R.U32.HI R2, RZ, 0x7, R2 ;  /* 0x00000007ff027819 */ /* 0x002fd60000011602 */
[----:B------:R-:W-:-:S05]  /*0680*/  @!P0 VIADD R2, R2, 0x9 ;  /* 0x0000000902028836 */ /* 0x000fca0000000000 */
[----:B------:R1:W-:Y:S06]  /*0690*/  @!P0 BAR.ARV R2, 0xa0 ;  /* 0x000280020000851d */ /* 0x0003ec0000002000 */
[----:B--2---:R-:W-:-:S13]  /*06a0*/  ISETP.LE.AND P0, PT, RZ, UR4, PT ;  /* 0x00000004ff007c0c */ /* 0x004fda000bf03270 */
[----:B-1----:R-:W-:Y:S05]  /*06b0*/  @!P0 EXIT ;  /* 0x000000000000894d */ /* 0x002fea0003800000 */
[----:B------:R-:W1:Y:S01]  /*06c0*/  S2UR UR39, SR_CTAID.X ;  /* 0x00000000002779c3 */ /* 0x000e620000002500 */
[----:B------:R-:W2:Y:S01]  /*06d0*/  S2R R3, SR_TID.X ;  /* 0x0000000000037919 */ /* 0x000ea20000002100 */
[----:B------:R-:W-:Y:S01]  /*06e0*/  ULDC UR7, c[0x0][0x280] ;  /* 0x0000a00000077ab9 */ /* 0x000fe20000000800 */
[----:B------:R-:W-:Y:S01]  /*06f0*/  ULDC UR6, c[0x0][0x290] ;  /* 0x0000a40000067ab9 */ /* 0x000fe20000000800 */
[----:B------:R-:W-:Y:S01]  /*0700*/  ULDC UR4, c[0x0][0x74c] ;  /* 0x0001d30000047ab9 */ /* 0x000fe20000000800 */
[----:B------:R-:W-:Y:S02]  /*0710*/  PLOP3.LUT P0, PT, PT, PT, PT, 0x80, 0x0 ;  /* 0x000000000000781c */ /* 0x000fe40003f0f070 */
        /* <DEDUP_REMOVED lines=18> */
[----:B-1----:R-:W-:Y:S02]  /*0840*/  ULEA UR5, UR39, UR7, 0x7 ;  /* 0x0000000727057291 */ /* 0x002fe4000f8e383f */
[----:B------:R-:W-:Y:S02]  /*0850*/  ISETP.LE.AND P1, PT, RZ, UR39, PT ;  /* 0x00000027ff007c0c */ /* 0x000fe4000bf23270 */
[----:B------:R-:W-:Y:S02]  /*0860*/  CS2R R34, SRZ ;  /* 0x0000000000227805 */ /* 0x000fe4000001ff00 */
[----:B------:R-:W-:Y:S01]  /*0870*/  CS2R R32, SRZ ;  /* 0x0000000000207805 */ /* 0x000fe2000001ff00 */
[----:B------:R-:W-:Y:S01]  /*0880*/  UIADD3 UR4, -UR4, UR5, -UR6 ;  /* 0x0000000504047290 */ /* 0x000fe2000fffe906 */
[----:B------:R-:W-:-:S02]  /*0890*/  CS2R R30, SRZ ;  /* 0x00000000001e7805 */ /* 0x000fc4000001ff00 */
[----:B------:R-:W-:Y:S02]  /*08a0*/  CS2R R28, SRZ ;  /* 0x00000000001c7805 */ /* 0x000fe4000001ff00 */
[----:B------:R-:W-:Y:S01]  /*08b0*/  CS2R R26, SRZ ;  /* 0x00000000001a7805 */ /* 0x000fe2000001ff00 */
[----:B------:R-:W-:Y:S01]  /*08c0*/  USHF.R.S32.HI UR5, URZ, 0x1f, UR4 ;  /* 0x0000001f3f057899 */ /* 0x000fe20008011404 */
[----:B--2---:R-:W-:Y:S01]  /*08d0*/  VIADD R18, R3, 0xffffff80 ;  /* 0xffffff8003127836 */ /* 0x004fe20000000000 */
[----:B------:R-:W-:Y:S02]  /*08e0*/  CS2R R24, SRZ ;  /* 0x0000000000187805 */ /* 0x000fe4000001ff00 */
[----:B------:R-:W-:Y:S01]  /*08f0*/  CS2R R118, SRZ ;  /* 0x0000000000767805 */ /* 0x000fe2000001ff00 */
[----:B------:R-:W-:Y:S01]  /*0900*/  ULEA.HI UR5, UR5, UR4, URZ, 0x6 ;  /* 0x0000000405057291 */ /* 0x000fe2000f8f303f */
[----:B------:R-:W-:Y:S01]  /*0910*/  CS2R R116, SRZ ;  /* 0x0000000000747805 */ /* 0x000fe2000001ff00 */
[----:B------:R-:W-:Y:S01]  /*0920*/  UIADD3 UR4, UR7, 0x3f, URZ ;  /* 0x0000003f07047890 */ /* 0x000fe2000fffe03f */
[----:B------:R-:W-:Y:S01]  /*0930*/  CS2R R114, SRZ ;  /* 0x0000000000727805 */ /* 0x000fe2000001ff00 */
[----:B------:R-:W-:Y:S01]  /*0940*/  USHF.R.S32.HI UR6, URZ, 0x6, UR5 ;  /* 0x000000063f067899 */ /* 0x000fe20008011405 */
[----:B------:R-:W-:Y:S01]  /*0950*/  CS2R R112, SRZ ;  /* 0x0000000000707805 */ /* 0x000fe2000001ff00 */
[----:B------:R-:W-:Y:S01]  /*0960*/  USHF.R.S32.HI UR5, URZ, 0x1f, UR4 ;  /* 0x0000001f3f057899 */ /* 0x000fe20008011404 */
[----:B------:R-:W-:Y:S01]  /*0970*/  CS2R R110, SRZ ;  /* 0x00000000006e7805 */ /* 0x000fe2000001ff00 */
[----:B------:R-:W-:Y:S01]  /*0980*/  UISETP.LT.AND UP0, UPT, URZ, UR6, UPT ;  /* 0x000000063f00728c */ /* 0x000fe2000bf01270 */
[----:B------:R-:W-:Y:S01]  /*0990*/  CS2R R108, SRZ ;  /* 0x00000000006c7805 */ /* 0x000fe2000001ff00 */
[----:B------:R-:W-:Y:S01]  /*09a0*/  ULEA.HI UR5, UR5, UR4, URZ, 0x6 ;  /* 0x0000000405057291 */ /* 0x000fe2000f8f303f */
[----:B------:R-:W-:Y:S01]  /*09b0*/  CS2R R106, SRZ ;  /* 0x00000000006a7805 */ /* 0x000fe2000001ff00 */
[----:B------:R-:W-:Y:S01]  /*09c0*/  USEL UR37, URZ, UR6, !UP0 ;  /* 0x000000063f257287 */ /* 0x000fe2000c000000 */
[----:B------:R-:W-:Y:S01]  /*09d0*/  CS2R R104, SRZ ;  /* 0x0000000000687805 */ /* 0x000fe2000001ff00 */
[----:B------:R-:W-:Y:S01]  /*09e0*/  USHF.R.S32.HI UR36, URZ, 0x6, UR5 ;  /* 0x000000063f247899 */ /* 0x000fe20008011405 */
        /* <DEDUP_REMOVED lines=10> */
[----:B------:R-:W-:Y:S01]  /*0a90*/  IMAD.MOV.U32 R83, RZ, RZ, RZ ;  /* 0x000000ffff537224 */ /* 0x000fe200078e00ff */
[----:B------:R-:W-:Y:S06]  /*0aa0*/  @!P1 BRA `(.L_x_1022) ;  /* 0x0000000000289947 */ /* 0x000fec0003800000 */
[----:B------:R-:W-:Y:S01]  /*0ab0*/  ULEA UR4, UR39, UR7, 0x7 ;  /* 0x0000000727047291 */ /* 0x000fe2000f8e383f */
[----:B------:R-:W-:-:S03]  /*0ac0*/  ULDC UR5, c[0x0][0x290] ;  /* 0x0000a40000057ab9 */ /* 0x000fc60000000800 */
[----:B------:R-:W-:-:S03]  /*0ad0*/  UIADD3 UR4, -UR5, 0xbf, UR4 ;  /* 0x000000bf05047890 */ /* 0x000fc6000fffe104 */
[----:B------:R-:W-:Y:S02]  /*0ae0*/  ULDC UR5, c[0x0][0x748] ;  /* 0x0001d20000057ab9 */ /* 0x000fe40000000800 */
[----:B------:R-:W-:-:S04]  /*0af0*/  UIADD3 UR4, UR4, UR5, URZ ;  /* 0x0000000504047290 */ /* 0x000fc8000fffe03f */
[----:B------:R-:W-:-:S04]  /*0b00*/  USHF.R.S32.HI UR5, URZ, 0x1f, UR4 ;  /* 0x0000001f3f057899 */ /* 0x000fc80008011404 */
[----:B------:R-:W-:-:S04]  /*0b10*/  ULEA.HI UR5, UR5, UR4, URZ, 0x6 ;  /* 0x0000000405057291 */ /* 0x000fc8000f8f303f */
[----:B------:R-:W-:-:S04]  /*0b20*/  USHF.R.S32.HI UR5, URZ, 0x6, UR5 ;  /* 0x000000063f057899 */ /* 0x000fc80008011405 */
[----:B------:R-:W-:-:S04]  /*0b30*/  UISETP.LT.AND UP0, UPT, UR36, UR5, UPT ;  /* 0x000000052400728c */ /* 0x000fc8000bf01270 */
[----:B------:R-:W-:-:S12]  /*0b40*/  USEL UR36, UR36, UR5, UP0 ;  /* 0x0000000524247287 */ /* 0x000fd80008000000 */
.L_x_1022:
[----:B------:R-:W-:Y:S01]  /*0b50*/  UISETP.GT.AND UP0, UPT, UR36, UR37, UPT ;  /* 0x000000252400728c */ /* 0x000fe2000bf04270 */
[----:B------:R-:W-:Y:S01]  /*0b60*/  IMAD.MOV.U32 R82, RZ, RZ, RZ ;  /* 0x000000ffff527224 */ /* 0x000fe200078e00ff */
[----:B------:R-:W-:Y:S02]  /*0b70*/  CS2R R80, SRZ ;  /* 0x0000000000507805 */ /* 0x000fe4000001ff00 */
[----:B------:R-:W-:Y:S02]  /*0b80*/  CS2R R78, SRZ ;  /* 0x00000000004e7805 */ /* 0x000fe4000001ff00 */
[----:B------:R-:W-:Y:S02]  /*0b90*/  CS2R R76, SRZ ;  /* 0x00000000004c7805 */ /* 0x000fe4000001ff00 */
[----:B------:R-:W-:Y:S02]  /*0ba0*/  CS2R R74, SRZ ;  /* 0x00000000004a7805 */ /* 0x000fe4000001ff00 */
[----:B------:R-:W-:-:S02]  /*0bb0*/  PLOP3.LUT P1, PT, PT, PT, UP0, 0x80, 0x0 ;  /* 0x000000000000781c */ /* 0x000fc40003f2f008 */
[----:B------:R-:W-:-:S11]  /*0bc0*/  CS2R R72, SRZ ;  /* 0x0000000000487805 */ /* 0x000fd6000001ff00 */
[----:B------:R-:W-:Y:S05]  /*0bd0*/  @!P1 BRA `(.L_x_1023) ;  /* 0x0000004000ec9947 */ /* 0x000fea0003800000 */
        /* <DEDUP_REMOVED lines=19> */
.L_x_1025:
        /* <DEDUP_REMOVED lines=15> */
.L_x_1024:
        /* <DEDUP_REMOVED lines=22> */
.L_x_1027:
        /* <DEDUP_REMOVED lines=15> */
.L_x_1026:
[----:B------:R-:W-:Y:S01]  /*1050*/  SHF.R.S32.HI R19, RZ, 0x1f, R18 ;  /* 0x0000001fff137819 */ /* 0x000fe20000011412 */
[----:B------:R-:W-:-:S03]  /*1060*/  UMOV UR4, 0xffffffff ;  /* 0xffffffff00047882 */ /* 0x000fc60000000000 */
[----:B------:R-:W-:-:S04]  /*1070*/  LEA.HI R0, R19, R18, RZ, 0x7 ;  /* 0x0000001213007211 */ /* 0x000fc800078f38ff */
[----:B------:R-:W-:Y:S01]  /*1080*/  SHF.R.S32.HI R17, RZ, 0x7, R0 ;  /* 0x00000007ff117819 */ /* 0x000fe20000011400 */
[----:B------:R-:W-:Y:S06]  /*1090*/  BRA.DIV UR4, `(.L_x_1028) ;  /* 0x0000008a04307947 */ /* 0x000fec000b800000 */
[----:B------:R1:W2:Y:S02]  /*10a0*/  SHFL.IDX PT, R14, R17, RZ, 0x1f ;  /* 0x00001fff110e7589 */ /* 0x0002a400000e0000 */
.L_x_1113:
        /* <DEDUP_REMOVED lines=10> */
[----:B------:R-:W-:-:S05]  /*1150*/  LOP3.LUT R5, R24, 0x7ffffffc, RZ, 0xc0, !PT ;  /* 0x7ffffffc18057812 */ /* 0x000fca00078ec0ff */
[----:B------:R-:W-:Y:S01]  /*1160*/  IMAD.IADD R2, R22, 0x1, -R5 ;  /* 0x0000000116027824 */ /* 0x000fe200078e0a05 */
[----:B---3--:R-:W-:Y:S06]  /*1170*/  @P0 BRA `(.L_x_1029) ;  /* 0x0000000000080947 */ /* 0x008fec0003800000 */
[----:B------:R-:W2:Y:S02]  /*1180*/  SYNCS.PHASECHK.TRANS64.TRYWAIT P0, [R237+URZ+0x26800], R4 ;  /* 0x02680004ed0075a7 */ /* 0x000ea4000800017f */
[----:B--2---:R-:W-:Y:S05]  /*1190*/  @!P0 BRA `(.L_x_1030) ;  /* 0x0000008800108947 */ /* 0x004fea0003800000 */
.L_x_1029:
[----:B------:R-:W-:Y:S02]  /*11a0*/  IMAD.IADD R16, R14, 0x1, -R3 ;  /* 0x000000010e107824 */ /* 0x000fe400078e0a03 */
[----:B------:R-:W-:Y:S01]  /*11b0*/  IMAD.SHL.U32 R2, R2, 0x2, RZ ;  /* 0x0000000202027824 */ /* 0x000fe200078e00ff */
[----:B------:R-:W-:Y:S06]  /*11c0*/  @!P1 BRA `(.L_x_1031) ;  /* 0x0000000000409947 */ /* 0x000fec0003800000 */
[----:B------:R-:W-:Y:S01]  /*11d0*/  MOV R0, 0x0 ;  /* 0x0000000000007802 */ /* 0x000fe20000000f00 */
[----:B------:R-:W-:Y:S01]  /*11e0*/  ULDC.64 UR4, c[0x4][0x88] ;  /* 0x0100220000047ab9 */ /* 0x000fe20000000a00 */
[----:B------:R-:W-:Y:S01]  /*11f0*/  ULDC.64 UR6, c[0x4][0x90] ;  /* 0x0100240000067ab9 */ /* 0x000fe20000000a00 */
[----:B--2---:R-:W-:Y:S01]  /*1200*/  IMAD.U32 R4, RZ, RZ, UR4 ;  /* 0x00000004ff047e24 */ /* 0x004fe2000f8e00ff */
[----:B------:R2:W3:Y:S01]  /*1210*/  LDC.64 R14, c[0x4][R0] ;  /* 0x01000000000e7b82 */ /* 0x0004e20000000a00 */
        /* <DEDUP_REMOVED lines=8> */
[----:B--2---:R-:W-:-:S07]  /*12a0*/  IMAD.MOV.U32 R13, RZ, RZ, RZ ;  /* 0x000000ffff0d7224 */ /* 0x004fce00078e00ff */
[----:B------:R-:W-:-:S07]  /*12b0*/  LEPC R20, `(.L_x_1031) ;  /* 0x000000001014794e */ /* 0x000fce0000000000 */
[----:B-1-3--:R-:W-:Y:S05]  /*12c0*/  CALL.ABS.NOINC R14 ;  /* 0x000000000e007343 */ /* 0x00afea0003c00000 */
.L_x_1031:
[----:B------:R-:W-:Y:S01]  /*12d0*/  LEA.HI R0, R19, R18, RZ, 0x4 ;  /* 0x0000001213007211 */ /* 0x000fe200078f20ff */
[----:B------:R-:W-:Y:S05]  /*12e0*/  WARPSYNC.ALL ;  /* 0x0000000000007948 */ /* 0x000fea0003800000 */
[----:B------:R-:W-:-:S05]  /*12f0*/  LOP3.LUT R3, R0, 0xfffffff0, RZ, 0xc0, !PT ;  /* 0xfffffff000037812 */ /* 0x000fca00078ec0ff */
[----:B------:R-:W-:Y:S01]  /*1300*/  IMAD.IADD R5, R18, 0x1, -R3 ;  /* 0x0000000112057824 */ /* 0x000fe200078e0a03 */
[----:B------:R-:W-:-:S04]  /*1310*/  SHF.R.S32.HI R3, RZ, 0x4, R0 ;  /* 0x00000004ff037819 */ /* 0x000fc80000011400 */
[----:B------:R-:W-:Y:S02]  /*1320*/  LEA.HI R6, R5, R5, RZ, 0x1 ;  /* 0x0000000505067211 */ /* 0x000fe400078f08ff */
[----:B------:R-:W-:Y:S02]  /*1330*/  LEA.HI R0, R0, R3, RZ, 0x1 ;  /* 0x0000000300007211 */ /* 0x000fe400078f08ff */
[--C-:B------:R-:W-:Y:S02]  /*1340*/  SHF.R.S32.HI R7, RZ, 0x1, R6.reuse ;  /* 0x00000001ff077819 */ /* 0x100fe40000011406 */
[----:B--2---:R-:W-:Y:S02]  /*1350*/  SHF.R.S32.HI R4, RZ, 0x1f, R6 ;  /* 0x0000001fff047819 */ /* 0x004fe40000011406 */
        /* <DEDUP_REMOVED lines=26> */
[--C-:B------:R-:W-:Y:S01]  /*1500*/  SHF.R.S32.HI R3, RZ, 0x2, R24.reuse ;  /* 0x00000002ff037819 */ /* 0x100fe20000011418 */
[----:B------:R-:W-:Y:S01]  /*1510*/  IMAD.SHL.U32 R7, R7, 0x10, RZ ;  /* 0x0000001007077824 */ /* 0x000fe200078e00ff */
[----:B------:R-:W-:Y:S02]  /*1520*/  SHF.R.S32.HI R24, RZ, 0x1f, R24 ;  /* 0x0000001fff187819 */ /* 0x000fe40000011418 */
[----:B------:R-:W2:Y:S01]  /*1530*/  LDSM.16.M88.4 R160, [R6+0x6000] ;  /* 0x0060000006a0783b */ /* 0x000ea20000000200 */
[----:B------:R-:W-:Y:S01]  /*1540*/  LEA.HI R18, R19, R18, RZ, 0x3 ;  /* 0x0000001213127211 */ /* 0x000fe200078f18ff */
[----:B------:R-:W-:Y:S01]  /*1550*/  IMAD R4, R17, 0x8, R4 ;  /* 0x0000000811047824 */ /* 0x000fe200078e0204 */
[----:B------:R-:W-:Y:S01]  /*1560*/  LEA.HI R24, R24, R3, RZ, 0x3 ;  /* 0x0000000318187211 */ /* 0x000fe200078f18ff */
[----:B------:R-:W3:Y:S01]  /*1570*/  LDSM.16.M88.4 R164, [R6+0x8000] ;  /* 0x0080000006a4783b */ /* 0x000ee20000000200 */
[----:B------:R-:W-:Y:S01]  /*1580*/  LOP3.LUT R7, R0, 0x30, R7, 0xf8, !PT ;  /* 0x0000003000077812 */ /* 0x000fe200078ef807 */
[----:B------:R-:W-:Y:S01]  /*1590*/  ULDC UR6, c[0x0][0x290] ;  /* 0x0000a40000067ab9 */ /* 0x000fe20000000800 */
[----:B------:R-:W-:Y:S01]  /*15a0*/  LOP3.LUT R24, R24, 0xfffffff8, RZ, 0xc0, !PT ;  /* 0xfffffff818187812 */ /* 0x000fe200078ec0ff */
[----:B------:R-:W4:Y:S01]  /*15b0*/  LDSM.16.M88.4 R168, [R6+0xa000] ;  /* 0x00a0000006a8783b */ /* 0x000f220000000200 */
[----:B------:R-:W-:Y:S01]  /*15c0*/  LOP3.LUT R7, R7, 0x8, R18, 0xf8, !PT ;  /* 0x0000000807077812 */ /* 0x000fe200078ef812 */
[----:B------:R-:W-:Y:S01]  /*15d0*/  UIMAD UR39, UR39, -0x80, UR6 ;  /* 0xffffff80272778a4 */ /* 0x000fe2000f8e0206 */
[----:B------:R-:W-:Y:S01]  /*15e0*/  SHF.R.U32.HI R8, RZ, 0x3, R0 ;  /* 0x00000003ff087819 */ /* 0x000fe20000011600 */
[----:B------:R-:W5:Y:S01]  /*15f0*/  S2R R5, SR_CTAID.X ;  /* 0x0000000000057919 */ /* 0x000f620000002500 */
[----:B------:R-:W-:Y:S01]  /*1600*/  IMAD.IADD R24, R3, 0x1, -R24 ;  /* 0x0000000103187824 */ /* 0x000fe200078e0a18 */
[----:B------:R-:W-:-:S02]  /*1610*/  LEA.HI R3, R17, R17, RZ, 0x1 ;  /* 0x0000001111037211 */ /* 0x000fc400078f08ff */
[----:B------:R-:W-:Y:S02]  /*1620*/  CS2R R70, SRZ ;  /* 0x0000000000467805 */ /* 0x000fe4000001ff00 */
[----:B------:R-:W-:Y:S02]  /*1630*/  LOP3.LUT R7, R7, R8, RZ, 0x3c, !PT ;  /* 0x0000000807077212 */ /* 0x000fe400078e3cff */
[----:B------:R-:W-:Y:S02]  /*1640*/  CS2R R68, SRZ ;  /* 0x0000000000447805 */ /* 0x000fe4000001ff00 */
[----:B------:R-:W-:Y:S02]  /*1650*/  LOP3.LUT R0, R3, 0x3fffffe, RZ, 0xc0, !PT ;  /* 0x03fffffe03007812 */ /* 0x000fe400078ec0ff */
[----:B------:R-:W-:Y:S02]  /*1660*/  CS2R R66, SRZ ;  /* 0x0000000000427805 */ /* 0x000fe4000001ff00 */
[----:B------:R-:W-:Y:S01]  /*1670*/  LEA.HI R23, R23, R22, RZ, 0x5 ;  /* 0x0000001617177211 */ /* 0x000fe200078f28ff */
[----:B------:R-:W-:Y:S01]  /*1680*/  IMAD.U32 R3, R4, 0x200, R7 ;  /* 0x0000020004037824 */ /* 0x000fe200078e0007 */
[----:B------:R-:W-:Y:S01]  /*1690*/  CS2R R64, SRZ ;  /* 0x0000000000407805 */ /* 0x000fe2000001ff00 */
[C---:B------:R-:W-:Y:S01]  /*16a0*/  IMAD.IADD R0, R17.reuse, 0x1, -R0 ;  /* 0x0000000111007824 */ /* 0x040fe200078e0a00 */
[----:B------:R-:W-:Y:S01]  /*16b0*/  SHF.R.S32.HI R23, RZ, 0x5, R23 ;  /* 0x00000005ff177819 */ /* 0x000fe20000011417 */
[----:B-1----:R-:W-:Y:S01]  /*16c0*/  IMAD R17, R17, 0x300, R22 ;  /* 0x0000030011117824 */ /* 0x002fe200078e0216 */
[----:B------:R1:W-:Y:S01]  /*16d0*/  STL [R1], R3 ;  /* 0x0000000301007387 */ /* 0x0003e20000100800 */
[----:B------:R-:W-:-:S02]  /*16e0*/  CS2R R62, SRZ ;  /* 0x00000000003e7805 */ /* 0x000fc4000001ff00 */
[----:B------:R-:W-:Y:S01]  /*16f0*/  CS2R R60, SRZ ;  /* 0x00000000003c7805 */ /* 0x000fe2000001ff00 */
[----:B------:R-:W-:Y:S01]  /*1700*/  IMAD R23, R23, 0x10, R24 ;  /* 0x0000001017177824 */ /* 0x000fe200078e0218 */
[----:B------:R-:W-:Y:S01]  /*1710*/  CS2R R58, SRZ ;  /* 0x00000000003a7805 */ /* 0x000fe2000001ff00 */
[----:B------:R-:W-:Y:S01]  /*1720*/  IMAD.SHL.U32 R4, R17, 0x4, RZ ;  /* 0x0000000411047824 */ /* 0x000fe200078e00ff */
[----:B------:R-:W-:Y:S01]  /*1730*/  CS2R R56, SRZ ;  /* 0x0000000000387805 */ /* 0x000fe2000001ff00 */
[----:B------:R-:W-:Y:S01]  /*1740*/  IMAD R0, R0, 0x40, R23 ;  /* 0x0000004000007824 */ /* 0x000fe200078e0217 */
[----:B------:R-:W-:Y:S02]  /*1750*/  CS2R R54, SRZ ;  /* 0x0000000000367805 */ /* 0x000fe4000001ff00 */
[----:B------:R-:W-:Y:S01]  /*1760*/  CS2R R52, SRZ ;  /* 0x0000000000347805 */ /* 0x000fe2000001ff00 */
[----:B-1----:R-:W-:Y:S01]  /*1770*/  IMAD.MOV.U32 R3, RZ, RZ, 0x20 ;  /* 0x00000020ff037424 */ /* 0x002fe200078e00ff */
[----:B------:R-:W-:-:S02]  /*1780*/  CS2R R50, SRZ ;  /* 0x0000000000327805 */ /* 0x000fc4000001ff00 */
[----:B------:R-:W-:Y:S02]  /*1790*/  CS2R R48, SRZ ;  /* 0x0000000000307805 */ /* 0x000fe4000001ff00 */
[----:B------:R-:W-:Y:S02]  /*17a0*/  CS2R R46, SRZ ;  /* 0x00000000002e7805 */ /* 0x000fe4000001ff00 */
[----:B------:R-:W-:Y:S02]  /*17b0*/  CS2R R44, SRZ ;  /* 0x00000000002c7805 */ /* 0x000fe4000001ff00 */
[----:B------:R-:W-:Y:S02]  /*17c0*/  SEL R3, R3, 0xffffffe0, !P0 ;  /* 0xffffffe003037807 */ /* 0x000fe40004000000 */
[----:B------:R-:W-:Y:S02]  /*17d0*/  CS2R R42, SRZ ;  /* 0x00000000002a7805 */ /* 0x000fe4000001ff00 */
[----:B------:R-:W-:-:S02]  /*17e0*/  CS2R R40, SRZ ;  /* 0x0000000000287805 */ /* 0x000fc4000001ff00 */
[----:B------:R-:W-:Y:S02]  /*17f0*/  CS2R R38, SRZ ;  /* 0x0000000000267805 */ /* 0x000fe4000001ff00 */
[----:B------:R-:W-:Y:S01]  /*1800*/  CS2R R36, SRZ ;  /* 0x0000000000247805 */ /* 0x000fe2000001ff00 */
[----:B------:R-:W-:Y:S01]  /*1810*/  IMAD.IADD R3, R6, 0x1, R3 ;  /* 0x0000000106037824 */ /* 0x000fe200078e0203 */
[----:B------:R-:W-:Y:S02]  /*1820*/  CS2R R34, SRZ ;  /* 0x0000000000227805 */ /* 0x000fe4000001ff00 */
[----:B------:R-:W-:Y:S02]  /*1830*/  CS2R R32, SRZ ;  /* 0x0000000000207805 */ /* 0x000fe4000001ff00 */
[----:B------:R-:W-:Y:S02]  /*1840*/  CS2R R30, SRZ ;  /* 0x00000000001e7805 */ /* 0x000fe4000001ff00 */
[----:B------:R-:W-:Y:S01]  /*1850*/  CS2R R28, SRZ ;  /* 0x00000000001c7805 */ /* 0x000fe2000001ff00 */
[----:B------:R-:W1:Y:S01]  /*1860*/  LDSM.16.M88.4 R172, [R3+0x6000] ;  /* 0x0060000003ac783b */ /* 0x000e620000000200 */
[----:B------:R-:W-:-:S02]  /*1870*/  CS2R R26, SRZ ;  /* 0x00000000001a7805 */ /* 0x000fc4000001ff00 */
[----:B------:R-:W-:Y:S02]  /*1880*/  CS2R R24, SRZ ;  /* 0x0000000000187805 */ /* 0x000fe4000001ff00 */
[----:B------:R-:W-:Y:S01]  /*1890*/  CS2R R118, SRZ ;  /* 0x0000000000767805 */ /* 0x000fe2000001ff00 */
[----:B------:R-:W1:Y:S01]  /*18a0*/  LDSM.16.M88.4 R176, [R3+0x8000] ;  /* 0x0080000003b0783b */ /* 0x000e620000000200 */
        /* <DEDUP_REMOVED lines=11> */
[----:B-----5:R-:W-:Y:S01]  /*1960*/  IMAD R3, R5, -0x80, -R0 ;  /* 0xffffff8005037824 */ /* 0x020fe200078e0a00 */
        /* <DEDUP_REMOVED lines=12> */
[----:B------:R-:W-:Y:S01]  /*1a30*/  CS2R R72, SRZ ;  /* 0x0000000000487805 */ /* 0x000fe2000001ff00 */
[----:B------:R-:W-:Y:S01]  /*1a40*/  IMAD R4, R4, 0x4, R237 ;  /* 0x0000000404047824 */ /* 0x000fe200078e02ed */
[----:B------:R-:W-:Y:S01]  /*1a50*/  IADD3 R0, -R0, UR39, RZ ;  /* 0x0000002700007c10 */ /* 0x000fe2000fffe1ff */
[----:B------:R-:W-:Y:S01]  /*1a60*/  ULOP3.LUT UR16, UR38, 0x1, URZ, 0xfc, !UPT ;  /* 0x0000000126107892 */ /* 0x000fe2000f8efc3f */
[----:B------:R-:W-:Y:S01]  /*1a70*/  UMOV UR4, URZ ;  /* 0x0000003f00047c82 */ /* 0x000fe20008000000 */
[----:B------:R-:W-:Y:S01]  /*1a80*/  UMOV UR5, URZ ;  /* 0x0000003f00057c82 */ /* 0x000fe20008000000 */
[----:B------:R-:W-:Y:S01]  /*1a90*/  ULDC UR17, c[0x0][0x280] ;  /* 0x0000a00000117ab9 */ /* 0x000fe20000000800 */
[----:B------:R-:W-:Y:S01]  /*1aa0*/  ULDC UR18, c[0x0][0x75c] ;  /* 0x0001d70000127ab9 */ /* 0x000fe20000000800 */
[----:B-1234-:R-:W-:-:S07]  /*1ab0*/  ULDC UR19, c[0x0][0x744] ;  /* 0x0001d10000137ab9 */ /* 0x01efce0000000800 */
.L_x_1042:
[----:B------:R-:W-:-:S06]  /*1ac0*/  UISETP.NE.AND UP0, UPT, UR16, 0x3, UPT ;  /* 0x000000031000788c */ /* 0x000fcc000bf05270 */
[----:B------:R-:W-:-:S13]  /*1ad0*/  PLOP3.LUT P6, PT, PT, PT, UP0, 0x80, 0x0 ;  /* 0x000000000000781c */ /* 0x000fda0003fcf008 */
[----:B-1----:R-:W-:Y:S05]  /*1ae0*/  @!P6 BRA `(.L_x_1032) ;  /* 0x000000000004e947 */ /* 0x002fea0003800000 */
[----:B------:R-:W-:Y:S01]  /*1af0*/  BPT.TRAP 0x1 ;  /* 0x000000040000795c */ /* 0x000fe20000300000 */
.L_x_1032:
[----:B------:R-:W-:Y:S01]  /*1b00*/  R2UR UR6, R237 ;  /* 0x00000000ed0672ca */ /* 0x000fe200000e0000 */
[----:B------:R-:W-:-:S05]  /*1b10*/  IMAD.U32 R120, RZ, RZ, UR4 ;  /* 0x00000004ff787e24 */ /* 0x000fca000f8e00ff */
[----:B------:R-:W-:-:S07]  /*1b20*/  SHF.L.U32 R120, R120, 0x1f, RZ ;  /* 0x0000001f78787819 */ /* 0x000fce00000006ff */
[----:B------:R-:W-:-:S09]  /*1b30*/  ULEA UR6, UR5, UR6, 0x3 ;  /* 0x0000000605067291 */ /* 0x000fd2000f8e183f */
[----:B------:R1:W2:Y:S01]  /*1b40*/  SYNCS.PHASECHK.TRANS64.TRYWAIT P0, [UR6+0x26810], R120 ;  /* 0x02681078ff0075a7 */ /* 0x0002a20008000146 */
[----:B------:R-:W-:Y:S05]  /*1b50*/  @!P6 BRA `(.L_x_1033) ;  /* 0x000000000004e947 */ /* 0x000fea0003800000 */
[----:B------:R-:W-:Y:S01]  /*1b60*/  BPT.TRAP 0x1 ;  /* 0x000000040000795c */ /* 0x000fe20000300000 */
.L_x_1033:
[----:B--2---:R-:W-:Y:S05]  /*1b70*/  @P0 BRA `(.L_x_1034) ;  /* 0x0000000000080947 */ /* 0x004fea0003800000 */
[----:B------:R-:W2:Y:S02]  /*1b80*/  SYNCS.PHASECHK.TRANS64.TRYWAIT P0, [UR6+0x26810], R120 ;  /* 0x02681078ff0075a7 */ /* 0x000ea40008000146 */
[----:B--2---:R-:W-:Y:S05]  /*1b90*/  @!P0 BRA `(.L_x_1035) ;  /* 0x0000007c00a48947 */ /* 0x004fea0003800000 */
.L_x_1034:
[----:B------:R-:W-:Y:S01]  /*1ba0*/  R2UR UR7, R237 ;  /* 0x00000000ed0772ca */ /* 0x000fe200000e0000 */
[----:B--2---:R-:W-:Y:S01]  /*1bb0*/  IMAD R5, R16, 0x800, R237 ;  /* 0x0000080010057824 */ /* 0x004fe200078e02ed */
[----:B------:R-:W-:Y:S01]  /*1bc0*/  WARPGROUP.ARRIVE ;  /* 0x00000000000079c5 */ /* 0x000fe20000000000 */
[----:B------:R-:W-:Y:S01]  /*1bd0*/  UMOV UR9, 0xc0000010 ;  /* 0xc000001000097882 */ /* 0x000fe20000000000 */
[----:B------:R-:W-:Y:S02]  /*1be0*/  UMOV UR11, 0x80000020 ;  /* 0x80000020000b7882 */ /* 0x000fe40000000000 */
[----:B------:R-:W-:Y:S01]  /*1bf0*/  R2UR UR8, R5 ;  /* 0x00000000050872ca */ /* 0x000fe200000e0000 */
[----:B------:R-:W-:-:S04]  /*1c00*/  IMAD.U32 R5, RZ, RZ, UR5 ;  /* 0x00000005ff057e24 */ /* 0x000fc8000f8e00ff */
[----:B------:R-:W-:Y:S02]  /*1c10*/  IMAD R6, R5, 0x40, R2 ;  /* 0x0000004005067824 */ /* 0x000fe400078e0202 */
[----:B------:R-:W-:Y:S02]  /*1c20*/  UIADD3 UR7, UR7, 0x12000, URZ ;  /* 0x0001200007077890 */ /* 0x000fe4000fffe03f */
[----:B------:R-:W-:Y:S02]  /*1c30*/  IMAD R5, R6, 0x4, R237 ;  /* 0x0000000406057824 */ /* 0x000fe400078e02ed */
[----:B------:R-:W-:Y:S02]  /*1c40*/  USHF.R.U32.HI UR7, URZ, 0x4, UR7 ;  /* 0x000000043f077899 */ /* 0x000fe40008011607 */
[----:B------:R-:W-:Y:S02]  /*1c50*/  USHF.R.U32.HI UR8, URZ, 0x4, UR8 ;  /* 0x000000043f087899 */ /* 0x000fe40008011608 */
        /* <DEDUP_REMOVED lines=54> */
.L_x_1036:
[----:B------:R1:W1:Y:S01]  /*1fc0*/  SYNCS.PHASECHK.TRANS64.TRYWAIT P0, [UR6+0x26830], R120 ;  /* 0x02683078ff0075a7 */ /* 0x0002620008000146 */
[----:B------:R-:W-:Y:S05]  /*1fd0*/  @!P6 BRA `(.L_x_1037) ;  /* 0x000000000004e947 */ /* 0x000fea0003800000 */
[----:B------:R-:W-:Y:S01]  /*1fe0*/  BPT.TRAP 0x1 ;  /* 0x000000040000795c */ /* 0x000fe20000300000 */
.L_x_1037:
[----:B------:R-:W1:Y:S01]  /*1ff0*/  LDC.64 R222, c[0x0][0x748] ;  /* 0x0001d200ffde7b82 */ /* 0x000e620000000a00 */
        /* <DEDUP_REMOVED lines=23> */
[----:B------:R-:W1:Y:S08]  /*2170*/  MUFU.TANH R6, R6 ;  /* 0x0000000600067308 */ /* 0x000e700000002400 */
        /* <DEDUP_REMOVED lines=20> */
[----:B------:R-:W2:Y:S08]  /*22c0*/  MUFU.TANH R204, R204 ;  /* 0x000000cc00cc7308 */ /* 0x000eb00000002400 */
[----:B------:R-:W2:Y:S01]  /*22d0*/  MUFU.TANH R205, R205 ;  /* 0x000000cd00cd7308 */ /* 0x000ea20000002400 */
[----:B-1----:R-:W-:Y:S05]  /*22e0*/  @P0 BRA `(.L_x_1038) ;  /* 0x0000000000080947 */ /* 0x002fea0003800000 */
[----:B------:R-:W1:Y:S02]  /*22f0*/  SYNCS.PHASECHK.TRANS64.TRYWAIT P0, [UR6+0x26830], R120 ;  /* 0x02683078ff0075a7 */ /* 0x000e640008000146 */
[----:B-1----:R-:W-:Y:S05]  /*2300*/  @!P0 BRA `(.L_x_1039) ;  /* 0x0000007400e08947 */ /* 0x002fea0003800000 */
.L_x_1038:
[----:B------:R-:W-:Y:S01]  /*2310*/  ULEA UR9, UR37, -UR17, 0x6 ;  /* 0x8000001125097291 */ /* 0x000fe2000f8e303f */
[----:B------:R-:W-:Y:S01]  /*2320*/  ISETP.GT.AND P2, PT, R3, RZ, PT ;  /* 0x000000ff0300720c */ /* 0x000fe20003f44270 */
[----:B------:R-:W-:Y:S01]  /*2330*/  FMUL.FTZ R236, R151, UR18 ;  /* 0x0000001297ec7c20 */ /* 0x000fe20008410000 */
[----:B------:R-:W-:Y:S01]  /*2340*/  ISETP.GT.AND P0, PT, R3, 0x8, PT ;  /* 0x000000080300780c */ /* 0x000fe20003f04270 */
[----:B------:R-:W-:Y:S01]  /*2350*/  FMUL.FTZ R235, R152, UR18 ;  /* 0x0000001298eb7c20 */ /* 0x000fe20008410000 */
[----:B------:R-:W-:Y:S01]  /*2360*/  ISETP.GT.AND P1, PT, R0, RZ, PT ;  /* 0x000000ff0000720c */ /* 0x000fe20003f24270 */
[----:B------:R-:W-:Y:S01]  /*2370*/  FMUL.FTZ R234, R154, UR18 ;  /* 0x000000129aea7c20 */ /* 0x000fe20008410000 */
[C---:B------:R-:W-:Y:S01]  /*2380*/  IADD3 R120, R0.reuse, UR9, R2 ;  /* 0x0000000900787c10 */ /* 0x040fe2000fffe002 */
[----:B------:R-:W1:Y:S01]  /*2390*/  MUFU.TANH R236, R236 ;  /* 0x000000ec00ec7308 */ /* 0x000e620000002400 */
[----:B------:R-:W-:Y:S01]  /*23a0*/  ISETP.GT.AND P3, PT, R0, 0x8, PT ;  /* 0x000000080000780c */ /* 0x000fe20003f64270 */
[----:B------:R-:W-:Y:S01]  /*23b0*/  UMOV UR11, 0x80000020 ;  /* 0x80000020000b7882 */ /* 0x000fe20000000000 */
[--C-:B------:R-:W-:Y:S01]  /*23c0*/  IADD3 R123, RZ, -R120, -R223.reuse ;  /* 0x80000078ff7b7210 */ /* 0x100fe20007ffe8df */
[--C-:B------:R-:W-:Y:S01]  /*23d0*/  IMAD.IADD R121, R222, 0x1, -R120.reuse ;  /* 0x00000001de797824 */ /* 0x100fe200078e0a78 */
[----:B------:R-:W-:Y:S01]  /*23e0*/  IADD3 R223, -R120, 0x8, -R223 ;  /* 0x0000000878df7810 */ /* 0x000fe20007ffe9df */
[----:B------:R-:W-:Y:S01]  /*23f0*/  UMOV UR15, 0x80000020 ;  /* 0x80000020000f7882 */ /* 0x000fe20000000000 */
[----:B------:R-:W-:Y:S01]  /*2400*/  IADD3 R120, R222, 0x8, -R120 ;  /* 0x00000008de787810 */ /* 0x000fe20007ffe878 */
[----:B------:R-:W5:Y:S01]  /*2410*/  MUFU.TANH R235, R235 ;  /* 0x000000eb00eb7308 */ /* 0x000f620000002400 */
[----:B------:R-:W-:Y:S01]  /*2420*/  SEL R121, R121, 0x40, !P2 ;  /* 0x0000004079797807 */ /* 0x000fe20005000000 */
[----:B------:R-:W-:Y:S01]  /*2430*/  FMUL.FTZ R224, R159, UR18 ;  /* 0x000000129fe07c20 */ /* 0x000fe20008410000 */
[----:B------:R-:W-:-:S02]  /*2440*/  SEL R122, R120, 0x40, !P0 ;  /* 0x00000040787a7807 */ /* 0x000fc40004000000 */
[----:B------:R-:W-:Y:S02]  /*2450*/  SEL R120, R123, 0x40, P1 ;  /* 0x000000407b787807 */ /* 0x000fe40000800000 */
[C---:B------:R-:W-:Y:S01]  /*2460*/  ISETP.GE.AND P0, PT, R121.reuse, RZ, PT ;  /* 0x000000ff7900720c */ /* 0x040fe20003f06270 */
[----:B------:R-:W5:Y:S01]  /*2470*/  MUFU.TANH R234, R234 ;  /* 0x000000ea00ea7308 */ /* 0x000f620000002400 */
[----:B------:R-:W-:Y:S02]  /*2480*/  ISETP.GE.AND P1, PT, R121, 0x8, PT ;  /* 0x000000087900780c */ /* 0x000fe40003f26270 */
[----:B------:R-:W-:Y:S02]  /*2490*/  SEL R223, R223, 0x40, P3 ;  /* 0x00000040dfdf7807 */ /* 0x000fe40001800000 */
[C---:B------:R-:W-:Y:S02]  /*24a0*/  ISETP.GT.OR P0, PT, R120.reuse, RZ, !P0 ;  /* 0x000000ff7800720c */ /* 0x040fe40004704670 */
[----:B------:R-:W-:Y:S01]  /*24b0*/  ISETP.GT.OR P1, PT, R120, 0x8, !P1 ;  /* 0x000000087800780c */ /* 0x000fe20004f24670 */
[----:B------:R-:W-:Y:S01]  /*24c0*/  MUFU.TANH R224, R224 ;  /* 0x000000e000e07308 */ /* 0x000fe20000002400 */
[----:B------:R-:W-:-:S02]  /*24d0*/  ISETP.GE.AND P3, PT, R122, RZ, PT ;  /* 0x000000ff7a00720c */ /* 0x000fc40003f66270 */
[----:B------:R-:W-:Y:S02]  /*24e0*/  ISETP.GE.AND P4, PT, R121, 0x1, PT ;  /* 0x000000017900780c */ /* 0x000fe40003f86270 */
[----:B------:R-:W-:Y:S02]  /*24f0*/  ISETP.GE.AND P5, PT, R122, 0x1, PT ;  /* 0x000000017a00780c */ /* 0x000fe40003fa6270 */
[----:B------:R-:W-:Y:S02]  /*2500*/  FSEL R225, R6, -INF , !P0 ;  /* 0xff80000006e17808 */ /* 0x000fe40004000000 */
[----:B------:R-:W-:Y:S02]  /*2510*/  FSEL R221, R10, -INF , !P1 ;  /* 0xff8000000add7808 */ /* 0x000fe40004800000 */
[----:B------:R-:W-:Y:S01]  /*2520*/  ISETP.GE.AND P2, PT, R122, 0x8, PT ;  /* 0x000000087a00780c */ /* 0x000fe20003f46270 */
[----:B---3--:R-:W-:Y:S01]  /*2530*/  FFMA.FTZ R225, R225, UR19, -R194 ;  /* 0x00000013e1e17c23 */ /* 0x008fe200080108c2 */
[----:B------:R-:W-:Y:S01]  /*2540*/  ISETP.GT.OR P3, PT, R223, RZ, !P3 ;  /* 0x000000ffdf00720c */ /* 0x000fe20005f64670 */
[----:B----4-:R-:W-:Y:S01]  /*2550*/  FFMA.FTZ R230, R221, UR19, -R192 ;  /* 0x00000013dde67c23 */ /* 0x010fe200080108c0 */
[----:B------:R-:W-:Y:S01]  /*2560*/  ISETP.GE.AND P0, PT, R121, 0x9, PT ;  /* 0x000000097900780c */ /* 0x000fe20003f06270 */
[----:B------:R-:W-:Y:S01]  /*2570*/  FMUL.FTZ R221, R156, UR18 ;  /* 0x000000129cdd7c20 */ /* 0x000fe20008410000 */
[----:B------:R-:W-:Y:S01]  /*2580*/  ISETP.GT.OR P4, PT, R120, 0x1, !P4 ;  /* 0x000000017800780c */ /* 0x000fe20006784670 */
[----:B------:R-:W-:Y:S01]  /*2590*/  MUFU.EX2 R225, R225 ;  /* 0x000000e100e17308 */ /* 0x000fe20000000800 */
[----:B------:R-:W-:-:S02]  /*25a0*/  ISETP.GT.OR P5, PT, R223, 0x1, !P5 ;  /* 0x00000001df00780c */ /* 0x000fc40006fa4670 */
[----:B------:R-:W-:Y:S02]  /*25b0*/  ISETP.GE.AND P1, PT, R121, 0x11, PT ;  /* 0x000000117900780c */ /* 0x000fe40003f26270 */
[----:B------:R-:W-:Y:S02]  /*25c0*/  FSEL R233, R8, -INF , !P3 ;  /* 0xff80000008e97808 */ /* 0x000fe40005800000 */
[----:B------:R-:W-:Y:S01]  /*25d0*/  FSEL R226, R7, -INF , !P4 ;  /* 0xff80000007e27808 */ /* 0x000fe20006000000 */
[----:B------:R-:W-:Y:S01]  /*25e0*/  MUFU.TANH R221, R221 ;  /* 0x000000dd00dd7308 */ /* 0x000fe20000002400 */
[----:B------:R-:W-:Y:S01]  /*25f0*/  FSEL R232, R9, -INF , !P5 ;  /* 0xff80000009e87808 */ /* 0x000fe20006800000 */
[----:B------:R-:W-:Y:S01]  /*2600*/  FFMA.FTZ R233, R233, UR19, -R194 ;  /* 0x00000013e9e97c23 */ /* 0x000fe200080108c2 */
[----:B------:R-:W-:Y:S01]  /*2610*/  ISETP.GT.OR P2, PT, R223, 0x8, !P2 ;  /* 0x00000008df00780c */ /* 0x000fe20005744670 */
[--C-:B------:R-:W-:Y:S01]  /*2620*/  FFMA.FTZ R226, R226, UR19, -R195.reuse ;  /* 0x00000013e2e27c23 */ /* 0x100fe200080108c3 */
[----:B------:R-:W-:Y:S01]  /*2630*/  ISETP.GT.OR P0, PT, R120, 0x9, !P0 ;  /* 0x000000097800780c */ /* 0x000fe20004704670 */
[----:B------:R-:W-:Y:S01]  /*2640*/  FFMA.FTZ R232, R232, UR19, -R195 ;  /* 0x00000013e8e87c23 */ /* 0x000fe200080108c3 */
[----:B------:R-:W-:Y:S01]  /*2650*/  ISETP.GT.OR P1, PT, R120, 0x11, !P1 ;  /* 0x000000117800780c */ /* 0x000fe20004f24670 */
[----:B------:R-:W-:Y:S01]  /*2660*/  FMUL.FTZ R195, R153, UR18 ;  /* 0x0000001299c37c20 */ /* 0x000fe20008410000 */
[----:B------:R-:W-:Y:S01]  /*2670*/  R2UR UR8, R237 ;  /* 0x00000000ed0872ca */ /* 0x000fe200000e0000 */
[----:B------:R-:W3:Y:S01]  /*2680*/  MUFU.EX2 R153, R233 ;  /* 0x000000e900997308 */ /* 0x000ee20000000800 */
[----:B------:R-:W-:-:S02]  /*2690*/  ISETP.GE.AND P3, PT, R122, 0x9, PT ;  /* 0x000000097a00780c */ /* 0x000fc40003f66270 */
[----:B------:R-:W-:Y:S02]  /*26a0*/  ISETP.GE.AND P4, PT, R121, 0x10, PT ;  /* 0x000000107900780c */ /* 0x000fe40003f86270 */
[----:B------:R-:W-:Y:S02]  /*26b0*/  ISETP.GE.AND P5, PT, R122, 0x10, PT ;  /* 0x000000107a00780c */ /* 0x000fe40003fa6270 */
[----:B------:R-:W-:Y:S01]  /*26c0*/  FSEL R231, R12, -INF , !P2 ;  /* 0xff8000000ce77808 */ /* 0x000fe20005000000 */
[----:B------:R-:W-:Y:S01]  /*26d0*/  FFMA.FTZ R8, -R8, R8, 1 ;  /* 0x3f80000008087423 */ /* 0x000fe20000010108 */
[----:B------:R-:W-:Y:S01]  /*26e0*/  FSEL R222, R11, -INF , !P0 ;  /* 0xff8000000bde7808 */ /* 0x000fe20004000000 */
[----:B------:R-:W-:Y:S01]  /*26f0*/  MUFU.TANH R195, R195 ;  /* 0x000000c300c37308 */ /* 0x000fe20000002400 */
[----:B------:R-:W-:Y:S01]  /*2700*/  FSEL R219, R15, -INF , !P1 ;  /* 0xff8000000fdb7808 */ /* 0x000fe20004800000 */
[----:B------:R-:W-:Y:S01]  /*2710*/  UIADD3 UR8, UR8, 0x18000, URZ ;  /* 0x0001800008087890 */ /* 0x000fe2000fffe03f */
[----:B------:R-:W-:Y:S01]  /*2720*/  ISETP.GE.AND P2, PT, R122, 0x11, PT ;  /* 0x000000117a00780c */ /* 0x000fe20003f46270 */
[----:B------:R-:W-:Y:S01]  /*2730*/  FFMA.FTZ R231, R231, UR19, -R192 ;  /* 0x00000013e7e77c23 */ /* 0x000fe200080108c0 */
[----:B------:R-:W-:Y:S01]  /*2740*/  ISETP.GT.OR P3, PT, R223, 0x9, !P3 ;  /* 0x00000009df00780c */ /* 0x000fe20005f64670 */
[----:B------:R-:W-:Y:S01]  /*2750*/  USHF.R.U32.HI UR8, URZ, 0x4, UR8 ;  /* 0x000000043f087899 */ /* 0x000fe20008011608 */
[----:B------:R-:W-:Y:S01]  /*2760*/  ISETP.GE.AND P0, PT, R121, 0x18, PT ;  /* 0x000000187900780c */ /* 0x000fe20003f06270 */
[--C-:B------:R-:W-:Y:S01]  /*2770*/  FFMA.FTZ R194, R222, UR19, -R193.reuse ;  /* 0x00000013dec27c23 */ /* 0x100fe200080108c1 */
[----:B------:R-:W-:Y:S01]  /*2780*/  ISETP.GT.OR P4, PT, R120, 0x10, !P4 ;  /* 0x000000107800780c */ /* 0x000fe20006784670 */
[----:B------:R-:W-:Y:S01]  /*2790*/  ULOP3.LUT UR8, UR8, 0x3fff, URZ, 0xc0, !UPT ;  /* 0x00003fff08087892 */ /* 0x000fe2000f8ec03f */
[----:B------:R-:W-:Y:S01]  /*27a0*/  ISETP.GT.OR P5, PT, R223, 0x10, !P5 ;  /* 0x00000010df00780c */ /* 0x000fe20006fa4670 */
[----:B------:R-:W-:Y:S01]  /*27b0*/  FMUL.FTZ R222, R157, UR18 ;  /* 0x000000129dde7c20 */ /* 0x000fe20008410000 */
[----:B------:R-:W-:Y:S01]  /*27c0*/  ISETP.GE.AND P1, PT, R121, 0x20, PT ;  /* 0x000000207900780c */ /* 0x000fe20003f26270 */
[----:B------:R-:W-:Y:S01]  /*27d0*/  ULOP3.LUT UR10, UR8, 0x10000, URZ, 0xfc, !UPT ;  /* 0x00010000080a7892 */ /* 0x000fe2000f8efc3f */
[----:B------:R-:W-:Y:S01]  /*27e0*/  FSEL R220, R13, -INF , !P3 ;  /* 0xff8000000ddc7808 */ /* 0x000fe20005800000 */
[----:B------:R-:W-:Y:S01]  /*27f0*/  MUFU.EX2 R226, R226 ;  /* 0x000000e200e27308 */ /* 0x000fe20000000800 */
[----:B------:R-:W-:Y:S01]  /*2800*/  FSEL R228, R14, -INF , !P4 ;  /* 0xff8000000ee47808 */ /* 0x000fe20006000000 */
[----:B------:R-:W-:Y:S01]  /*2810*/  UIMAD UR10, UR5, 0x300, UR10 ;  /* 0x00000300050a78a4 */ /* 0x000fe2000f8e020a */
[----:B------:R-:W-:Y:S01]  /*2820*/  FSEL R227, R17, -INF , !P5 ;  /* 0xff80000011e37808 */ /* 0x000fe20006800000 */
[----:B------:R-:W-:Y:S01]  /*2830*/  FFMA.FTZ R229, R220, UR19, -R193 ;  /* 0x00000013dce57c23 */ /* 0x000fe200080108c1 */
[----:B------:R-:W-:Y:S01]  /*2840*/  ISETP.GT.OR P2, PT, R223, 0x11, !P2 ;  /* 0x00000011df00780c */ /* 0x000fe20005744670 */
[----:B------:R-:W-:Y:S01]  /*2850*/  UIADD3 UR12, UR10, 0x2, URZ ;  /* 0x000000020a0c7890 */ /* 0x000fe2000fffe03f */
[C---:B------:R-:W-:Y:S01]  /*2860*/  ISETP.GT.OR P0, PT, R120.reuse, 0x18, !P0 ;  /* 0x000000187800780c */ /* 0x040fe20004704670 */
[----:B------:R-:W-:Y:S01]  /*2870*/  FMUL.FTZ R220, R155, UR18 ;  /* 0x000000129bdc7c20 */ /* 0x000fe20008410000 */
[----:B------:R-:W-:Y:S01]  /*2880*/  ISETP.GT.OR P1, PT, R120, 0x20, !P1 ;  /* 0x000000207800780c */ /* 0x000fe20004f24670 */
[----:B------:R4:W3:Y:S01]  /*2890*/  MUFU.EX2 R155, R232 ;  /* 0x000000e8009b7308 */ /* 0x0008e20000000800 */
[----:B------:R-:W-:-:S02]  /*28a0*/  ISETP.GE.AND P3, PT, R122, 0x18, PT ;  /* 0x000000187a00780c */ /* 0x000fc40003f66270 */
[----:B------:R-:W-:Y:S01]  /*28b0*/  ISETP.GE.AND P4, PT, R121, 0x19, PT ;  /* 0x000000197900780c */ /* 0x000fe20003f86270 */
[----:B------:R-:W-:Y:S01]  /*28c0*/  UMOV UR14, UR12 ;  /* 0x0000000c000e7c82 */ /* 0x000fe20008000000 */
[----:B------:R-:W-:Y:S01]  /*28d0*/  ISETP.GE.AND P5, PT, R122, 0x19, PT ;  /* 0x000000197a00780c */ /* 0x000fe20003fa6270 */
[----:B------:R-:W-:Y:S01]  /*28e0*/  UIADD3 UR12, UR10, 0x100, URZ ;  /* 0x000001000a0c7890 */ /* 0x000fe2000fffe03f */
[----:B------:R-:W-:Y:S01]  /*28f0*/  FSEL R218, R18, -INF , !P2 ;  /* 0xff80000012da7808 */ /* 0x000fe20005000000 */
[----:B------:R-:W-:Y:S01]  /*2900*/  FFMA.FTZ R227, R227, UR19, -R190 ;  /* 0x00000013e3e37c23 */ /* 0x000fe200080108be */
[----:B------:R-:W-:Y:S01]  /*2910*/  FSEL R214, R19, -INF , !P0 ;  /* 0xff80000013d67808 */ /* 0x000fe20004000000 */
[----:B----4-:R-:W4:Y:S01]  /*2920*/  LDL R232, [R1] ;  /* 0x0000000001e87983 */ /* 0x010f220000100800 */
[----:B------:R-:W-:Y:S01]  /*2930*/  FSEL R152, R199, -INF , !P1 ;  /* 0xff800000c7987808 */ /* 0x000fe20004800000 */
[----:B------:R-:W-:Y:S01]  /*2940*/  MUFU.EX2 R159, R231 ;  /* 0x000000e7009f7308 */ /* 0x000fe20000000800 */
[----:B------:R-:W-:-:S02]  /*2950*/  ISETP.GE.AND P2, PT, R122, 0x20, PT ;  /* 0x000000207a00780c */ /* 0x000fc40003f46270 */
[----:B------:R-:W-:Y:S02]  /*2960*/  ISETP.GT.OR P3, PT, R223, 0x18, !P3 ;  /* 0x00000018df00780c */ /* 0x000fe40005f64670 */
[----:B------:R-:W-:Y:S02]  /*2970*/  ISETP.GE.AND P0, PT, R121, 0x21, PT ;  /* 0x000000217900780c */ /* 0x000fe40003f06270 */
[----:B------:R-:W-:Y:S01]  /*2980*/  ISETP.GT.OR P4, PT, R120, 0x19, !P4 ;  /* 0x000000197800780c */ /* 0x000fe20006784670 */
[----:B------:R-:W-:Y:S01]  /*2990*/  FFMA.FTZ R219, R219, UR19, -R191 ;  /* 0x00000013dbdb7c23 */ /* 0x000fe200080108bf */
[----:B------:R-:W-:Y:S01]  /*29a0*/  ISETP.GT.OR P5, PT, R223, 0x19, !P5 ;  /* 0x00000019df00780c */ /* 0x000fe20006fa4670 */
[----:B------:R-:W3:Y:S01]  /*29b0*/  MUFU.EX2 R194, R194 ;  /* 0x000000c200c27308 */ /* 0x000ee20000000800 */
[----:B------:R-:W-:Y:S02]  /*29c0*/  ISETP.GE.AND P1, PT, R121, 0x29, PT ;  /* 0x000000297900780c */ /* 0x000fe40003f26270 */
[----:B------:R-:W-:-:S02]  /*29d0*/  FSEL R217, R197, -INF , !P3 ;  /* 0xff800000c5d97808 */ /* 0x000fc40005800000 */
[----:B------:R-:W-:Y:S02]  /*29e0*/  FSEL R215, R196, -INF , !P4 ;  /* 0xff800000c4d77808 */ /* 0x000fe40006000000 */
[----:B------:R-:W-:Y:S01]  /*29f0*/  FSEL R216, R198, -INF , !P5 ;  /* 0xff800000c6d87808 */ /* 0x000fe20006800000 */
[----:B------:R-:W-:Y:S01]  /*2a00*/  MUFU.TANH R222, R222 ;  /* 0x000000de00de7308 */ /* 0x000fe20000002400 */
[----:B------:R-:W-:Y:S02]  /*2a10*/  ISETP.GT.OR P2, PT, R223, 0x20, !P2 ;  /* 0x00000020df00780c */ /* 0x000fe40005744670 */
[C---:B------:R-:W-:Y:S02]  /*2a20*/  ISETP.GT.OR P0, PT, R120.reuse, 0x21, !P0 ;  /* 0x000000217800780c */ /* 0x040fe40004704670 */
[----:B------:R-:W-:Y:S02]  /*2a30*/  ISETP.GT.OR P1, PT, R120, 0x29, !P1 ;  /* 0x000000297800780c */ /* 0x000fe40004f24670 */
[----:B------:R-:W-:Y:S01]  /*2a40*/  ISETP.GE.AND P3, PT, R122, 0x21, PT ;  /* 0x000000217a00780c */ /* 0x000fe20003f66270 */
[----:B------:R-:W-:Y:S01]  /*2a50*/  MUFU.TANH R220, R220 ;  /* 0x000000dc00dc7308 */ /* 0x000fe20000002400 */
[----:B------:R-:W-:-:S02]  /*2a60*/  ISETP.GE.AND P4, PT, R121, 0x28, PT ;  /* 0x000000287900780c */ /* 0x000fc40003f86270 */
[----:B------:R-:W-:Y:S02]  /*2a70*/  ISETP.GE.AND P5, PT, R122, 0x28, PT ;  /* 0x000000287a00780c */ /* 0x000fe40003fa6270 */
[----:B------:R-:W-:Y:S02]  /*2a80*/  FSEL R213, R201, -INF , !P2 ;  /* 0xff800000c9d57808 */ /* 0x000fe40005000000 */
[----:B------:R-:W-:Y:S02]  /*2a90*/  FSEL R154, R200, -INF , !P0 ;  /* 0xff800000c89a7808 */ /* 0x000fe40004000000 */
[----:B--2---:R-:W-:Y:S02]  /*2aa0*/  FSEL R206, R204, -INF , !P1 ;  /* 0xff800000ccce7808 */ /* 0x004fe40004800000 */
[----:B------:R-:W-:Y:S02]  /*2ab0*/  ISETP.GE.AND P2, PT, R122, 0x29, PT ;  /* 0x000000297a00780c */ /* 0x000fe40003f46270 */
[----:B------:R-:W-:-:S02]  /*2ac0*/  ISETP.GT.OR P3, PT, R223, 0x21, !P3 ;  /* 0x00000021df00780c */ /* 0x000fc40005f64670 */
[----:B------:R-:W-:Y:S02]  /*2ad0*/  ISETP.GE.AND P0, PT, R121, 0x30, PT ;  /* 0x000000307900780c */ /* 0x000fe40003f06270 */
[----:B------:R-:W-:Y:S02]  /*2ae0*/  ISETP.GT.OR P4, PT, R120, 0x28, !P4 ;  /* 0x000000287800780c */ /* 0x000fe40006784670 */
[----:B------:R-:W-:Y:S02]  /*2af0*/  ISETP.GT.OR P5, PT, R223, 0x28, !P5 ;  /* 0x00000028df00780c */ /* 0x000fe40006fa4670 */
[----:B------:R-:W-:Y:S02]  /*2b00*/  ISETP.GE.AND P1, PT, R122, 0x30, PT ;  /* 0x000000307a00780c */ /* 0x000fe40003f26270 */
[----:B------:R-:W-:Y:S02]  /*2b10*/  FSEL R212, R202, -INF , !P3 ;  /* 0xff800000cad47808 */ /* 0x000fe40005800000 */
[----:B------:R-:W-:-:S02]  /*2b20*/  FSEL R208, R203, -INF , !P4 ;  /* 0xff800000cbd07808 */ /* 0x000fc40006000000 */
[----:B------:R-:W-:Y:S02]  /*2b30*/  FSEL R211, R205, -INF , !P5 ;  /* 0xff800000cdd37808 */ /* 0x000fe40006800000 */
[C---:B------:R-:W-:Y:S02]  /*2b40*/  ISETP.GT.OR P2, PT, R223.reuse, 0x29, !P2 ;  /* 0x00000029df00780c */ /* 0x040fe40005744670 */
[----:B------:R-:W-:Y:S02]  /*2b50*/  ISETP.GT.OR P0, PT, R120, 0x30, !P0 ;  /* 0x000000307800780c */ /* 0x000fe40004704670 */
[----:B------:R-:W-:Y:S02]  /*2b60*/  ISETP.GT.OR P1, PT, R223, 0x30, !P1 ;  /* 0x00000030df00780c */ /* 0x000fe40004f24670 */
[C---:B------:R-:W-:Y:S02]  /*2b70*/  ISETP.GE.AND P3, PT, R121.reuse, 0x31, PT ;  /* 0x000000317900780c */ /* 0x040fe40003f66270 */
[----:B------:R-:W-:-:S02]  /*2b80*/  ISETP.GE.AND P4, PT, R121, 0x38, PT ;  /* 0x000000387900780c */ /* 0x000fc40003f86270 */
[----:B------:R-:W-:Y:S02]  /*2b90*/  ISETP.GE.AND P5, PT, R121, 0x39, PT ;  /* 0x000000397900780c */ /* 0x000fe40003fa6270 */
[----:B-1----:R-:W-:Y:S02]  /*2ba0*/  FSEL R210, R236, -INF , !P2 ;  /* 0xff800000ecd27808 */ /* 0x002fe40005000000 */
[----:B-----5:R-:W-:Y:S02]  /*2bb0*/  FSEL R207, R235, -INF , !P0 ;  /* 0xff800000ebcf7808 */ /* 0x020fe40004000000 */
[----:B------:R-:W-:Y:S02]  /*2bc0*/  FSEL R209, R234, -INF , !P1 ;  /* 0xff800000ead17808 */ /* 0x000fe40004800000 */
[C---:B------:R-:W-:Y:S02]  /*2bd0*/  ISETP.GE.AND P2, PT, R122.reuse, 0x31, PT ;  /* 0x000000317a00780c */ /* 0x040fe40003f46270 */
[----:B------:R-:W-:-:S02]  /*2be0*/  ISETP.GE.AND P0, PT, R122, 0x38, PT ;  /* 0x000000387a00780c */ /* 0x000fc40003f06270 */
[----:B------:R-:W-:Y:S02]  /*2bf0*/  ISETP.GE.AND P1, PT, R122, 0x39, PT ;  /* 0x000000397a00780c */ /* 0x000fe40003f26270 */
[C---:B------:R-:W-:Y:S02]  /*2c00*/  ISETP.GT.OR P3, PT, R120.reuse, 0x31, !P3 ;  /* 0x000000317800780c */ /* 0x040fe40005f64670 */
[C---:B------:R-:W-:Y:S02]  /*2c10*/  ISETP.GT.OR P4, PT, R120.reuse, 0x38, !P4 ;  /* 0x000000387800780c */ /* 0x040fe40006784670 */
[----:B------:R-:W-:Y:S02]  /*2c20*/  ISETP.GT.OR P5, PT, R120, 0x39, !P5 ;  /* 0x000000397800780c */ /* 0x000fe40006fa4670 */
[----:B------:R-:W-:Y:S01]  /*2c30*/  WARPGROUP.ARRIVE ;  /* 0x00000000000079c5 */ /* 0x000fe20000000000 */
[C---:B------:R-:W-:Y:S02]  /*2c40*/  ISETP.GT.OR P2, PT, R223.reuse, 0x31, !P2 ;  /* 0x00000031df00780c */ /* 0x040fe40005744670 */
[----:B------:R-:W-:-:S02]  /*2c50*/  ISETP.GT.OR P0, PT, R223, 0x38, !P0 ;  /* 0x00000038df00780c */ /* 0x000fc40004704670 */
[----:B------:R-:W-:Y:S01]  /*2c60*/  ISETP.GT.OR P1, PT, R223, 0x39, !P1 ;  /* 0x00000039df00780c */ /* 0x000fe20004f24670 */
[----:B------:R-:W-:Y:S01]  /*2c70*/  HGMMA.64x64x16.F32 R120, R160, gdesc[UR8], RZ, !UPT, gsb0 ;  /* 0x00e00008a0787df0 */ /* 0x000fe2000c0008ff */
[----:B------:R-:W-:Y:S01]  /*2c80*/  UMOV UR11, 0x80000020 ;  /* 0x80000020000b7882 */ /* 0x000fe20000000000 */
[----:B------:R-:W-:Y:S01]  /*2c90*/  FMUL.FTZ R223, R158, UR18 ;  /* 0x000000129edf7c20 */ /* 0x000fe20008410000 */
[----:B------:R-:W-:Y:S02]  /*2ca0*/  WARPGROUP.DEPBAR.LE gsb0, 0x0 ;  /* 0x00008000000079c5 */ /* 0x000fe40000010000 */
[----:B------:R-:W-:Y:S01]  /*2cb0*/  WARPGROUP.ARRIVE ;  /* 0x00000000000079c5 */ /* 0x000fe20000000000 */
[----:B------:R1:W-:Y:S05]  /*2cc0*/  MUFU.EX2 R158, R230 ;  /* 0x000000e6009e7308 */ /* 0x0003ea0000000800 */
[----:B------:R-:W-:Y:S01]  /*2cd0*/  HGMMA.64x64x16.F32 R120, R172, gdesc[UR12], R120, gsb0 ;  /* 0x00e0000cac787df0 */ /* 0x000fe20008000878 */
[----:B------:R-:W-:Y:S01]  /*2ce0*/  UMOV UR14, UR12 ;  /* 0x0000000c000e7c82 */ /* 0x000fe20008000000 */
[----:B------:R-:W-:Y:S01]  /*2cf0*/  UMOV UR15, 0x80000020 ;  /* 0x80000020000f7882 */ /* 0x000fe20000000000 */
[----:B------:R-:W-:Y:S01]  /*2d00*/  UIADD3 UR12, UR10, 0x102, URZ ;  /* 0x000001020a0c7890 */ /* 0x000fe2000fffe03f */
[----:B------:R-:W-:Y:S01]  /*2d10*/  FFMA.FTZ R214, R214, UR19, -R188 ;  /* 0x00000013d6d67c23 */ /* 0x000fe200080108bc */
[----:B------:R-:W-:Y:S01]  /*2d20*/  FFMA.FTZ R213, R213, UR19, -R186 ;  /* 0x00000013d5d57c23 */ /* 0x000fe200080108ba */
[--C-:B------:R-:W-:Y:S01]  /*2d30*/  FFMA.FTZ R206, R206, UR19, -R185.reuse ;  /* 0x00000013cece7c23 */ /* 0x100fe200080108b9 */
[----:B------:R-:W-:Y:S01]  /*2d40*/  FFMA.FTZ R210, R210, UR19, -R185 ;  /* 0x00000013d2d27c23 */ /* 0x000fe200080108b9 */
[----:B------:R-:W-:Y:S01]  /*2d50*/  MUFU.TANH R223, R223 ;  /* 0x000000df00df7308 */ /* 0x000fe20000002400 */
[----:B------:R-:W-:-:S02]  /*2d60*/  WARPGROUP.DEPBAR.LE gsb0, 0x0 ;  /* 0x00008000000079c5 */ /* 0x000fc40000010000 */
[----:B------:R-:W-:-:S06]  /*2d70*/  WARPGROUP.ARRIVE ;  /* 0x00000000000079c5 */ /* 0x000fcc0000000000 */
[----:B------:R-:W-:Y:S01]  /*2d80*/  HGMMA.64x64x16.F32 R120, R164, gdesc[UR12], R120, gsb0 ;  /* 0x00e0000ca4787df0 */ /* 0x000fe20008000878 */
[----:B------:R-:W-:Y:S01]  /*2d90*/  UMOV UR14, UR12 ;  /* 0x0000000c000e7c82 */ /* 0x000fe20008000000 */
[----:B------:R-:W-:Y:S01]  /*2da0*/  UMOV UR15, 0x80000020 ;  /* 0x80000020000f7882 */ /* 0x000fe20000000000 */
[----:B------:R-:W-:Y:S02]  /*2db0*/  UIADD3 UR12, UR10, 0x200, URZ ;  /* 0x000002000a0c7890 */ /* 0x000fe4000fffe03f */
[----:B------:R-:W-:Y:S01]  /*2dc0*/  UIADD3 UR10, UR10, 0x202, URZ ;  /* 0x000002020a0a7890 */ /* 0x000fe2000fffe03f */
[----:B------:R-:W-:Y:S02]  /*2dd0*/  WARPGROUP.DEPBAR.LE gsb0, 0x0 ;  /* 0x00008000000079c5 */ /* 0x000fe40000010000 */
[----:B------:R-:W-:-:S06]  /*2de0*/  WARPGROUP.ARRIVE ;  /* 0x00000000000079c5 */ /* 0x000fcc0000000000 */
[----:B------:R-:W-:Y:S01]  /*2df0*/  HGMMA.64x64x16.F32 R120, R176, gdesc[UR12], R120, gsb0 ;  /* 0x00e0000cb0787df0 */ /* 0x000fe20008000878 */
[----:B------:R-:W-:Y:S01]  /*2e00*/  UMOV UR14, UR12 ;  /* 0x0000000c000e7c82 */ /* 0x000fe20008000000 */
[----:B------:R-:W-:Y:S01]  /*2e10*/  UMOV UR15, 0x80000020 ;  /* 0x80000020000f7882 */ /* 0x000fe20000000000 */
[----:B------:R-:W-:Y:S02]  /*2e20*/  WARPGROUP.DEPBAR.LE gsb0, 0x0 ;  /* 0x00008000000079c5 */ /* 0x000fe40000010000 */
[----:B------:R-:W-:-:S06]  /*2e30*/  WARPGROUP.ARRIVE ;  /* 0x00000000000079c5 */ /* 0x000fcc0000000000 */
[----:B------:R-:W-:Y:S03]  /*2e40*/  HGMMA.64x64x16.F32 R120, R168, gdesc[UR12], R120, gsb0 ;  /* 0x00e0000ca8787df0 */ /* 0x000fe60008000878 */
[----:B------:R-:W-:Y:S02]  /*2e50*/  WARPGROUP.DEPBAR.LE gsb0, 0x0 ;  /* 0x00008000000079c5 */ /* 0x000fe40000010000 */
[----:B------:R-:W-:-:S06]  /*2e60*/  WARPGROUP.ARRIVE ;  /* 0x00000000000079c5 */ /* 0x000fcc0000000000 */
[----:B------:R-:W-:Y:S01]  /*2e70*/  HGMMA.64x64x16.F32 R120, R180, gdesc[UR8], R120, gsb0 ;  /* 0x00e00008b4787df0 */ /* 0x000fe20008000878 */
[----:B------:R-:W-:Y:S02]  /*2e80*/  FFMA.FTZ R188, R217, UR19, -R188 ;  /* 0x00000013d9bc7c23 */ /* 0x000fe400080108bc */
[----:B------:R-:W-:Y:S02]  /*2e90*/  WARPGROUP.DEPBAR.LE gsb0, 0x0 ;  /* 0x00008000000079c5 */ /* 0x000fe40000010000 */
[----:B------:R-:W1:Y:S04]  /*2ea0*/  LDS.64 R192, [R5+0x1e200] ;  /* 0x01e2000005c07984 */ /* 0x000e680000000a00 */
[----:B------:R-:W2:Y:S01]  /*2eb0*/  LDS.64 R156, [R5+0x1e220] ;  /* 0x01e22000059c7984 */ /* 0x000ea20000000a00 */
[--C-:B-1----:R-:W-:Y:S01]  /*2ec0*/  FADD.FTZ R230, R120, -R192.reuse ;  /* 0x800000c078e67221 */ /* 0x102fe20000010000 */
[----:B------:R-:W-:Y:S01]  /*2ed0*/  FADD.FTZ R192, R122, -R192 ;  /* 0x800000c07ac07221 */ /* 0x000fe20000010000 */
[----:B------:R-:W-:Y:S01]  /*2ee0*/  FFMA.FTZ R122, R228, UR19, -R190 ;  /* 0x00000013e47a7c23 */ /* 0x000fe200080108be */
[----:B------:R-:W-:Y:S01]  /*2ef0*/  FFMA.FTZ R190, -R6, R6, 1 ;  /* 0x3f80000006be7423 */ /* 0x000fe20000010106 */
[--C-:B------:R-:W-:Y:S01]  /*2f00*/  FADD.FTZ R6, R123, -R193.reuse ;  /* 0x800000c17b067221 */ /* 0x100fe20000010000 */
[----:B---3--:R-:W-:Y:S01]  /*2f10*/  FMUL.FTZ R123, R153, R192 ;  /* 0x000000c0997b7220 */ /* 0x008fe20000410000 */
[----:B------:R-:W-:Y:S01]  /*2f20*/  FADD.FTZ R231, R121, -R193 ;  /* 0x800000c179e77221 */ /* 0x000fe20000010000 */
[----:B------:R-:W-:Y:S01]  /*2f30*/  FFMA.FTZ R193, -R9, R9, 1 ;  /* 0x3f80000009c17423 */ /* 0x000fe20000010109 */
[----:B------:R-:W-:Y:S01]  /*2f40*/  FMUL.FTZ R6, R155, R6 ;  /* 0x000000069b067220 */ /* 0x000fe20000410000 */
[----:B------:R-:W-:Y:S01]  /*2f50*/  FMUL.FTZ R192, R8, R123 ;  /* 0x0000007b08c07220 */ /* 0x000fe20000410000 */
[----:B------:R-:W-:Y:S01]  /*2f60*/  FFMA.FTZ R123, R218, UR19, -R191 ;  /* 0x00000013da7b7c23 */ /* 0x000fe200080108bf */
[----:B------:R-:W-:Y:S01]  /*2f70*/  FFMA.FTZ R191, -R7, R7, 1 ;  /* 0x3f80000007bf7423 */ /* 0x000fe20000010107 */
[----:B------:R-:W-:-:S02]  /*2f80*/  FMUL.FTZ R193, R193, R6 ;  /* 0x00000006c1c17220 */ /* 0x000fc40000410000 */
[----:B------:R-:W1:Y:S01]  /*2f90*/  LDS.64 R6, [R5+0x1e240] ;  /* 0x01e2400005067984 */ /* 0x000e620000000a00 */
[----:B--2---:R-:W-:Y:S01]  /*2fa0*/  FADD.FTZ R217, R125, -R157 ;  /* 0x8000009d7dd97221 */ /* 0x004fe20000010000 */
[----:B------:R2:W-:Y:S01]  /*2fb0*/  MUFU.EX2 R9, R214 ;  /* 0x000000d600097308 */ /* 0x0005e20000000800 */
[----:B------:R-:W-:Y:S01]  /*2fc0*/  FFMA.FTZ R125, R215, UR19, -R189 ;  /* 0x00000013d77d7c23 */ /* 0x000fe200080108bd */
[----:B------:R-:W-:Y:S01]  /*2fd0*/  FFMA.FTZ R215, -R11, R11, 1 ;  /* 0x3f8000000bd77423 */ /* 0x000fe2000001010b */
[----:B--2---:R-:W-:Y:S01]  /*2fe0*/  FFMA.FTZ R214, -R10, R10, 1 ;  /* 0x3f8000000ad67423 */ /* 0x004fe2000001010a */
[----:B------:R-:W-:-:S04]  /*2ff0*/  FMUL.FTZ R10, R194, R217 ;  /* 0x000000d9c20a7220 */ /* 0x000fc80000410000 */
[----:B------:R-:W2:Y:S01]  /*3000*/  MUFU.EX2 R120, R229 ;  /* 0x000000e500787308 */ /* 0x000ea20000000800 */
[----:B------:R-:W-:Y:S02]  /*3010*/  FMUL.FTZ R215, R215, R10 ;  /* 0x0000000ad7d77220 */ /* 0x000fe40000410000 */
[----:B------:R-:W3:Y:S01]  /*3020*/  LDS.64 R10, [R5+0x1e260] ;  /* 0x01e26000050a7984 */ /* 0x000ee20000000a00 */
[----:B------:R-:W-:-:S04]  /*3030*/  FADD.FTZ R126, R126, -R156 ;  /* 0x8000009c7e7e7221 */ /* 0x000fc80000010000 */
[----:B------:R-:W5:Y:S01]  /*3040*/  MUFU.EX2 R121, R227 ;  /* 0x000000e300797308 */ /* 0x000f620000000800 */
[----:B------:R-:W-:Y:S01]  /*3050*/  FADD.FTZ R127, R127, -R157 ;  /* 0x8000009d7f7f7221 */ /* 0x000fe20000010000 */
[----:B------:R-:W-:Y:S01]  /*3060*/  FFMA.FTZ R157, -R12, R12, 1 ;  /* 0x3f8000000c9d7423 */ /* 0x000fe2000001010c */
[----:B------:R-:W-:-:S05]  /*3070*/  FMUL.FTZ R126, R159, R126 ;  /* 0x0000007e9f7e7220 */ /* 0x000fca0000410000 */
[----:B------:R-:W5:Y:S01]  /*3080*/  MUFU.EX2 R122, R122 ;  /* 0x0000007a007a7308 */ /* 0x000f620000000800 */
[----:B------:R-:W-:Y:S01]  /*3090*/  FMUL.FTZ R157, R157, R126 ;  /* 0x0000007e9d9d7220 */ /* 0x000fe20000410000 */
[----:B------:R-:W-:Y:S01]  /*30a0*/  FFMA.FTZ R126, R152, UR19, -R186 ;  /* 0x00000013987e7c23 */ /* 0x000fe200080108ba */
[----:B------:R-:W-:Y:S01]  /*30b0*/  FFMA.FTZ R186, -R13, R13, 1 ;  /* 0x3f8000000dba7423 */ /* 0x000fe2000001010d */
[----:B--2---:R-:W-:Y:S01]  /*30c0*/  FMUL.FTZ R127, R120, R127 ;  /* 0x0000007f787f7220 */ /* 0x004fe20000410000 */
[--C-:B------:R-:W-:Y:S01]  /*30d0*/  FFMA.FTZ R208, R208, UR19, -R184.reuse ;  /* 0x00000013d0d07c23 */ /* 0x100fe200080108b8 */
[----:B------:R-:W-:Y:S01]  /*30e0*/  FFMA.FTZ R211, R211, UR19, -R184 ;  /* 0x00000013d3d37c23 */ /* 0x000fe200080108b8 */
[--C-:B-1----:R-:W-:Y:S01]  /*30f0*/  FADD.FTZ R185, R128, -R6.reuse ;  /* 0x8000000680b97221 */ /* 0x102fe20000010000 */
[----:B------:R-:W-:Y:S01]  /*3100*/  FADD.FTZ R6, R130, -R6 ;  /* 0x8000000682067221 */ /* 0x000fe20000010000 */
[----:B------:R-:W-:Y:S01]  /*3110*/  FMUL.FTZ R186, R186, R127 ;  /* 0x0000007fbaba7220 */ /* 0x000fe20000410000 */
[----:B------:R1:W2:Y:S01]  /*3120*/  MUFU.EX2 R8, R219 ;  /* 0x000000db00087308 */ /* 0x0002a20000000800 */
[--C-:B------:R-:W-:Y:S01]  /*3130*/  FFMA.FTZ R127, R154, UR19, -R187.reuse ;  /* 0x000000139a7f7c23 */ /* 0x100fe200080108bb */
[----:B------:R-:W-:Y:S01]  /*3140*/  FFMA.FTZ R152, R212, UR19, -R187 ;  /* 0x00000013d4987c23 */ /* 0x000fe200080108bb */
[----:B------:R-:W-:Y:S01]  /*3150*/  FFMA.FTZ R184, -R14, R14, 1 ;  /* 0x3f8000000eb87423 */ /* 0x000fe2000001010e */
[--C-:B------:R-:W-:Y:S01]  /*3160*/  FADD.FTZ R187, R129, -R7.reuse ;  /* 0x8000000781bb7221 */ /* 0x100fe20000010000 */
[----:B------:R-:W-:Y:S01]  /*3170*/  FADD.FTZ R154, R131, -R7 ;  /* 0x80000007839a7221 */ /* 0x000fe20000010000 */
[----:B-----5:R-:W-:-:S02]  /*3180*/  FMUL.FTZ R14, R121, R6 ;  /* 0x00000006790e7220 */ /* 0x020fc40000410000 */
[----:B------:R-:W5:Y:S01]  /*3190*/  MUFU.EX2 R123, R123 ;  /* 0x0000007b007b7308 */ /* 0x000f620000000800 */
[----:B------:R-:W4:Y:S01]  /*31a0*/  LDS.64 R6, [R5+0x1e280] ;  /* 0x01e2800005067984 */ /* 0x000f220000000a00 */
[----:B-1----:R-:W-:Y:S01]  /*31b0*/  FADD.FTZ R219, R124, -R156 ;  /* 0x8000009c7cdb7221 */ /* 0x002fe20000010000 */
[----:B------:R-:W-:-:S05]  /*31c0*/  FMUL.FTZ R185, R122, R185 ;  /* 0x000000b97ab97220 */ /* 0x000fca0000410000 */
[----:B------:R-:W1:Y:S01]  /*31d0*/  MUFU.EX2 R124, R188 ;  /* 0x000000bc007c7308 */ /* 0x000e620000000800 */
[----:B------:R-:W-:Y:S01]  /*31e0*/  FMUL.FTZ R184, R184, R185 ;  /* 0x000000b9b8b87220 */ /* 0x000fe20000410000 */
[----:B------:R-:W-:Y:S01]  /*31f0*/  FFMA.FTZ R185, -R17, R17, 1 ;  /* 0x3f80000011b97423 */ /* 0x000fe20000010111 */
[----:B------:R-:W-:Y:S01]  /*3200*/  FFMA.FTZ R129, -R15, R15, 1 ;  /* 0x3f8000000f817423 */ /* 0x000fe2000001010f */
[----:B------:R-:W-:Y:S01]  /*3210*/  FFMA.FTZ R216, R216, UR19, -R189 ;  /* 0x00000013d8d87c23 */ /* 0x000fe200080108bd */
[----:B------:R-:W-:Y:S02]  /*3220*/  FSEL R131, R221, -INF , !P4 ;  /* 0xff800000dd837808 */ /* 0x000fe40006000000 */
[----:B------:R-:W-:Y:S01]  /*3230*/  FSEL R15, R223, -INF , !P0 ;  /* 0xff800000df0f7808 */ /* 0x000fe20004000000 */
[----:B------:R-:W1:Y:S01]  /*3240*/  MUFU.EX2 R125, R125 ;  /* 0x0000007d007d7308 */ /* 0x000e620000000800 */
[----:B------:R-:W-:Y:S01]  /*3250*/  FMUL.FTZ R185, R185, R14 ;  /* 0x0000000eb9b97220 */ /* 0x000fe20000410000 */
[----:B--2---:R-:W-:Y:S01]  /*3260*/  FMUL.FTZ R14, R8, R187 ;  /* 0x000000bb080e7220 */ /* 0x004fe20000410000 */
[----:B-----5:R-:W-:Y:S01]  /*3270*/  FMUL.FTZ R187, R123, R154 ;  /* 0x0000009a7bbb7220 */ /* 0x020fe20000410000 */
[--C-:B------:R-:W-:Y:S01]  /*3280*/  FFMA.FTZ R131, R131, UR19, -R20.reuse ;  /* 0x0000001383837c23 */ /* 0x100fe20008010814 */
[----:B------:R-:W-:Y:S01]  /*3290*/  FFMA.FTZ R154, R15, UR19, -R20 ;  /* 0x000000130f9a7c23 */ /* 0x000fe20008010814 */
[----:B------:R-:W-:-:S02]  /*32a0*/  FFMA.FTZ R130, -R18, R18, 1 ;  /* 0x3f80000012827423 */ /* 0x000fc40000010112 */
[----:B------:R-:W2:Y:S01]  /*32b0*/  MUFU.EX2 R12, R216 ;  /* 0x000000d8000c7308 */ /* 0x000ea20000000800 */
[----:B------:R-:W-:Y:S01]  /*32c0*/  FSEL R20, R222, -INF , !P5 ;  /* 0xff800000de147808 */ /* 0x000fe20006800000 */
[----:B---3--:R-:W-:Y:S01]  /*32d0*/  FADD.FTZ R189, R134, -R10 ;  /* 0x8000000a86bd7221 */ /* 0x008fe20000010000 */
[--C-:B------:R-:W-:Y:S01]  /*32e0*/  FFMA.FTZ R207, R207, UR19, -R22.reuse ;  /* 0x00000013cfcf7c23 */ /* 0x100fe20008010816 */
[----:B------:R-:W-:Y:S01]  /*32f0*/  FFMA.FTZ R209, R209, UR19, -R22 ;  /* 0x00000013d1d17c23 */ /* 0x000fe20008010816 */
[----:B------:R-:W-:Y:S01]  /*3300*/  FMUL.FTZ R130, R130, R187 ;  /* 0x000000bb82827220 */ /* 0x000fe20000410000 */
[----:B------:R-:W-:Y:S02]  /*3310*/  FSEL R156, R224, -INF , !P1 ;  /* 0xff800000e09c7808 */ /* 0x000fe40004800000 */
[----:B------:R3:W-:Y:S01]  /*3320*/  MUFU.EX2 R22, R208 ;  /* 0x000000d000167308 */ /* 0x0007e20000000800 */
[----:B------:R-:W-:Y:S01]  /*3330*/  FFMA.FTZ R134, R20, UR19, -R21 ;  /* 0x0000001314867c23 */ /* 0x000fe20008010815 */
[----:B------:R-:W-:Y:S01]  /*3340*/  FFMA.FTZ R187, -R197, R197, 1 ;  /* 0x3f800000c5bb7423 */ /* 0x000fe200000101c5 */
[----:B------:R-:W-:Y:S01]  /*3350*/  FMUL.FTZ R129, R129, R14 ;  /* 0x0000000e81817220 */ /* 0x000fe20000410000 */
[----:B------:R-:W-:Y:S01]  /*3360*/  FADD.FTZ R20, R133, -R11 ;  /* 0x8000000b85147221 */ /* 0x000fe20000010000 */
[----:B------:R-:W5:Y:S01]  /*3370*/  LDS.64 R14, [R5+0x1e2a0] ;  /* 0x01e2a000050e7984 */ /* 0x000f620000000a00 */
[----:B---3--:R-:W-:Y:S01]  /*3380*/  FADD.FTZ R208, R132, -R10 ;  /* 0x8000000a84d07221 */ /* 0x008fe20000010000 */
[----:B-1----:R-:W-:Y:S01]  /*3390*/  FMUL.FTZ R10, R124, R189 ;  /* 0x000000bd7c0a7220 */ /* 0x002fe20000410000 */
[----:B------:R-:W-:Y:S01]  /*33a0*/  FFMA.FTZ R156, R156, UR19, -R21 ;  /* 0x000000139c9c7c23 */ /* 0x000fe20008010815 */
[----:B------:R-:W1:Y:S01]  /*33b0*/  MUFU.EX2 R126, R126 ;  /* 0x0000007e007e7308 */ /* 0x000e620000000800 */
[----:B------:R-:W-:Y:S01]  /*33c0*/  FFMA.FTZ R132, -R19, R19, 1 ;  /* 0x3f80000013847423 */ /* 0x000fe20000010113 */
[----:B------:R-:W-:Y:S01]  /*33d0*/  FMUL.FTZ R187, R187, R10 ;  /* 0x0000000abbbb7220 */ /* 0x000fe20000410000 */
[----:B------:R-:W-:Y:S01]  /*33e0*/  FMUL.FTZ R21, R9, R208 ;  /* 0x000000d009157220 */ /* 0x000fe20000410000 */
[----:B------:R-:W-:Y:S01]  /*33f0*/  FADD.FTZ R11, R135, -R11 ;  /* 0x8000000b870b7221 */ /* 0x000fe20000010000 */
[----:B------:R-:W-:Y:S01]  /*3400*/  FMUL.FTZ R10, R125, R20 ;  /* 0x000000147d0a7220 */ /* 0x000fe20000410000 */
[----:B------:R-:W-:-:S02]  /*3410*/  FFMA.FTZ R133, -R196, R196, 1 ;  /* 0x3f800000c4857423 */ /* 0x000fc400000101c4 */
[----:B------:R-:W3:Y:S01]  /*3420*/  MUFU.EX2 R13, R213 ;  /* 0x000000d5000d7308 */ /* 0x000ee20000000800 */
[----:B------:R-:W-:Y:S01]  /*3430*/  FMUL.FTZ R132, R132, R21 ;  /* 0x0000001584847220 */ /* 0x000fe20000410000 */
[----:B------:R-:W-:Y:S01]  /*3440*/  FSEL R128, R195, -INF , !P3 ;  /* 0xff800000c3807808 */ /* 0x000fe20005800000 */
[----:B--2---:R-:W-:Y:S01]  /*3450*/  FMUL.FTZ R21, R12, R11 ;  /* 0x0000000b0c157220 */ /* 0x004fe20000410000 */
[----:B------:R-:W-:-:S04]  /*3460*/  FSEL R188, R220, -INF , !P2 ;  /* 0xff800000dcbc7808 */ /* 0x000fc80005000000 */
[----:B------:R-:W2:Y:S01]  /*3470*/  MUFU.EX2 R152, R152 ;  /* 0x0000009800987308 */ /* 0x000ea20000000800 */
[----:B------:R-:W-:Y:S02]  /*3480*/  FMUL.FTZ R133, R133, R10 ;  /* 0x0000000a85857220 */ /* 0x000fe40000410000 */
[----:B------:R-:W5:Y:S01]  /*3490*/  LDS.64 R10, [R5+0x1e2c0] ;  /* 0x01e2c000050a7984 */ /* 0x000f620000000a00 */
[--C-:B------:R-:W-:Y:S01]  /*34a0*/  FFMA.FTZ R128, R128, UR19, -R23.reuse ;  /* 0x0000001380807c23 */ /* 0x100fe20008010817 */
[----:B------:R-:W-:Y:S01]  /*34b0*/  FFMA.FTZ R188, R188, UR19, -R23 ;  /* 0x00000013bcbc7c23 */ /* 0x000fe20008010817 */
[--C-:B----4-:R-:W-:Y:S02]  /*34c0*/  FADD.FTZ R189, R136, -R6.reuse ;  /* 0x8000000688bd7221 */ /* 0x110fe40000010000 */
[----:B------:R4:W-:Y:S01]  /*34d0*/  MUFU.EX2 R23, R206 ;  /* 0x000000ce00177308 */ /* 0x0009e20000000800 */
[----:B------:R-:W-:Y:S01]  /*34e0*/  FFMA.FTZ R198, -R198, R198, 1 ;  /* 0x3f800000c6c67423 */ /* 0x000fe200000101c6 */
[----:B------:R-:W-:Y:S01]  /*34f0*/  FADD.FTZ R6, R138, -R6 ;  /* 0x800000068a067221 */ /* 0x000fe20000010000 */
[----:B-1----:R-:W-:Y:S01]  /*3500*/  FMUL.FTZ R196, R126, R189 ;  /* 0x000000bd7ec47220 */ /* 0x002fe20000410000 */
[--C-:B----4-:R-:W-:Y:S01]  /*3510*/  FADD.FTZ R206, R137, -R7.reuse ;  /* 0x8000000789ce7221 */ /* 0x110fe20000010000 */
[----:B------:R-:W-:-:S03]  /*3520*/  FADD.FTZ R7, R139, -R7 ;  /* 0x800000078b077221 */ /* 0x000fc60000010000 */
[----:B------:R-:W1:Y:S01]  /*3530*/  MUFU.EX2 R127, R127 ;  /* 0x0000007f007f7308 */ /* 0x000e620000000800 */
[----:B------:R-:W-:Y:S01]  /*3540*/  FMUL.FTZ R136, R198, R21 ;  /* 0x00000015c6887220 */ /* 0x000fe20000410000 */
[----:B---3--:R-:W-:Y:S01]  /*3550*/  FMUL.FTZ R198, R13, R6 ;  /* 0x000000060dc67220 */ /* 0x008fe20000410000 */
[----:B--2---:R-:W-:Y:S02]  /*3560*/  FMUL.FTZ R189, R152, R7 ;  /* 0x0000000798bd7220 */ /* 0x004fe40000410000 */
[----:B------:R2:W3:Y:S01]  /*3570*/  LDS.64 R6, [R5+0x1e2e0] ;  /* 0x01e2e00005067984 */ /* 0x0004e20000000a00 */
[----:B------:R-:W-:Y:S02]  /*3580*/  FFMA.FTZ R138, -R200, R200, 1 ;  /* 0x3f800000c88a7423 */ /* 0x000fe400000101c8 */
[----:B------:R-:W4:Y:S01]  /*3590*/  MUFU.EX2 R17, R211 ;  /* 0x000000d300117308 */ /* 0x000f220000000800 */
[----:B------:R-:W-:Y:S01]  /*35a0*/  FFMA.FTZ R137, -R201, R201, 1 ;  /* 0x3f800000c9897423 */ /* 0x000fe200000101c9 */
[----:B-1----:R-:W-:-:S06]  /*35b0*/  FMUL.FTZ R139, R127, R206 ;  /* 0x000000ce7f8b7220 */ /* 0x002fcc0000410000 */
[----:B------:R1:W3:Y:S01]  /*35c0*/  MUFU.EX2 R21, R188 ;  /* 0x000000bc00157308 */ /* 0x0002e20000000800 */
[----:B------:R-:W-:Y:S01]  /*35d0*/  FMUL.FTZ R138, R138, R139 ;  /* 0x0000008b8a8a7220 */ /* 0x000fe20000410000 */
[--C-:B-----5:R-:W-:Y:S01]  /*35e0*/  FADD.FTZ R139, R140, -R14.reuse ;  /* 0x8000000e8c8b7221 */ /* 0x120fe20000010000 */
[----:B------:R-:W-:Y:S01]  /*35f0*/  FMUL.FTZ R137, R137, R198 ;  /* 0x000000c689897220 */ /* 0x000fe20000410000 */
[----:B------:R-:W-:-:S04]  /*3600*/  FADD.FTZ R198, R142, -R14 ;  /* 0x8000000e8ec67221 */ /* 0x000fc80000010000 */
[----:B------:R-:W5:Y:S01]  /*3610*/  MUFU.EX2 R128, R128 ;  /* 0x0000008000807308 */ /* 0x000f620000000800 */
[----:B------:R-:W-:Y:S01]  /*3620*/  FFMA.FTZ R203, -R203, R203, 1 ;  /* 0x3f800000cbcb7423 */ /* 0x000fe200000101cb */
[----:B------:R-:W-:Y:S01]  /*3630*/  FMUL.FTZ R142, R22, R139 ;  /* 0x0000008b168e7220 */ /* 0x000fe20000410000 */
[----:B-1----:R-:W-:Y:S01]  /*3640*/  FADD.FTZ R188, R141, -R15 ;  /* 0x8000000f8dbc7221 */ /* 0x002fe20000010000 */
[--C-:B------:R-:W-:Y:S02]  /*3650*/  FADD.FTZ R145, R145, -R11.reuse ;  /* 0x8000000b91917221 */ /* 0x100fe40000010000 */
[----:B--2---:R-:W-:Y:S01]  /*3660*/  FMUL.FTZ R5, R203, R142 ;  /* 0x0000008ecb057220 */ /* 0x004fe20000410000 */
[----:B------:R-:W-:Y:S01]  /*3670*/  FADD.FTZ R142, R147, -R11 ;  /* 0x8000000b938e7221 */ /* 0x000fe20000010000 */
[----:B------:R-:W1:Y:S01]  /*3680*/  MUFU.EX2 R154, R154 ;  /* 0x0000009a009a7308 */ /* 0x000e620000000800 */
[----:B------:R-:W-:Y:S01]  /*3690*/  FFMA.FTZ R14, -R205, R205, 1 ;  /* 0x3f800000cd0e7423 */ /* 0x000fe200000101cd */
[----:B------:R-:W-:Y:S01]  /*36a0*/  FFMA.FTZ R140, -R204, R204, 1 ;  /* 0x3f800000cc8c7423 */ /* 0x000fe200000101cc */
[----:B----4-:R-:W-:Y:S01]  /*36b0*/  FMUL.FTZ R139, R17, R198 ;  /* 0x000000c6118b7220 */ /* 0x010fe20000410000 */
[----:B------:R-:W-:-:S04]  /*36c0*/  FMUL.FTZ R141, R23, R188 ;  /* 0x000000bc178d7220 */ /* 0x000fc80000410000 */
[----:B------:R-:W2:Y:S01]  /*36d0*/  MUFU.EX2 R11, R156 ;  /* 0x0000009c000b7308 */ /* 0x000ea20000000800 */
[----:B------:R-:W-:Y:S01]  /*36e0*/  FMUL.FTZ R14, R14, R139 ;  /* 0x0000008b0e0e7220 */ /* 0x000fe20000410000 */
[----:B------:R-:W-:Y:S01]  /*36f0*/  FMUL.FTZ R140, R140, R141 ;  /* 0x0000008d8c8c7220 */ /* 0x000fe20000410000 */
[----:B------:R-:W-:-:S05]  /*3700*/  FADD.FTZ R144, R144, -R10 ;  /* 0x8000000a90907221 */ /* 0x000fca0000010000 */
[----:B------:R-:W4:Y:S01]  /*3710*/  MUFU.EX2 R18, R210 ;  /* 0x000000d200127308 */ /* 0x000f220000000800 */
[----:B------:R-:W-:Y:S01]  /*3720*/  FADD.FTZ R139, R146, -R10 ;  /* 0x8000000a928b7221 */ /* 0x000fe20000010000 */
[----:B------:R-:W-:Y:S01]  /*3730*/  FFMA.FTZ R220, -R220, R220, 1 ;  /* 0x3f800000dcdc7423 */ /* 0x000fe200000101dc */
[----:B---3--:R-:W-:-:S05]  /*3740*/  FMUL.FTZ R141, R21, R142 ;  /* 0x0000008e158d7220 */ /* 0x008fca0000410000 */
[----:B------:R-:W3:Y:S01]  /*3750*/  MUFU.EX2 R19, R207 ;  /* 0x000000cf00137308 */ /* 0x000ee20000000800 */
[----:B------:R-:W-:Y:S01]  /*3760*/  FFMA.FTZ R195, -R195, R195, 1 ;  /* 0x3f800000c3c37423 */ /* 0x000fe200000101c3 */
[----:B-----5:R-:W-:-:S06]  /*3770*/  FMUL.FTZ R10, R128, R145 ;  /* 0x00000091800a7220 */ /* 0x020fcc0000410000 */
[----:B------:R-:W5:Y:S08]  /*3780*/  MUFU.EX2 R20, R209 ;  /* 0x000000d100147308 */ /* 0x000f700000000800 */
[----:B------:R-:W5:Y:S08]  /*3790*/  MUFU.EX2 R131, R131 ;  /* 0x0000008300837308 */ /* 0x000f700000000800 */
[----:B------:R-:W5:Y:S01]  /*37a0*/  MUFU.EX2 R134, R134 ;  /* 0x0000008600867308 */ /* 0x000f620000000800 */
[----:B------:R-:W-:Y:S01]  /*37b0*/  FMUL.FTZ R220, R220, R141 ;  /* 0x0000008ddcdc7220 */ /* 0x000fe20000410000 */
[----:B------:R-:W-:Y:S01]  /*37c0*/  FMUL.FTZ R195, R195, R10 ;  /* 0x0000000ac3c37220 */ /* 0x000fe20000410000 */
[--C-:B------:R-:W-:Y:S01]  /*37d0*/  FADD.FTZ R141, R150, -R6.reuse ;  /* 0x80000006968d7221 */ /* 0x100fe20000010000 */
[----:B------:R-:W-:Y:S01]  /*37e0*/  FADD.FTZ R10, R151, -R7 ;  /* 0x80000007970a7221 */ /* 0x000fe20000010000 */
[----:B------:R-:W-:Y:S01]  /*37f0*/  FFMA.FTZ R135, -R199, R199, 1 ;  /* 0x3f800000c7877423 */ /* 0x000fe200000101c7 */
[----:B------:R-:W-:Y:S01]  /*3800*/  FADD.FTZ R143, R143, -R15 ;  /* 0x8000000f8f8f7221 */ /* 0x000fe20000010000 */
[----:B------:R-:W-:Y:S01]  /*3810*/  FADD.FTZ R148, R148, -R6 ;  /* 0x8000000694947221 */ /* 0x000fe20000010000 */
[----:B------:R-:W-:Y:S01]  /*3820*/  FMUL.FTZ R233, R225, R230 ;  /* 0x000000e6e1e97220 */ /* 0x000fe20000410000 */
[----:B------:R-:W-:Y:S01]  /*3830*/  FMUL.FTZ R218, R226, R231 ;  /* 0x000000e7e2da7220 */ /* 0x000fe20000410000 */
[----:B------:R-:W-:Y:S01]  /*3840*/  FADD.FTZ R149, R149, -R7 ;  /* 0x8000000795957221 */ /* 0x000fe20000010000 */
[----:B-1----:R-:W-:Y:S01]  /*3850*/  FMUL.FTZ R6, R154, R141 ;  /* 0x0000008d9a067220 */ /* 0x002fe20000410000 */
[----:B------:R-:W-:Y:S01]  /*3860*/  FMUL.FTZ R219, R158, R219 ;  /* 0x000000db9edb7220 */ /* 0x000fe20000410000 */
[----:B--2---:R-:W-:Y:S01]  /*3870*/  FMUL.FTZ R141, R11, R10 ;  /* 0x0000000a0b8d7220 */ /* 0x004fe20000410000 */
[----:B------:R-:W-:Y:S01]  /*3880*/  FMUL.FTZ R135, R135, R196 ;  /* 0x000000c487877220 */ /* 0x000fe20000410000 */
[----:B------:R-:W-:-:S02]  /*3890*/  IMAD.U32 R10, RZ, RZ, UR5 ;  /* 0x00000005ff0a7e24 */ /* 0x000fc4000f8e00ff */
[----:B------:R-:W-:Y:S01]  /*38a0*/  FFMA.FTZ R196, -R202, R202, 1 ;  /* 0x3f800000cac47423 */ /* 0x000fe200000101ca */
[----:B------:R-:W-:Y:S01]  /*38b0*/  FFMA.FTZ R15, -R236, R236, 1 ;  /* 0x3f800000ec0f7423 */ /* 0x000fe200000101ec */
[----:B----4-:R-:W-:Y:S01]  /*38c0*/  FMUL.FTZ R188, R18, R143 ;  /* 0x0000008f12bc7220 */ /* 0x010fe20000410000 */
[----:B------:R-:W-:Y:S01]  /*38d0*/  FMUL.FTZ R190, R190, R233 ;  /* 0x000000e9bebe7220 */ /* 0x000fe20000410000 */
[----:B------:R-:W-:Y:S01]  /*38e0*/  FMUL.FTZ R191, R191, R218 ;  /* 0x000000dabfbf7220 */ /* 0x000fe20000410000 */
[----:B------:R-:W-:Y:S01]  /*38f0*/  FFMA.FTZ R235, -R235, R235, 1 ;  /* 0x3f800000ebeb7423 */ /* 0x000fe200000101eb */
[----:B------:R-:W-:Y:S01]  /*3900*/  FFMA.FTZ R234, -R234, R234, 1 ;  /* 0x3f800000eaea7423 */ /* 0x000fe200000101ea */
[----:B---3--:R-:W-:Y:S01]  /*3910*/  FMUL.FTZ R144, R19, R144 ;  /* 0x0000009013907220 */ /* 0x008fe20000410000 */
[----:B-----5:R-:W-:Y:S01]  /*3920*/  FMUL.FTZ R139, R20, R139 ;  /* 0x0000008b148b7220 */ /* 0x020fe20000410000 */
[----:B------:R-:W-:Y:S01]  /*3930*/  FFMA.FTZ R221, -R221, R221, 1 ;  /* 0x3f800000dddd7423 */ /* 0x000fe200000101dd */
[----:B------:R-:W-:Y:S01]  /*3940*/  FFMA.FTZ R223, -R223, R223, 1 ;  /* 0x3f800000dfdf7423 */ /* 0x000fe200000101df */
[----:B------:R-:W-:Y:S01]  /*3950*/  FFMA.FTZ R222, -R222, R222, 1 ;  /* 0x3f800000dede7423 */ /* 0x000fe200000101de */
[----:B------:R-:W-:Y:S01]  /*3960*/  FFMA.FTZ R224, -R224, R224, 1 ;  /* 0x3f800000e0e07423 */ /* 0x000fe200000101e0 */
[----:B------:R-:W-:Y:S01]  /*3970*/  FMUL.FTZ R148, R131, R148 ;  /* 0x0000009483947220 */ /* 0x000fe20000410000 */
[----:B------:R-:W-:Y:S01]  /*3980*/  FMUL.FTZ R149, R134, R149 ;  /* 0x0000009586957220 */ /* 0x000fe20000410000 */
[----:B------:R-:W-:Y:S01]  /*3990*/  FMUL.FTZ R214, R214, R219 ;  /* 0x000000dbd6d67220 */ /* 0x000fe20000410000 */
[----:B------:R-:W-:-:S02]  /*39a0*/  IMAD R10, R10, 0x2000, R232 ;  /* 0x000020000a0a7824 */ /* 0x000fc400078e02e8 */
[----:B------:R-:W-:Y:S01]  /*39b0*/  FMUL.FTZ R196, R196, R189 ;  /* 0x000000bdc4c47220 */ /* 0x000fe20000410000 */
[----:B------:R-:W-:Y:S01]  /*39c0*/  FMUL.FTZ R15, R15, R188 ;  /* 0x000000bc0f0f7220 */ /* 0x000fe20000410000 */
[----:B------:R-:W-:Y:S01]  /*39d0*/  FMUL.FTZ R144, R235, R144 ;  /* 0x00000090eb907220 */ /* 0x000fe20000410000 */
[----:B------:R-:W-:Y:S01]  /*39e0*/  FMUL.FTZ R139, R234, R139 ;  /* 0x0000008bea8b7220 */ /* 0x000fe20000410000 */
[----:B------:R-:W-:Y:S01]  /*39f0*/  FMUL.FTZ R146, R221, R148 ;  /* 0x00000094dd927220 */ /* 0x000fe20000410000 */
[----:B------:R-:W-:Y:S01]  /*3a00*/  FMUL.FTZ R6, R223, R6 ;  /* 0x00000006df067220 */ /* 0x000fe20000410000 */
[----:B------:R-:W-:Y:S01]  /*3a10*/  FMUL.FTZ R7, R222, R149 ;  /* 0x00000095de077220 */ /* 0x000fe20000410000 */
[----:B------:R-:W-:Y:S01]  /*3a20*/  FMUL.FTZ R141, R224, R141 ;  /* 0x0000008de08d7220 */ /* 0x000fe20000410000 */
[----:B------:R-:W-:Y:S01]  /*3a30*/  F2FP.F16.F32.PACK_AB R188, R191, R190 ;  /* 0x000000bebfbc723e */ /* 0x000fe200000000ff */
[----:B------:R-:W-:Y:S01]  /*3a40*/  IMAD R10, R10, 0x2, R237 ;  /* 0x000000020a0a7824 */ /* 0x000fe200078e02ed */
[----:B------:R-:W-:-:S02]  /*3a50*/  F2FP.F16.F32.PACK_AB R189, R193, R192 ;  /* 0x000000c0c1bd723e */ /* 0x000fc400000000ff */
[----:B------:R-:W-:Y:S02]  /*3a60*/  F2FP.F16.F32.PACK_AB R190, R215, R214 ;  /* 0x000000d6d7be723e */ /* 0x000fe400000000ff */
[----:B------:R-:W-:Y:S01]  /*3a70*/  F2FP.F16.F32.PACK_AB R191, R186, R157 ;  /* 0x0000009dbabf723e */ /* 0x000fe200000000ff */
[----:B------:R-:W-:Y:S01]  /*3a80*/  ULOP3.LUT UR8, UR8, 0x1000000, URZ, 0xfc, !UPT ;  /* 0x0100000008087892 */ /* 0x000fe2000f8efc3f */
[----:B------:R-:W-:Y:S02]  /*3a90*/  F2FP.F16.F32.PACK_AB R184, R129, R184 ;  /* 0x000000b881b8723e */ /* 0x000fe400000000ff */
        /* <DEDUP_REMOVED lines=10> */
[----:B------:R-:W-:Y:S01]  /*3b40*/  F2FP.F16.F32.PACK_AB R147, R141, R6 ;  /* 0x000000068d93723e */ /* 0x000fe200000000ff */
[----:B------:R1:W-:Y:S01]  /*3b50*/  STSM.16.MT88.4 [R10+0x1e800], R188 ;  /* 0x01e800bc0a007844 */ /* 0x0003e20000004200 */
[----:B------:R-:W-:Y:S01]  /*3b60*/  F2FP.F16.F32.PACK_AB R156, R226, R225 ;  /* 0x000000e1e29c723e */ /* 0x000fe200000000ff */
[----:B------:R-:W-:Y:S01]  /*3b70*/  UIMAD UR8, UR5, 0x300, UR8 ;  /* 0x00000300050878a4 */ /* 0x000fe2000f8e0208 */
[----:B------:R-:W-:Y:S01]  /*3b80*/  F2FP.F16.F32.PACK_AB R157, R155, R153 ;  /* 0x000000999b9d723e */ /* 0x000fe200000000ff */
[----:B------:R1:W-:Y:S01]  /*3b90*/  STSM.16.MT88.4 [R10+0x1f000], R184 ;  /* 0x01f000b80a007844 */ /* 0x0003e20000004200 */
[----:B------:R-:W-:Y:S02]  /*3ba0*/  F2FP.F16.F32.PACK_AB R158, R194, R158 ;  /* 0x0000009ec29e723e */ /* 0x000fe400000000ff */
[----:B------:R-:W-:Y:S01]  /*3bb0*/  F2FP.F16.F32.PACK_AB R159, R120, R159 ;  /* 0x0000009f789f723e */ /* 0x000fe200000000ff */
[----:B------:R1:W-:Y:S04]  /*3bc0*/  STSM.16.MT88.4 [R10+0x1f800], R148 ;  /* 0x01f800940a007844 */ /* 0x0003e80000004200 */
[----:B------:R1:W-:Y:S01]  /*3bd0*/  STSM.16.MT88.4 [R10+0x20000], R144 ;  /* 0x020000900a007844 */ /* 0x0003e20000004200 */
[----:B------:R-:W-:Y:S01]  /*3be0*/  WARPGROUP.ARRIVE ;  /* 0x00000000000079c5 */ /* 0x000fe20000000000 */
[----:B------:R-:W-:Y:S01]  /*3bf0*/  UMOV UR10, UR8 ;  /* 0x00000008000a7c82 */ /* 0x000fe20008000000 */
[----:B------:R-:W-:-:S04]  /*3c00*/  UMOV UR11, 0x80000020 ;  /* 0x80000020000b7882 */ /* 0x000fc80000000000 */
[----:B------:R-:W-:Y:S01]  /*3c10*/  HGMMA.64x96x16.F32 R72, R156, gdesc[UR8].tnspB, R72, gsb0 ;  /* 0x416000089c487df0 */ /* 0x000fe20008000848 */
[----:B------:R-:W-:Y:S02]  /*3c20*/  F2FP.F16.F32.PACK_AB R120, R8, R122 ;  /* 0x0000007a0878723e */ /* 0x000fe400000000ff */
[----:B------:R-:W-:Y:S01]  /*3c30*/  F2FP.F16.F32.PACK_AB R121, R123, R121 ;  /* 0x000000797b79723e */ /* 0x000fe200000000ff */
[----:B------:R-:W-:Y:S01]  /*3c40*/  UIADD3 UR10, UR8, 0x40, URZ ;  /* 0x00000040080a7890 */ /* 0x000fe2000fffe03f */
[----:B------:R-:W-:Y:S02]  /*3c50*/  F2FP.F16.F32.PACK_AB R122, R125, R9 ;  /* 0x000000097d7a723e */ /* 0x000fe400000000ff */
[----:B------:R-:W-:Y:S01]  /*3c60*/  F2FP.F16.F32.PACK_AB R123, R12, R124 ;  /* 0x0000007c0c7b723e */ /* 0x000fe200000000ff */
[----:B------:R-:W-:Y:S01]  /*3c70*/  UMOV UR11, 0x80000020 ;  /* 0x80000020000b7882 */ /* 0x000fe20000000000 */
[----:B------:R-:W-:Y:S02]  /*3c80*/  WARPGROUP.DEPBAR.LE gsb0, 0x0 ;  /* 0x00008000000079c5 */ /* 0x000fe40000010000 */
[----:B------:R-:W-:-:S06]  /*3c90*/  WARPGROUP.ARRIVE ;  /* 0x00000000000079c5 */ /* 0x000fcc0000000000 */
[----:B------:R-:W-:Y:S01]  /*3ca0*/  HGMMA.64x96x16.F32 R72, R120, gdesc[UR8].tnspB, R72, gsb0 ;  /* 0x4160000878487df0 */ /* 0x000fe20008000848 */
[----:B------:R-:W-:Y:S01]  /*3cb0*/  UIADD3 UR10, UR8, 0x80, URZ ;  /* 0x00000080080a7890 */ /* 0x000fe2000fffe03f */
[----:B------:R-:W-:Y:S01]  /*3cc0*/  UMOV UR11, 0x80000020 ;  /* 0x80000020000b7882 */ /* 0x000fe20000000000 */
[----:B------:R-:W-:Y:S01]  /*3cd0*/  VIADD R129, R237, 0x1e800 ;  /* 0x0001e800ed817836 */ /* 0x000fe20000000000 */
[----:B------:R-:W-:Y:S01]  /*3ce0*/  F2FP.F16.F32.PACK_AB R130, R134, R131 ;  /* 0x000000838682723e */ /* 0x000fe200000000ff */
[----:B------:R-:W-:Y:S01]  /*3cf0*/  UIADD3 UR12, UR8, 0xc0, URZ ;  /* 0x000000c0080c7890 */ /* 0x000fe2000fffe03f */
[----:B------:R-:W-:Y:S02]  /*3d00*/  F2FP.F16.F32.PACK_AB R128, R128, R19 ;  /* 0x000000138080723e */ /* 0x000fe400000000ff */
[----:B------:R-:W-:Y:S02]  /*3d10*/  R2UR UR9, R129 ;  /* 0x00000000810972ca */ /* 0x000fe400000e0000 */
[----:B------:R-:W-:-:S02]  /*3d20*/  F2FP.F16.F32.PACK_AB R129, R21, R20 ;  /* 0x000000141581723e */ /* 0x000fc400000000ff */
[----:B------:R-:W-:Y:S01]  /*3d30*/  F2FP.F16.F32.PACK_AB R131, R11, R154 ;  /* 0x0000009a0b83723e */ /* 0x000fe200000000ff */
[----:B------:R-:W-:Y:S02]  /*3d40*/  WARPGROUP.DEPBAR.LE gsb0, 0x0 ;  /* 0x00008000000079c5 */ /* 0x000fe40000010000 */
[----:B------:R-:W-:Y:S02]  /*3d50*/  F2FP.F16.F32.PACK_AB R120, R127, R126 ;  /* 0x0000007e7f78723e */ /* 0x000fe400000000ff */
[----:B------:R-:W-:Y:S02]  /*3d60*/  F2FP.F16.F32.PACK_AB R121, R152, R13 ;  /* 0x0000000d9879723e */ /* 0x000fe400000000ff */
[----:B------:R-:W-:Y:S02]  /*3d70*/  F2FP.F16.F32.PACK_AB R122, R23, R22 ;  /* 0x00000016177a723e */ /* 0x000fe400000000ff */
[----:B------:R-:W-:-:S04]  /*3d80*/  F2FP.F16.F32.PACK_AB R123, R18, R17 ;  /* 0x00000011127b723e */ /* 0x000fc800000000ff */
[----:B------:R-:W-:-:S06]  /*3d90*/  WARPGROUP.ARRIVE ;  /* 0x00000000000079c5 */ /* 0x000fcc0000000000 */
[----:B------:R-:W-:Y:S01]  /*3da0*/  HGMMA.64x96x16.F32 R72, R120, gdesc[UR8].tnspB, R72, gsb0 ;  /* 0x4160000878487df0 */ /* 0x000fe20008000848 */
[----:B------:R-:W-:Y:S01]  /*3db0*/  UMOV UR14, UR12 ;  /* 0x0000000c000e7c82 */ /* 0x000fe20008000000 */
[----:B------:R-:W-:Y:S01]  /*3dc0*/  UMOV UR15, 0x80000020 ;  /* 0x80000020000f7882 */ /* 0x000fe20000000000 */
[----:B------:R-:W-:Y:S02]  /*3dd0*/  WARPGROUP.DEPBAR.LE gsb0, 0x0 ;  /* 0x00008000000079c5 */ /* 0x000fe40000010000 */
[----:B------:R-:W-:-:S06]  /*3de0*/  WARPGROUP.ARRIVE ;  /* 0x00000000000079c5 */ /* 0x000fcc0000000000 */
[----:B------:R-:W-:Y:S01]  /*3df0*/  HGMMA.64x96x16.F32 R72, R128, gdesc[UR12].tnspB, R72, gsb0 ;  /* 0x4160000c80487df0 */ /* 0x000fe20008000848 */
[----:B------:R-:W-:-:S05]  /*3e00*/  IMAD R5, R16, 0x1000, R237 ;  /* 0x0000100010057824 */ /* 0x000fca00078e02ed */
[----:B------:R-:W-:Y:S01]  /*3e10*/  R2UR UR10, R5 ;  /* 0x00000000050a72ca */ /* 0x000fe200000e0000 */
[----:B------:R-:W-:-:S04]  /*3e20*/  USHF.R.U32.HI UR9, URZ, 0x4, UR9 ;  /* 0x000000043f097899 */ /* 0x000fc80008011609 */
[----:B------:R-:W-:-:S04]  /*3e30*/  ULOP3.LUT UR9, UR9, 0x3fff, URZ, 0xc0, !UPT ;  /* 0x00003fff09097892 */ /* 0x000fc8000f8ec03f */
[----:B------:R-:W-:-:S04]  /*3e40*/  ULOP3.LUT UR9, UR9, 0x10000, URZ, 0xfc, !UPT ;  /* 0x0001000009097892 */ /* 0x000fc8000f8efc3f */
[----:B------:R-:W-:Y:S02]  /*3e50*/  USHF.R.U32.HI UR10, URZ, 0x4, UR10 ;  /* 0x000000043f0a7899 */ /* 0x000fe4000801160a */
[----:B------:R-:W-:Y:S02]  /*3e60*/  ULEA UR8, UR5, UR9, 0xa ;  /* 0x0000000905087291 */ /* 0x000fe4000f8e503f */
[----:B------:R-:W-:Y:S01]  /*3e70*/  ULOP3.LUT UR10, UR10, 0x3fff, URZ, 0xc0, !UPT ;  /* 0x00003fff0a0a7892 */ /* 0x000fe2000f8ec03f */
[----:B------:R-:W-:Y:S01]  /*3e80*/  UMOV UR11, 0xc0000010 ;  /* 0xc0000010000b7882 */ /* 0x000fe20000000000 */
        /* <DEDUP_REMOVED lines=11> */
[----:B------:R-:W-:Y:S01]  /*3f40*/  UIADD3 UR20, UR10, 0x200, URZ ;  /* 0x000002000a147890 */ /* 0x000fe2000fffe03f */
[----:B------:R-:W-:Y:S01]  /*3f50*/  UMOV UR12, UR8 ;  /* 0x00000008000c7c82 */ /* 0x000fe20008000000 */
[----:B------:R-:W-:Y:S01]  /*3f60*/  UMOV UR13, UR9 ;  /* 0x00000009000d7c82 */ /* 0x000fe20008000000 */
[----:B------:R-:W-:-:S04]  /*3f70*/  UMOV UR15, 0xc0000010 ;  /* 0xc0000010000f7882 */ /* 0x000fc80000000000 */
[----:B------:R-:W-:Y:S01]  /*3f80*/  UMOV UR14, UR20 ;  /* 0x00000014000e7c82 */ /* 0x000fe20008000000 */
[----:B------:R-:W-:Y:S02]  /*3f90*/  WARPGROUP.DEPBAR.LE gsb0, 0x0 ;  /* 0x00008000000079c5 */ /* 0x000fe40000010000 */
        /* <DEDUP_REMOVED lines=17> */
[----:B------:R-:W-:Y:S01]  /*40b0*/  UIADD3 UR9, UR10, 0x220, URZ ;  /* 0x000002200a097890 */ /* 0x000fe2000fffe03f */
[----:B------:R-:W-:-:S06]  /*40c0*/  UMOV UR15, 0xc0000010 ;  /* 0xc0000010000f7882 */ /* 0x000fcc0000000000 */
[----:B------:R-:W-:Y:S01]  /*40d0*/  UMOV UR14, UR9 ;  /* 0x00000009000e7c82 */ /* 0x000fe20008000000 */
        /* <DEDUP_REMOVED lines=105> */
[----:B------:R-:W-:Y:S02]  /*4770*/  UIADD3 UR8, UR8, 0x206, URZ ;  /* 0x0000020608087890 */ /* 0x000fe4000fffe03f */
[----:B------:R-:W-:Y:S02]  /*4780*/  UIADD3 UR12, UR10, 0x2e0, URZ ;  /* 0x000002e00a0c7890 */ /* 0x000fe4000fffe03f */
[----:B------:R-:W-:Y:S01]  /*4790*/  UIADD3 UR13, UR10, 0x4e0, URZ ;  /* 0x000004e00a0d7890 */ /* 0x000fe2000fffe03f */
[----:B------:R-:W-:Y:S02]  /*47a0*/  UMOV UR11, 0xc0000010 ;  /* 0xc0000010000b7882 */ /* 0x000fe40000000000 */
[----:B------:R-:W-:Y:S01]  /*47b0*/  UMOV UR10, UR9 ;  /* 0x00000009000a7c82 */ /* 0x000fe20008000000 */
[----:B------:R-:W-:Y:S01]  /*47c0*/  UMOV UR9, 0x40000040 ;  /* 0x4000004000097882 */ /* 0x000fe20000000000 */
[----:B------:R-:W-:-:S02]  /*47d0*/  WARPGROUP.DEPBAR.LE gsb0, 0x0 ;  /* 0x00008000000079c5 */ /* 0x000fc40000010000 */
        /* <DEDUP_REMOVED lines=15> */
.L_x_1040:
[----:B------:R-:W-:Y:S01]  /*48d0*/  UIADD3 UR8, UR6, 0x26840, URZ ;  /* 0x0002684006087890 */ /* 0x000fe2000fffe03f */
[----:B------:R-:W1:Y:S01]  /*48e0*/  S2R R5, SR_TID.X ;  /* 0x0000000000057919 */ /* 0x000e620000002100 */
[----:B------:R-:W-:Y:S02]  /*48f0*/  ULOP3.LUT UR10, UR7, 0x1000000, URZ, 0xfc, !UPT ;  /* 0x01000000070a7892 */ /* 0x000fe4000f8efc3f */
        /* <DEDUP_REMOVED lines=12> */
[----:B-1----:R-:W-:-:S05]  /*49c0*/  SHF.R.U32.HI R5, RZ, 0x7, R5 ;  /* 0x00000007ff057819 */ /* 0x002fca0000011605 */
[C---:B------:R-:W-:Y:S02]  /*49d0*/  VIADD R6, R5.reuse, 0x9 ;  /* 0x0000000905067836 */ /* 0x040fe40000000000 */
[----:B------:R-:W-:Y:S01]  /*49e0*/  VIADD R5, R5, 0xc ;  /* 0x0000000c05057836 */ /* 0x000fe20000000000 */
        /* <DEDUP_REMOVED lines=28> */
.L_x_1041:
        /* <DEDUP_REMOVED lines=62> */
.L_x_1023:
[----:B------:R-:W-:Y:S05]  /*4f90*/  @P0 BRA `(.L_x_1043) ;  /* 0x0000000c00980947 */ /* 0x000fea0003800000 */
[----:B------:R-:W2:Y:S01]  /*4fa0*/  S2UR UR4, SR_CgaCtaId ;  /* 0x00000000000479c3 */ /* 0x000ea20000008800 */
[----:B------:R-:W-:Y:S02]  /*4fb0*/  UMOV UR37, 0x400 ;  /* 0x0000040000257882 */ /* 0x000fe40000000000 */
[----:B--2---:R-:W-:-:S06]  /*4fc0*/  ULEA UR37, UR4, UR37, 0x18 ;  /* 0x0000002504257291 */ /* 0x004fcc000f8ec03f */
[----:B------:R-:W-:-:S05]  /*4fd0*/  IMAD.U32 R16, RZ, RZ, UR37 ;  /* 0x00000025ff107e24 */ /* 0x000fca000f8e00ff */
        /* <DEDUP_REMOVED lines=18> */
.L_x_1044:
[----:B------:R-:W-:-:S06]  /*5100*/  UIADD3 UR4, UR37, 0x6000, URZ ;  /* 0x0000600025047890 */ /* 0x000fcc000fffe03f */
        /* <DEDUP_REMOVED lines=19> */
.L_x_1045:
        /* <DEDUP_REMOVED lines=18> */
.L_x_1046:
        /* <DEDUP_REMOVED lines=18> */
.L_x_1047:
[----:B------:R-:W2:Y:S01]  /*5480*/  S2R R0, SR_TID.X ;  /* 0x0000000000007919 */ /* 0x000ea20000002100 */
        /* <DEDUP_REMOVED lines=15> */
[----:B--2---:R-:W-:Y:S01]  /*5580*/  VIADD R0, R0, 0xffffff80 ;  /* 0xffffff8000007836 */ /* 0x004fe20000000000 */
[----:B------:R-:W-:Y:S02]  /*5590*/  F2FP.F16.F32.PACK_AB R97, R99, R98 ;  /* 0x000000626361723e */ /* 0x000fe400000000ff */
[----:B------:R-:W-:-:S02]  /*55a0*/  F2FP.F16.F32.PACK_AB R104, R105, R104 ;  /* 0x000000686968723e */ /* 0x000fc400000000ff */
[----:B------:R-:W-:Y:S02]  /*55b0*/  SHF.R.S32.HI R3, RZ, 0x1f, R0 ;  /* 0x0000001fff037819 */ /* 0x000fe40000011400 */
[----:B------:R-:W-:Y:S02]  /*55c0*/  F2FP.F16.F32.PACK_AB R98, R101, R100 ;  /* 0x000000646562723e */ /* 0x000fe400000000ff */
[CC--:B------:R-:W-:Y:S02]  /*55d0*/  LEA.HI R2, R3.reuse, R0.reuse, RZ, 0x4 ;  /* 0x0000000003027211 */ /* 0x0c0fe400078f20ff */
[----:B------:R-:W-:Y:S02]  /*55e0*/  LEA.HI R3, R3, R0, RZ, 0x5 ;  /* 0x0000000003037211 */ /* 0x000fe400078f28ff */
[----:B-1----:R-:W-:Y:S02]  /*55f0*/  LOP3.LUT R5, R2, 0xfffffff0, RZ, 0xc0, !PT ;  /* 0xfffffff002057812 */ /* 0x002fe400078ec0ff */
[----:B------:R-:W-:-:S02]  /*5600*/  SHF.R.S32.HI R9, RZ, 0x5, R3 ;  /* 0x00000005ff097819 */ /* 0x000fc40000011403 */
[----:B------:R-:W-:Y:S01]  /*5610*/  F2FP.F16.F32.PACK_AB R99, R103, R102 ;  /* 0x000000666763723e */ /* 0x000fe200000000ff */
[----:B------:R-:W-:Y:S01]  /*5620*/  IMAD.IADD R5, R0, 0x1, -R5 ;  /* 0x0000000100057824 */ /* 0x000fe200078e0a05 */
[----:B------:R-:W-:Y:S02]  /*5630*/  SHF.R.S32.HI R0, RZ, 0x4, R2 ;  /* 0x00000004ff007819 */ /* 0x000fe40000011402 */
[----:B------:R-:W-:Y:S02]  /*5640*/  F2FP.F16.F32.PACK_AB R105, R107, R106 ;  /* 0x0000006a6b69723e */ /* 0x000fe400000000ff */
[----:B------:R-:W-:Y:S01]  /*5650*/  LEA.HI R4, R5, R5, RZ, 0x1 ;  /* 0x0000000505047211 */ /* 0x000fe200078f08ff */
[----:B------:R-:W-:Y:S01]  /*5660*/  IMAD.SHL.U32 R0, R0, 0x8, RZ ;  /* 0x0000000800007824 */ /* 0x000fe200078e00ff */
[----:B------:R-:W-:Y:S02]  /*5670*/  SHF.R.S32.HI R8, RZ, 0x1f, R5 ;  /* 0x0000001fff087819 */ /* 0x000fe40000011405 */
[----:B------:R-:W-:-:S02]  /*5680*/  SHF.R.S32.HI R6, RZ, 0x1, R4 ;  /* 0x00000001ff067819 */ /* 0x000fc40000011404 */
[----:B------:R-:W-:Y:S02]  /*5690*/  SHF.R.S32.HI R7, RZ, 0x1f, R4 ;  /* 0x0000001fff077819 */ /* 0x000fe40000011404 */
[----:B------:R-:W-:Y:S02]  /*56a0*/  LEA.HI R8, R8, R5, RZ, 0x3 ;  /* 0x0000000508087211 */ /* 0x000fe400078f18ff */
[----:B------:R-:W-:Y:S02]  /*56b0*/  LEA.HI R7, R7, R6, RZ, 0x2 ;  /* 0x0000000607077211 */ /* 0x000fe400078f10ff */
[----:B------:R-:W-:Y:S01]  /*56c0*/  LOP3.LUT R4, R4, 0x3fffffe, RZ, 0xc0, !PT ;  /* 0x03fffffe04047812 */ /* 0x000fe200078ec0ff */
[----:B------:R-:W-:Y:S01]  /*56d0*/  IMAD.SHL.U32 R8, R8, 0x20, RZ ;  /* 0x0000002008087824 */ /* 0x000fe200078e00ff */
[----:B------:R-:W-:Y:S02]  /*56e0*/  LOP3.LUT R7, R7, 0xfffffffc, RZ, 0xc0, !PT ;  /* 0xfffffffc07077812 */ /* 0x000fe400078ec0ff */
[----:B------:R-:W-:Y:S01]  /*56f0*/  F2FP.F16.F32.PACK_AB R112, R113, R112 ;  /* 0x000000707170723e */ /* 0x000fe200000000ff */
[----:B------:R-:W-:Y:S01]  /*5700*/  IMAD.IADD R4, R5, 0x1, -R4 ;  /* 0x0000000105047824 */ /* 0x000fe200078e0a04 */
[----:B------:R-:W-:Y:S01]  /*5710*/  LOP3.LUT R8, R8, 0x7fffff00, RZ, 0xc0, !PT ;  /* 0x7fffff0008087812 */ /* 0x000fe200078ec0ff */
[----:B------:R-:W-:Y:S01]  /*5720*/  IMAD.IADD R7, R6, 0x1, -R7 ;  /* 0x0000000106077824 */ /* 0x000fe200078e0a07 */
[----:B------:R-:W-:-:S02]  /*5730*/  F2FP.F16.F32.PACK_AB R106, R109, R108 ;  /* 0x0000006c6d6a723e */ /* 0x000fc400000000ff */
[----:B------:R-:W-:Y:S01]  /*5740*/  F2FP.F16.F32.PACK_AB R107, R111, R110 ;  /* 0x0000006e6f6b723e */ /* 0x000fe200000000ff */
[C---:B------:R-:W-:Y:S01]  /*5750*/  IMAD.SHL.U32 R2, R7.reuse, 0x40, RZ ;  /* 0x0000004007027824 */ /* 0x040fe200078e00ff */
[----:B------:R-:W-:Y:S01]  /*5760*/  LOP3.LUT P0, RZ, R7, 0x2, RZ, 0xc0, !PT ;  /* 0x0000000207ff7812 */ /* 0x000fe2000780c0ff */
[----:B------:R-:W-:Y:S01]  /*5770*/  IMAD R5, R9, 0x200, R8 ;  /* 0x0000020009057824 */ /* 0x000fe200078e0208 */
[----:B------:R-:W-:Y:S02]  /*5780*/  F2FP.F16.F32.PACK_AB R113, R115, R114 ;  /* 0x000000727371723e */ /* 0x000fe400000000ff */
[----:B------:R-:W-:Y:S01]  /*5790*/  LOP3.LUT R3, R2, 0xc0, RZ, 0xc0, !PT ;  /* 0x000000c002037812 */ /* 0x000fe200078ec0ff */
[----:B------:R-:W-:Y:S01]  /*57a0*/  IMAD R5, R4, 0x20, R5 ;  /* 0x0000002004057824 */ /* 0x000fe200078e0205 */
[----:B------:R-:W-:Y:S01]  /*57b0*/  F2FP.F16.F32.PACK_AB R24, R25, R24 ;  /* 0x000000181918723e */ /* 0x000fe200000000ff */
[----:B------:R-:W-:Y:S01]  /*57c0*/  IMAD.MOV.U32 R2, RZ, RZ, 0x20 ;  /* 0x00000020ff027424 */ /* 0x000fe200078e00ff */
[----:B------:R-:W-:-:S02]  /*57d0*/  LOP3.LUT R0, R3, 0x8, R0, 0xf8, !PT ;  /* 0x0000000803007812 */ /* 0x000fc400078ef800 */
[----:B------:R-:W-:Y:S02]  /*57e0*/  SHF.R.U32.HI R3, RZ, 0x3, R3 ;  /* 0x00000003ff037819 */ /* 0x000fe40000011603 */
[----:B------:R-:W-:Y:S02]  /*57f0*/  F2FP.F16.F32.PACK_AB R114, R117, R116 ;  /* 0x000000747572723e */ /* 0x000fe400000000ff */
[----:B------:R-:W-:Y:S02]  /*5800*/  LOP3.LUT R0, R0, R3, RZ, 0x3c, !PT ;  /* 0x0000000300007212 */ /* 0x000fe400078e3cff */
[----:B------:R-:W-:Y:S02]  /*5810*/  SEL R3, R2, 0xffffffe0, !P0 ;  /* 0xffffffe002037807 */ /* 0x000fe40004000000 */
[----:B------:R-:W-:Y:S01]  /*5820*/  F2FP.F16.F32.PACK_AB R115, R119, R118 ;  /* 0x000000767773723e */ /* 0x000fe200000000ff */
[----:B------:R-:W-:Y:S01]  /*5830*/  IMAD.IADD R0, R5, 0x1, R0 ;  /* 0x0000000105007824 */ /* 0x000fe200078e0200 */
[----:B------:R-:W-:-:S02]  /*5840*/  F2FP.F16.F32.PACK_AB R25, R27, R26 ;  /* 0x0000001a1b19723e */ /* 0x000fc400000000ff */
[----:B------:R-:W-:Y:S02]  /*5850*/  F2FP.F16.F32.PACK_AB R32, R33, R32 ;  /* 0x000000202120723e */ /* 0x000fe400000000ff */
[----:B------:R-:W-:Y:S02]  /*5860*/  LEA R0, R0, UR37, 0x1 ;  /* 0x0000002500007c11 */ /* 0x000fe4000f8e08ff */
[----:B------:R-:W-:Y:S02]  /*5870*/  F2FP.F16.F32.PACK_AB R26, R29, R28 ;  /* 0x0000001c1d1a723e */ /* 0x000fe400000000ff */
[----:B------:R-:W-:Y:S01]  /*5880*/  IADD3 R2, R3, 0x6000, R0 ;  /* 0x0000600003027810 */ /* 0x000fe20007ffe000 */
[----:B------:R-:W-:Y:S01]  /*5890*/  STSM.16.M88.4 [R0+0x6000], R72 ;  /* 0x0060004800007844 */ /* 0x000fe20000000200 */
[----:B------:R-:W-:Y:S02]  /*58a0*/  F2FP.F16.F32.PACK_AB R27, R31, R30 ;  /* 0x0000001e1f1b723e */ /* 0x000fe400000000ff */
[----:B------:R-:W-:Y:S01]  /*58b0*/  F2FP.F16.F32.PACK_AB R33, R35, R34 ;  /* 0x000000222321723e */ /* 0x000fe200000000ff */
[----:B------:R-:W1:Y:S01]  /*58c0*/  SHFL.IDX PT, R3, R9, RZ, 0x1f ;  /* 0x00001fff09037589 */ /* 0x000e6200000e0000 */
[----:B------:R-:W-:-:S02]  /*58d0*/  F2FP.F16.F32.PACK_AB R40, R41, R40 ;  /* 0x000000282928723e */ /* 0x000fc400000000ff */
[----:B------:R-:W-:Y:S01]  /*58e0*/  F2FP.F16.F32.PACK_AB R34, R37, R36 ;  /* 0x000000242522723e */ /* 0x000fe200000000ff */
[----:B------:R2:W-:Y:S01]  /*58f0*/  STSM.16.M88.4 [R2], R80 ;  /* 0x0000005002007844 */ /* 0x0005e20000000200 */
[----:B------:R-:W-:Y:S02]  /*5900*/  F2FP.F16.F32.PACK_AB R35, R39, R38 ;  /* 0x000000262723723e */ /* 0x000fe400000000ff */
[----:B------:R-:W-:Y:S01]  /*5910*/  F2FP.F16.F32.PACK_AB R41, R43, R42 ;  /* 0x0000002a2b29723e */ /* 0x000fe200000000ff */
[----:B------:R2:W-:Y:S01]  /*5920*/  STSM.16.M88.4 [R0+0x8000], R88 ;  /* 0x0080005800007844 */ /* 0x0005e20000000200 */
[----:B------:R-:W-:Y:S02]  /*5930*/  F2FP.F16.F32.PACK_AB R48, R49, R48 ;  /* 0x000000303130723e */ /* 0x000fe400000000ff */
[----:B------:R-:W-:Y:S01]  /*5940*/  F2FP.F16.F32.PACK_AB R42, R45, R44 ;  /* 0x0000002c2d2a723e */ /* 0x000fe200000000ff */
[----:B------:R2:W-:Y:S01]  /*5950*/  STSM.16.M88.4 [R2+0x2000], R96 ;  /* 0x0020006002007844 */ /* 0x0005e20000000200 */
[----:B------:R-:W-:-:S02]  /*5960*/  F2FP.F16.F32.PACK_AB R43, R47, R46 ;  /* 0x0000002e2f2b723e */ /* 0x000fc400000000ff */
[----:B------:R-:W-:Y:S01]  /*5970*/  F2FP.F16.F32.PACK_AB R49, R51, R50 ;  /* 0x000000323331723e */ /* 0x000fe200000000ff */
[----:B------:R2:W-:Y:S01]  /*5980*/  STSM.16.M88.4 [R0+0xa000], R104 ;  /* 0x00a0006800007844 */ /* 0x0005e20000000200 */
[----:B------:R-:W-:Y:S02]  /*5990*/  F2FP.F16.F32.PACK_AB R56, R57, R56 ;  /* 0x000000383938723e */ /* 0x000fe400000000ff */
[----:B------:R-:W-:Y:S01]  /*59a0*/  F2FP.F16.F32.PACK_AB R50, R53, R52 ;  /* 0x000000343532723e */ /* 0x000fe200000000ff */
[----:B------:R2:W-:Y:S01]  /*59b0*/  STSM.16.M88.4 [R2+0x4000], R112 ;  /* 0x0040007002007844 */ /* 0x0005e20000000200 */
[----:B------:R-:W-:Y:S02]  /*59c0*/  F2FP.F16.F32.PACK_AB R51, R55, R54 ;  /* 0x000000363733723e */ /* 0x000fe400000000ff */
[----:B------:R-:W-:Y:S01]  /*59d0*/  F2FP.F16.F32.PACK_AB R57, R59, R58 ;  /* 0x0000003a3b39723e */ /* 0x000fe200000000ff */
[----:B------:R2:W-:Y:S01]  /*59e0*/  STSM.16.M88.4 [R0], R24 ;  /* 0x0000001800007844 */ /* 0x0005e20000000200 */
[----:B------:R-:W-:-:S02]  /*59f0*/  F2FP.F16.F32.PACK_AB R64, R65, R64 ;  /* 0x000000404140723e */ /* 0x000fc400000000ff */
[----:B------:R-:W-:Y:S01]  /*5a00*/  F2FP.F16.F32.PACK_AB R58, R61, R60 ;  /* 0x0000003c3d3a723e */ /* 0x000fe200000000ff */
[----:B------:R2:W-:Y:S01]  /*5a10*/  STSM.16.M88.4 [R2+-0x6000], R32 ;  /* 0xffa0002002007844 */ /* 0x0005e20000000200 */
[----:B------:R-:W-:Y:S02]  /*5a20*/  F2FP.F16.F32.PACK_AB R59, R63, R62 ;  /* 0x0000003e3f3b723e */ /* 0x000fe400000000ff */
[----:B------:R-:W-:Y:S01]  /*5a30*/  F2FP.F16.F32.PACK_AB R65, R67, R66 ;  /* 0x000000424341723e */ /* 0x000fe200000000ff */
[----:B------:R2:W-:Y:S01]  /*5a40*/  STSM.16.M88.4 [R0+0x2000], R40 ;  /* 0x0020002800007844 */ /* 0x0005e20000000200 */
[----:B------:R-:W-:Y:S02]  /*5a50*/  F2FP.F16.F32.PACK_AB R66, R69, R68 ;  /* 0x000000444542723e */ /* 0x000fe400000000ff */
[----:B------:R-:W-:Y:S01]  /*5a60*/  F2FP.F16.F32.PACK_AB R67, R71, R70 ;  /* 0x000000464743723e */ /* 0x000fe200000000ff */
[----:B------:R2:W-:Y:S01]  /*5a70*/  STSM.16.M88.4 [R2+-0x4000], R48 ;  /* 0xffc0003002007844 */ /* 0x0005e20000000200 */
[----:B-1----:R-:W-:-:S03]  /*5a80*/  ISETP.NE.AND P0, PT, R3, 0x7, PT ;  /* 0x000000070300780c */ /* 0x002fc60003f05270 */
[----:B------:R2:W-:Y:S04]  /*5a90*/  STSM.16.M88.4 [R0+0x4000], R56 ;  /* 0x0040003800007844 */ /* 0x0005e80000000200 */
[----:B------:R2:W-:Y:S01]  /*5aa0*/  STSM.16.M88.4 [R2+-0x2000], R64 ;  /* 0xffe0004002007844 */ /* 0x0005e20000000200 */
        /* <DEDUP_REMOVED lines=12> */
[----:B------:R-:W-:Y:S01]  /*5b70*/  ULDC.64 UR6, c[0x0][0x198] ;  /* 0x0000660000067ab9 */ /* 0x000fe20000000a00 */
[----:B------:R-:W-:Y:S02]  /*5b80*/  UIADD3 UR8, UR37, 0x6000, URZ ;  /* 0x0000600025087890 */ /* 0x000fe4000fffe03f */
[----:B------:R-:W-:Y:S02]  /*5b90*/  UIADD3 UR4, UP0, UR6, 0x770, URZ ;  /* 0x0000077006047890 */ /* 0x000fe4000ff1e03f */
[----:B------:R-:W-:Y:S02]  /*5ba0*/  UIADD3 UR40, UR37, 0x8000, URZ ;  /* 0x0000800025287890 */ /* 0x000fe4000fffe03f */
[----:B------:R-:W3:Y:S01]  /*5bb0*/  S2UR UR11, SR_CTAID.Y ;  /* 0x00000000000b79c3 */ /* 0x000ee20000002600 */
[----:B------:R-:W-:Y:S02]  /*5bc0*/  UIADD3.X UR5, URZ, UR7, URZ, UP0, !UPT ;  /* 0x000000073f057290 */ /* 0x000fe400087fe43f */
[----:B------:R-:W-:-:S02]  /*5bd0*/  UIADD3 UR6, UP0, UR6, 0x670, URZ ;  /* 0x0000067006067890 */ /* 0x000fc4000ff1e03f */
[----:B------:R-:W-:Y:S02]  /*5be0*/  UIADD3 UR32, UR37, 0xa000, URZ ;  /* 0x0000a00025207890 */ /* 0x000fe4000fffe03f */
[----:B------:R-:W-:Y:S01]  /*5bf0*/  UIADD3.X UR7, URZ, UR7, URZ, UP0, !UPT ;  /* 0x000000073f077290 */ /* 0x000fe200087fe43f */
[----:B------:R-:W4:Y:S01]  /*5c00*/  S2UR UR12, SR_CTAID.Z ;  /* 0x00000000000c79c3 */ /* 0x000f220000002700 */
[----:B------:R-:W-:Y:S02]  /*5c10*/  UIADD3 UR24, UR37, 0x2000, URZ ;  /* 0x0000200025187890 */ /* 0x000fe4000fffe03f */
[----:B------:R-:W-:Y:S01]  /*5c20*/  UIADD3 UR16, UR37, 0x4000, URZ ;  /* 0x0000400025107890 */ /* 0x000fe2000fffe03f */
[----:B------:R-:W-:Y:S01]  /*5c30*/  UMOV UR9, URZ ;  /* 0x0000003f00097c82 */ /* 0x000fe20008000000 */
[----:B------:R-:W-:Y:S01]  /*5c40*/  UMOV UR41, 0x20 ;  /* 0x0000002000297882 */ /* 0x000fe20000000000 */
[----:B------:R-:W-:Y:S01]  /*5c50*/  UMOV UR33, 0x40 ;  /* 0x0000004000217882 */ /* 0x000fe20000000000 */
[----:B-1----:R-:W-:Y:S01]  /*5c60*/  USHF.L.U32 UR10, UR10, 0x7, URZ ;  /* 0x000000070a0a7899 */ /* 0x002fe2000800063f */
[----:B------:R-:W-:Y:S01]  /*5c70*/  UMOV UR25, 0x20 ;  /* 0x0000002000197882 */ /* 0x000fe20000000000 */
[----:B------:R-:W-:-:S05]  /*5c80*/  UMOV UR17, 0x40 ;  /* 0x0000004000117882 */ /* 0x000fca0000000000 */
[----:B------:R-:W-:Y:S01]  /*5c90*/  UMOV UR42, UR10 ;  /* 0x0000000a002a7c82 */ /* 0x000fe20008000000 */
[----:B---3--:R-:W-:Y:S01]  /*5ca0*/  UMOV UR43, UR11 ;  /* 0x0000000b002b7c82 */ /* 0x008fe20008000000 */
[----:B------:R-:W-:Y:S01]  /*5cb0*/  UMOV UR35, UR11 ;  /* 0x0000000b00237c82 */ /* 0x000fe20008000000 */
[----:B------:R-:W-:Y:S01]  /*5cc0*/  UMOV UR34, UR10 ;  /* 0x0000000a00227c82 */ /* 0x000fe20008000000 */
[----:B------:R-:W-:Y:S01]  /*5cd0*/  UMOV UR27, UR11 ;  /* 0x0000000b001b7c82 */ /* 0x000fe20008000000 */
[----:B------:R-:W-:Y:S01]  /*5ce0*/  UMOV UR26, UR10 ;  /* 0x0000000a001a7c82 */ /* 0x000fe20008000000 */
[----:B------:R-:W-:Y:S01]  /*5cf0*/  UMOV UR19, UR11 ;  /* 0x0000000b00137c82 */ /* 0x000fe20008000000 */
[----:B------:R-:W-:Y:S01]  /*5d00*/  UMOV UR18, UR10 ;  /* 0x0000000a00127c82 */ /* 0x000fe20008000000 */
[----:B----4-:R-:W-:Y:S01]  /*5d10*/  UMOV UR44, UR12 ;  /* 0x0000000c002c7c82 */ /* 0x010fe20008000000 */
[----:B------:R1:W-:Y:S01]  /*5d20*/  UTMASTG.4D [UR8], [UR4] ;  /* 0x00000008040073b5 */ /* 0x0003e20008018000 */
[----:B------:R-:W-:Y:S01]  /*5d30*/  UMOV UR36, UR12 ;  /* 0x0000000c00247c82 */ /* 0x000fe20008000000 */
        /* <DEDUP_REMOVED lines=9> */
.L_x_1049:
[----:B------:R-:W-:Y:S05]  /*5dd0*/  BSYNC B0 ;  /* 0x0000000000007941 */ /* 0x000fea0003800000 */
.L_x_1048:
[----:B------:R-:W-:-:S04]  /*5de0*/  DEPBAR.LE SB0, 0x0 ;  /* 0x000080000000791a */ /* 0x000fc80000000000 */
[----:B------:R-:W-:Y:S05]  /*5df0*/  EXIT ;  /* 0x000000000000794d */ /* 0x000fea0003800000 */
.L_x_1043:
[----:B------:R-:W2:Y:S01]  /*5e00*/  S2R R0, SR_TID.X ;  /* 0x0000000000007919 */ /* 0x000ea20000002100 */
[----:B------:R-:W3:Y:S01]  /*5e10*/  S2UR UR12, SR_CTAID.Y ;  /* 0x00000000000c79c3 */ /* 0x000ee20000002600 */
[----:B------:R-:W-:Y:S01]  /*5e20*/  ULDC.64 UR4, c[0x0][0x208] ;  /* 0x0000820000047ab9 */ /* 0x000fe20000000a00 */
[----:B------:R-:W-:Y:S01]  /*5e30*/  BSSY B0, `(.L_x_1050) ;  /* 0x000003b000007945 */ /* 0x000fe20003800000 */
[----:B------:R-:W4:Y:S05]  /*5e40*/  S2R R19, SR_CTAID.X ;  /* 0x0000000000137919 */ /* 0x000f2a0000002500 */
[----:B-1----:R-:W1:Y:S08]  /*5e50*/  LDC.64 R4, c[0x0][0x820] ;  /* 0x00020800ff047b82 */ /* 0x002e700000000a00 */
[----:B------:R-:W5:Y:S08]  /*5e60*/  LDC R12, c[0x0][0x808] ;  /* 0x00020200ff0c7b82 */ /* 0x000f700000000800 */
[----:B------:R-:W4:Y:S01]  /*5e70*/  LDC.64 R10, c[0x0][0x850] ;  /* 0x00021400ff0a7b82 */ /* 0x000f220000000a00 */
[----:B---3--:R-:W-:Y:S01]  /*5e80*/  USHF.R.S32.HI UR7, URZ, 0x1f, UR12 ;  /* 0x0000001f3f077899 */ /* 0x008fe2000801140c */
[----:B--2---:R-:W-:-:S06]  /*5e90*/  VIADD R3, R0, 0xffffff80 ;  /* 0xffffff8000037836 */ /* 0x004fcc0000000000 */
[----:B------:R-:W2:Y:S01]  /*5ea0*/  S2UR UR9, SR_CTAID.Z ;  /* 0x00000000000979c3 */ /* 0x000ea20000002700 */
[----:B------:R-:W-:-:S04]  /*5eb0*/  SHF.R.S32.HI R2, RZ, 0x1f, R3 ;  /* 0x0000001fff027819 */ /* 0x000fc80000011403 */
[----:B------:R-:W-:-:S03]  /*5ec0*/  LEA.HI R2, R2, R3, RZ, 0x2 ;  /* 0x0000000302027211 */ /* 0x000fc600078f10ff */
[----:B------:R-:W3:Y:S01]  /*5ed0*/  LDC.64 R16, c[0x0][0x828] ;  /* 0x00020a00ff107b82 */ /* 0x000ee20000000a00 */
[----:B------:R-:W-:Y:S02]  /*5ee0*/  LOP3.LUT R0, R2, 0x1ffffffc, RZ, 0xc0, !PT ;  /* 0x1ffffffc02007812 */ /* 0x000fe400078ec0ff */
[----:B------:R-:W-:-:S03]  /*5ef0*/  SHF.R.S32.HI R2, RZ, 0x2, R2 ;  /* 0x00000002ff027819 */ /* 0x000fc60000011402 */
[----:B------:R-:W-:Y:S02]  /*5f00*/  IMAD.IADD R0, R3, 0x1, -R0 ;  /* 0x0000000103007824 */ /* 0x000fe400078e0a00 */
[----:B------:R-:W3:Y:S01]  /*5f10*/  LDC.64 R14, c[0x0][0x858] ;  /* 0x00021600ff0e7b82 */ /* 0x000ee20000000a00 */
[----:B------:R-:W-:Y:S01]  /*5f20*/  SHF.R.S32.HI R3, RZ, 0x1f, R2 ;  /* 0x0000001fff037819 */ /* 0x000fe20000011402 */
[----:B------:R-:W-:Y:S02]  /*5f30*/  IMAD.SHL.U32 R8, R0, 0x8, RZ ;  /* 0x0000000800087824 */ /* 0x000fe400078e00ff */
[----:B-1----:R-:W-:Y:S01]  /*5f40*/  IMAD R0, R4, UR7, RZ ;  /* 0x0000000704007c24 */ /* 0x002fe2000f8e02ff */
[----:B--2---:R-:W-:Y:S01]  /*5f50*/  USHF.R.S32.HI UR6, URZ, 0x1f, UR9 ;  /* 0x0000001f3f067899 */ /* 0x004fe20008011409 */
[----:B------:R-:W-:Y:S01]  /*5f60*/  VIADD R18, R8, 0x40 ;  /* 0x0000004008127836 */ /* 0x000fe20000000000 */
[----:B------:R-:W-:Y:S01]  /*5f70*/  SHF.R.S32.HI R9, RZ, 0x1f, R8 ;  /* 0x0000001fff097819 */ /* 0x000fe20000011408 */
[----:B------:R-:W-:-:S02]  /*5f80*/  IMAD R5, R5, UR12, R0 ;  /* 0x0000000c05057c24 */ /* 0x000fc4000f8e0200 */
[----:B----4-:R-:W-:Y:S02]  /*5f90*/  IMAD R0, R10, UR7, RZ ;  /* 0x000000070a007c24 */ /* 0x010fe4000f8e02ff */
[----:B------:R-:W-:-:S04]  /*5fa0*/  IMAD.WIDE.U32 R6, R4, UR12, R8 ;  /* 0x0000000c04067c25 */ /* 0x000fc8000f8e0008 */
[----:B------:R-:W-:Y:S02]  /*5fb0*/  IMAD.IADD R7, R7, 0x1, R5 ;  /* 0x0000000107077824 */ /* 0x000fe400078e0205 */
[----:B------:R-:W-:-:S04]  /*5fc0*/  IMAD.WIDE R4, R19, 0x80, R2 ;  /* 0x0000008013047825 */ /* 0x000fc800078e0202 */
[----:B-----5:R-:W-:Y:S02]  /*5fd0*/  IMAD R3, R19, -0x80, R12 ;  /* 0xffffff8013037824 */ /* 0x020fe400078e020c */
[----:B------:R-:W-:Y:S02]  /*5fe0*/  IMAD R13, R11, UR12, R0 ;  /* 0x0000000c0b0d7c24 */ /* 0x000fe4000f8e0200 */
[----:B------:R-:W-:Y:S01]  /*5ff0*/  IMAD.WIDE.U32 R10, R10, UR12, R8 ;  /* 0x0000000c0a0a7c25 */ /* 0x000fe2000f8e0008 */
[----:B------:R-:W-:-:S03]  /*6000*/  ISETP.GE.AND P1, PT, R2, R3, PT ;  /* 0x000000030200720c */ /* 0x000fc60003f26270 */
[----:B------:R-:W-:Y:S02]  /*6010*/  VIADD R0, R2, 0x40 ;  /* 0x0000004002007836 */ /* 0x000fe40000000000 */
[----:B---3--:R-:W-:Y:S02]  /*6020*/  IMAD R12, R16, UR6, RZ ;  /* 0x00000006100c7c24 */ /* 0x008fe4000f8e02ff */
[----:B------:R-:W-:Y:S01]  /*6030*/  IMAD R2, R14, UR6, RZ ;  /* 0x000000060e027c24 */ /* 0x000fe2000f8e02ff */
[----:B------:R-:W-:Y:S01]  /*6040*/  ISETP.GE.AND P0, PT, R0, R3, PT ;  /* 0x000000030000720c */ /* 0x000fe20003f06270 */
[----:B------:R-:W-:Y:S02]  /*6050*/  IMAD.IADD R11, R11, 0x1, R13 ;  /* 0x000000010b0b7824 */ /* 0x000fe400078e020d */
[----:B------:R-:W-:Y:S02]  /*6060*/  IMAD R17, R17, UR9, R12 ;  /* 0x0000000911117c24 */ /* 0x000fe4000f8e020c */
[----:B------:R-:W-:-:S02]  /*6070*/  IMAD R15, R15, UR9, R2 ;  /* 0x000000090f0f7c24 */ /* 0x000fc4000f8e0202 */
[----:B------:R-:W-:-:S04]  /*6080*/  IMAD.WIDE.U32 R12, R14, UR9, R10 ;  /* 0x000000090e0c7c25 */ /* 0x000fc8000f8e000a */
[----:B------:R-:W-:-:S04]  /*6090*/  IMAD.WIDE.U32 R2, R16, UR9, R6 ;  /* 0x0000000910027c25 */ /* 0x000fc8000f8e0006 */
[----:B------:R-:W-:Y:S02]  /*60a0*/  VIADD R16, R8, 0x20 ;  /* 0x0000002008107836 */ /* 0x000fe40000000000 */
[----:B------:R-:W-:Y:S02]  /*60b0*/  IMAD.IADD R15, R13, 0x1, R15 ;  /* 0x000000010d0f7824 */ /* 0x000fe400078e020f */
[----:B------:R-:W-:Y:S01]  /*60c0*/  IMAD.IADD R11, R3, 0x1, R17 ;  /* 0x00000001030b7824 */ /* 0x000fe200078e0211 */
        /* <DEDUP_REMOVED lines=17> */
.L_x_1051:
[----:B------:R-:W-:Y:S05]  /*61e0*/  BSYNC B0 ;  /* 0x0000000000007941 */ /* 0x000fea0003800000 */
.L_x_1050:
[----:B------:R-:W-:Y:S04]  /*61f0*/  BSSY B0, `(.L_x_1052) ;  /* 0x0000014000007945 */ /* 0x000fe80003800000 */
[----:B------:R-:W-:Y:S05]  /*6200*/  @P0 BRA `(.L_x_1053) ;  /* 0x0000000000480947 */ /* 0x000fea0003800000 */
[----:B------:R-:W-:Y:S01]  /*6210*/  IADD3 R7, P2, R4, 0x40, RZ ;  /* 0x0000004004077810 */ /* 0x000fe20007f5e0ff */
[----:B------:R-:W-:Y:S01]  /*6220*/  ULDC.64 UR10, c[0x0][0x818] ;  /* 0x00020600000a7ab9 */ /* 0x000fe20000000a00 */
[----:B------:R-:W-:Y:S01]  /*6230*/  IMAD.MOV.U32 R3, RZ, RZ, R11 ;  /* 0x000000ffff037224 */ /* 0x000fe200078e000b */
[----:B------:R-:W-:Y:S02]  /*6240*/  ULDC UR8, c[0x0][0x80c] ;  /* 0x0002030000087ab9 */ /* 0x000fe40000000800 */
[----:B------:R-:W-:Y:S01]  /*6250*/  IMAD.X R0, RZ, RZ, R5, P2 ;  /* 0x000000ffff007224 */ /* 0x000fe200010e0605 */
[----:B------:R-:W-:Y:S01]  /*6260*/  ISETP.GE.AND P3, PT, R8, UR8, PT ;  /* 0x0000000808007c0c */ /* 0x000fe2000bf66270 */
[----:B------:R-:W-:Y:S01]  /*6270*/  IMAD.WIDE.U32 R2, R7, UR10, R2 ;  /* 0x0000000a07027c25 */ /* 0x000fe2000f8e0002 */
[----:B------:R-:W-:Y:S02]  /*6280*/  ISETP.GE.AND P4, PT, R16, UR8, PT ;  /* 0x0000000810007c0c */ /* 0x000fe4000bf86270 */
[----:B------:R-:W-:Y:S01]  /*6290*/  ISETP.GE.AND P5, PT, R18, UR8, PT ;  /* 0x0000000812007c0c */ /* 0x000fe2000bfa6270 */
        /* <DEDUP_REMOVED lines=9> */
.L_x_1053:
[----:B------:R-:W-:Y:S05]  /*6330*/  BSYNC B0 ;  /* 0x0000000000007941 */ /* 0x000fea0003800000 */
.L_x_1052:
[----:B------:R-:W-:Y:S04]  /*6340*/  BSSY B0, `(.L_x_1054) ;  /* 0x0000012000007945 */ /* 0x000fe80003800000 */
[----:B------:R-:W-:Y:S05]  /*6350*/  @P1 BRA `(.L_x_1055) ;  /* 0x0000000000401947 */ /* 0x000fea0003800000 */
[----:B------:R-:W-:Y:S01]  /*6360*/  ULDC.64 UR8, c[0x0][0x848] ;  /* 0x0002120000087ab9 */ /* 0x000fe20000000a00 */
[----:B------:R-:W-:Y:S01]  /*6370*/  IMAD.MOV.U32 R14, RZ, RZ, R12 ;  /* 0x000000ffff0e7224 */ /* 0x000fe200078e000c */
[----:B------:R-:W-:Y:S01]  /*6380*/  ULDC UR6, c[0x0][0x83c] ;  /* 0x00020f0000067ab9 */ /* 0x000fe20000000800 */
[----:B--2---:R-:W-:Y:S01]  /*6390*/  IMAD R7, R5, UR8, RZ ;  /* 0x0000000805077c24 */ /* 0x004fe2000f8e02ff */
        /* <DEDUP_REMOVED lines=12> */
.L_x_1055:
[----:B------:R-:W-:Y:S05]  /*6460*/  BSYNC B0 ;  /* 0x0000000000007941 */ /* 0x000fea0003800000 */
.L_x_1054:
[----:B------:R-:W-:Y:S04]  /*6470*/  BSSY B0, `(.L_x_1056) ;  /* 0x0000016000007945 */ /* 0x000fe80003800000 */
[----:B------:R-:W-:Y:S05]  /*6480*/  @P0 BRA `(.L_x_1057) ;  /* 0x0000000000500947 */ /* 0x000fea0003800000 */
[----:B--23--:R-:W-:Y:S01]  /*6490*/  IADD3 R7, P0, R4, 0x40, RZ ;  /* 0x0000004004077810 */ /* 0x00cfe20007f1e0ff */
        /* <DEDUP_REMOVED lines=18> */
[----:B------:R2:W-:Y:S02]  /*65c0*/  STG.E.128 desc[UR4][R4.64+0x80], RZ ;  /* 0x000080ff04007986 */ /* 0x0005e4000c101d04 */
.L_x_1057:
[----:B------:R-:W-:Y:S05]  /*65d0*/  BSYNC B0 ;  /* 0x0000000000007941 */ /* 0x000fea0003800000 */
.L_x_1056:
[----:B------:R-:W-:Y:S05]  /*65e0*/  EXIT ;  /* 0x000000000000794d */ /* 0x000fea0003800000 */
.L_x_1020:
[----:B------:R-:W-:-:S08]  /*65f0*/  NOP ;  /* 0x0000000000007918 */ /* 0x000fd00000000000 */
[----:B------:R-:W1:-:S00]  /*6600*/  USETMAXREG.DEALLOC.CTAPOOL 0x18 ;  /* 0x00000018000079c8 */ /* 0x000e4000080e0500 */
[----:B-1----:R-:W-:Y:S01]  /*6610*/  LOP3.LUT R2, R0, 0x3, RZ, 0xc0, !PT ;  /* 0x0000000300027812 */ /* 0x002fe200078ec0ff */
[----:B------:R-:W-:Y:S01]  /*6620*/  BSSY B0, `(.L_x_1058) ;  /* 0x0000332000007945 */ /* 0x000fe20003800000 */
[----:B------:R-:W-:-:S04]  /*6630*/  IMAD.MOV.U32 R0, RZ, RZ, RZ ;  /* 0x000000ffff007224 */ /* 0x000fc800078e00ff */
        /* <DEDUP_REMOVED lines=8> */
[----:B------:R-:W1:Y:S01]  /*66c0*/  S2UR UR9, SR_CTAID.X ;  /* 0x00000000000979c3 */ /* 0x000e620000002500 */
[----:B------:R-:W-:Y:S01]  /*66d0*/  ULDC UR4, c[0x0][0x280] ;  /* 0x0000a00000047ab9 */ /* 0x000fe20000000800 */
[----:B------:R-:W-:Y:S01]  /*66e0*/  ULDC UR6, c[0x0][0x290] ;  /* 0x0000a40000067ab9 */ /* 0x000fe20000000800 */
[----:B------:R-:W-:-:S05]  /*66f0*/  ULDC UR7, c[0x0][0x74c] ;  /* 0x0001d30000077ab9 */ /* 0x000fca0000000800 */
[----:B------:R-:W2:Y:S01]  /*6700*/  S2UR UR13, SR_CTAID.Y ;  /* 0x00000000000d79c3 */ /* 0x000ea20000002600 */
[----:B-1----:R-:W-:Y:S02]  /*6710*/  ULEA UR5, UR9, UR4, 0x7 ;  /* 0x0000000409057291 */ /* 0x002fe4000f8e383f */
[----:B------:R-:W-:Y:S02]  /*6720*/  ISETP.LE.AND P0, PT, RZ, UR9, PT ;  /* 0x00000009ff007c0c */ /* 0x000fe4000bf03270 */
[----:B------:R-:W-:-:S04]  /*6730*/  UIADD3 UR5, -UR7, UR5, -UR6 ;  /* 0x0000000507057290 */ /* 0x000fc8000fffe906 */
[----:B------:R-:W-:-:S04]  /*6740*/  USHF.R.S32.HI UR6, URZ, 0x1f, UR5 ;  /* 0x0000001f3f067899 */ /* 0x000fc80008011405 */
[----:B------:R-:W-:-:S04]  /*6750*/  ULEA.HI UR6, UR6, UR5, URZ, 0x6 ;  /* 0x0000000506067291 */ /* 0x000fc8000f8f303f */
[----:B------:R-:W-:Y:S02]  /*6760*/  USHF.R.S32.HI UR5, URZ, 0x6, UR6 ;  /* 0x000000063f057899 */ /* 0x000fe40008011406 */
[----:B------:R-:W-:Y:S02]  /*6770*/  UIADD3 UR6, UR4, 0x3f, URZ ;  /* 0x0000003f04067890 */ /* 0x000fe4000fffe03f */
[----:B------:R-:W-:Y:S02]  /*6780*/  UISETP.LT.AND UP0, UPT, URZ, UR5, UPT ;  /* 0x000000053f00728c */ /* 0x000fe4000bf01270 */
[----:B------:R-:W-:Y:S02]  /*6790*/  USHF.R.S32.HI UR7, URZ, 0x1f, UR6 ;  /* 0x0000001f3f077899 */ /* 0x000fe40008011406 */
[----:B------:R-:W-:Y:S02]  /*67a0*/  USEL UR5, URZ, UR5, !UP0 ;  /* 0x000000053f057287 */ /* 0x000fe4000c000000 */
[----:B------:R-:W-:-:S04]  /*67b0*/  ULEA.HI UR7, UR7, UR6, URZ, 0x6 ;  /* 0x0000000607077291 */ /* 0x000fc8000f8f303f */
[----:B------:R-:W-:Y:S01]  /*67c0*/  USHF.R.S32.HI UR8, URZ, 0x6, UR7 ;  /* 0x000000063f087899 */ /* 0x000fe20008011407 */
[----:B--2---:R-:W-:Y:S11]  /*67d0*/  @!P0 BRA `(.L_x_1061) ;  /* 0x0000000000288947 */ /* 0x004ff60003800000 */
        /* <DEDUP_REMOVED lines=10> */
.L_x_1061:
[----:B------:R-:W-:Y:S02]  /*6880*/  UISETP.GT.AND UP0, UPT, UR8, UR5, UPT ;  /* 0x000000050800728c */ /* 0x000fe4000bf04270 */
[----:B------:R-:W-:Y:S02]  /*6890*/  USHF.R.S32.HI UR14, URZ, 0x1f, UR12 ;  /* 0x0000001f3f0e7899 */ /* 0x000fe4000801140c */
[----:B------:R-:W-:Y:S02]  /*68a0*/  USHF.R.S32.HI UR9, URZ, 0x1f, UR13 ;  /* 0x0000001f3f097899 */ /* 0x000fe4000801140d */
[----:B------:R-:W-:-:S13]  /*68b0*/  PLOP3.LUT P0, PT, PT, PT, UP0, 0x80, 0x0 ;  /* 0x000000000000781c */ /* 0x000fda0003f0f008 */
[----:B------:R-:W-:Y:S05]  /*68c0*/  @!P0 BRA `(.L_x_1060) ;  /* 0x00000030001c8947 */ /* 0x000fea0003800000 */
[----:B------:R-:W-:Y:S01]  /*68d0*/  UIADD3 UR4, -UR5, UR8, URZ ;  /* 0x0000000805047290 */ /* 0x000fe2000fffe13f */
[----:B------:R-:W-:Y:S01]  /*68e0*/  ULDC.64 UR10, c[0x0][0x2d8] ;  /* 0x0000b600000a7ab9 */ /* 0x000fe20000000a00 */
[----:B------:R-:W-:Y:S02]  /*68f0*/  ELECT P0, URZ, PT ;  /* 0x00000000003f782f */ /* 0x000fe40003800000 */
[----:B------:R-:W-:Y:S02]  /*6900*/  ULOP3.LUT UR4, UR4, 0x1, URZ, 0xc0, !UPT ;  /* 0x0000000104047892 */ /* 0x000fe4000f8ec03f */
[----:B------:R-:W-:Y:S02]  /*6910*/  UIMAD UR9, UR9, UR10, URZ ;  /* 0x0000000a090972a4 */ /* 0x000fe4000f8e023f */
[----:B------:R-:W-:Y:S02]  /*6920*/  UISETP.NE.U32.AND UP0, UPT, UR4, 0x1, UPT ;  /* 0x000000010400788c */ /* 0x000fe4000bf05070 */
[----:B------:R-:W-:-:S02]  /*6930*/  UIMAD.WIDE.U32 UR6, UR13, UR10, URZ ;  /* 0x0000000a0d0672a5 */ /* 0x000fc4000f8e003f */
[----:B------:R-:W-:Y:S02]  /*6940*/  UIMAD UR9, UR13, UR11, UR9 ;  /* 0x0000000b0d0972a4 */ /* 0x000fe4000f8e0209 */
[----:B------:R-:W-:Y:S01]  /*6950*/  PLOP3.LUT P1, PT, PT, PT, UP0, 0x80, 0x0 ;  /* 0x000000000000781c */ /* 0x000fe20003f2f008 */
[----:B------:R-:W-:Y:S01]  /*6960*/  ULDC.64 UR10, c[0x0][0x2e0] ;  /* 0x0000b800000a7ab9 */ /* 0x000fe20000000a00 */
[----:B------:R-:W-:Y:S02]  /*6970*/  UIADD3 UR7, UR7, UR9, URZ ;  /* 0x0000000907077290 */ /* 0x000fe4000fffe03f */
[----:B------:R-:W-:Y:S02]  /*6980*/  UIMAD UR9, UR14, UR10, URZ ;  /* 0x0000000a0e0972a4 */ /* 0x000fe4000f8e023f */
[----:B------:R-:W-:Y:S02]  /*6990*/  UIMAD.WIDE.U32 UR6, UR12, UR10, UR6 ;  /* 0x0000000a0c0672a5 */ /* 0x000fe4000f8e0006 */
[----:B------:R-:W-:-:S04]  /*69a0*/  UIMAD UR9, UR12, UR11, UR9 ;  /* 0x0000000b0c0972a4 */ /* 0x000fc8000f8e0209 */
[----:B------:R-:W-:Y:S01]  /*69b0*/  UIADD3 UR9, UR7, UR9, URZ ;  /* 0x0000000907097290 */ /* 0x000fe2000fffe03f */
[----:B------:R-:W-:Y:S11]  /*69c0*/  @P1 BRA `(.L_x_1062) ;  /* 0x0000000000bc1947 */ /* 0x000ff60003800000 */
[----:B------:R-:W-:Y:S01]  /*69d0*/  UIMAD UR14, UR5, 0x1800, URZ ;  /* 0x00001800050e78a4 */ /* 0x000fe2000f8e023f */
        /* <DEDUP_REMOVED lines=9> */
[----:B------:R-:W-:Y:S01]  /*6a70*/  UMOV UR16, 0x0 ;  /* 0x0000000000107882 */ /* 0x000fe20000000000 */
[----:B------:R-:W-:Y:S02]  /*6a80*/  UMOV UR17, 0x14f00000 ;  /* 0x14f0000000117882 */ /* 0x000fe40000000000 */
[----:B------:R-:W-:-:S02]  /*6a90*/  ULEA.HI.X UR11, UR13, UR11, UR15, 0x2, UP0 ;  /* 0x0000000b0d0b7291 */ /* 0x000fc400080f140f */
[----:B-1----:R-:W-:-:S03]  /*6aa0*/  ULEA UR4, UR12, UR4, 0x18 ;  /* 0x000000040c047291 */ /* 0x002fc6000f8ec03f */
[----:B------:R-:W-:Y:S01]  /*6ab0*/  UMOV UR12, 0x300 ;  /* 0x00000300000c7882 */ /* 0x000fe20000000000 */
[----:B------:R-:W-:-:S09]  /*6ac0*/  UIADD3 UR4, UR4, 0xc000, URZ ;  /* 0x0000c00004047890 */ /* 0x000fd2000fffe03f */
[----:B------:R1:W-:Y:S02]  /*6ad0*/  UBLKRED.G.S.ADD.F32.RN [UR10], [UR4], UR12, desc[UR16] ;  /* 0x0000100a040073bb */ /* 0x0003e400080a140c */
[----:B-1----:R0:W-:Y:S02]  /*6ae0*/  UTMACMDFLUSH ;  /* 0x00000000000079b7 */ /* 0x0021e40000000000 */
.L_x_1064:
[----:B------:R-:W-:Y:S05]  /*6af0*/  BSYNC B1 ;  /* 0x0000000000017941 */ /* 0x000fea0003800000 */
.L_x_1063:
        /* <DEDUP_REMOVED lines=9> */
[----:B------:R-:W-:Y:S02]  /*6b90*/  UMOV UR17, 0x14f00000 ;  /* 0x14f0000000117882 */ /* 0x000fe40000000000 */
[----:B------:R-:W-:Y:S02]  /*6ba0*/  ULEA.HI.X.SX32 UR4, UR4, UR9, 0x1, UP0 ;  /* 0x0000000904047291 */ /* 0x000fe400080f0e3f */
[----:B------:R-:W-:-:S04]  /*6bb0*/  ULEA UR10, UP0, UR15, UR10, 0x2 ;  /* 0x0000000a0f0a7291 */ /* 0x000fc8000f80103f */
[----:B------:R-:W-:-:S03]  /*6bc0*/  ULEA.HI.X UR11, UR15, UR11, UR4, 0x2, UP0 ;  /* 0x0000000b0f0b7291 */ /* 0x000fc600080f1404 */
[----:B------:R-:W-:Y:S01]  /*6bd0*/  UMOV UR4, 0x300 ;  /* 0x0000030000047882 */ /* 0x000fe20000000000 */
[----:B-1----:R-:W-:-:S04]  /*6be0*/  ULEA UR12, UR13, UR12, 0x18 ;  /* 0x0000000c0d0c7291 */ /* 0x002fc8000f8ec03f */
[----:B------:R-:W-:-:S09]  /*6bf0*/  UIADD3 UR12, UR12, 0xf000, URZ ;  /* 0x0000f0000c0c7890 */ /* 0x000fd2000fffe03f */
[----:B------:R1:W-:Y:S01]  /*6c00*/  UBLKRED.G.S.ADD.F32.RN [UR10], [UR12], UR4, desc[UR16] ;  /* 0x0000100a0c0073bb */ /* 0x0003e200080a1404 */
[----:B------:R0:W-:Y:S01]  /*6c10*/  UTMACMDFLUSH ;  /* 0x00000000000079b7 */ /* 0x0001e20000000000 */
[----:B-1----:R-:W-:-:S04]  /*6c20*/  DEPBAR.LE SB0, 0x1 ;  /* 0x000080400000791a */ /* 0x002fc80000000000 */
.L_x_1066:
[----:B------:R-:W-:Y:S05]  /*6c30*/  BSYNC B1 ;  /* 0x0000000000017941 */ /* 0x000fea0003800000 */
.L_x_1065:
[----:B------:R-:W-:Y:S06]  /*6c40*/  BAR.ARV 0xa, 0xa0 ;  /* 0x0282800000007b1d */ /* 0x000fec0000002000 */
[----:B------:R-:W-:Y:S04]  /*6c50*/  BSSY B1, `(.L_x_1067) ;  /* 0x0000003000017945 */ /* 0x000fe80003800000 */
[----:B------:R-:W-:Y:S05]  /*6c60*/  @!P0 BRA `(.L_x_1068) ;  /* 0x0000000000048947 */ /* 0x000fea0003800000 */
[----:B------:R-:W-:-:S04]  /*6c70*/  DEPBAR.LE SB0, 0x0 ;  /* 0x000080000000791a */ /* 0x000fc80000000000 */
.L_x_1068:
[----:B------:R-:W-:Y:S05]  /*6c80*/  BSYNC B1 ;  /* 0x0000000000017941 */ /* 0x000fea0003800000 */
.L_x_1067:
[----:B------:R-:W-:Y:S06]  /*6c90*/  BAR.ARV 0xb, 0xa0 ;  /* 0x02c2800000007b1d */ /* 0x000fec0000002000 */
[----:B------:R-:W-:Y:S01]  /*6ca0*/  UIADD3 UR12, UR5, 0x1, URZ ;  /* 0x00000001050c7890 */ /* 0x000fe2000fffe03f */
[----:B------:R-:W-:Y:S11]  /*6cb0*/  BRA `(.L_x_1069) ;  /* 0x0000000000047947 */ /* 0x000ff60003800000 */
.L_x_1062:
[----:B------:R-:W-:-:S05]  /*6cc0*/  UMOV UR12, UR5 ;  /* 0x00000005000c7c82 */ /* 0x000fca0008000000 */
.L_x_1069:
[----:B------:R-:W-:-:S04]  /*6cd0*/  UIADD3 UR4, UR5, 0x1, URZ ;  /* 0x0000000105047890 */ /* 0x000fc8000fffe03f */
[----:B------:R-:W-:-:S06]  /*6ce0*/  UISETP.NE.AND UP0, UPT, UR8, UR4, UPT ;  /* 0x000000040800728c */ /* 0x000fcc000bf05270 */
[----:B------:R-:W-:-:S13]  /*6cf0*/  PLOP3.LUT P1, PT, PT, PT, UP0, 0x80, 0x0 ;  /* 0x000000000000781c */ /* 0x000fda0003f2f008 */
[----:B------:R-:W-:Y:S05]  /*6d00*/  @!P1 BRA `(.L_x_1060) ;  /* 0x0000002c000c9947 */ /* 0x000fea0003800000 */
[----:B------:R-:W-:Y:S01]  /*6d10*/  ULDC.64 UR18, c[0x0][0x2c0] ;  /* 0x0000b00000127ab9 */ /* 0x000fe20000000a00 */
[----:B------:R-:W-:Y:S02]  /*6d20*/  UIMAD UR13, UR12, 0x1800, URZ ;  /* 0x000018000c0d78a4 */ /* 0x000fe4000f8e023f */
[----:B------:R-:W-:Y:S01]  /*6d30*/  ULEA UR18, UP0, UR6, UR18, 0x2 ;  /* 0x0000001206127291 */ /* 0x000fe2000f80103f */
[----:B------:R-:W-:Y:S01]  /*6d40*/  UMOV UR4, URZ ;  /* 0x0000003f00047c82 */ /* 0x000fe20008000000 */
[----:B------:R-:W-:Y:S02]  /*6d50*/  ULDC.64 UR24, c[0x0][0x2c0] ;  /* 0x0000b00000187ab9 */ /* 0x000fe40000000a00 */
[----:B------:R-:W-:Y:S02]  /*6d60*/  ULEA.HI.X UR19, UR6, UR19, UR9, 0x2, UP0 ;  /* 0x0000001306137291 */ /* 0x000fe400080f1409 */
[----:B------:R-:W-:Y:S02]  /*6d70*/  UIADD3 UR14, UP0, UR18, 0x3000, URZ ;  /* 0x00003000120e7890 */ /* 0x000fe4000ff1e03f */
[----:B------:R-:W-:-:S02]  /*6d80*/  UIADD3 UR16, UP1, UR18, 0x6000, URZ ;  /* 0x0000600012107890 */ /* 0x000fc4000ff3e03f */
[----:B------:R-:W-:Y:S02]  /*6d90*/  UIADD3 UR18, UP2, UR18, 0x9000, URZ ;  /* 0x0000900012127890 */ /* 0x000fe4000ff5e03f */
[----:B------:R-:W-:Y:S02]  /*6da0*/  UIADD3.X UR15, URZ, UR19, URZ, UP0, !UPT ;  /* 0x000000133f0f7290 */ /* 0x000fe400087fe43f */
[----:B------:R-:W-:Y:S02]  /*6db0*/  UIADD3.X UR17, URZ, UR19, URZ, UP1, !UPT ;  /* 0x000000133f117290 */ /* 0x000fe40008ffe43f */
[----:B------:R-:W-:Y:S01]  /*6dc0*/  UIADD3.X UR19, URZ, UR19, URZ, UP2, !UPT ;  /* 0x000000133f137290 */ /* 0x000fe200097fe43f */
[----:B------:R-:W-:-:S11]  /*6dd0*/  UMOV UR20, UR13 ;  /* 0x0000000d00147c82 */ /* 0x000fd60008000000 */
.L_x_1082:
[----:B------:R-:W-:Y:S01]  /*6de0*/  UIADD3 UR10, UR13, UR4, URZ ;  /* 0x000000040d0a7290 */ /* 0x000fe2000fffe03f */
[----:B------:R-:W-:Y:S03]  /*6df0*/  BAR.SYNC.DEFER_BLOCKING 0xd, 0xa0 ;  /* 0x0342800000007b1d */ /* 0x000fe60000010000 */
[----:B------:R-:W-:Y:S02]  /*6e00*/  UIMAD.WIDE UR26, UR10, 0x4, UR14 ;  /* 0x000000040a1a78a5 */ /* 0x000fe4000f8e020e */
[----:B------:R-:W-:Y:S01]  /*6e10*/  UIMAD.WIDE UR28, UR10, 0x4, UR16 ;  /* 0x000000040a1c78a5 */ /* 0x000fe2000f8e0210 */
[----:B------:R-:W-:Y:S01]  /*6e20*/  BSSY B1, `(.L_x_1070) ;  /* 0x0000010000017945 */ /* 0x000fe20003800000 */
[----:B------:R-:W-:-:S03]  /*6e30*/  UIMAD.WIDE UR10, UR10, 0x4, UR18 ;  /* 0x000000040a0a78a5 */ /* 0x000fc6000f8e0212 */
[----:B------:R-:W-:Y:S09]  /*6e40*/  @!P0 BRA `(.L_x_1071) ;  /* 0x0000000000348947 */ /* 0x000ff20003800000 */
[----:B------:R-:W1:Y:S01]  /*6e50*/  S2UR UR22, SR_CgaCtaId ;  /* 0x00000000001679c3 */ /* 0x000e620000008800 */
[----:B------:R-:W-:Y:S01]  /*6e60*/  UIADD3 UR23, UP0, UR20, UR6, URZ ;  /* 0x0000000614177290 */ /* 0x000fe2000ff1e03f */
[----:B------:R-:W-:Y:S01]  /*6e70*/  UMOV UR21, 0x400 ;  /* 0x0000040000157882 */ /* 0x000fe20000000000 */
[----:B------:R-:W-:Y:S02]  /*6e80*/  UMOV UR32, 0x0 ;  /* 0x0000000000207882 */ /* 0x000fe40000000000 */
[----:B------:R-:W-:Y:S01]  /*6e90*/  ULEA.HI.X.SX32 UR30, UR20, UR9, 0x1, UP0 ;  /* 0x00000009141e7291 */ /* 0x000fe200080f0e3f */
[----:B------:R-:W-:Y:S01]  /*6ea0*/  UMOV UR33, 0x14f00000 ;  /* 0x14f0000000217882 */ /* 0x000fe20000000000 */
[----:B-1----:R-:W-:Y:S02]  /*6eb0*/  ULEA UR21, UR22, UR21, 0x18 ;  /* 0x0000001516157291 */ /* 0x002fe4000f8ec03f */
[----:B------:R-:W-:Y:S02]  /*6ec0*/  ULEA UR22, UP0, UR23, UR24, 0x2 ;  /* 0x0000001817167291 */ /* 0x000fe4000f80103f */
[----:B------:R-:W-:-:S02]  /*6ed0*/  UIADD3 UR21, UR21, 0xc000, URZ ;  /* 0x0000c00015157890 */ /* 0x000fc4000fffe03f */
[----:B------:R-:W-:-:S03]  /*6ee0*/  ULEA.HI.X UR23, UR23, UR25, UR30, 0x2, UP0 ;  /* 0x0000001917177291 */ /* 0x000fc600080f141e */
[----:B------:R-:W-:-:S06]  /*6ef0*/  UMOV UR30, 0x300 ;  /* 0x00000300001e7882 */ /* 0x000fcc0000000000 */
[----:B------:R1:W-:Y:S02]  /*6f00*/  UBLKRED.G.S.ADD.F32.RN [UR22], [UR21], UR30, desc[UR32] ;  /* 0x00002016150073bb */ /* 0x0003e400080a141e */
[----:B-1----:R0:W-:Y:S02]  /*6f10*/  UTMACMDFLUSH ;  /* 0x00000000000079b7 */ /* 0x0021e40000000000 */
.L_x_1071:
[----:B------:R-:W-:Y:S05]  /*6f20*/  BSYNC B1 ;  /* 0x0000000000017941 */ /* 0x000fea0003800000 */
.L_x_1070:
        /* <DEDUP_REMOVED lines=13> */
.L_x_1073:
[----:B------:R-:W-:Y:S05]  /*7000*/  BSYNC B1 ;  /* 0x0000000000017941 */ /* 0x000fea0003800000 */
.L_x_1072:
[----:B------:R-:W-:Y:S06]  /*7010*/  BAR.ARV 0xa, 0xa0 ;  /* 0x0282800000007b1d */ /* 0x000fec0000002000 */
[----:B------:R-:W-:Y:S04]  /*7020*/  BSSY B1, `(.L_x_1074) ;  /* 0x0000003000017945 */ /* 0x000fe80003800000 */
[----:B------:R-:W-:Y:S05]  /*7030*/  @!P0 BRA `(.L_x_1075) ;  /* 0x0000000000048947 */ /* 0x000fea0003800000 */
[----:B------:R-:W-:-:S04]  /*7040*/  DEPBAR.LE SB0, 0x0 ;  /* 0x000080000000791a */ /* 0x000fc80000000000 */
.L_x_1075:
[----:B------:R-:W-:Y:S05]  /*7050*/  BSYNC B1 ;  /* 0x0000000000017941 */ /* 0x000fea0003800000 */
.L_x_1074:
        /* <DEDUP_REMOVED lines=13> */
.L_x_1077:
[----:B------:R-:W-:Y:S05]  /*7130*/  BSYNC B1 ;  /* 0x0000000000017941 */ /* 0x000fea0003800000 */
.L_x_1076:
        /* <DEDUP_REMOVED lines=13> */
.L_x_1079:
[----:B------:R-:W-:Y:S05]  /*7210*/  BSYNC B1 ;  /* 0x0000000000017941 */ /* 0x000fea0003800000 */
.L_x_1078:
[----:B------:R-:W-:Y:S01]  /*7220*/  UIADD3 UR12, UR12, 0x2, URZ ;  /* 0x000000020c0c7890 */ /* 0x000fe2000fffe03f */
[----:B------:R-:W-:Y:S06]  /*7230*/  BAR.ARV 0xa, 0xa0 ;  /* 0x0282800000007b1d */ /* 0x000fec0000002000 */
[----:B------:R-:W-:Y:S01]  /*7240*/  UISETP.GE.AND UP0, UPT, UR12, UR8, UPT ;  /* 0x000000080c00728c */ /* 0x000fe2000bf06270 */
[----:B------:R-:W-:Y:S04]  /*7250*/  BSSY B1, `(.L_x_1080) ;  /* 0x0000003000017945 */ /* 0x000fe80003800000 */
[----:B------:R-:W-:Y:S06]  /*7260*/  @!P0 BRA `(.L_x_1081) ;  /* 0x0000000000048947 */ /* 0x000fec0003800000 */
[----:B------:R-:W-:-:S04]  /*7270*/  DEPBAR.LE SB0, 0x0 ;  /* 0x000080000000791a */ /* 0x000fc80000000000 */
.L_x_1081:
[----:B------:R-:W-:Y:S05]  /*7280*/  BSYNC B1 ;  /* 0x0000000000017941 */ /* 0x000fea0003800000 */
.L_x_1080:
[----:B------:R-:W-:Y:S06]  /*7290*/  BAR.ARV 0xb, 0xa0 ;  /* 0x02c2800000007b1d */ /* 0x000fec0000002000 */
[----:B------:R-:W-:Y:S01]  /*72a0*/  PLOP3.LUT P1, PT, PT, PT, UP0, 0x80, 0x0 ;  /* 0x000000000000781c */ /* 0x000fe20003f2f008 */
[----:B------:R-:W-:Y:S02]  /*72b0*/  UIADD3 UR20, UR20, 0x3000, URZ ;  /* 0x0000300014147890 */ /* 0x000fe4000fffe03f */
[----:B------:R-:W-:-:S10]  /*72c0*/  UIADD3 UR4, UR4, 0x3000, URZ ;  /* 0x0000300004047890 */ /* 0x000fd4000fffe03f */
[----:B------:R-:W-:Y:S05]  /*72d0*/  @!P1 BRA `(.L_x_1082) ;  /* 0xfffffff800c09947 */ /* 0x000fea000383ffff */
[----:B------:R-:W-:Y:S05]  /*72e0*/  BRA `(.L_x_1060) ;  /* 0x0000002400947947 */ /* 0x000fea0003800000 */
.L_x_1059:
[----:B------:R-:W1:Y:S01]  /*72f0*/  S2UR UR21, SR_CTAID.Z ;  /* 0x00000000001579c3 */ /* 0x000e620000002700 */
[----:B------:R-:W-:Y:S01]  /*7300*/  IMAD.MOV.U32 R11, RZ, RZ, 0x1 ;  /* 0x00000001ff0b7424 */ /* 0x000fe200078e00ff */
[----:B-1----:R-:W-:-:S13]  /*7310*/  ISETP.LE.AND P0, PT, RZ, UR21, PT ;  /* 0x00000015ff007c0c */ /* 0x002fda000bf03270 */
[----:B------:R-:W-:Y:S05]  /*7320*/  @!P0 BRA `(.L_x_1083) ;  /* 0x0000002000f08947 */ /* 0x000fea0003800000 */
[----:B------:R-:W1:Y:S01]  /*7330*/  S2UR UR9, SR_CTAID.X ;  /* 0x00000000000979c3 */ /* 0x000e620000002500 */
[----:B------:R-:W-:Y:S01]  /*7340*/  ULDC UR8, c[0x0][0x280] ;  /* 0x0000a00000087ab9 */ /* 0x000fe20000000800 */
[----:B------:R-:W-:Y:S01]  /*7350*/  ULDC UR4, c[0x0][0x290] ;  /* 0x0000a40000047ab9 */ /* 0x000fe20000000800 */
[----:B------:R-:W-:-:S05]  /*7360*/  ULDC UR5, c[0x0][0x74c] ;  /* 0x0001d30000057ab9 */ /* 0x000fca0000000800 */
[----:B------:R-:W2:Y:S01]  /*7370*/  S2UR UR20, SR_CTAID.Y ;  /* 0x00000000001479c3 */ /* 0x000ea20000002600 */
[----:B-1----:R-:W-:Y:S02]  /*7380*/  USHF.L.U32 UR11, UR9, 0x7, URZ ;  /* 0x00000007090b7899 */ /* 0x002fe4000800063f */
[----:B------:R-:W-:Y:S02]  /*7390*/  ISETP.LE.AND P0, PT, RZ, UR9, PT ;  /* 0x00000009ff007c0c */ /* 0x000fe4000bf03270 */
[----:B------:R-:W-:-:S04]  /*73a0*/  UIADD3 UR4, -UR4, UR11, UR8 ;  /* 0x0000000b04047290 */ /* 0x000fc8000fffe108 */
[----:B------:R-:W-:-:S04]  /*73b0*/  UIADD3 UR4, UR4, -UR5, URZ ;  /* 0x8000000504047290 */ /* 0x000fc8000fffe03f */
[----:B------:R-:W-:-:S04]  /*73c0*/  USHF.R.S32.HI UR5, URZ, 0x1f, UR4 ;  /* 0x0000001f3f057899 */ /* 0x000fc80008011404 */
[----:B------:R-:W-:Y:S02]  /*73d0*/  ULEA.HI UR5, UR5, UR4, URZ, 0x6 ;  /* 0x0000000405057291 */ /* 0x000fe4000f8f303f */
[----:B------:R-:W-:Y:S02]  /*73e0*/  UIADD3 UR4, UR8, 0x3f, URZ ;  /* 0x0000003f08047890 */ /* 0x000fe4000fffe03f */
[----:B------:R-:W-:Y:S02]  /*73f0*/  USHF.R.S32.HI UR5, URZ, 0x6, UR5 ;  /* 0x000000063f057899 */ /* 0x000fe40008011405 */
[----:B------:R-:W-:Y:S02]  /*7400*/  USHF.R.S32.HI UR6, URZ, 0x1f, UR4 ;  /* 0x0000001f3f067899 */ /* 0x000fe40008011404 */
[----:B------:R-:W-:Y:S02]  /*7410*/  UISETP.LT.AND UP0, UPT, URZ, UR5, UPT ;  /* 0x000000053f00728c */ /* 0x000fe4000bf01270 */
[----:B------:R-:W-:-:S02]  /*7420*/  ULEA.HI UR6, UR6, UR4, URZ, 0x6 ;  /* 0x0000000406067291 */ /* 0x000fc4000f8f303f */
[----:B------:R-:W-:Y:S02]  /*7430*/  USEL UR7, URZ, UR5, !UP0 ;  /* 0x000000053f077287 */ /* 0x000fe4000c000000 */
[----:B------:R-:W-:Y:S01]  /*7440*/  USHF.R.S32.HI UR6, URZ, 0x6, UR6 ;  /* 0x000000063f067899 */ /* 0x000fe20008011406 */
[----:B--2---:R-:W-:Y:S11]  /*7450*/  @!P0 BRA `(.L_x_1084) ;  /* 0x0000000000288947 */ /* 0x004ff60003800000 */
[----:B------:R-:W-:Y:S01]  /*7460*/  ULEA UR8, UR9, UR8, 0x7 ;  /* 0x0000000809087291 */ /* 0x000fe2000f8e383f */
[----:B------:R-:W-:Y:S01]  /*7470*/  ULDC UR4, c[0x0][0x290] ;  /* 0x0000a40000047ab9 */ /* 0x000fe20000000800 */
[----:B------:R-:W-:Y:S02]  /*7480*/  ULDC UR5, c[0x0][0x748] ;  /* 0x0001d20000057ab9 */ /* 0x000fe40000000800 */
[----:B------:R-:W-:-:S04]  /*7490*/  UIADD3 UR4, -UR4, 0xbf, UR8 ;  /* 0x000000bf04047890 */ /* 0x000fc8000fffe108 */
[----:B------:R-:W-:-:S04]  /*74a0*/  UIADD3 UR4, UR4, UR5, URZ ;  /* 0x0000000504047290 */ /* 0x000fc8000fffe03f */
[----:B------:R-:W-:-:S04]  /*74b0*/  USHF.R.S32.HI UR5, URZ, 0x1f, UR4 ;  /* 0x0000001f3f057899 */ /* 0x000fc80008011404 */
[----:B------:R-:W-:-:S04]  /*74c0*/  ULEA.HI UR5, UR5, UR4, URZ, 0x6 ;  /* 0x0000000405057291 */ /* 0x000fc8000f8f303f */
[----:B------:R-:W-:-:S04]  /*74d0*/  USHF.R.S32.HI UR5, URZ, 0x6, UR5 ;  /* 0x000000063f057899 */ /* 0x000fc80008011405 */
[----:B------:R-:W-:-:S04]  /*74e0*/  UISETP.LT.AND UP0, UPT, UR5, UR6, UPT ;  /* 0x000000060500728c */ /* 0x000fc8000bf01270 */
[----:B------:R-:W-:-:S12]  /*74f0*/  USEL UR6, UR5, UR6, UP0 ;  /* 0x0000000605067287 */ /* 0x000fd80008000000 */
.L_x_1084:
[----:B------:R-:W-:-:S06]  /*7500*/  UISETP.GT.AND UP0, UPT, UR6, UR7, UPT ;  /* 0x000000070600728c */ /* 0x000fcc000bf04270 */
[----:B------:R-:W-:-:S13]  /*7510*/  PLOP3.LUT P0, PT, PT, PT, UP0, 0x80, 0x0 ;  /* 0x000000000000781c */ /* 0x000fda0003f0f008 */
[----:B------:R-:W-:Y:S05]  /*7520*/  @!P0 BRA `(.L_x_1083) ;  /* 0x0000002000708947 */ /* 0x000fea0003800000 */
[----:B------:R-:W-:Y:S01]  /*7530*/  USHF.R.S32.HI UR10, URZ, 0x1f, UR20 ;  /* 0x0000001f3f0a7899 */ /* 0x000fe20008011414 */
[----:B------:R-:W-:Y:S01]  /*7540*/  IMAD.U32 R4, RZ, RZ, UR7 ;  /* 0x00000007ff047e24 */ /* 0x000fe2000f8e00ff */
[----:B------:R-:W-:Y:S01]  /*7550*/  ULDC.64 UR8, c[0x0][0x718] ;  /* 0x0001c60000087ab9 */ /* 0x000fe20000000a00 */
[----:B------:R-:W-:Y:S01]  /*7560*/  ULDC.64 UR12, c[0x0][0x730] ;  /* 0x0001cc00000c7ab9 */ /* 0x000fe20000000a00 */
[----:B------:R-:W-:Y:S01]  /*7570*/  UIMAD.WIDE.U32 UR4, UR20, UR8, URZ ;  /* 0x00000008140472a5 */ /* 0x000fe2000f8e003f */
[----:B------:R-:W-:Y:S01]  /*7580*/  BSSY B1, `(.L_x_1083) ;  /* 0x0000216000017945 */ /* 0x000fe20003800000 */
[----:B------:R-:W-:Y:S01]  /*7590*/  UIMAD UR8, UR10, UR8, URZ ;  /* 0x000000080a0872a4 */ /* 0x000fe2000f8e023f */
[----:B------:R-:W-:Y:S01]  /*75a0*/  IMAD.MOV.U32 R0, RZ, RZ, RZ ;  /* 0x000000ffff007224 */ /* 0x000fe200078e00ff */
[----:B------:R-:W-:Y:S02]  /*75b0*/  UIMAD UR10, UR10, UR12, URZ ;  /* 0x0000000c0a0a72a4 */ /* 0x000fe4000f8e023f */
[----:B------:R-:W-:-:S02]  /*75c0*/  UIMAD UR22, UR20, UR9, UR8 ;  /* 0x00000009141672a4 */ /* 0x000fc4000f8e0208 */
[----:B------:R-:W-:Y:S02]  /*75d0*/  UIMAD.WIDE.U32 UR8, UR20, UR12, URZ ;  /* 0x0000000c140872a5 */ /* 0x000fe4000f8e003f */
[----:B------:R-:W-:Y:S02]  /*75e0*/  UIMAD UR12, UR20, UR13, UR10 ;  /* 0x0000000d140c72a4 */ /* 0x000fe4000f8e020a */
[----:B------:R-:W-:Y:S01]  /*75f0*/  USHF.R.S32.HI UR13, URZ, 0x1f, UR21 ;  /* 0x0000001f3f0d7899 */ /* 0x000fe20008011415 */
[----:B------:R-:W-:Y:S01]  /*7600*/  ULDC UR10, c[0x0][0x2e8] ;  /* 0x0000ba00000a7ab9 */ /* 0x000fe20000000800 */
[----:B------:R-:W-:Y:S01]  /*7610*/  ELECT P0, URZ, PT ;  /* 0x00000000003f782f */ /* 0x000fe20003800000 */
[----:B------:R-:W-:Y:S01]  /*7620*/  UISETP.NE.AND UP0, UPT, UR10, 0x1, UPT ;  /* 0x000000010a00788c */ /* 0x000fe2000bf05270 */
[----:B------:R-:W-:Y:S01]  /*7630*/  ULDC.64 UR14, c[0x0][0x720] ;  /* 0x0001c800000e7ab9 */ /* 0x000fe20000000a00 */
[----:B------:R-:W-:Y:S02]  /*7640*/  UIADD3 UR23, UR5, UR22, URZ ;  /* 0x0000001605177290 */ /* 0x000fe4000fffe03f */
[----:B------:R-:W-:-:S02]  /*7650*/  UIMAD UR10, UR13, UR14, URZ ;  /* 0x0000000e0d0a72a4 */ /* 0x000fc4000f8e023f */
[----:B------:R-:W-:Y:S01]  /*7660*/  UIADD3 UR9, UR9, UR12, URZ ;  /* 0x0000000c09097290 */ /* 0x000fe2000fffe03f */
[----:B------:R-:W-:Y:S01]  /*7670*/  ULDC.64 UR18, c[0x0][0x738] ;  /* 0x0001ce0000127ab9 */ /* 0x000fe20000000a00 */
[----:B------:R-:W-:-:S03]  /*7680*/  UMOV UR22, UR4 ;  /* 0x0000000400167c82 */ /* 0x000fc60008000000 */
[----:B------:R-:W-:Y:S01]  /*7690*/  @UP0 ULDC UR16, c[0x0][0x2ec] ;  /* 0x0000bb0000100ab9 */ /* 0x000fe20000000800 */
[----:B------:R-:W-:Y:S02]  /*76a0*/  UIMAD UR13, UR13, UR18, URZ ;  /* 0x000000120d0d72a4 */ /* 0x000fe4000f8e023f */
[----:B------:R-:W-:Y:S02]  /*76b0*/  UIMAD UR5, UR21, UR15, UR10 ;  /* 0x0000000f150572a4 */ /* 0x000fe4000f8e020a */
[----:B------:R-:W-:Y:S02]  /*76c0*/  UIMAD.WIDE.U32 UR22, UR21, UR14, UR22 ;  /* 0x0000000e151672a5 */ /* 0x000fe4000f8e0016 */
[----:B------:R-:W-:Y:S02]  /*76d0*/  UIMAD.WIDE.U32 UR16, UR20, UR16, URZ ;  /* 0x00000010141072a5 */ /* 0x000fe4000f8e003f */
[----:B------:R-:W-:Y:S01]  /*76e0*/  UIMAD.WIDE.U32 UR14, UR21, UR18, UR8 ;  /* 0x00000012150e72a5 */ /* 0x000fe2000f8e0008 */
[----:B------:R-:W-:-:S02]  /*76f0*/  UMOV UR12, UR20 ;  /* 0x00000014000c7c82 */ /* 0x000fc40008000000 */
[----:B------:R-:W-:Y:S01]  /*7700*/  @UP0 ULDC UR8, c[0x0][0x2f0] ;  /* 0x0000bc0000080ab9 */ /* 0x000fe20000000800 */
[----:B------:R-:W-:Y:S02]  /*7710*/  UIMAD UR4, UR21, UR19, UR13 ;  /* 0x00000013150472a4 */ /* 0x000fe4000f8e020d */
[----:B------:R-:W-:Y:S01]  /*7720*/  @UP0 USHF.R.U32.HI UR12, URZ, UR8, UR17 ;  /* 0x000000083f0c0299 */ /* 0x000fe20008011611 */
[----:B------:R-:W-:Y:S11]  /*7730*/  @!P0 BRA `(.L_x_1085) ;  /* 0x0000001c00e88947 */ /* 0x000ff60003800000 */
[----:B------:R-:W1:Y:S01]  /*7740*/  S2R R3, SR_CgaCtaId ;  /* 0x0000000000037919 */ /* 0x000e620000008800 */
[----:B------:R-:W-:-:S04]  /*7750*/  MOV R16, 0x400 ;  /* 0x0000040000107802 */ /* 0x000fc80000000f00 */
[----:B-1----:R-:W-:Y:S01]  /*7760*/  LEA R16, R3, R16, 0x18 ;  /* 0x0000001003107211 */ /* 0x002fe200078ec0ff */
[----:B------:R-:W-:-:S05]  /*7770*/  IMAD.MOV.U32 R3, RZ, RZ, 0x1 ;  /* 0x00000001ff037424 */ /* 0x000fca00078e00ff */
[----:B------:R-:W-:-:S04]  /*7780*/  SHF.L.U32 R3, R3, 0x1f, RZ ;  /* 0x0000001f03037819 */ /* 0x000fc800000006ff */
[----:B------:R-:W1:Y:S02]  /*7790*/  SYNCS.PHASECHK.TRANS64.TRYWAIT P0, [R16+URZ+0x26820], R3 ;  /* 0x02682003100075a7 */ /* 0x000e64000800017f */
[----:B-1----:R-:W-:Y:S05]  /*77a0*/  @!P0 BRA `(.L_x_1086) ;  /* 0x0000002000d08947 */ /* 0x002fea0003800000 */
.L_x_1114:
[----:B------:R-:W2:Y:S01]  /*77b0*/  S2R R0, SR_TID.X ;  /* 0x0000000000007919 */ /* 0x000ea20000002100 */
[----:B------:R-:W-:Y:S02]  /*77c0*/  IMAD.U32 R15, RZ, RZ, UR23 ;  /* 0x00000017ff0f7e24 */ /* 0x000fe4000f8e00ff */
[----:B------:R-:W-:Y:S02]  /*77d0*/  IMAD.U32 R14, RZ, RZ, UR15 ;  /* 0x0000000fff0e7e24 */ /* 0x000fe4000f8e00ff */
[----:B------:R-:W-:Y:S02]  /*77e0*/  VIADD R15, R15, UR5 ;  /* 0x000000050f0f7c36 */ /* 0x000fe40008000000 */
        /* <DEDUP_REMOVED lines=11> */
.L_x_1087:
[----:B------:R-:W-:Y:S01]  /*78a0*/  R2UR UR19, R4 ;  /* 0x00000000041372ca */ /* 0x000fe200000e0000 */
[----:B------:R-:W2:Y:S01]  /*78b0*/  LDC.64 R6, c[0x0][0x198] ;  /* 0x00006600ff067b82 */ /* 0x000ea20000000a00 */
[----:B------:R-:W-:Y:S01]  /*78c0*/  R2UR UR7, R15 ;  /* 0x000000000f0772ca */ /* 0x000fe200000e0000 */
[----:B------:R-:W-:Y:S01]  /*78d0*/  ULDC.64 UR16, c[0x0][0x700] ;  /* 0x0001c00000107ab9 */ /* 0x000fe20000000a00 */
[----:B------:R-:W-:Y:S01]  /*78e0*/  UMOV UR50, 0x0 ;  /* 0x0000000000327882 */ /* 0x000fe20000000000 */
[----:B------:R-:W-:Y:S01]  /*78f0*/  IMAD.U32 R10, RZ, RZ, UR16 ;  /* 0x00000010ff0a7e24 */ /* 0x000fe2000f8e00ff */
[----:B------:R-:W-:Y:S01]  /*7900*/  UMOV UR51, 0x14f00000 ;  /* 0x14f0000000337882 */ /* 0x000fe20000000000 */
[----:B------:R-:W-:Y:S01]  /*7910*/  IMAD.U32 R9, RZ, RZ, UR17 ;  /* 0x00000011ff097e24 */ /* 0x000fe2000f8e00ff */
[----:B------:R-:W-:Y:S01]  /*7920*/  UMOV UR18, URZ ;  /* 0x0000003f00127c82 */ /* 0x000fe20008000000 */
[----:B------:R-:W-:Y:S01]  /*7930*/  UMOV UR42, 0x20 ;  /* 0x00000020002a7882 */ /* 0x000fe20000000000 */
[----:B------:R-:W-:Y:S01]  /*7940*/  UMOV UR44, UR20 ;  /* 0x00000014002c7c82 */ /* 0x000fe20008000000 */
[----:B------:R-:W-:Y:S01]  /*7950*/  UMOV UR45, UR21 ;  /* 0x00000015002d7c82 */ /* 0x000fe20008000000 */
[----:B------:R-:W-:Y:S01]  /*7960*/  UMOV UR26, 0x40 ;  /* 0x00000040001a7882 */ /* 0x000fe20000000000 */
[----:B------:R-:W-:Y:S01]  /*7970*/  USHF.L.U32 UR19, UR19, 0x6, URZ ;  /* 0x0000000613137899 */ /* 0x000fe2000800063f */
[----:B------:R-:W-:Y:S01]  /*7980*/  IMAD.MOV.U32 R5, RZ, RZ, 0xc000 ;  /* 0x0000c000ff057424 */ /* 0x000fe200078e00ff */
[----:B------:R-:W-:Y:S01]  /*7990*/  UMOV UR28, UR20 ;  /* 0x00000014001c7c82 */ /* 0x000fe20008000000 */
[----:B------:R-:W-:Y:S01]  /*79a0*/  UMOV UR29, UR21 ;  /* 0x00000015001d7c82 */ /* 0x000fe20008000000 */
[----:B------:R-:W-:Y:S01]  /*79b0*/  UIADD3 UR8, UP0, UR19, UR22, URZ ;  /* 0x0000001613087290 */ /* 0x000fe2000ff1e03f */
[----:B------:R-:W-:Y:S01]  /*79c0*/  IMAD.MOV.U32 R19, RZ, RZ, RZ ;  /* 0x000000ffff137224 */ /* 0x000fe200078e00ff */
[----:B------:R-:W-:Y:S01]  /*79d0*/  UMOV UR54, 0x0 ;  /* 0x0000000000367882 */ /* 0x000fe20000000000 */
[----:B------:R-:W-:Y:S01]  /*79e0*/  UMOV UR43, UR19 ;  /* 0x00000013002b7c82 */ /* 0x000fe20008000000 */
[----:B------:R-:W-:-:S02]  /*79f0*/  ULEA.HI.X.SX32 UR7, UR19, UR7, 0x1, UP0 ;  /* 0x0000000713077291 */ /* 0x000fc400080f0e3f */
[----:B-1----:R-:W-:Y:S01]  /*7a00*/  IMAD.U32 R3, RZ, RZ, UR8 ;  /* 0x00000008ff037e24 */ /* 0x002fe2000f8e00ff */
[----:B------:R-:W-:Y:S01]  /*7a10*/  UMOV UR27, UR19 ;  /* 0x00000013001b7c82 */ /* 0x000fe20008000000 */
[----:B------:R-:W-:Y:S01]  /*7a20*/  IMAD.U32 R2, RZ, RZ, UR8 ;  /* 0x00000008ff027e24 */ /* 0x000fe2000f8e00ff */
[----:B------:R-:W-:Y:S01]  /*7a30*/  R2UR UR8, R16 ;  /* 0x00000000100872ca */ /* 0x000fe200000e0000 */
[----:B--2---:R-:W-:Y:S01]  /*7a40*/  IMAD.MOV.U32 R8, RZ, RZ, R6 ;  /* 0x000000ffff087224 */ /* 0x004fe200078e0006 */
[----:B------:R-:W-:Y:S01]  /*7a50*/  LEA R0, P1, R3, R10, 0x2 ;  /* 0x0000000a03007211 */ /* 0x000fe200078210ff */
[----:B------:R-:W-:Y:S01]  /*7a60*/  IMAD.U32 R3, RZ, RZ, UR7 ;  /* 0x00000007ff037e24 */ /* 0x000fe2000f8e00ff */
[----:B------:R-:W-:Y:S01]  /*7a70*/  UMOV UR7, 0x10 ;  /* 0x0000001000077882 */ /* 0x000fe20000000000 */
[----:B------:R-:W-:Y:S01]  /*7a80*/  UMOV UR55, 0x10000000 ;  /* 0x1000000000377882 */ /* 0x000fe20000000000 */
[----:B------:R-:W-:Y:S01]  /*7a90*/  R2UR UR32, R0 ;  /* 0x00000000002072ca */ /* 0x000fe200000e0000 */
[----:B------:R-:W-:Y:S01]  /*7aa0*/  UMOV UR13, UR21 ;  /* 0x00000015000d7c82 */ /* 0x000fe20008000000 */
[----:B------:R-:W-:Y:S01]  /*7ab0*/  LEA.HI.X R2, R2, R9, R3, 0x2, P1 ;  /* 0x0000000902027211 */ /* 0x000fe200008f1403 */
[----:B------:R-:W-:Y:S01]  /*7ac0*/  UMOV UR10, UR18 ;  /* 0x00000012000a7c82 */ /* 0x000fe20008000000 */
[----:B------:R-:W-:Y:S01]  /*7ad0*/  IADD3 R0, P1, R8, 0x2f0, RZ ;  /* 0x000002f008007810 */ /* 0x000fe20007f3e0ff */
[----:B------:R-:W-:Y:S01]  /*7ae0*/  UMOV UR34, 0x10 ;  /* 0x0000001000227882 */ /* 0x000fe20000000000 */
[----:B------:R-:W-:Y:S01]  /*7af0*/  R2UR UR33, R2 ;  /* 0x00000000022172ca */ /* 0x000fe200000e0000 */
[----:B------:R-:W-:Y:S01]  /*7b00*/  UIADD3 UR17, UR8, 0x26810, URZ ;  /* 0x0002681008117890 */ /* 0x000fe2000fffe03f */
[----:B------:R-:W-:Y:S01]  /*7b10*/  R2UR UR46, R0 ;  /* 0x00000000002e72ca */ /* 0x000fe200000e0000 */
[----:B------:R-:W-:Y:S01]  /*7b20*/  UIADD3 UR16, UR8, 0x12000, URZ ;  /* 0x0001200008107890 */ /* 0x000fe2000fffe03f */
[----:B------:R-:W-:Y:S01]  /*7b30*/  IADD3 R0, P2, R8, 0x3f0, RZ ;  /* 0x000003f008007810 */ /* 0x000fe20007f5e0ff */
[----:B------:R-:W-:-:S02]  /*7b40*/  UIADD3 UR40, UR8, 0x13000, URZ ;  /* 0x0001300008287890 */ /* 0x000fc4000fffe03f */
[----:B------:R-:W-:Y:S01]  /*7b50*/  UIADD3 UR24, UR8, 0x14000, URZ ;  /* 0x0001400008187890 */ /* 0x000fe2000fffe03f */
[----:B------:R-:W-:Y:S01]  /*7b60*/  R2UR UR30, R0 ;  /* 0x00000000001e72ca */ /* 0x000fe200000e0000 */
[--C-:B------:R-:W-:Y:S01]  /*7b70*/  IMAD.X R0, RZ, RZ, R7.reuse, P1 ;  /* 0x000000ffff007224 */ /* 0x100fe200008e0607 */
[----:B------:R-:W-:Y:S01]  /*7b80*/  IADD3 R2, P1, R8, 0xf0, RZ ;  /* 0x000000f008027810 */ /* 0x000fe20007f3e0ff */
[----:B------:R-:W-:Y:S01]  /*7b90*/  UIADD3 UR56, UR8, 0x1e000, URZ ;  /* 0x0001e00008387890 */ /* 0x000fe2000fffe03f */
[----:B------:R-:W-:Y:S02]  /*7ba0*/  UMOV UR41, UR17 ;  /* 0x0000001100297c82 */ /* 0x000fe40008000000 */
[----:B------:R-:W-:Y:S01]  /*7bb0*/  R2UR UR48, R2 ;  /* 0x00000000023072ca */ /* 0x000fe200000e0000 */
[--C-:B------:R-:W-:Y:S01]  /*7bc0*/  IMAD.X R3, RZ, RZ, R7.reuse, P1 ;  /* 0x000000ffff037224 */ /* 0x100fe200008e0607 */
[----:B------:R-:W-:Y:S01]  /*7bd0*/  R2UR UR47, R0 ;  /* 0x00000000002f72ca */ /* 0x000fe200000e0000 */
[----:B------:R-:W-:Y:S01]  /*7be0*/  IMAD.X R0, RZ, RZ, R7, P2 ;  /* 0x000000ffff007224 */ /* 0x000fe200010e0607 */
[----:B------:R-:W-:Y:S01]  /*7bf0*/  UMOV UR25, UR17 ;  /* 0x0000001100197c82 */ /* 0x000fe20008000000 */
[----:B------:R-:W-:Y:S01]  /*7c00*/  UMOV UR57, UR17 ;  /* 0x0000001100397c82 */ /* 0x000fe20008000000 */
[----:B------:R-:W-:Y:S01]  /*7c10*/  R2UR UR49, R3 ;  /* 0x00000000033172ca */ /* 0x000fe200000e0000 */
[----:B------:R-:W-:Y:S01]  /*7c20*/  UIADD3 UR9, UR8, 0x26800, URZ ;  /* 0x0002680008097890 */ /* 0x000fe2000fffe03f */
[----:B------:R-:W-:Y:S01]  /*7c30*/  R2UR UR31, R0 ;  /* 0x00000000001f72ca */ /* 0x000fe200000e0000 */
[----:B------:R-:W-:Y:S01]  /*7c40*/  IMAD.U32 R0, RZ, RZ, UR6 ;  /* 0x00000006ff007e24 */ /* 0x000fe2000f8e00ff */
[----:B------:R-:W-:Y:S01]  /*7c50*/  UMOV UR35, UR11 ;  /* 0x0000000b00237c82 */ /* 0x000fe20008000000 */
[----:B------:R-:W-:Y:S01]  /*7c60*/  UMOV UR36, UR12 ;  /* 0x0000000c00247c82 */ /* 0x000fe20008000000 */
[----:B------:R-:W-:Y:S01]  /*7c70*/  UMOV UR37, UR21 ;  /* 0x0000001500257c82 */ /* 0x000fe20008000000 */
[----:B------:R-:W-:Y:S01]  /*7c80*/  VIADD R6, R0, 0xffffffff ;  /* 0xffffffff00067836 */ /* 0x000fe20000000000 */
[----:B------:R-:W-:Y:S01]  /*7c90*/  UMOV UR52, UR12 ;  /* 0x0000000c00347c82 */ /* 0x000fe20008000000 */
[----:B------:R-:W-:Y:S01]  /*7ca0*/  UMOV UR53, UR21 ;  /* 0x0000001500357c82 */ /* 0x000fe20008000000 */
[----:B------:R-:W-:Y:S01]  /*7cb0*/  UMOV UR58, 0x50 ;  /* 0x00000050003a7882 */ /* 0x000fe20000000000 */
[----:B------:R-:W-:Y:S01]  /*7cc0*/  UMOV UR59, UR11 ;  /* 0x0000000b003b7c82 */ /* 0x000fe20008000000 */
[----:B------:R1:W-:Y:S01]  /*7cd0*/  STL [R1], R6 ;  /* 0x0000000601007387 */ /* 0x0003e20000100800 */
[----:B------:R-:W-:Y:S01]  /*7ce0*/  ISETP.GE.AND P1, PT, R4, R6, PT ;  /* 0x000000060400720c */ /* 0x000fe20003f26270 */
[----:B------:R-:W-:Y:S01]  /*7cf0*/  UMOV UR60, UR12 ;  /* 0x0000000c003c7c82 */ /* 0x000fe20008000000 */
[----:B------:R-:W-:Y:S01]  /*7d00*/  UMOV UR61, UR21 ;  /* 0x00000015003d7c82 */ /* 0x000fe20008000000 */
[----:B------:R-:W-:Y:S01]  /*7d10*/  UTMALDG.4D [UR16], [UR48], desc[UR50] ;  /* 0x00003210300075b4 */ /* 0x000fe20008019000 */
[----:B------:R2:W-:Y:S01]  /*7d20*/  UTMALDG.4D [UR40], [UR48], desc[UR50] ;  /* 0x00003228300075b4 */ /* 0x0005e20008019000 */
[----:B------:R-:W-:Y:S01]  /*7d30*/  UTMALDG.4D [UR24], [UR48], desc[UR50] ;  /* 0x00003218300075b4 */ /* 0x000fe20008019000 */
[----:B------:R3:W-:Y:S01]  /*7d40*/  UBLKCP.S.G [UR56], [UR32], UR7 ;  /* 0x00000038200073ba */ /* 0x0007e20008000207 */
[----:B------:R1:W-:Y:S01]  /*7d50*/  SYNCS.ARRIVE.TRANS64 RZ, [R16+URZ+0x26800], R5 ;  /* 0x0268000510ff79a7 */ /* 0x0003e2000800003f */
[----:B------:R4:W-:Y:S01]  /*7d60*/  UTMALDG.4D [UR8], [UR46], desc[UR54] ;  /* 0x000036082e0075b4 */ /* 0x0009e20008019000 */
[----:B--2---:R-:W-:Y:S01]  /*7d70*/  UIADD3 UR40, UR8, 0x4000, URZ ;  /* 0x0000400008287890 */ /* 0x004fe2000fffe03f */
[----:B------:R-:W-:Y:S01]  /*7d80*/  UMOV UR42, 0x40 ;  /* 0x00000040002a7882 */ /* 0x000fe20000000000 */
[----:B------:R-:W-:Y:S01]  /*7d90*/  UMOV UR43, UR11 ;  /* 0x0000000b002b7c82 */ /* 0x000fe20008000000 */
[----:B------:R-:W-:Y:S01]  /*7da0*/  UMOV UR44, UR12 ;  /* 0x0000000c002c7c82 */ /* 0x000fe20008000000 */
[----:B------:R-:W-:Y:S01]  /*7db0*/  UMOV UR41, UR9 ;  /* 0x0000000900297c82 */ /* 0x000fe20008000000 */
[----:B---3--:R-:W-:-:S02]  /*7dc0*/  UIADD3 UR32, UR8, 0x1000, URZ ;  /* 0x0000100008207890 */ /* 0x008fc4000fffe03f */
[----:B------:R-:W-:Y:S02]  /*7dd0*/  UIADD3 UR48, UR8, 0x2000, URZ ;  /* 0x0000200008307890 */ /* 0x000fe4000fffe03f */
[----:B------:R-:W-:Y:S01]  /*7de0*/  UIADD3 UR24, UR8, 0x3000, URZ ;  /* 0x0000300008187890 */ /* 0x000fe2000fffe03f */
[----:B------:R-:W-:Y:S01]  /*7df0*/  UMOV UR33, UR9 ;  /* 0x0000000900217c82 */ /* 0x000fe20008000000 */
[----:B------:R-:W-:Y:S01]  /*7e00*/  UMOV UR50, 0x20 ;  /* 0x0000002000327882 */ /* 0x000fe20000000000 */
[----:B------:R-:W-:Y:S01]  /*7e10*/  UMOV UR51, UR11 ;  /* 0x0000000b00337c82 */ /* 0x000fe20008000000 */
[----:B------:R-:W-:Y:S01]  /*7e20*/  UMOV UR49, UR9 ;  /* 0x0000000900317c82 */ /* 0x000fe20008000000 */
[----:B------:R-:W-:Y:S01]  /*7e30*/  UMOV UR26, 0x30 ;  /* 0x00000030001a7882 */ /* 0x000fe20000000000 */
[----:B------:R-:W-:Y:S01]  /*7e40*/  UMOV UR27, UR11 ;  /* 0x0000000b001b7c82 */ /* 0x000fe20008000000 */
[----:B------:R-:W-:Y:S01]  /*7e50*/  UMOV UR28, UR12 ;  /* 0x0000000c001c7c82 */ /* 0x000fe20008000000 */
[----:B------:R2:W-:Y:S01]  /*7e60*/  UTMALDG.4D [UR32], [UR46], desc[UR54] ;  /* 0x000036202e0075b4 */ /* 0x0005e20008019000 */
[----:B------:R-:W-:Y:S01]  /*7e70*/  UMOV UR25, UR9 ;  /* 0x0000000900197c82 */ /* 0x000fe20008000000 */
[----:B------:R-:W-:Y:S01]  /*7e80*/  UIADD3 UR56, UR8, 0x5000, URZ ;  /* 0x0000500008387890 */ /* 0x000fe2000fffe03f */
[----:B------:R-:W-:Y:S01]  /*7e90*/  UMOV UR57, UR9 ;  /* 0x0000000900397c82 */ /* 0x000fe20008000000 */
[----:B----4-:R-:W-:Y:S01]  /*7ea0*/  UMOV UR10, 0x40 ;  /* 0x00000040000a7882 */ /* 0x010fe20000000000 */
[----:B------:R-:W-:Y:S01]  /*7eb0*/  UTMALDG.4D [UR48], [UR46], desc[UR54] ;  /* 0x000036302e0075b4 */ /* 0x000fe20008019000 */
[----:B------:R3:W-:Y:S01]  /*7ec0*/  UTMALDG.4D [UR24], [UR46], desc[UR54] ;  /* 0x000036182e0075b4 */ /* 0x0007e20008019000 */
[----:B------:R1:W-:Y:S01]  /*7ed0*/  UTMALDG.4D [UR40], [UR46], desc[UR54] ;  /* 0x000036282e0075b4 */ /* 0x0003e20008019000 */
[----:B--2---:R-:W-:Y:S01]  /*7ee0*/  UIADD3 UR32, UR8, 0x6000, URZ ;  /* 0x0000600008207890 */ /* 0x004fe2000fffe03f */
[----:B------:R-:W-:-:S02]  /*7ef0*/  UMOV UR34, UR18 ;  /* 0x0000001200227c82 */ /* 0x000fc40008000000 */
[----:B------:R1:W-:Y:S06]  /*7f00*/  UTMALDG.4D [UR56], [UR46], desc[UR54] ;  /* 0x000036382e0075b4 */ /* 0x0003ec0008019000 */
[----:B------:R1:W-:Y:S01]  /*7f10*/  UTMALDG.4D [UR32], [UR30], desc[UR54] ;  /* 0x000036201e0075b4 */ /* 0x0003e20008019000 */
[----:B---3--:R-:W-:Y:S02]  /*7f20*/  UIADD3 UR24, UR8, 0x8000, URZ ;  /* 0x0000800008187890 */ /* 0x008fe4000fffe03f */
[----:B------:R-:W-:Y:S01]  /*7f30*/  UIADD3 UR8, UR8, 0xa000, URZ ;  /* 0x0000a00008087890 */ /* 0x000fe2000fffe03f */
[----:B------:R-:W-:-:S06]  /*7f40*/  UMOV UR26, 0x20 ;  /* 0x00000020001a7882 */ /* 0x000fcc0000000000 */
[----:B------:R1:W-:Y:S02]  /*7f50*/  UTMALDG.4D [UR24], [UR30], desc[UR54] ;  /* 0x000036181e0075b4 */ /* 0x0003e40008019000 */
[----:B------:R1:W-:Y:S02]  /*7f60*/  UTMALDG.4D [UR8], [UR30], desc[UR54] ;  /* 0x000036081e0075b4 */ /* 0x0003e40008019000 */
[----:B-1----:R-:W-:Y:S05]  /*7f70*/  @P1 BRA `(.L_x_1088) ;  /* 0x0000001000e41947 */ /* 0x002fea0003800000 */
[----:B------:R-:W-:Y:S01]  /*7f80*/  R2UR UR7, R4 ;  /* 0x00000000040772ca */ /* 0x000fe200000e0000 */
[----:B------:R-:W1:Y:S01]  /*7f90*/  S2R R6, SR_TID.X ;  /* 0x0000000000067919 */ /* 0x000e620000002100 */
[----:B------:R-:W-:Y:S01]  /*7fa0*/  UIADD3 UR8, UR6, -0x2, URZ ;  /* 0xfffffffe06087890 */ /* 0x000fe2000fffe03f */
[----:B------:R-:W-:-:S05]  /*7fb0*/  IMAD.MOV.U32 R11, RZ, RZ, 0x1 ;  /* 0x00000001ff0b7424 */ /* 0x000fca00078e00ff */
[----:B------:R-:W-:-:S05]  /*7fc0*/  ISETP.NE.AND P1, PT, R4, UR8, PT ;  /* 0x0000000804007c0c */ /* 0x000fca000bf25270 */
[----:B------:R-:W-:-:S04]  /*7fd0*/  ULOP3.LUT UR7, URZ, UR7, URZ, 0x33, !UPT ;  /* 0x000000073f077292 */ /* 0x000fc8000f8e333f */
[----:B------:R-:W-:-:S06]  /*7fe0*/  UIADD3 UR7, UR7, UR6, URZ ;  /* 0x0000000607077290 */ /* 0x000fcc000fffe03f */
[----:B------:R-:W-:-:S05]  /*7ff0*/  IMAD.U32 R0, RZ, RZ, UR7 ;  /* 0x00000007ff007e24 */ /* 0x000fca000f8e00ff */
[----:B------:R-:W-:Y:S01]  /*8000*/  LOP3.LUT R5, R0, 0x1, RZ, 0xc0, !PT ;  /* 0x0000000100057812 */ /* 0x000fe200078ec0ff */
[----:B------:R-:W-:-:S04]  /*8010*/  IMAD.MOV.U32 R0, RZ, RZ, R4 ;  /* 0x000000ffff007224 */ /* 0x000fc800078e0004 */
[----:B------:R2:W-:Y:S01]  /*8020*/  STL [R1+0x4], R5 ;  /* 0x0000040501007387 */ /* 0x0005e20000100800 */
[----:B-1----:R-:W-:Y:S01]  /*8030*/  LOP3.LUT R6, R6, 0x1f, RZ, 0xc0, !PT ;  /* 0x0000001f06067812 */ /* 0x002fe200078ec0ff */
[----:B------:R-:W-:Y:S06]  /*8040*/  @!P1 BRA `(.L_x_1089) ;  /* 0x0000000c00209947 */ /* 0x000fec0003800000 */
[----:B------:R-:W-:Y:S01]  /*8050*/  R2UR UR8, R5 ;  /* 0x00000000050872ca */ /* 0x000fe200000e0000 */
[----:B------:R-:W-:Y:S02]  /*8060*/  IMAD.MOV.U32 R0, RZ, RZ, R4 ;  /* 0x000000ffff007224 */ /* 0x000fe400078e0004 */
[----:B------:R-:W-:-:S10]  /*8070*/  IMAD.MOV.U32 R11, RZ, RZ, 0x1 ;  /* 0x00000001ff0b7424 */ /* 0x000fd400078e00ff */
[----:B------:R-:W-:-:S06]  /*8080*/  UIADD3 UR7, UR7, -UR8, URZ ;  /* 0x8000000807077290 */ /* 0x000fcc000fffe03f */
[----:B------:R-:W-:-:S07]  /*8090*/  IMAD.U32 R20, RZ, RZ, UR7 ;  /* 0x00000007ff147e24 */ /* 0x000fce000f8e00ff */
.L_x_1098:
[----:B--234-:R-:W-:-:S04]  /*80a0*/  SHF.L.U32 R21, R11, 0x1f, RZ ;  /* 0x0000001f0b157819 */ /* 0x01cfc800000006ff */
[----:B------:R-:W1:Y:S02]  /*80b0*/  SYNCS.PHASECHK.TRANS64.TRYWAIT P1, [R16+URZ+0x26840], R21 ;  /* 0x02684015100075a7 */ /* 0x000e64000802017f */
[----:B-1----:R-:W-:Y:S05]  /*80c0*/  @!P1 BRA `(.L_x_1090) ;  /* 0x00000018009c9947 */ /* 0x002fea0003800000 */
.L_x_1115:
[----:B------:R-:W-:Y:S05]  /*80d0*/  @P0 BRA `(.L_x_1091) ;  /* 0x0000000000140947 */ /* 0x000fea0003800000 */
[----:B------:R-:W-:Y:S01]  /*80e0*/  ISETP.NE.AND P1, PT, R6, RZ, PT ;  /* 0x000000ff0600720c */ /* 0x000fe20003f25270 */
[----:B------:R-:W-:-:S04]  /*80f0*/  IMAD.MOV.U32 R3, RZ, RZ, 0x3100 ;  /* 0x00003100ff037424 */ /* 0x000fc800078e00ff */
[----:B------:R3:W-:Y:S08]  /*8100*/  SYNCS.ARRIVE.TRANS64 RZ, [R16+URZ+0x26830], R3 ;  /* 0x0268300310ff79a7 */ /* 0x0007f0000800003f */
[----:B------:R-:W-:Y:S05]  /*8110*/  @!P1 BRA `(.L_x_1091) ;  /* 0x0000000000049947 */ /* 0x000fea0003800000 */
[----:B------:R-:W-:Y:S01]  /*8120*/  BPT.TRAP 0x1 ;  /* 0x000000040000795c */ /* 0x000fe20000300000 */
.L_x_1091:
[----:B------:R-:W3:Y:S01]  /*8130*/  LDC.64 R12, c[0x0][0x728] ;  /* 0x0001ca00ff0c7b82 */ /* 0x000ee20000000a00 */
[----:B------:R-:W-:Y:S01]  /*8140*/  IMAD.SHL.U32 R18, R0, 0x40, RZ ;  /* 0x0000004000127824 */ /* 0x000fe200078e00ff */
[----:B------:R-:W-:Y:S01]  /*8150*/  R2UR UR40, R16 ;  /* 0x00000000102872ca */ /* 0x000fe200000e0000 */
[----:B------:R-:W-:Y:S01]  /*8160*/  UMOV UR30, 0x0 ;  /* 0x00000000001e7882 */ /* 0x000fe20000000000 */
[----:B------:R-:W-:Y:S01]  /*8170*/  UMOV UR31, 0x14f00000 ;  /* 0x14f00000001f7882 */ /* 0x000fe20000000000 */
[----:B------:R-:W-:Y:S01]  /*8180*/  UMOV UR18, URZ ;  /* 0x0000003f00127c82 */ /* 0x000fe20008000000 */
[C---:B------:R-:W-:Y:S01]  /*8190*/  IADD3 R2, P1, R18.reuse, UR14, RZ ;  /* 0x0000000e12027c10 */ /* 0x040fe2000ff3e0ff */
[----:B------:R-:W-:Y:S01]  /*81a0*/  UMOV UR34, 0x20 ;  /* 0x0000002000227882 */ /* 0x000fe20000000000 */
[----:B--2---:R-:W2:Y:S01]  /*81b0*/  LDC.64 R4, c[0x0][0x198] ;  /* 0x00006600ff047b82 */ /* 0x004ea20000000a00 */
[----:B------:R-:W-:Y:S01]  /*81c0*/  R2UR UR19, R18 ;  /* 0x00000000121372ca */ /* 0x000fe200000e0000 */
        /* <DEDUP_REMOVED lines=16> */
[----:B------:R-:W-:Y:S01]  /*82d0*/  LEA.HI.X.SX32 R3, R18, R14, 0x1, P1 ;  /* 0x0000000e12037211 */ /* 0x000fe200008f0eff */
[----:B------:R-:W-:Y:S01]  /*82e0*/  UMOV UR7, 0x10 ;  /* 0x0000001000077882 */ /* 0x000fe20000000000 */
[----:B--2---:R-:W-:Y:S01]  /*82f0*/  IMAD.MOV.U32 R8, RZ, RZ, R4 ;  /* 0x000000ffff087224 */ /* 0x004fe200078e0004 */
[----:B------:R-:W-:Y:S01]  /*8300*/  UMOV UR41, UR17 ;  /* 0x0000001100297c82 */ /* 0x000fe20008000000 */
[----:B------:R-:W-:Y:S01]  /*8310*/  IMAD.MOV.U32 R7, RZ, RZ, R5 ;  /* 0x000000ffff077224 */ /* 0x000fe200078e0005 */
[----:B------:R-:W-:-:S02]  /*8320*/  LEA.HI.X R2, R2, R13, R3, 0x2, P2 ;  /* 0x0000000d02027211 */ /* 0x000fc400010f1403 */
[----:B------:R-:W-:Y:S02]  /*8330*/  IADD3 R4, P1, R8, 0x1f0, RZ ;  /* 0x000001f008047810 */ /* 0x000fe40007f3e0ff */
[----:B------:R-:W-:Y:S02]  /*8340*/  R2UR UR43, R2 ;  /* 0x00000000022b72ca */ /* 0x000fe400000e0000 */
[----:B------:R-:W-:Y:S01]  /*8350*/  R2UR UR8, R4 ;  /* 0x00000000040872ca */ /* 0x000fe200000e0000 */
[----:B------:R-:W-:-:S05]  /*8360*/  IMAD.X R5, RZ, RZ, R7, P1 ;  /* 0x000000ffff057224 */ /* 0x000fca00008e0607 */
[----:B------:R-:W-:-:S13]  /*8370*/  R2UR UR9, R5 ;  /* 0x00000000050972ca */ /* 0x000fda00000e0000 */
[----:B------:R2:W-:Y:S01]  /*8380*/  UTMALDG.4D [UR16], [UR8], desc[UR30] ;  /* 0x00001e10080075b4 */ /* 0x0005e20008019000 */
[----:B------:R2:W-:Y:S01]  /*8390*/  UTMALDG.4D [UR32], [UR8], desc[UR30] ;  /* 0x00001e20080075b4 */ /* 0x0005e20008019000 */
[----:B------:R2:W-:Y:S01]  /*83a0*/  UTMALDG.4D [UR24], [UR8], desc[UR30] ;  /* 0x00001e18080075b4 */ /* 0x0005e20008019000 */
[----:B------:R2:W-:Y:S01]  /*83b0*/  UBLKCP.S.G [UR40], [UR42], UR7 ;  /* 0x000000282a0073ba */ /* 0x0005e20008000207 */
[----:B------:R-:W3:Y:S02]  /*83c0*/  SYNCS.PHASECHK.TRANS64.TRYWAIT P1, [R16+URZ+0x26828], R21 ;  /* 0x02682815100075a7 */ /* 0x000ee4000802017f */
[----:B--23--:R-:W-:Y:S05]  /*83d0*/  @!P1 BRA `(.L_x_1092) ;  /* 0x0000001400ec9947 */ /* 0x00cfea0003800000 */
.L_x_1116:
[----:B------:R-:W-:Y:S05]  /*83e0*/  @P0 BRA `(.L_x_1093) ;  /* 0x0000000000140947 */ /* 0x000fea0003800000 */
[----:B------:R-:W-:Y:S01]  /*83f0*/  ISETP.NE.AND P1, PT, R6, RZ, PT ;  /* 0x000000ff0600720c */ /* 0x000fe20003f25270 */
[----:B------:R-:W-:-:S04]  /*8400*/  IMAD.MOV.U32 R2, RZ, RZ, 0x3100 ;  /* 0x00003100ff027424 */ /* 0x000fc800078e00ff */
[----:B------:R3:W-:Y:S08]  /*8410*/  SYNCS.ARRIVE.TRANS64 RZ, [R16+URZ+0x26818], R2 ;  /* 0x0268180210ff79a7 */ /* 0x0007f0000800003f */
[----:B------:R-:W-:Y:S05]  /*8420*/  @!P1 BRA `(.L_x_1093) ;  /* 0x0000000000049947 */ /* 0x000fea0003800000 */
[----:B------:R-:W-:Y:S01]  /*8430*/  BPT.TRAP 0x1 ;  /* 0x000000040000795c */ /* 0x000fe20000300000 */
.L_x_1093:
[----:B------:R-:W-:Y:S01]  /*8440*/  VIADD R18, R18, 0x40 ;  /* 0x0000004012127836 */ /* 0x000fe20000000000 */
[----:B------:R-:W-:Y:S01]  /*8450*/  ULDC.64 UR8, c[0x0][0x700] ;  /* 0x0001c00000087ab9 */ /* 0x000fe20000000a00 */
[----:B------:R-:W-:Y:S01]  /*8460*/  R2UR UR40, R16 ;  /* 0x00000000102872ca */ /* 0x000fe200000e0000 */
[----:B------:R-:W-:Y:S01]  /*8470*/  IMAD.U32 R10, RZ, RZ, UR8 ;  /* 0x00000008ff0a7e24 */ /* 0x000fe2000f8e00ff */
[----:B------:R-:W-:Y:S01]  /*8480*/  UMOV UR30, 0x0 ;  /* 0x00000000001e7882 */ /* 0x000fe20000000000 */
[----:B---3--:R-:W-:Y:S01]  /*8490*/  IADD3 R2, P1, R18, UR22, RZ ;  /* 0x0000001612027c10 */ /* 0x008fe2000ff3e0ff */
[----:B------:R-:W-:Y:S01]  /*84a0*/  IMAD.U32 R9, RZ, RZ, UR9 ;  /* 0x00000009ff097e24 */ /* 0x000fe2000f8e00ff */
[----:B------:R-:W-:Y:S01]  /*84b0*/  SHF.R.S32.HI R17, RZ, 0x1f, R18 ;  /* 0x0000001fff117819 */ /* 0x000fe20000011412 */
[----:B------:R-:W-:Y:S01]  /*84c0*/  UMOV UR31, 0x14f00000 ;  /* 0x14f00000001f7882 */ /* 0x000fe20000000000 */
[----:B------:R-:W-:Y:S01]  /*84d0*/  LEA R3, P2, R2, R10, 0x2 ;  /* 0x0000000a02037211 */ /* 0x000fe200078410ff */
[----:B------:R-:W-:Y:S01]  /*84e0*/  UMOV UR34, URZ ;  /* 0x0000003f00227c82 */ /* 0x000fe20008000000 */
[----:B------:R-:W-:Y:S01]  /*84f0*/  R2UR UR35, R18 ;  /* 0x00000000122372ca */ /* 0x000fe200000e0000 */
[----:B------:R-:W-:Y:S01]  /*8500*/  UMOV UR36, UR20 ;  /* 0x0000001400247c82 */ /* 0x000fe20008000000 */
[----:B------:R-:W-:Y:S01]  /*8510*/  R2UR UR42, R3 ;  /* 0x00000000032a72ca */ /* 0x000fe200000e0000 */
[----:B------:R-:W-:Y:S01]  /*8520*/  IMAD.X R3, R17, 0x1, R15, P1 ;  /* 0x0000000111037824 */ /* 0x000fe200008e060f */
[----:B------:R-:W-:-:S02]  /*8530*/  UIADD3 UR33, UR40, 0x26818, URZ ;  /* 0x0002681828217890 */ /* 0x000fc4000fffe03f */
[----:B------:R-:W-:Y:S02]  /*8540*/  UIADD3 UR32, UR40, 0x15000, URZ ;  /* 0x0001500028207890 */ /* 0x000fe4000fffe03f */
[----:B------:R-:W-:Y:S01]  /*8550*/  LEA.HI.X R3, R2, R9, R3, 0x2, P2 ;  /* 0x0000000902037211 */ /* 0x000fe200010f1403 */
        /* <DEDUP_REMOVED lines=8> */
[----:B------:R-:W-:Y:S01]  /*85e0*/  UMOV UR26, 0x20 ;  /* 0x00000020001a7882 */ /* 0x000fe20000000000 */
[----:B------:R-:W-:Y:S01]  /*85f0*/  UMOV UR28, UR20 ;  /* 0x00000014001c7c82 */ /* 0x000fe20008000000 */
[----:B------:R-:W-:Y:S01]  /*8600*/  UMOV UR29, UR21 ;  /* 0x00000015001d7c82 */ /* 0x000fe20008000000 */
[----:B------:R-:W-:Y:S01]  /*8610*/  R2UR UR9, R3 ;  /* 0x00000000030972ca */ /* 0x000fe200000e0000 */
[----:B------:R-:W-:Y:S01]  /*8620*/  UMOV UR25, UR33 ;  /* 0x0000002100197c82 */ /* 0x000fe20008000000 */
[----:B------:R-:W-:Y:S01]  /*8630*/  UMOV UR27, UR35 ;  /* 0x00000023001b7c82 */ /* 0x000fe20008000000 */
[----:B------:R-:W-:Y:S01]  /*8640*/  UMOV UR18, 0x40 ;  /* 0x0000004000127882 */ /* 0x000fe20000000000 */
[----:B------:R-:W-:Y:S01]  /*8650*/  UMOV UR17, UR33 ;  /* 0x0000002100117c82 */ /* 0x000fe20008000000 */
[----:B------:R-:W-:Y:S01]  /*8660*/  UMOV UR19, UR35 ;  /* 0x0000002300137c82 */ /* 0x000fe20008000000 */
[----:B------:R-:W-:Y:S01]  /*8670*/  UMOV UR41, UR33 ;  /* 0x0000002100297c82 */ /* 0x000fe20008000000 */
[----:B------:R-:W-:-:S06]  /*8680*/  UMOV UR7, 0x10 ;  /* 0x0000001000077882 */ /* 0x000fcc0000000000 */
[----:B------:R3:W-:Y:S01]  /*8690*/  UTMALDG.4D [UR32], [UR8], desc[UR30] ;  /* 0x00001e20080075b4 */ /* 0x0007e20008019000 */
[----:B------:R3:W-:Y:S01]  /*86a0*/  UTMALDG.4D [UR24], [UR8], desc[UR30] ;  /* 0x00001e18080075b4 */ /* 0x0007e20008019000 */
[----:B------:R3:W-:Y:S01]  /*86b0*/  UTMALDG.4D [UR16], [UR8], desc[UR30] ;  /* 0x00001e10080075b4 */ /* 0x0007e20008019000 */
[----:B------:R3:W-:Y:S01]  /*86c0*/  UBLKCP.S.G [UR40], [UR42], UR7 ;  /* 0x000000282a0073ba */ /* 0x0007e20008000207 */
[----:B------:R-:W4:Y:S02]  /*86d0*/  SYNCS.PHASECHK.TRANS64.TRYWAIT P1, [R16+URZ+0x26848], R21 ;  /* 0x02684815100075a7 */ /* 0x000f24000802017f */
[----:B---34-:R-:W-:Y:S05]  /*86e0*/  @!P1 BRA `(.L_x_1094) ;  /* 0x00000014003c9947 */ /* 0x018fea0003800000 */
.L_x_1117:
[----:B------:R-:W-:Y:S05]  /*86f0*/  @P0 BRA `(.L_x_1095) ;  /* 0x0000000000140947 */ /* 0x000fea0003800000 */
[----:B------:R-:W-:Y:S01]  /*8700*/  ISETP.NE.AND P1, PT, R6, RZ, PT ;  /* 0x000000ff0600720c */ /* 0x000fe20003f25270 */
[----:B-123--:R-:W-:-:S04]  /*8710*/  IMAD.MOV.U32 R21, RZ, RZ, 0x3100 ;  /* 0x00003100ff157424 */ /* 0x00efc800078e00ff */
[----:B------:R4:W-:Y:S08]  /*8720*/  SYNCS.ARRIVE.TRANS64 RZ, [R16+URZ+0x26838], R21 ;  /* 0x0268381510ff79a7 */ /* 0x0009f0000800003f */
[----:B------:R-:W-:Y:S05]  /*8730*/  @!P1 BRA `(.L_x_1095) ;  /* 0x0000000000049947 */ /* 0x000fea0003800000 */
[----:B------:R-:W-:Y:S01]  /*8740*/  BPT.TRAP 0x1 ;  /* 0x000000040000795c */ /* 0x000fe20000300000 */
.L_x_1095:
        /* <DEDUP_REMOVED lines=8> */
[C---:B------:R-:W-:Y:S01]  /*87d0*/  LEA R12, P1, R18.reuse, R12, 0x2 ;  /* 0x0000000c120c7211 */ /* 0x040fe200078210ff */
        /* <DEDUP_REMOVED lines=27> */
[----:B------:R-:W5:Y:S02]  /*8990*/  SYNCS.PHASECHK.TRANS64.TRYWAIT P1, [R16+URZ+0x26820], R5 ;  /* 0x02682005100075a7 */ /* 0x000f64000802017f */
[----:B-1---5:R-:W-:Y:S05]  /*89a0*/  @!P1 BRA `(.L_x_1096) ;  /* 0x0000001000a09947 */ /* 0x022fea0003800000 */
.L_x_1119:
[----:B------:R-:W-:Y:S05]  /*89b0*/  @P0 BRA `(.L_x_1097) ;  /* 0x0000000000140947 */ /* 0x000fea0003800000 */
[----:B------:R-:W-:Y:S01]  /*89c0*/  ISETP.NE.AND P1, PT, R6, RZ, PT ;  /* 0x000000ff0600720c */ /* 0x000fe20003f25270 */
[----:B------:R-:W-:-:S04]  /*89d0*/  IMAD.MOV.U32 R5, RZ, RZ, 0x3100 ;  /* 0x00003100ff057424 */ /* 0x000fc800078e00ff */
[----:B------:R1:W-:Y:S08]  /*89e0*/  SYNCS.ARRIVE.TRANS64 RZ, [R16+URZ+0x26810], R5 ;  /* 0x0268100510ff79a7 */ /* 0x0003f0000800003f */
[----:B------:R-:W-:Y:S05]  /*89f0*/  @!P1 BRA `(.L_x_1097) ;  /* 0x0000000000049947 */ /* 0x000fea0003800000 */
[----:B------:R-:W-:Y:S01]  /*8a00*/  BPT.TRAP 0x1 ;  /* 0x000000040000795c */ /* 0x000fe20000300000 */
.L_x_1097:
[----:B------:R-:W-:Y:S01]  /*8a10*/  R2UR UR7, R0 ;  /* 0x00000000000772ca */ /* 0x000fe200000e0000 */
[----:B------:R-:W-:Y:S01]  /*8a20*/  VIADD R20, R20, 0xfffffffe ;  /* 0xfffffffe14147836 */ /* 0x000fe20000000000 */
[----:B------:R-:W-:Y:S01]  /*8a30*/  R2UR UR8, R15 ;  /* 0x000000000f0872ca */ /* 0x000fe200000e0000 */
[----:B------:R-:W-:Y:S01]  /*8a40*/  UMOV UR30, 0x0 ;  /* 0x00000000001e7882 */ /* 0x000fe20000000000 */
[----:B------:R-:W-:Y:S01]  /*8a50*/  R2UR UR40, R16 ;  /* 0x00000000102872ca */ /* 0x000fe200000e0000 */
[----:B------:R-:W-:Y:S01]  /*8a60*/  UMOV UR31, 0x14f00000 ;  /* 0x14f00000001f7882 */ /* 0x000fe20000000000 */
[----:B------:R-:W-:Y:S01]  /*8a70*/  UMOV UR34, URZ ;  /* 0x0000003f00227c82 */ /* 0x000fe20008000000 */
[----:B------:R-:W-:Y:S01]  /*8a80*/  UMOV UR36, UR20 ;  /* 0x0000001400247c82 */ /* 0x000fe20008000000 */
[----:B------:R-:W-:Y:S01]  /*8a90*/  UMOV UR37, UR21 ;  /* 0x0000001500257c82 */ /* 0x000fe20008000000 */
[----:B------:R-:W-:Y:S01]  /*8aa0*/  UMOV UR26, 0x20 ;  /* 0x00000020001a7882 */ /* 0x000fe20000000000 */
[----:B------:R-:W-:Y:S01]  /*8ab0*/  UMOV UR28, UR20 ;  /* 0x00000014001c7c82 */ /* 0x000fe20008000000 */
[----:B------:R-:W-:Y:S01]  /*8ac0*/  UMOV UR29, UR21 ;  /* 0x00000015001d7c82 */ /* 0x000fe20008000000 */
[----:B------:R-:W-:Y:S01]  /*8ad0*/  UMOV UR18, 0x40 ;  /* 0x0000004000127882 */ /* 0x000fe20000000000 */
[----:B------:R-:W-:Y:S01]  /*8ae0*/  UIADD3 UR7, UR7, 0x2, URZ ;  /* 0x0000000207077890 */ /* 0x000fe2000fffe03f */
[----:B------:R-:W-:-:S03]  /*8af0*/  UMOV UR10, 0x10 ;  /* 0x00000010000a7882 */ /* 0x000fc60000000000 */
[----:B------:R-:W-:Y:S02]  /*8b00*/  USHF.L.U32 UR35, UR7, 0x6, URZ ;  /* 0x0000000607237899 */ /* 0x000fe4000800063f */
[----:B------:R-:W-:Y:S02]  /*8b10*/  UIADD3 UR33, UR40, 0x26810, URZ ;  /* 0x0002681028217890 */ /* 0x000fe4000fffe03f */
[----:B------:R-:W-:Y:S02]  /*8b20*/  UIADD3 UR9, UP0, UR35, UR22, URZ ;  /* 0x0000001623097290 */ /* 0x000fe4000ff1e03f */
[----:B------:R-:W-:Y:S02]  /*8b30*/  UIADD3 UR32, UR40, 0x12000, URZ ;  /* 0x0001200028207890 */ /* 0x000fe4000fffe03f */
[----:B------:R-:W-:Y:S02]  /*8b40*/  ULEA.HI.X.SX32 UR8, UR35, UR8, 0x1, UP0 ;  /* 0x0000000823087291 */ /* 0x000fe400080f0e3f */
[----:B-1----:R-:W-:Y:S01]  /*8b50*/  IMAD.U32 R5, RZ, RZ, UR9 ;  /* 0x00000009ff057e24 */ /* 0x002fe2000f8e00ff */
[----:B------:R-:W-:-:S02]  /*8b60*/  UIADD3 UR24, UR40, 0x13000, URZ ;  /* 0x0001300028187890 */ /* 0x000fc4000fffe03f */
[----:B------:R-:W-:Y:S01]  /*8b70*/  UIADD3 UR16, UR40, 0x14000, URZ ;  /* 0x0001400028107890 */ /* 0x000fe2000fffe03f */
[----:B------:R-:W-:Y:S01]  /*8b80*/  IMAD.U32 R4, RZ, RZ, UR8 ;  /* 0x00000008ff047e24 */ /* 0x000fe2000f8e00ff */
[----:B------:R-:W-:Y:S01]  /*8b90*/  LEA R0, P1, R5, R10, 0x2 ;  /* 0x0000000a05007211 */ /* 0x000fe200078210ff */
[----:B------:R-:W-:Y:S01]  /*8ba0*/  UIADD3 UR40, UR40, 0x1e000, URZ ;  /* 0x0001e00028287890 */ /* 0x000fe2000fffe03f */
[----:B------:R-:W-:Y:S01]  /*8bb0*/  R2UR UR8, R2 ;  /* 0x00000000020872ca */ /* 0x000fe200000e0000 */
[----:B------:R-:W-:Y:S01]  /*8bc0*/  UMOV UR25, UR33 ;  /* 0x0000002100197c82 */ /* 0x000fe20008000000 */
[----:B------:R-:W-:Y:S01]  /*8bd0*/  R2UR UR42, R0 ;  /* 0x00000000002a72ca */ /* 0x000fe200000e0000 */
[----:B------:R-:W-:Y:S01]  /*8be0*/  IMAD.U32 R0, RZ, RZ, UR9 ;  /* 0x00000009ff007e24 */ /* 0x000fe2000f8e00ff */
[----:B------:R-:W-:Y:S01]  /*8bf0*/  R2UR UR9, R3 ;  /* 0x00000000030972ca */ /* 0x000fe200000e0000 */
[----:B------:R-:W-:Y:S01]  /*8c00*/  UMOV UR27, UR35 ;  /* 0x00000023001b7c82 */ /* 0x000fe20008000000 */
[----:B------:R-:W-:Y:S01]  /*8c10*/  UMOV UR17, UR33 ;  /* 0x0000002100117c82 */ /* 0x000fe20008000000 */
[----:B------:R-:W-:Y:S01]  /*8c20*/  UMOV UR19, UR35 ;  /* 0x0000002300137c82 */ /* 0x000fe20008000000 */
[----:B------:R-:W-:Y:S01]  /*8c30*/  LEA.HI.X R0, R0, R9, R4, 0x2, P1 ;  /* 0x0000000900007211 */ /* 0x000fe200008f1404 */
[----:B------:R-:W-:Y:S01]  /*8c40*/  UMOV UR41, UR33 ;  /* 0x0000002100297c82 */ /* 0x000fe20008000000 */
[----:B------:R-:W-:-:S02]  /*8c50*/  ISETP.NE.AND P1, PT, R20, RZ, PT ;  /* 0x000000ff1400720c */ /* 0x000fc40003f25270 */
[----:B------:R-:W-:Y:S01]  /*8c60*/  R2UR UR43, R0 ;  /* 0x00000000002b72ca */ /* 0x000fe200000e0000 */
[----:B------:R-:W-:-:S04]  /*8c70*/  IMAD.U32 R0, RZ, RZ, UR7 ;  /* 0x00000007ff007e24 */ /* 0x000fc8000f8e00ff */
[----:B------:R1:W-:Y:S01]  /*8c80*/  UTMALDG.4D [UR32], [UR8], desc[UR30] ;  /* 0x00001e20080075b4 */ /* 0x0003e20008019000 */
[----:B------:R1:W-:Y:S01]  /*8c90*/  UTMALDG.4D [UR24], [UR8], desc[UR30] ;  /* 0x00001e18080075b4 */ /* 0x0003e20008019000 */
[----:B------:R1:W-:Y:S06]  /*8ca0*/  UTMALDG.4D [UR16], [UR8], desc[UR30] ;  /* 0x00001e10080075b4 */ /* 0x0003ec0008019000 */
[----:B------:R1:W-:Y:S02]  /*8cb0*/  UBLKCP.S.G [UR40], [UR42], UR10 ;  /* 0x000000282a0073ba */ /* 0x0003e4000800020a */
[----:B-1----:R-:W-:Y:S05]  /*8cc0*/  @P1 BRA `(.L_x_1098) ;  /* 0xfffffff000f41947 */ /* 0x002fea000383ffff */
.L_x_1089:
[----:B------:R-:W3:Y:S02]  /*8cd0*/  LDL.LU R4, [R1+0x4] ;  /* 0x0000040001047983 */ /* 0x000ee40000300800 */
[----:B---3--:R-:W-:Y:S02]  /*8ce0*/  ISETP.NE.AND P1, PT, R4, RZ, PT ;  /* 0x000000ff0400720c */ /* 0x008fe40003f25270 */
[----:B------:R1:W5:Y:S11]  /*8cf0*/  LDL R4, [R1] ;  /* 0x0000000001047983 */ /* 0x0003760000100800 */
[----:B-1----:R-:W-:Y:S05]  /*8d00*/  @!P1 BRA `(.L_x_1088) ;  /* 0x0000000400809947 */ /* 0x002fea0003800000 */
[----:B------:R-:W-:-:S04]  /*8d10*/  SHF.L.U32 R13, R11, 0x1f, RZ ;  /* 0x0000001f0b0d7819 */ /* 0x000fc800000006ff */
[----:B------:R-:W1:Y:S02]  /*8d20*/  SYNCS.PHASECHK.TRANS64.TRYWAIT P1, [R16+URZ+0x26840], R13 ;  /* 0x0268400d100075a7 */ /* 0x000e64000802017f */
[----:B-1----:R-:W-:Y:S05]  /*8d30*/  @!P1 BRA `(.L_x_1099) ;  /* 0x0000000c00d49947 */ /* 0x002fea0003800000 */
.L_x_1120:
[----:B------:R-:W-:Y:S05]  /*8d40*/  @P0 BRA `(.L_x_1100) ;  /* 0x0000000000140947 */ /* 0x000fea0003800000 */
[----:B------:R-:W-:Y:S01]  /*8d50*/  ISETP.NE.AND P1, PT, R6, RZ, PT ;  /* 0x000000ff0600720c */ /* 0x000fe20003f25270 */
[----:B--2---:R-:W-:-:S04]  /*8d60*/  IMAD.MOV.U32 R5, RZ, RZ, 0x3100 ;  /* 0x00003100ff057424 */ /* 0x004fc800078e00ff */
[----:B------:R3:W-:Y:S08]  /*8d70*/  SYNCS.ARRIVE.TRANS64 RZ, [R16+URZ+0x26830], R5 ;  /* 0x0268300510ff79a7 */ /* 0x0007f0000800003f */
[----:B------:R-:W-:Y:S05]  /*8d80*/  @!P1 BRA `(.L_x_1100) ;  /* 0x0000000000049947 */ /* 0x000fea0003800000 */
[----:B------:R-:W-:Y:S01]  /*8d90*/  BPT.TRAP 0x1 ;  /* 0x000000040000795c */ /* 0x000fe20000300000 */
.L_x_1100:
[----:B--23-5:R-:W2:Y:S01]  /*8da0*/  LDC.64 R4, c[0x0][0x728] ;  /* 0x0001ca00ff047b82 */ /* 0x02cea20000000a00 */
[----:B------:R-:W-:Y:S01]  /*8db0*/  IMAD.SHL.U32 R17, R0, 0x40, RZ ;  /* 0x0000004000117824 */ /* 0x000fe200078e00ff */
[----:B------:R-:W-:Y:S01]  /*8dc0*/  R2UR UR16, R16 ;  /* 0x00000000101072ca */ /* 0x000fe200000e0000 */
[----:B------:R-:W-:Y:S01]  /*8dd0*/  UMOV UR30, 0x0 ;  /* 0x00000000001e7882 */ /* 0x000fe20000000000 */
[----:B------:R-:W-:Y:S01]  /*8de0*/  UMOV UR31, 0x14f00000 ;  /* 0x14f00000001f7882 */ /* 0x000fe20000000000 */
[----:B------:R-:W-:Y:S01]  /*8df0*/  UMOV UR34, URZ ;  /* 0x0000003f00227c82 */ /* 0x000fe20008000000 */
[C---:B------:R-:W-:Y:S01]  /*8e00*/  IADD3 R0, P1, R17.reuse, UR14, RZ ;  /* 0x0000000e11007c10 */ /* 0x040fe2000ff3e0ff */
[----:B------:R-:W-:Y:S01]  /*8e10*/  UMOV UR36, UR20 ;  /* 0x0000001400247c82 */ /* 0x000fe20008000000 */
[----:B------:R-:W-:Y:S01]  /*8e20*/  R2UR UR35, R17 ;  /* 0x00000000112372ca */ /* 0x000fe200000e0000 */
[----:B------:R-:W-:Y:S01]  /*8e30*/  UMOV UR37, UR21 ;  /* 0x0000001500257c82 */ /* 0x000fe20008000000 */
[----:B------:R-:W-:Y:S01]  /*8e40*/  UMOV UR26, 0x20 ;  /* 0x00000020001a7882 */ /* 0x000fe20000000000 */
[----:B------:R-:W-:Y:S01]  /*8e50*/  UMOV UR28, UR20 ;  /* 0x00000014001c7c82 */ /* 0x000fe20008000000 */
[----:B------:R-:W-:Y:S01]  /*8e60*/  UMOV UR29, UR21 ;  /* 0x00000015001d7c82 */ /* 0x000fe20008000000 */
[----:B------:R-:W-:Y:S01]  /*8e70*/  UMOV UR18, 0x40 ;  /* 0x0000004000127882 */ /* 0x000fe20000000000 */
[----:B------:R-:W-:Y:S01]  /*8e80*/  UMOV UR7, 0x10 ;  /* 0x0000001000077882 */ /* 0x000fe20000000000 */
        /* <DEDUP_REMOVED lines=12> */
[----:B------:R-:W-:-:S03]  /*8f50*/  UMOV UR43, UR33 ;  /* 0x00000021002b7c82 */ /* 0x000fc60008000000 */
[----:B------:R-:W-:Y:S02]  /*8f60*/  LEA.HI.X R5, R0, R5, R4, 0x2, P2 ;  /* 0x0000000500057211 */ /* 0x000fe400010f1404 */
        /* <DEDUP_REMOVED lines=11> */
.L_x_1121:
[----:B------:R-:W-:Y:S05]  /*9020*/  @P0 BRA `(.L_x_1102) ;  /* 0x0000000000140947 */ /* 0x000fea0003800000 */
[----:B------:R-:W-:Y:S01]  /*9030*/  ISETP.NE.AND P0, PT, R6, RZ, PT ;  /* 0x000000ff0600720c */ /* 0x000fe20003f05270 */
[----:B------:R-:W-:-:S04]  /*9040*/  IMAD.MOV.U32 R5, RZ, RZ, 0x3100 ;  /* 0x00003100ff057424 */ /* 0x000fc800078e00ff */
[----:B------:R3:W-:Y:S08]  /*9050*/  SYNCS.ARRIVE.TRANS64 RZ, [R16+URZ+0x26818], R5 ;  /* 0x0268180510ff79a7 */ /* 0x0007f0000800003f */
[----:B------:R-:W-:Y:S05]  /*9060*/  @!P0 BRA `(.L_x_1102) ;  /* 0x0000000000048947 */ /* 0x000fea0003800000 */
[----:B------:R-:W-:Y:S01]  /*9070*/  BPT.TRAP 0x1 ;  /* 0x000000040000795c */ /* 0x000fe20000300000 */
.L_x_1102:
        /* <DEDUP_REMOVED lines=13> */
[----:B------:R-:W-:-:S04]  /*9150*/  UIADD3 UR35, UR35, 0x40, URZ ;  /* 0x0000004023237890 */ /* 0x000fc8000fffe03f */
[----:B------:R-:W-:Y:S02]  /*9160*/  UIADD3 UR8, UP0, UR35, UR22, URZ ;  /* 0x0000001623087290 */ /* 0x000fe4000ff1e03f */
[----:B------:R-:W-:Y:S02]  /*9170*/  UIADD3 UR32, UR40, 0x15000, URZ ;  /* 0x0001500028207890 */ /* 0x000fe4000fffe03f */
[----:B------:R-:W-:Y:S02]  /*9180*/  ULEA.HI.X.SX32 UR7, UR35, UR7, 0x1, UP0 ;  /* 0x0000000723077291 */ /* 0x000fe400080f0e3f */
[----:B---3--:R-:W-:Y:S01]  /*9190*/  IMAD.U32 R5, RZ, RZ, UR8 ;  /* 0x00000008ff057e24 */ /* 0x008fe2000f8e00ff */
[----:B------:R-:W-:Y:S01]  /*91a0*/  UIADD3 UR33, UR40, 0x26818, URZ ;  /* 0x0002681828217890 */ /* 0x000fe2000fffe03f */
[----:B------:R-:W-:Y:S01]  /*91b0*/  IMAD.U32 R0, RZ, RZ, UR8 ;  /* 0x00000008ff007e24 */ /* 0x000fe2000f8e00ff */
[----:B------:R-:W-:Y:S01]  /*91c0*/  R2UR UR8, R2 ;  /* 0x00000000020872ca */ /* 0x000fe200000e0000 */
[----:B------:R-:W-:Y:S01]  /*91d0*/  IMAD.U32 R4, RZ, RZ, UR7 ;  /* 0x00000007ff047e24 */ /* 0x000fe2000f8e00ff */
[----:B------:R-:W-:Y:S01]  /*91e0*/  LEA R10, P0, R5, R10, 0x2 ;  /* 0x0000000a050a7211 */ /* 0x000fe200078010ff */
[----:B------:R-:W-:-:S02]  /*91f0*/  UIADD3 UR24, UR40, 0x16000, URZ ;  /* 0x0001600028187890 */ /* 0x000fc4000fffe03f */
[----:B------:R-:W-:Y:S01]  /*9200*/  UIADD3 UR16, UR40, 0x17000, URZ ;  /* 0x0001700028107890 */ /* 0x000fe2000fffe03f */
[----:B------:R-:W-:Y:S01]  /*9210*/  LEA.HI.X R9, R0, R9, R4, 0x2, P0 ;  /* 0x0000000900097211 */ /* 0x000fe200000f1404 */
[----:B------:R-:W-:Y:S01]  /*9220*/  UIADD3 UR40, UR40, 0x1e100, URZ ;  /* 0x0001e10028287890 */ /* 0x000fe2000fffe03f */
[----:B------:R3:W5:Y:S01]  /*9230*/  LDL.LU R4, [R1] ;  /* 0x0000000001047983 */ /* 0x0007620000300800 */
[----:B------:R-:W-:Y:S01]  /*9240*/  R2UR UR42, R10 ;  /* 0x000000000a2a72ca */ /* 0x000fe200000e0000 */
[----:B------:R-:W-:Y:S01]  /*9250*/  UMOV UR25, UR33 ;  /* 0x0000002100197c82 */ /* 0x000fe20008000000 */
[----:B------:R-:W-:Y:S01]  /*9260*/  R2UR UR43, R9 ;  /* 0x00000000092b72ca */ /* 0x000fe200000e0000 */
[----:B------:R-:W-:Y:S01]  /*9270*/  UMOV UR27, UR35 ;  /* 0x00000023001b7c82 */ /* 0x000fe20008000000 */
[----:B------:R3:W-:Y:S01]  /*9280*/  UTMALDG.4D [UR32], [UR8], desc[UR30] ;  /* 0x00001e20080075b4 */ /* 0x0007e20008019000 */
[----:B------:R-:W-:Y:S01]  /*9290*/  UMOV UR17, UR33 ;  /* 0x0000002100117c82 */ /* 0x000fe20008000000 */
[----:B------:R-:W-:Y:S01]  /*92a0*/  UMOV UR19, UR35 ;  /* 0x0000002300137c82 */ /* 0x000fe20008000000 */
[----:B------:R-:W-:Y:S01]  /*92b0*/  UMOV UR41, UR33 ;  /* 0x0000002100297c82 */ /* 0x000fe20008000000 */
[----:B------:R-:W-:Y:S01]  /*92c0*/  UMOV UR7, 0x10 ;  /* 0x0000001000077882 */ /* 0x000fe20000000000 */
[----:B------:R3:W-:Y:S01]  /*92d0*/  UTMALDG.4D [UR24], [UR8], desc[UR30] ;  /* 0x00001e18080075b4 */ /* 0x0007e20008019000 */
[----:B------:R3:W-:Y:S05]  /*92e0*/  UTMALDG.4D [UR16], [UR8], desc[UR30] ;  /* 0x00001e10080075b4 */ /* 0x0007ea0008019000 */
[----:B------:R3:W-:Y:S02]  /*92f0*/  UBLKCP.S.G [UR40], [UR42], UR7 ;  /* 0x000000282a0073ba */ /* 0x0007e40008000207 */
[----:B---3--:R-:W-:-:S07]  /*9300*/  IMAD.MOV.U32 R19, RZ, RZ, 0x1 ;  /* 0x00000001ff137424 */ /* 0x008fce00078e00ff */
.L_x_1088:
[----:B------:R-:W3:Y:S01]  /*9310*/  S2R R0, SR_TID.X ;  /* 0x0000000000007919 */ /* 0x000ee20000002100 */
[----:B------:R-:W-:Y:S01]  /*9320*/  IMAD R3, R19, 0x8, R16 ;  /* 0x0000000813037824 */ /* 0x000fe200078e0210 */
[----:B---3--:R-:W-:Y:S02]  /*9330*/  LOP3.LUT R2, R0, 0x7f, RZ, 0xc0, !PT ;  /* 0x0000007f00027812 */ /* 0x008fe400078ec0ff */
[----:B------:R-:W-:Y:S02]  /*9340*/  SHF.L.U32 R0, R11, 0x1f, RZ ;  /* 0x0000001f0b007819 */ /* 0x000fe400000006ff */
[----:B------:R-:W-:Y:S02]  /*9350*/  ISETP.NE.AND P1, PT, R2, RZ, PT ;  /* 0x000000ff0200720c */ /* 0x000fe40003f25270 */
[----:B------:R-:W3:Y:S02]  /*9360*/  SYNCS.PHASECHK.TRANS64.TRYWAIT P0, [R3+URZ+0x26840], R0 ;  /* 0x02684000030075a7 */ /* 0x000ee4000800017f */
[----:B---3--:R-:W-:Y:S09]  /*9370*/  @!P0 BRA `(.L_x_1103) ;  /* 0x00000008006c8947 */ /* 0x008ff20003800000 */
.L_x_1122:
[----:B------:R-:W-:Y:S05]  /*9380*/  @P1 BRA `(.L_x_1104) ;  /* 0x0000000000181947 */ /* 0x000fea0003800000 */
[----:B------:R-:W1:Y:S01]  /*9390*/  S2R R2, SR_TID.X ;  /* 0x0000000000027919 */ /* 0x000e620000002100 */
[----:B---3--:R-:W-:-:S04]  /*93a0*/  IMAD.MOV.U32 R0, RZ, RZ, 0x3100 ;  /* 0x00003100ff007424 */ /* 0x008fc800078e00ff */
[----:B------:R3:W-:Y:S01]  /*93b0*/  SYNCS.ARRIVE.TRANS64 RZ, [R3+URZ+0x26830], R0 ;  /* 0x0268300003ff79a7 */ /* 0x0007e2000800003f */
[----:B-1----:R-:W-:-:S13]  /*93c0*/  LOP3.LUT P0, RZ, R2, 0x1f, RZ, 0xc0, !PT ;  /* 0x0000001f02ff7812 */ /* 0x002fda000780c0ff */
[----:B---3--:R-:W-:Y:S05]  /*93d0*/  @!P0 BRA `(.L_x_1104) ;  /* 0x0000000000048947 */ /* 0x008fea0003800000 */
[----:B------:R-:W-:Y:S01]  /*93e0*/  BPT.TRAP 0x1 ;  /* 0x000000040000795c */ /* 0x000fe20000300000 */
.L_x_1104:
[----:B-----5:R-:W-:Y:S01]  /*93f0*/  R2UR UR35, R4 ;  /* 0x00000000042372ca */ /* 0x020fe200000e0000 */
[C-C-:B---3--:R-:W-:Y:S01]  /*9400*/  IMAD R0, R19.reuse, 0x3000, R16.reuse ;  /* 0x0000300013007824 */ /* 0x148fe200078e0210 */
[----:B------:R-:W-:Y:S01]  /*9410*/  IADD3 R8, P0, R8, 0x1f0, RZ ;  /* 0x000001f008087810 */ /* 0x000fe20007f1e0ff */
[----:B-12-4-:R-:W-:Y:S01]  /*9420*/  IMAD R16, R19, 0x100, R16 ;  /* 0x0000010013107824 */ /* 0x016fe200078e0210 */
[----:B------:R-:W-:Y:S01]  /*9430*/  R2UR UR10, R14 ;  /* 0x000000000e0a72ca */ /* 0x000fe200000e0000 */
[----:B------:R-:W-:Y:S01]  /*9440*/  ULDC.64 UR30, c[0x0][0x728] ;  /* 0x0001ca00001e7ab9 */ /* 0x000fe20000000a00 */
[----:B------:R-:W-:Y:S01]  /*9450*/  R2UR UR33, R3 ;  /* 0x00000000032172ca */ /* 0x000fe200000e0000 */
[----:B------:R-:W-:Y:S01]  /*9460*/  IMAD.X R7, RZ, RZ, R7, P0 ;  /* 0x000000ffff077224 */ /* 0x000fe200000e0607 */
[----:B------:R-:W-:Y:S01]  /*9470*/  R2UR UR16, R0 ;  /* 0x00000000001072ca */ /* 0x000fe200000e0000 */
[----:B------:R-:W-:Y:S01]  /*9480*/  UMOV UR40, 0x0 ;  /* 0x0000000000287882 */ /* 0x000fe20000000000 */
[----:B------:R-:W-:Y:S01]  /*9490*/  R2UR UR7, R16 ;  /* 0x00000000100772ca */ /* 0x000fe200000e0000 */
[----:B------:R-:W-:Y:S01]  /*94a0*/  UMOV UR41, 0x14f00000 ;  /* 0x14f0000000297882 */ /* 0x000fe20000000000 */
[----:B------:R-:W-:Y:S01]  /*94b0*/  R2UR UR8, R8 ;  /* 0x00000000080872ca */ /* 0x000fe200000e0000 */
[----:B------:R-:W-:Y:S01]  /*94c0*/  USHF.L.U32 UR35, UR35, 0x6, URZ ;  /* 0x0000000623237899 */ /* 0x000fe2000800063f */
[----:B------:R-:W-:Y:S01]  /*94d0*/  R2UR UR9, R7 ;  /* 0x00000000070972ca */ /* 0x000fe200000e0000 */
[----:B------:R-:W-:Y:S01]  /*94e0*/  UMOV UR34, URZ ;  /* 0x0000003f00227c82 */ /* 0x000fe20008000000 */
[----:B------:R-:W-:Y:S01]  /*94f0*/  UMOV UR36, UR20 ;  /* 0x0000001400247c82 */ /* 0x000fe20008000000 */
[----:B------:R-:W-:Y:S01]  /*9500*/  UIADD3 UR13, UP0, UR35, UR14, URZ ;  /* 0x0000000e230d7290 */ /* 0x000fe2000ff1e03f */
[----:B------:R-:W-:Y:S01]  /*9510*/  VIADD R0, R19, 0x1 ;  /* 0x0000000113007836 */ /* 0x000fe20000000000 */
[----:B------:R-:W-:-:S02]  /*9520*/  UIADD3 UR33, UR33, 0x26830, URZ ;  /* 0x0002683021217890 */ /* 0x000fc4000fffe03f */
[----:B------:R-:W-:Y:S02]  /*9530*/  ULEA UR30, UP1, UR13, UR30, 0x2 ;  /* 0x0000001e0d1e7291 */ /* 0x000fe4000f82103f */
[----:B------:R-:W-:Y:S01]  /*9540*/  ULEA.HI.X.SX32 UR10, UR35, UR10, 0x1, UP0 ;  /* 0x0000000a230a7291 */ /* 0x000fe200080f0e3f */
[C---:B------:R-:W-:Y:S01]  /*9550*/  ISETP.NE.AND P0, PT, R0.reuse, 0x2, PT ;  /* 0x000000020000780c */ /* 0x040fe20003f05270 */
[----:B------:R-:W-:Y:S02]  /*9560*/  UIADD3 UR32, UR16, 0x18000, URZ ;  /* 0x0001800010207890 */ /* 0x000fe4000fffe03f */
[----:B------:R-:W-:Y:S01]  /*9570*/  UIADD3 UR24, UR16, 0x19000, URZ ;  /* 0x0001900010187890 */ /* 0x000fe2000fffe03f */
[----:B------:R-:W-:Y:S01]  /*9580*/  SEL R2, RZ, 0x1, P0 ;  /* 0x00000001ff027807 */ /* 0x000fe20000000000 */
[----:B------:R-:W-:Y:S01]  /*9590*/  UIADD3 UR16, UR16, 0x1a000, URZ ;  /* 0x0001a00010107890 */ /* 0x000fe2000fffe03f */
[----:B------:R-:W-:Y:S01]  /*95a0*/  SEL R0, R0, RZ, P0 ;  /* 0x000000ff00007207 */ /* 0x000fe20000000000 */
[----:B------:R-:W-:Y:S01]  /*95b0*/  ULEA.HI.X UR31, UR13, UR31, UR10, 0x2, UP1 ;  /* 0x0000001f0d1f7291 */ /* 0x000fe200088f140a */
[----:B------:R-:W-:Y:S01]  /*95c0*/  LOP3.LUT R11, R11, R2, RZ, 0x3c, !PT ;  /* 0x000000020b0b7212 */ /* 0x000fe200078e3cff */
[----:B------:R-:W-:Y:S01]  /*95d0*/  UIADD3 UR42, UR7, 0x1e200, URZ ;  /* 0x0001e200072a7890 */ /* 0x000fe2000fffe03f */
[----:B------:R-:W-:Y:S01]  /*95e0*/  UMOV UR37, UR21 ;  /* 0x0000001500257c82 */ /* 0x000fe20008000000 */
[----:B------:R-:W-:Y:S01]  /*95f0*/  UMOV UR26, 0x20 ;  /* 0x00000020001a7882 */ /* 0x000fe20000000000 */
        /* <DEDUP_REMOVED lines=12> */
[----:B------:R1:W-:Y:S02]  /*96c0*/  UBLKCP.S.G [UR42], [UR30], UR7 ;  /* 0x0000002a1e0073ba */ /* 0x0003e40008000207 */
[----:B-1----:R-:W-:Y:S01]  /*96d0*/  NOP ;  /* 0x0000000000007918 */ /* 0x002fe20000000000 */
.L_x_1085:
[----:B------:R-:W-:Y:S05]  /*96e0*/  BSYNC B1 ;  /* 0x0000000000017941 */ /* 0x000fea0003800000 */
.L_x_1083:
[----:B------:R-:W-:-:S03]  /*96f0*/  UMOV UR7, 0xffffffff ;  /* 0xffffffff00077882 */ /* 0x000fc60000000000 */
[----:B------:R-:W-:Y:S05]  /*9700*/  BRA.DIV UR7, `(.L_x_1105) ;  /* 0x00000006079c7947 */ /* 0x000fea000b800000 */
[----:B------:R-:W-:-:S13]  /*9710*/  ELECT P6, URZ, PT ;  /* 0x00000000003f782f */ /* 0x000fda00038c0000 */
.L_x_1125:
[----:B------:R-:W-:Y:S05]  /*9720*/  @!P6 BRA `(.L_x_1060) ;  /* 0x000000000084e947 */ /* 0x000fea0003800000 */
[----:B------:R-:W-:-:S06]  /*9730*/  ULOP3.LUT UR7, UR38, 0x2, URZ, 0xfc, !UPT ;  /* 0x0000000226077892 */ /* 0x000fcc000f8efc3f */
[----:B------:R-:W-:-:S05]  /*9740*/  IMAD.U32 R2, RZ, RZ, UR7 ;  /* 0x00000007ff027e24 */ /* 0x000fca000f8e00ff */
[----:B------:R-:W-:-:S13]  /*9750*/  ISETP.NE.AND P2, PT, R2, 0x3, PT ;  /* 0x000000030200780c */ /* 0x000fda0003f45270 */
[----:B------:R-:W-:Y:S05]  /*9760*/  @!P2 BRA `(.L_x_1106) ;  /* 0x000000000004a947 */ /* 0x000fea0003800000 */
[----:B------:R-:W-:Y:S01]  /*9770*/  BPT.TRAP 0x1 ;  /* 0x000000040000795c */ /* 0x000fe20000300000 */
.L_x_1106:
        /* <DEDUP_REMOVED lines=15> */
.L_x_1126:
[----:B------:R-:W2:Y:S02]  /*9870*/  SYNCS.PHASECHK.TRANS64.TRYWAIT P0, [R3+URZ], R2 ;  /* 0x00000002030075a7 */ /* 0x000ea4000800017f */
[----:B--2---:R-:W-:Y:S05]  /*9880*/  @!P0 BRA `(.L_x_1108) ;  /* 0x0000000400708947 */ /* 0x004fea0003800000 */
.L_x_1127:
[----:B------:R-:W-:Y:S05]  /*9890*/  @!P2 BRA `(.L_x_1109) ;  /* 0x000000000004a947 */ /* 0x000fea0003800000 */
[----:B------:R-:W-:Y:S01]  /*98a0*/  BPT.TRAP 0x1 ;  /* 0x000000040000795c */ /* 0x000fe20000300000 */
.L_x_1109:
[----:B--2---:R-:W-:-:S04]  /*98b0*/  VIADD R3, R7, 0x26840 ;  /* 0x0002684007037836 */ /* 0x004fc80000000000 */
[----:B------:R-:W-:-:S04]  /*98c0*/  IMAD R0, R0, 0x8, R3 ;  /* 0x0000000800007824 */ /* 0x000fc800078e0203 */
[----:B------:R-:W2:Y:S02]  /*98d0*/  SYNCS.PHASECHK.TRANS64.TRYWAIT P0, [R0+URZ], R5 ;  /* 0x00000005000075a7 */ /* 0x000ea4000800017f */
[----:B--2---:R-:W-:Y:S05]  /*98e0*/  @!P0 BRA `(.L_x_1110) ;  /* 0x00000004006c8947 */ /* 0x004fea0003800000 */
.L_x_1128:
[----:B------:R-:W-:-:S07]  /*98f0*/  IMAD R3, R4, 0x8, R3 ;  /* 0x0000000804037824 */ /* 0x000fce00078e0203 */
.L_x_1111:
[----:B---3--:R3:W4:Y:S02]  /*9900*/  SYNCS.PHASECHK.TRANS64.TRYWAIT P0, [R3+URZ], R2 ;  /* 0x00000002030075a7 */ /* 0x008724000800017f */
[----:B----4-:R-:W-:Y:S05]  /*9910*/  @!P0 NANOSLEEP.SYNCS 0x989680 ;  /* 0x009896800000895d */ /* 0x010fea0003900000 */
[----:B------:R-:W4:Y:S02]  /*9920*/  @!P0 SYNCS.PHASECHK.TRANS64 P0, [R3+URZ], R2 ;  /* 0x00000002030085a7 */ /* 0x000f24000800007f */
[----:B----4-:R-:W-:Y:S05]  /*9930*/  @!P0 BRA `(.L_x_1111) ;  /* 0xfffffffc00f08947 */ /* 0x010fea000383ffff */
.L_x_1060:
[----:B------:R-:W-:Y:S05]  /*9940*/  BSYNC B0 ;  /* 0x0000000000007941 */ /* 0x000fea0003800000 */
.L_x_1058:
[----:B------:R-:W-:Y:S05]  /*9950*/  EXIT ;  /* 0x000000000000794d */ /* 0x000fea0003800000 */
.L_x_1028:
[----:B------:R-:W-:Y:S02]  /*9960*/  IMAD.MOV.U32 R13, RZ, RZ, R17 ;  /* 0x000000ffff0d7224 */ /* 0x000fe400078e0011 */
[----:B------:R-:W-:Y:S02]  /*9970*/  IMAD.MOV.U32 R12, RZ, RZ, RZ ;  /* 0x000000ffff0c7224 */ /* 0x000fe400078e00ff */
[----:B------:R-:W-:Y:S02]  /*9980*/  IMAD.MOV.U32 R11, RZ, RZ, 0x1f ;  /* 0x0000001fff0b7424 */ /* 0x000fe400078e00ff */
[----:B------:R-:W-:-:S07]  /*9990*/  IMAD.MOV.U32 R15, RZ, RZ, -0x1 ;  /* 0xffffffffff0f7424 */ /* 0x000fce00078e00ff */
[----:B------:R-:W-:Y:S05]  /*99a0*/  WARPSYNC.COLLECTIVE R15, `(.L_x_1112) ;  /* 0x000000000f087348 */ /* 0x000fea0003c00000 */
[----:B------:R1:W2:Y:S02]  /*99b0*/  SHFL.IDX P6, R14, R13, R12, R11 ;  /* 0x0000000c0d0e7389 */ /* 0x0002a400000c000b */
[----:B-12---:R-:W-:Y:S01]  /*99c0*/  ENDCOLLECTIVE ;  /* 0x000000000000791b */ /* 0x006fe20003800000 */
.L_x_1112:
[----:B------:R-:W-:Y:S05]  /*99d0*/  BRA `(.L_x_1113) ;  /* 0xffffff7400b47947 */ /* 0x000fea000383ffff */
.L_x_1030:
[----:B--2---:R2:W3:Y:S02]  /*99e0*/  SYNCS.PHASECHK.TRANS64.TRYWAIT P0, [R237+URZ+0x26800], R4 ;  /* 0x02680004ed0075a7 */ /* 0x0044e4000800017f */
[----:B---3--:R-:W-:Y:S05]  /*99f0*/  @!P0 NANOSLEEP.SYNCS 0x989680 ;  /* 0x009896800000895d */ /* 0x008fea0003900000 */
[----:B------:R-:W3:Y:S02]  /*9a00*/  @!P0 SYNCS.PHASECHK.TRANS64 P0, [R237+URZ+0x26800], R4 ;  /* 0x02680004ed0085a7 */ /* 0x000ee4000800007f */
[----:B---3--:R-:W-:Y:S05]  /*9a10*/  @!P0 BRA `(.L_x_1030) ;  /* 0xfffffffc00f08947 */ /* 0x008fea000383ffff */
[----:B------:R-:W-:Y:S05]  /*9a20*/  BRA `(.L_x_1029) ;  /* 0xffffff7400dc7947 */ /* 0x000fea000383ffff */
.L_x_1035:
[----:B--2---:R-:W-:-:S04]  /*9a30*/  IMAD.U32 R5, RZ, RZ, UR6 ;  /* 0x00000006ff057e24 */ /* 0x004fc8000f8e00ff */
[----:B------:R2:W3:Y:S03]  /*9a40*/  SYNCS.PHASECHK.TRANS64.TRYWAIT P0, [R5+URZ+0x26810], R120 ;  /* 0x02681078050075a7 */ /* 0x0004e6000800017f */
[----:B---3--:R-:W-:Y:S05]  /*9a50*/  @!P0 NANOSLEEP.SYNCS 0x989680 ;  /* 0x009896800000895d */ /* 0x008fea0003900000 */
[----:B------:R-:W3:Y:S02]  /*9a60*/  @!P0 SYNCS.PHASECHK.TRANS64 P0, [R5+URZ+0x26810], R120 ;  /* 0x02681078050085a7 */ /* 0x000ee4000800007f */
[----:B---3--:R-:W-:Y:S05]  /*9a70*/  @!P0 BRA `(.L_x_1035) ;  /* 0xfffffffc00ec8947 */ /* 0x008fea000383ffff */
[----:B------:R-:W-:Y:S05]  /*9a80*/  BRA `(.L_x_1034) ;  /* 0xffffff8000447947 */ /* 0x000fea000383ffff */
.L_x_1039:
[----:B------:R-:W-:-:S04]  /*9a90*/  IMAD.U32 R121, RZ, RZ, UR6 ;  /* 0x00000006ff797e24 */ /* 0x000fc8000f8e00ff */
[----:B------:R1:W1:Y:S03]  /*9aa0*/  SYNCS.PHASECHK.TRANS64.TRYWAIT P0, [R121+URZ+0x26830], R120 ;  /* 0x02683078790075a7 */ /* 0x000266000800017f */
[----:B-1----:R-:W-:Y:S05]  /*9ab0*/  @!P0 NANOSLEEP.SYNCS 0x989680 ;  /* 0x009896800000895d */ /* 0x002fea0003900000 */
[----:B------:R-:W1:Y:S02]  /*9ac0*/  @!P0 SYNCS.PHASECHK.TRANS64 P0, [R121+URZ+0x26830], R120 ;  /* 0x02683078790085a7 */ /* 0x000e64000800007f */
[----:B-1----:R-:W-:Y:S05]  /*9ad0*/  @!P0 BRA `(.L_x_1039) ;  /* 0xfffffffc00ec8947 */ /* 0x002fea000383ffff */
[----:B------:R-:W-:Y:S05]  /*9ae0*/  BRA `(.L_x_1038) ;  /* 0xffffff8800087947 */ /* 0x000fea000383ffff */
.L_x_1086:
[----:B-1----:R1:W2:Y:S02]  /*9af0*/  SYNCS.PHASECHK.TRANS64.TRYWAIT P0, [R16+URZ+0x26820], R3 ;  /* 0x02682003100075a7 */ /* 0x0022a4000800017f */
[----:B--2---:R-:W-:Y:S05]  /*9b00*/  @!P0 NANOSLEEP.SYNCS 0x989680 ;  /* 0x009896800000895d */ /* 0x004fea0003900000 */
[----:B------:R-:W2:Y:S02]  /*9b10*/  @!P0 SYNCS.PHASECHK.TRANS64 P0, [R16+URZ+0x26820], R3 ;  /* 0x02682003100085a7 */ /* 0x000ea4000800007f */
[----:B--2---:R-:W-:Y:S05]  /*9b20*/  @!P0 BRA `(.L_x_1086) ;  /* 0xfffffffc00f08947 */ /* 0x004fea000383ffff */
[----:B------:R-:W-:Y:S05]  /*9b30*/  BRA `(.L_x_1114) ;  /* 0xffffffdc001c7947 */ /* 0x000fea000383ffff */
.L_x_1090:
[----:B-1----:R1:W3:Y:S02]  /*9b40*/  SYNCS.PHASECHK.TRANS64.TRYWAIT P1, [R16+URZ+0x26840], R21 ;  /* 0x02684015100075a7 */ /* 0x0022e4000802017f */
[----:B---3--:R-:W-:Y:S05]  /*9b50*/  @!P1 NANOSLEEP.SYNCS 0x989680 ;  /* 0x009896800000995d */ /* 0x008fea0003900000 */
[----:B------:R-:W3:Y:S02]  /*9b60*/  @!P1 SYNCS.PHASECHK.TRANS64 P1, [R16+URZ+0x26840], R21 ;  /* 0x02684015100095a7 */ /* 0x000ee4000802007f */
[----:B---3--:R-:W-:Y:S05]  /*9b70*/  @!P1 BRA `(.L_x_1090) ;  /* 0xfffffffc00f09947 */ /* 0x008fea000383ffff */
[----:B------:R-:W-:Y:S05]  /*9b80*/  BRA `(.L_x_1115) ;  /* 0xffffffe400507947 */ /* 0x000fea000383ffff */
.L_x_1092:
[----:B--2---:R2:W3:Y:S02]  /*9b90*/  SYNCS.PHASECHK.TRANS64.TRYWAIT P1, [R16+URZ+0x26828], R21 ;  /* 0x02682815100075a7 */ /* 0x0044e4000802017f */
[----:B---3--:R-:W-:Y:S05]  /*9ba0*/  @!P1 NANOSLEEP.SYNCS 0x989680 ;  /* 0x009896800000995d */ /* 0x008fea0003900000 */
[----:B------:R-:W3:Y:S02]  /*9bb0*/  @!P1 SYNCS.PHASECHK.TRANS64 P1, [R16+URZ+0x26828], R21 ;  /* 0x02682815100095a7 */ /* 0x000ee4000802007f */
[----:B---3--:R-:W-:Y:S05]  /*9bc0*/  @!P1 BRA `(.L_x_1092) ;  /* 0xfffffffc00f09947 */ /* 0x008fea000383ffff */
[----:B------:R-:W-:Y:S05]  /*9bd0*/  BRA `(.L_x_1116) ;  /* 0xffffffe800007947 */ /* 0x000fea000383ffff */
.L_x_1094:
[----:B---3--:R3:W4:Y:S02]  /*9be0*/  SYNCS.PHASECHK.TRANS64.TRYWAIT P1, [R16+URZ+0x26848], R21 ;  /* 0x02684815100075a7 */ /* 0x008724000802017f */
[----:B----4-:R-:W-:Y:S05]  /*9bf0*/  @!P1 NANOSLEEP.SYNCS 0x989680 ;  /* 0x009896800000995d */ /* 0x010fea0003900000 */
[----:B------:R-:W4:Y:S02]  /*9c00*/  @!P1 SYNCS.PHASECHK.TRANS64 P1, [R16+URZ+0x26848], R21 ;  /* 0x02684815100095a7 */ /* 0x000f24000802007f */
[----:B----4-:R-:W-:Y:S05]  /*9c10*/  @!P1 BRA `(.L_x_1094) ;  /* 0xfffffffc00f09947 */ /* 0x010fea000383ffff */
[----:B------:R-:W-:Y:S05]  /*9c20*/  BRA `(.L_x_1117) ;  /* 0xffffffe800b07947 */ /* 0x000fea000383ffff */
.L_x_1096:
[----:B------:R-:W-:-:S07]  /*9c30*/  SHF.L.U32 R5, R11, 0x1f, RZ ;  /* 0x0000001f0b057819 */ /* 0x000fce00000006ff */
.L_x_1118:
[----:B------:R1:W1:Y:S02]  /*9c40*/  SYNCS.PHASECHK.TRANS64.TRYWAIT P1, [R16+URZ+0x26820], R5 ;  /* 0x02682005100075a7 */ /* 0x000264000802017f */
[----:B-1----:R-:W-:Y:S05]  /*9c50*/  @!P1 NANOSLEEP.SYNCS 0x989680 ;  /* 0x009896800000995d */ /* 0x002fea0003900000 */
[----:B------:R-:W1:Y:S02]  /*9c60*/  @!P1 SYNCS.PHASECHK.TRANS64 P1, [R16+URZ+0x26820], R5 ;  /* 0x02682005100095a7 */ /* 0x000e64000802007f */
[----:B-1----:R-:W-:Y:S05]  /*9c70*/  @!P1 BRA `(.L_x_1118) ;  /* 0xfffffffc00f09947 */ /* 0x002fea000383ffff */
[----:B------:R-:W-:Y:S05]  /*9c80*/  BRA `(.L_x_1119) ;  /* 0xffffffec00487947 */ /* 0x000fea000383ffff */
.L_x_1099:
[----:B-1----:R1:W3:Y:S02]  /*9c90*/  SYNCS.PHASECHK.TRANS64.TRYWAIT P1, [R16+URZ+0x26840], R13 ;  /* 0x0268400d100075a7 */ /* 0x0022e4000802017f */
[----:B---3--:R-:W-:Y:S05]  /*9ca0*/  @!P1 NANOSLEEP.SYNCS 0x989680 ;  /* 0x009896800000995d */ /* 0x008fea0003900000 */
[----:B------:R-:W3:Y:S02]  /*9cb0*/  @!P1 SYNCS.PHASECHK.TRANS64 P1, [R16+URZ+0x26840], R13 ;  /* 0x0268400d100095a7 */ /* 0x000ee4000802007f */
[----:B---3--:R-:W-:Y:S05]  /*9cc0*/  @!P1 BRA `(.L_x_1099) ;  /* 0xfffffffc00f09947 */ /* 0x008fea000383ffff */
[----:B------:R-:W-:Y:S05]  /*9cd0*/  BRA `(.L_x_1120) ;  /* 0xfffffff000187947 */ /* 0x000fea000383ffff */
.L_x_1101:
[----:B--2---:R2:W3:Y:S02]  /*9ce0*/  SYNCS.PHASECHK.TRANS64.TRYWAIT P1, [R16+URZ+0x26828], R13 ;  /* 0x0268280d100075a7 */ /* 0x0044e4000802017f */
[----:B---3--:R-:W-:Y:S05]  /*9cf0*/  @!P1 NANOSLEEP.SYNCS 0x989680 ;  /* 0x009896800000995d */ /* 0x008fea0003900000 */
[----:B------:R-:W3:Y:S02]  /*9d00*/  @!P1 SYNCS.PHASECHK.TRANS64 P1, [R16+URZ+0x26828], R13 ;  /* 0x0268280d100095a7 */ /* 0x000ee4000802007f */
[----:B---3--:R-:W-:Y:S05]  /*9d10*/  @!P1 BRA `(.L_x_1101) ;  /* 0xfffffffc00f09947 */ /* 0x008fea000383ffff */
[----:B------:R-:W-:Y:S05]  /*9d20*/  BRA `(.L_x_1121) ;  /* 0xfffffff000bc7947 */ /* 0x000fea000383ffff */
.L_x_1103:
[----:B---3--:R3:W1:Y:S02]  /*9d30*/  SYNCS.PHASECHK.TRANS64.TRYWAIT P0, [R3+URZ+0x26840], R0 ;  /* 0x02684000030075a7 */ /* 0x008664000800017f */
[----:B-1----:R-:W-:Y:S05]  /*9d40*/  @!P0 NANOSLEEP.SYNCS 0x989680 ;  /* 0x009896800000895d */ /* 0x002fea0003900000 */
[----:B------:R-:W1:Y:S02]  /*9d50*/  @!P0 SYNCS.PHASECHK.TRANS64 P0, [R3+URZ+0x26840], R0 ;  /* 0x02684000030085a7 */ /* 0x000e64000800007f */
[----:B-1----:R-:W-:Y:S05]  /*9d60*/  @!P0 BRA `(.L_x_1103) ;  /* 0xfffffffc00f08947 */ /* 0x002fea000383ffff */
[----:B------:R-:W-:Y:S05]  /*9d70*/  BRA `(.L_x_1122) ;  /* 0xfffffff400807947 */ /* 0x000fea000383ffff */
.L_x_1105:
[----:B------:R-:W-:Y:S01]  /*9d80*/  BSSY B1, `(.L_x_1123) ;  /* 0x0000006000017945 */ /* 0x000fe20003800000 */
[----:B------:R-:W-:-:S07]  /*9d90*/  IMAD.MOV.U32 R15, RZ, RZ, -0x1 ;  /* 0xffffffffff0f7424 */ /* 0x000fce00078e00ff */
[----:B------:R-:W-:Y:S05]  /*9da0*/  WARPSYNC.COLLECTIVE R15, `(.L_x_1124) ;  /* 0x000000000f0c7348 */ /* 0x000fea0003c00000 */
[----:B------:R-:W-:Y:S02]  /*9db0*/  ELECT P6, UR62, PT ;  /* 0x00000000003e782f */ /* 0x000fe400038c0000 */
[----:B------:R-:W-:Y:S01]  /*9dc0*/  MOV R14, UR62 ;  /* 0x0000003e000e7c02 */ /* 0x000fe20008000f00 */
[----:B------:R-:W-:Y:S10]  /*9dd0*/  ENDCOLLECTIVE ;  /* 0x000000000000791b */ /* 0x000ff40003800000 */
.L_x_1124:
[----:B------:R-:W-:Y:S05]  /*9de0*/  BSYNC B1 ;  /* 0x0000000000017941 */ /* 0x000fea0003800000 */
.L_x_1123:
[----:B------:R-:W-:Y:S05]  /*9df0*/  BRA `(.L_x_1125) ;  /* 0xfffffff800487947 */ /* 0x000fea000383ffff */
.L_x_1107:
[----:B-1----:R1:W2:Y:S02]  /*9e00*/  SYNCS.PHASECHK.TRANS64.TRYWAIT P0, [R6+URZ], R5 ;  /* 0x00000005060075a7 */ /* 0x0022a4000800017f */
[----:B--2---:R-:W-:Y:S05]  /*9e10*/  @!P0 NANOSLEEP.SYNCS 0x989680 ;  /* 0x009896800000895d */ /* 0x004fea0003900000 */
[----:B------:R-:W2:Y:S02]  /*9e20*/  @!P0 SYNCS.PHASECHK.TRANS64 P0, [R6+URZ], R5 ;  /* 0x00000005060085a7 */ /* 0x000ea4000800007f */
[----:B--2---:R-:W-:Y:S05]  /*9e30*/  @!P0 BRA `(.L_x_1107) ;  /* 0xfffffffc00f08947 */ /* 0x004fea000383ffff */
[----:B------:R-:W-:Y:S05]  /*9e40*/  BRA `(.L_x_1126) ;  /* 0xfffffff800887947 */ /* 0x000fea000383ffff */
.L_x_1108:
[----:B--2---:R2:W3:Y:S02]  /*9e50*/  SYNCS.PHASECHK.TRANS64.TRYWAIT P0, [R3+URZ], R2 ;  /* 0x00000002030075a7 */ /* 0x0044e4000800017f */
[----:B---3--:R-:W-:Y:S05]  /*9e60*/  @!P0 NANOSLEEP.SYNCS 0x989680 ;  /* 0x009896800000895d */ /* 0x008fea0003900000 */
[----:B------:R-:W3:Y:S02]  /*9e70*/  @!P0 SYNCS.PHASECHK.TRANS64 P0, [R3+URZ], R2 ;  /* 0x00000002030085a7 */ /* 0x000ee4000800007f */
[----:B---3--:R-:W-:Y:S05]  /*9e80*/  @!P0 BRA `(.L_x_1108) ;  /* 0xfffffffc00f08947 */ /* 0x008fea000383ffff */
[----:B------:R-:W-:Y:S05]  /*9e90*/  BRA `(.L_x_1127) ;  /* 0xfffffff8007c7947 */ /* 0x000fea000383ffff */
.L_x_1110:
[----:B--2---:R2:W3:Y:S02]  /*9ea0*/  SYNCS.PHASECHK.TRANS64.TRYWAIT P0, [R0+URZ], R5 ;  /* 0x00000005000075a7 */ /* 0x0044e4000800017f */
[----:B---3--:R-:W-:Y:S05]  /*9eb0*/  @!P0 NANOSLEEP.SYNCS 0x989680 ;  /* 0x009896800000895d */ /* 0x008fea0003900000 */
[----:B------:R-:W3:Y:S02]  /*9ec0*/  @!P0 SYNCS.PHASECHK.TRANS64 P0, [R0+URZ], R5 ;  /* 0x00000005000085a7 */ /* 0x000ee4000800007f */
[----:B---3--:R-:W-:Y:S05]  /*9ed0*/  @!P0 BRA `(.L_x_1110) ;  /* 0xfffffffc00f08947 */ /* 0x008fea000383ffff */
[----:B------:R-:W-:Y:S05]  /*9ee0*/  BRA `(.L_x_1128) ;  /* 0xfffffff800807947 */ /* 0x000fea000383ffff */
.L_x_1129:
        /* <DEDUP_REMOVED lines=9> */
.L_x_6561:


//--------------------- .text._ZN7cutlass13device_kernelIN5flash11enable_sm90INS1_16FlashAttnBwdSm90INS1_25CollectiveMainloopBwdSm90ILi2ELi2ELi2EN4cute5tupleIJNS5_1CILi1EEES8_S8_EEENS6_IJNS7_ILi64EEENS7_ILi128EEENS7_ILi96EEEEEENS_6half_tEfNS_4arch4Sm90ELb0ELb1ELb1ELb0ELb1ELb1ELb0ELb0ELi2ELi1ELi2ELi1ELb1EEENS1_21CollectiveEpilogueBwdISD_SE_SG_Li256ELb0ELb0ELi1EEENS1_19SingleTileSchedulerILb0ELb0ELb0ELi128EEEEEEEEEvNT_6ParamsE --------------------------
	.section	.text._ZN7cutlass13device_kernelIN5flash11enable_sm90INS1_16FlashAttnBwdSm90INS1_25CollectiveMainloopBwdSm90ILi2ELi2ELi2EN4cute5tupleIJNS5_1CILi1EEES8_S8_EEENS6_IJNS7_ILi64EEENS7_ILi128EEENS7_ILi96EEEEEENS_6half_tEfNS_4arch4Sm90ELb0ELb1ELb1ELb0ELb1ELb1ELb0ELb0ELi2ELi1ELi2ELi1ELb1EEENS1_21CollectiveEpilogueBwdISD_SE_SG_Li256ELb0ELb0ELi1EEENS1_19SingleTileSchedulerILb0ELb0ELb0ELi128EEEEEEEEEvNT_6ParamsE,"ax",@progbits
	.align	128
.text._ZN7cutlass13device_kernelIN5flash11enable_sm90INS1_16FlashAttnBwdSm90INS1_25CollectiveMainloopBwdSm90ILi2ELi2ELi2EN4cute5tupleIJNS5_1CILi1EEES8_S8_EEENS6_IJNS7_ILi64EEENS7_ILi128EEENS7_ILi96EEEEEENS_6half_tEfNS_4arch4Sm90ELb0ELb1ELb1ELb0ELb1ELb1ELb0ELb0ELi2ELi1ELi2ELi1ELb1EEENS1_21CollectiveEpilogueBwdISD_SE_SG_Li256ELb0ELb0ELi1EEENS1_19SingleTileSchedulerILb0ELb0ELb0ELi128EEEEEEEEEvNT_6ParamsE:
        .type           _ZN7cutlass13device_kernelIN5flash11enable_sm90INS1_16FlashAttnBwdSm90INS1_25CollectiveMainloopBwdSm90ILi2ELi2ELi2EN4cute5tupleIJNS5_1CILi1EEES8_S8_EEENS6_IJNS7_ILi64EEENS7_ILi128EEENS7_ILi96EEEEEENS_6half_tEfNS_4arch4Sm90ELb0ELb1ELb1ELb0ELb1ELb1ELb0ELb0ELi2ELi1ELi2ELi1ELb1EEENS1_21CollectiveEpilogueBwdISD_SE_SG_Li256ELb0ELb0ELi1EEENS1_19SingleTileSchedulerILb0ELb0ELb0ELi128EEEEEEEEEvNT_6ParamsE,@function
        .size           _ZN7cutlass13device_kernelIN5flash11enable_sm90INS1_16FlashAttnBwdSm90INS1_25CollectiveMainloopBwdSm90ILi2ELi2ELi2EN4cute5tupleIJNS5_1CILi1EEES8_S8_EEENS6_IJNS7_ILi64EEENS7_ILi128EEENS7_ILi96EEEEEENS_6half_tEfNS_4arch4Sm90ELb0ELb1ELb1ELb0ELb1ELb1ELb0ELb0ELi2ELi1ELi2ELi1ELb1EEENS1_21CollectiveEpilogueBwdISD_SE_SG_Li256ELb0ELb0ELi1EEENS1_19SingleTileSchedulerILb0ELb0ELb0ELi128EEEEEEEEEvNT_6ParamsE,(.L_x_6562 - _ZN7cutlass13device_kernelIN5flash11enable_sm90INS1_16FlashAttnBwdSm90INS1_25CollectiveMainloopBwdSm90ILi2ELi2ELi2EN4cute5tupleIJNS5_1CILi1EEES8_S8_EEENS6_IJNS7_ILi64EEENS7_ILi128EEENS7_ILi96EEEEEENS_6half_tEfNS_4arch4Sm90ELb0ELb1ELb1ELb0ELb1ELb1ELb0ELb0ELi2ELi1ELi2ELi1ELb1EEENS1_21CollectiveEpilogueBwdISD_SE_SG_Li256ELb0ELb0ELi1EEENS1_19SingleTileSchedulerILb0ELb0ELb0ELi128EEEEEEEEEvNT_6ParamsE)
        .other          _ZN7cutlass13device_kernelIN5flash11enable_sm90INS1_16FlashAttnBwdSm90INS1_25CollectiveMainloopBwdSm90ILi2ELi2ELi2EN4cute5tupleIJNS5_1CILi1EEES8_S8_EEENS6_IJNS7_ILi64EEENS7_ILi128EEENS7_ILi96EEEEEENS_6half_tEfNS_4arch4Sm90ELb0ELb1ELb1ELb0ELb1ELb1ELb0ELb0ELi2ELi1ELi2ELi1ELb1EEENS1_21CollectiveEpilogueBwdISD_SE_SG_Li256ELb0ELb0ELi1EEENS1_19SingleTileSchedulerILb0ELb0ELb0ELi128EEEEEEEEEvNT_6ParamsE,@"STO_CUDA_ENTRY STV_DEFAULT"
_ZN7cutlass13device_kernelIN5flash11enable_sm90INS1_16FlashAttnBwdSm90INS1_25CollectiveMainloopBwdSm90ILi2ELi2ELi2EN4cute5tupleIJNS5_1CILi1EEES8_S8_EEENS6_IJNS7_ILi64EEENS7_ILi128EEENS7_ILi96EEEEEENS_6half_tEfNS_4arch4Sm90ELb0ELb1ELb1ELb0ELb1ELb1ELb0ELb0ELi2ELi1ELi2ELi1ELb1EEENS1_21CollectiveEpilogueBwdISD_SE_SG_Li256ELb0ELb0ELi1EEENS1_19SingleTileSchedulerILb0ELb0ELb0ELi128EEEEEEEEEvNT_6ParamsE:
        /* <DEDUP_REMOVED lines=30> */
.L_x_1131:
[----:B------:R-:W-:Y:S05]  /*01e0*/  BSYNC B0 ;  /* 0x0000000000007941 */ /* 0x000fea0003800000 */
.L_x_1130:
        /* <DEDUP_REMOVED lines=37> */
.L_x_1132:
        /* <DEDUP_REMOVED lines=22> */
.L_x_1133:
[----:B------:R-:W-:Y:S01]  /*05a0*/  PLOP3.LUT P0, PT, PT, PT, UP0, 0x80, 0x0 ;  /* 0x000000000000781c */ /* 0x000fe20003f0f008 */
[----:B------:R-:W-:Y:S01]  /*05b0*/  NOP ;  /* 0x0000000000007918 */ /* 0x000fe20000000000 */
[----:B------:R-:W-:Y:S01]  /*05c0*/  ULDC.64 UR46, c[0x0][0x208] ;  /* 0x00008200002e7ab9 */ /* 0x000fe20000000a00 */
[----:B-12-4-:R-:W-:Y:S10]  /*05d0*/  BAR.SYNC.DEFER_BLOCKING 0x0 ;  /* 0x0000000000007b1d */ /* 0x016ff40000010000 */
[----:B------:R-:W-:Y:S05]  /*05e0*/  @!P0 BRA `(.L_x_1134) ;  /* 0x0000005c00f88947 */ /* 0x000fea0003800000 */
.L_x_1135:
        /* <DEDUP_REMOVED lines=87> */
.L_x_1136:
        /* <DEDUP_REMOVED lines=28> */
.L_x_1139:
        /* <DEDUP_REMOVED lines=15> */
.L_x_1138:
        /* <DEDUP_REMOVED lines=22> */
.L_x_1141:
        /* <DEDUP_REMOVED lines=15> */
.L_x_1140:
[----:B------:R-:W-:Y:S01]  /*1060*/  SHF.R.S32.HI R19, RZ, 0x1f, R18 ;  /* 0x0000001fff137819 */ /* 0x000fe20000011412 */
[----:B------:R-:W-:-:S03]  /*1070*/  UMOV UR4, 0xffffffff ;  /* 0xffffffff00047882 */ /* 0x000fc60000000000 */
[----:B------:R-:W-:-:S04]  /*1080*/  LEA.HI R0, R19, R18, RZ, 0x7 ;  /* 0x0000001213007211 */ /* 0x000fc800078f38ff */
[----:B------:R-:W-:Y:S01]  /*1090*/  SHF.R.S32.HI R17, RZ, 0x7, R0 ;  /* 0x00000007ff117819 */ /* 0x000fe20000011400 */
[----:B------:R-:W-:Y:S06]  /*10a0*/  BRA.DIV UR4, `(.L_x_1142) ;  /* 0x0000009604e47947 */ /* 0x000fec000b800000 */
[----:B------:R1:W2:Y:S02]  /*10b0*/  SHFL.IDX PT, R14, R17, RZ, 0x1f ;  /* 0x00001fff110e7589 */ /* 0x0002a400000e0000 */
.L_x_1256:
        /* <DEDUP_REMOVED lines=15> */
.L_x_1143:
        /* <DEDUP_REMOVED lines=19> */
.L_x_1145:
        /* <DEDUP_REMOVED lines=127> */
.L_x_1156:
[----:B------:R-:W-:-:S06]  /*1ad0*/  UISETP.NE.AND UP0, UPT, UR11, 0x3, UPT ;  /* 0x000000030b00788c */ /* 0x000fcc000bf05270 */
[----:B------:R-:W-:-:S13]  /*1ae0*/  PLOP3.LUT P6, PT, PT, PT, UP0, 0x80, 0x0 ;  /* 0x000000000000781c */ /* 0x000fda0003fcf008 */
[----:B-1----:R-:W-:Y:S05]  /*1af0*/  @!P6 BRA `(.L_x_1146) ;  /* 0x000000000004e947 */ /* 0x002fea0003800000 */
[----:B------:R-:W-:Y:S01]  /*1b00*/  BPT.TRAP 0x1 ;  /* 0x000000040000795c */ /* 0x000fe20000300000 */
.L_x_1146:
[----:B------:R-:W-:Y:S01]  /*1b10*/  R2UR UR9, R237 ;  /* 0x00000000ed0972ca */ /* 0x000fe200000e0000 */
[----:B------:R-:W-:-:S05]  /*1b20*/  IMAD.U32 R120, RZ, RZ, UR4 ;  /* 0x00000004ff787e24 */ /* 0x000fca000f8e00ff */
[----:B------:R-:W-:-:S07]  /*1b30*/  SHF.L.U32 R120, R120, 0x1f, RZ ;  /* 0x0000001f78787819 */ /* 0x000fce00000006ff */
[----:B------:R-:W-:-:S09]  /*1b40*/  ULEA UR9, UR5, UR9, 0x3 ;  /* 0x0000000905097291 */ /* 0x000fd2000f8e183f */
[----:B------:R1:W2:Y:S01]  /*1b50*/  SYNCS.PHASECHK.TRANS64.TRYWAIT P0, [UR9+0x26810], R120 ;  /* 0x02681078ff0075a7 */ /* 0x0002a20008000149 */
[----:B------:R-:W-:Y:S05]  /*1b60*/  @!P6 BRA `(.L_x_1147) ;  /* 0x000000000004e947 */ /* 0x000fea0003800000 */
[----:B------:R-:W-:Y:S01]  /*1b70*/  BPT.TRAP 0x1 ;  /* 0x000000040000795c */ /* 0x000fe20000300000 */
.L_x_1147:
[----:B--2---:R-:W-:Y:S05]  /*1b80*/  @P0 BRA `(.L_x_1148) ;  /* 0x0000000000080947 */ /* 0x004fea0003800000 */
[----:B------:R-:W2:Y:S02]  /*1b90*/  SYNCS.PHASECHK.TRANS64.TRYWAIT P0, [UR9+0x26810], R120 ;  /* 0x02681078ff0075a7 */ /* 0x000ea40008000149 */
[----:B--2---:R-:W-:Y:S05]  /*1ba0*/  @!P0 BRA `(.L_x_1149) ;  /* 0x0000008c00588947 */ /* 0x004fea0003800000 */
.L_x_1148:
        /* <DEDUP_REMOVED lines=66> */
.L_x_1150:
[----:B------:R1:W1:Y:S01]  /*1fd0*/  SYNCS.PHASECHK.TRANS64.TRYWAIT P0, [UR9+0x26830], R120 ;  /* 0x02683078ff0075a7 */ /* 0x0002620008000149 */
[----:B------:R-:W-:Y:S05]  /*1fe0*/  @!P6 BRA `(.L_x_1151) ;  /* 0x000000000004e947 */ /* 0x000fea0003800000 */
[----:B------:R-:W-:Y:S01]  /*1ff0*/  BPT.TRAP 0x1 ;  /* 0x000000040000795c */ /* 0x000fe20000300000 */
.L_x_1151:
        /* <DEDUP_REMOVED lines=50> */
.L_x_1152:
        /* <DEDUP_REMOVED lines=14> */
[----:B------:R-:W-:Y:S01]  /*2400*/  FMUL.FTZ R224, R159, UR7 ;  /* 0x000000079fe07c20 */ /* 0x000fe20008410000 */
[----:B------:R-:W-:Y:S01]  /*2410*/  IADD3 R120, R222, 0x8, -R120 ;  /* 0x00000008de787810 */ /* 0x000fe20007ffe878 */
[----:B------:R-:W5:Y:S01]  /*2420*/  MUFU.TANH R235, R235 ;  /* 0x000000eb00eb7308 */ /* 0x000f620000002400 */
[----:B------:R-:W-:-:S02]  /*2430*/  SEL R121, R121, 0x40, !P2 ;  /* 0x0000004079797807 */ /* 0x000fc40005000000 */
[----:B------:R-:W-:Y:S02]  /*2440*/  SEL R122, R120, 0x40, !P0 ;  /* 0x00000040787a7807 */ /* 0x000fe40004000000 */
[----:B------:R-:W-:Y:S02]  /*2450*/  SEL R120, R123, 0x40, P1 ;  /* 0x000000407b787807 */ /* 0x000fe40000800000 */
[C---:B------:R-:W-:Y:S01]  /*2460*/  ISETP.GE.AND P0, PT, R121.reuse, RZ, PT ;  /* 0x000000ff7900720c */ /* 0x040fe20003f06270 */
[----:B------:R-:W5:Y:S01]  /*2470*/  MUFU.TANH R234, R234 ;  /* 0x000000ea00ea7308 */ /* 0x000f620000002400 */
[----:B------:R-:W-:Y:S02]  /*2480*/  ISETP.GE.AND P1, PT, R121, 0x8, PT ;  /* 0x000000087900780c */ /* 0x000fe40003f26270 */
[----:B------:R-:W-:Y:S02]  /*2490*/  SEL R223, R223, 0x40, P3 ;  /* 0x00000040dfdf7807 */ /* 0x000fe40001800000 */
[----:B------:R-:W-:-:S02]  /*24a0*/  ISETP.GT.OR P0, PT, R120, RZ, !P0 ;  /* 0x000000ff7800720c */ /* 0x000fc40004704670 */
[----:B------:R-:W-:Y:S01]  /*24b0*/  ISETP.GT.OR P1, PT, R120, 0x8, !P1 ;  /* 0x000000087800780c */ /* 0x000fe20004f24670 */
[----:B------:R-:W-:Y:S01]  /*24c0*/  MUFU.TANH R224, R224 ;  /* 0x000000e000e07308 */ /* 0x000fe20000002400 */
[C---:B------:R-:W-:Y:S02]  /*24d0*/  ISETP.GE.AND P3, PT, R122.reuse, RZ, PT ;  /* 0x000000ff7a00720c */ /* 0x040fe40003f66270 */
[----:B------:R-:W-:Y:S02]  /*24e0*/  ISETP.GE.AND P4, PT, R121, 0x1, PT ;  /* 0x000000017900780c */ /* 0x000fe40003f86270 */
[----:B------:R-:W-:Y:S02]  /*24f0*/  ISETP.GE.AND P5, PT, R122, 0x1, PT ;  /* 0x000000017a00780c */ /* 0x000fe40003fa6270 */
[----:B------:R-:W-:Y:S02]  /*2500*/  FSEL R225, R6, -INF , !P0 ;  /* 0xff80000006e17808 */ /* 0x000fe40004000000 */
[----:B------:R-:W-:-:S02]  /*2510*/  FSEL R221, R10, -INF , !P1 ;  /* 0xff8000000add7808 */ /* 0x000fc40004800000 */
        /* <DEDUP_REMOVED lines=8> */
[----:B------:R-:W-:Y:S02]  /*25a0*/  ISETP.GT.OR P5, PT, R223, 0x1, !P5 ;  /* 0x00000001df00780c */ /* 0x000fe40006fa4670 */
[----:B------:R-:W-:-:S02]  /*25b0*/  ISETP.GE.AND P1, PT, R121, 0x11, PT ;  /* 0x000000117900780c */ /* 0x000fc40003f26270 */
        /* <DEDUP_REMOVED lines=41> */
[----:B------:R-:W-:Y:S01]  /*2850*/  FMUL.FTZ R220, R155, UR7 ;  /* 0x000000079bdc7c20 */ /* 0x000fe20008410000 */
[C---:B------:R-:W-:Y:S01]  /*2860*/  ISETP.GT.OR P0, PT, R120.reuse, 0x18, !P0 ;  /* 0x000000187800780c */ /* 0x040fe20004704670 */
[----:B------:R4:W3:Y:S01]  /*2870*/  MUFU.EX2 R155, R232 ;  /* 0x000000e8009b7308 */ /* 0x0008e20000000800 */
[----:B------:R-:W-:Y:S01]  /*2880*/  ISETP.GT.OR P1, PT, R120, 0x20, !P1 ;  /* 0x000000207800780c */ /* 0x000fe20004f24670 */
[----:B------:R-:W-:Y:S01]  /*2890*/  UMOV UR14, UR13 ;  /* 0x0000000d000e7c82 */ /* 0x000fe20008000000 */
[----:B------:R-:W-:-:S02]  /*28a0*/  ISETP.GE.AND P3, PT, R122, 0x18, PT ;  /* 0x000000187a00780c */ /* 0x000fc40003f66270 */
[----:B------:R-:W-:Y:S02]  /*28b0*/  ISETP.GE.AND P4, PT, R121, 0x19, PT ;  /* 0x000000197900780c */ /* 0x000fe40003f86270 */
[----:B------:R-:W-:Y:S01]  /*28c0*/  ISETP.GE.AND P5, PT, R122, 0x19, PT ;  /* 0x000000197a00780c */ /* 0x000fe20003fa6270 */
[----:B------:R-:W-:Y:S01]  /*28d0*/  FFMA.FTZ R227, R227, UR8, -R190 ;  /* 0x00000008e3e37c23 */ /* 0x000fe200080108be */
[----:B------:R-:W-:Y:S01]  /*28e0*/  FSEL R218, R18, -INF , !P2 ;  /* 0xff80000012da7808 */ /* 0x000fe20005000000 */
[----:B----4-:R-:W4:Y:S01]  /*28f0*/  LDL R232, [R1] ;  /* 0x0000000001e87983 */ /* 0x010f220000100800 */
[----:B------:R-:W-:Y:S01]  /*2900*/  FSEL R214, R19, -INF , !P0 ;  /* 0xff80000013d67808 */ /* 0x000fe20004000000 */
[----:B------:R-:W-:Y:S01]  /*2910*/  MUFU.EX2 R159, R231 ;  /* 0x000000e7009f7308 */ /* 0x000fe20000000800 */
[----:B------:R-:W-:Y:S02]  /*2920*/  FSEL R152, R199, -INF , !P1 ;  /* 0xff800000c7987808 */ /* 0x000fe40004800000 */
[----:B------:R-:W-:-:S02]  /*2930*/  ISETP.GE.AND P2, PT, R122, 0x20, PT ;  /* 0x000000207a00780c */ /* 0x000fc40003f46270 */
[----:B------:R-:W-:Y:S02]  /*2940*/  ISETP.GT.OR P3, PT, R223, 0x18, !P3 ;  /* 0x00000018df00780c */ /* 0x000fe40005f64670 */
[----:B------:R-:W-:Y:S01]  /*2950*/  ISETP.GE.AND P0, PT, R121, 0x21, PT ;  /* 0x000000217900780c */ /* 0x000fe20003f06270 */
[----:B------:R-:W-:Y:S01]  /*2960*/  FFMA.FTZ R219, R219, UR8, -R191 ;  /* 0x00000008dbdb7c23 */ /* 0x000fe200080108bf */
[----:B------:R-:W-:Y:S01]  /*2970*/  ISETP.GT.OR P4, PT, R120, 0x19, !P4 ;  /* 0x000000197800780c */ /* 0x000fe20006784670 */
[----:B------:R-:W3:Y:S01]  /*2980*/  MUFU.EX2 R194, R194 ;  /* 0x000000c200c27308 */ /* 0x000ee20000000800 */
[----:B------:R-:W-:Y:S02]  /*2990*/  ISETP.GT.OR P5, PT, R223, 0x19, !P5 ;  /* 0x00000019df00780c */ /* 0x000fe40006fa4670 */
[----:B------:R-:W-:Y:S02]  /*29a0*/  ISETP.GE.AND P1, PT, R121, 0x29, PT ;  /* 0x000000297900780c */ /* 0x000fe40003f26270 */
[----:B------:R-:W-:-:S02]  /*29b0*/  FSEL R217, R197, -INF , !P3 ;  /* 0xff800000c5d97808 */ /* 0x000fc40005800000 */
[----:B------:R-:W-:Y:S01]  /*29c0*/  FSEL R215, R196, -INF , !P4 ;  /* 0xff800000c4d77808 */ /* 0x000fe20006000000 */
[----:B------:R-:W-:Y:S01]  /*29d0*/  MUFU.TANH R222, R222 ;  /* 0x000000de00de7308 */ /* 0x000fe20000002400 */
[----:B------:R-:W-:Y:S02]  /*29e0*/  FSEL R216, R198, -INF , !P5 ;  /* 0xff800000c6d87808 */ /* 0x000fe40006800000 */
[----:B------:R-:W-:Y:S02]  /*29f0*/  ISETP.GT.OR P2, PT, R223, 0x20, !P2 ;  /* 0x00000020df00780c */ /* 0x000fe40005744670 */
[C---:B------:R-:W-:Y:S02]  /*2a00*/  ISETP.GT.OR P0, PT, R120.reuse, 0x21, !P0 ;  /* 0x000000217800780c */ /* 0x040fe40004704670 */
[----:B------:R-:W-:Y:S01]  /*2a10*/  ISETP.GT.OR P1, PT, R120, 0x29, !P1 ;  /* 0x000000297800780c */ /* 0x000fe20004f24670 */
[----:B------:R-:W-:Y:S01]  /*2a20*/  MUFU.TANH R220, R220 ;  /* 0x000000dc00dc7308 */ /* 0x000fe20000002400 */
[----:B------:R-:W-:-:S02]  /*2a30*/  ISETP.GE.AND P3, PT, R122, 0x21, PT ;  /* 0x000000217a00780c */ /* 0x000fc40003f66270 */
[----:B------:R-:W-:Y:S02]  /*2a40*/  ISETP.GE.AND P4, PT, R121, 0x28, PT ;  /* 0x000000287900780c */ /* 0x000fe40003f86270 */
[----:B------:R-:W-:Y:S02]  /*2a50*/  ISETP.GE.AND P5, PT, R122, 0x28, PT ;  /* 0x000000287a00780c */ /* 0x000fe40003fa6270 */
[----:B------:R-:W-:Y:S02]  /*2a60*/  FSEL R213, R201, -INF , !P2 ;  /* 0xff800000c9d57808 */ /* 0x000fe40005000000 */
[----:B------:R-:W-:Y:S02]  /*2a70*/  FSEL R154, R200, -INF , !P0 ;  /* 0xff800000c89a7808 */ /* 0x000fe40004000000 */
[----:B--2---:R-:W-:Y:S02]  /*2a80*/  FSEL R206, R204, -INF , !P1 ;  /* 0xff800000ccce7808 */ /* 0x004fe40004800000 */
[----:B------:R-:W-:-:S02]  /*2a90*/  ISETP.GE.AND P2, PT, R122, 0x29, PT ;  /* 0x000000297a00780c */ /* 0x000fc40003f46270 */
[----:B------:R-:W-:Y:S02]  /*2aa0*/  ISETP.GT.OR P3, PT, R223, 0x21, !P3 ;  /* 0x00000021df00780c */ /* 0x000fe40005f64670 */
[----:B------:R-:W-:Y:S02]  /*2ab0*/  ISETP.GE.AND P0, PT, R121, 0x30, PT ;  /* 0x000000307900780c */ /* 0x000fe40003f06270 */
[----:B------:R-:W-:Y:S02]  /*2ac0*/  ISETP.GT.OR P4, PT, R120, 0x28, !P4 ;  /* 0x000000287800780c */ /* 0x000fe40006784670 */
[----:B------:R-:W-:Y:S02]  /*2ad0*/  ISETP.GT.OR P5, PT, R223, 0x28, !P5 ;  /* 0x00000028df00780c */ /* 0x000fe40006fa4670 */
[----:B------:R-:W-:Y:S02]  /*2ae0*/  ISETP.GE.AND P1, PT, R122, 0x30, PT ;  /* 0x000000307a00780c */ /* 0x000fe40003f26270 */
[----:B------:R-:W-:-:S02]  /*2af0*/  FSEL R212, R202, -INF , !P3 ;  /* 0xff800000cad47808 */ /* 0x000fc40005800000 */
[----:B------:R-:W-:Y:S02]  /*2b00*/  FSEL R208, R203, -INF , !P4 ;  /* 0xff800000cbd07808 */ /* 0x000fe40006000000 */
[----:B------:R-:W-:Y:S02]  /*2b10*/  FSEL R211, R205, -INF , !P5 ;  /* 0xff800000cdd37808 */ /* 0x000fe40006800000 */
[C---:B------:R-:W-:Y:S02]  /*2b20*/  ISETP.GT.OR P2, PT, R223.reuse, 0x29, !P2 ;  /* 0x00000029df00780c */ /* 0x040fe40005744670 */
[----:B------:R-:W-:Y:S02]  /*2b30*/  ISETP.GT.OR P0, PT, R120, 0x30, !P0 ;  /* 0x000000307800780c */ /* 0x000fe40004704670 */
[----:B------:R-:W-:Y:S02]  /*2b40*/  ISETP.GT.OR P1, PT, R223, 0x30, !P1 ;  /* 0x00000030df00780c */ /* 0x000fe40004f24670 */
[----:B------:R-:W-:-:S02]  /*2b50*/  ISETP.GE.AND P3, PT, R121, 0x31, PT ;  /* 0x000000317900780c */ /* 0x000fc40003f66270 */
[C---:B------:R-:W-:Y:S02]  /*2b60*/  ISETP.GE.AND P4, PT, R121.reuse, 0x38, PT ;  /* 0x000000387900780c */ /* 0x040fe40003f86270 */
[----:B------:R-:W-:Y:S02]  /*2b70*/  ISETP.GE.AND P5, PT, R121, 0x39, PT ;  /* 0x000000397900780c */ /* 0x000fe40003fa6270 */
[----:B-1----:R-:W-:Y:S02]  /*2b80*/  FSEL R210, R236, -INF , !P2 ;  /* 0xff800000ecd27808 */ /* 0x002fe40005000000 */
[----:B-----5:R-:W-:Y:S02]  /*2b90*/  FSEL R207, R235, -INF , !P0 ;  /* 0xff800000ebcf7808 */ /* 0x020fe40004000000 */
[----:B------:R-:W-:Y:S02]  /*2ba0*/  FSEL R209, R234, -INF , !P1 ;  /* 0xff800000ead17808 */ /* 0x000fe40004800000 */
[----:B------:R-:W-:-:S02]  /*2bb0*/  ISETP.GE.AND P2, PT, R122, 0x31, PT ;  /* 0x000000317a00780c */ /* 0x000fc40003f46270 */
[C---:B------:R-:W-:Y:S02]  /*2bc0*/  ISETP.GE.AND P0, PT, R122.reuse, 0x38, PT ;  /* 0x000000387a00780c */ /* 0x040fe40003f06270 */
[----:B------:R-:W-:Y:S02]  /*2bd0*/  ISETP.GE.AND P1, PT, R122, 0x39, PT ;  /* 0x000000397a00780c */ /* 0x000fe40003f26270 */
[C---:B------:R-:W-:Y:S02]  /*2be0*/  ISETP.GT.OR P3, PT, R120.reuse, 0x31, !P3 ;  /* 0x000000317800780c */ /* 0x040fe40005f64670 */
[C---:B------:R-:W-:Y:S02]  /*2bf0*/  ISETP.GT.OR P4, PT, R120.reuse, 0x38, !P4 ;  /* 0x000000387800780c */ /* 0x040fe40006784670 */
[----:B------:R-:W-:Y:S02]  /*2c00*/  ISETP.GT.OR P5, PT, R120, 0x39, !P5 ;  /* 0x000000397800780c */ /* 0x000fe40006fa4670 */
[----:B------:R-:W-:Y:S01]  /*2c10*/  WARPGROUP.ARRIVE ;  /* 0x00000000000079c5 */ /* 0x000fe20000000000 */
[----:B------:R-:W-:-:S02]  /*2c20*/  ISETP.GT.OR P2, PT, R223, 0x31, !P2 ;  /* 0x00000031df00780c */ /* 0x000fc40005744670 */
[C---:B------:R-:W-:Y:S02]  /*2c30*/  ISETP.GT.OR P0, PT, R223.reuse, 0x38, !P0 ;  /* 0x00000038df00780c */ /* 0x040fe40004704670 */
[----:B------:R-:W-:Y:S01]  /*2c40*/  ISETP.GT.OR P1, PT, R223, 0x39, !P1 ;  /* 0x00000039df00780c */ /* 0x000fe20004f24670 */
[----:B------:R-:W-:Y:S01]  /*2c50*/  HGMMA.64x64x16.F32 R120, R160, gdesc[UR12], RZ, !UPT, gsb0 ;  /* 0x00e0000ca0787df0 */ /* 0x000fe2000c0008ff */
[----:B------:R-:W-:Y:S01]  /*2c60*/  UIADD3 UR14, UR13, 0x2, URZ ;  /* 0x000000020d0e7890 */ /* 0x000fe2000fffe03f */
[----:B------:R-:W-:Y:S01]  /*2c70*/  FMUL.FTZ R223, R158, UR7 ;  /* 0x000000079edf7c20 */ /* 0x000fe20008410000 */
[----:B------:R-:W-:Y:S01]  /*2c80*/  UMOV UR15, 0x80000020 ;  /* 0x80000020000f7882 */ /* 0x000fe20000000000 */
[----:B------:R-:W-:Y:S02]  /*2c90*/  WARPGROUP.DEPBAR.LE gsb0, 0x0 ;  /* 0x00008000000079c5 */ /* 0x000fe40000010000 */
[----:B------:R-:W-:Y:S01]  /*2ca0*/  WARPGROUP.ARRIVE ;  /* 0x00000000000079c5 */ /* 0x000fe20000000000 */
[----:B------:R1:W-:Y:S05]  /*2cb0*/  MUFU.EX2 R158, R230 ;  /* 0x000000e6009e7308 */ /* 0x0003ea0000000800 */
[----:B------:R-:W-:Y:S01]  /*2cc0*/  HGMMA.64x64x16.F32 R120, R172, gdesc[UR12], R120, gsb0 ;  /* 0x00e0000cac787df0 */ /* 0x000fe20008000878 */
[----:B------:R-:W-:Y:S01]  /*2cd0*/  UIADD3 UR14, UR13, 0x100, URZ ;  /* 0x000001000d0e7890 */ /* 0x000fe2000fffe03f */
[----:B------:R-:W-:Y:S01]  /*2ce0*/  UMOV UR15, 0x80000020 ;  /* 0x80000020000f7882 */ /* 0x000fe20000000000 */
        /* <DEDUP_REMOVED lines=8> */
[----:B------:R-:W-:Y:S01]  /*2d70*/  UIADD3 UR14, UR13, 0x102, URZ ;  /* 0x000001020d0e7890 */ /* 0x000fe2000fffe03f */
[----:B------:R-:W-:Y:S01]  /*2d80*/  UMOV UR15, 0x80000020 ;  /* 0x80000020000f7882 */ /* 0x000fe20000000000 */
[----:B------:R-:W-:Y:S02]  /*2d90*/  WARPGROUP.DEPBAR.LE gsb0, 0x0 ;  /* 0x00008000000079c5 */ /* 0x000fe40000010000 */
        /* <DEDUP_REMOVED lines=255> */
[----:B------:R-:W-:Y:S02]  /*3d90*/  UMOV UR19, 0x80000020 ;  /* 0x8000002000137882 */ /* 0x000fe40000000000 */
        /* <DEDUP_REMOVED lines=176> */
.L_x_1154:
[----:B------:R-:W-:Y:S01]  /*48a0*/  UIADD3 UR12, UR9, 0x26840, URZ ;  /* 0x00026840090c7890 */ /* 0x000fe2000fffe03f */
[----:B------:R-:W1:Y:S01]  /*48b0*/  S2R R5, SR_TID.X ;  /* 0x0000000000057919 */ /* 0x000e620000002100 */
[----:B------:R-:W-:Y:S02]  /*48c0*/  ULOP3.LUT UR10, UR10, 0x1000000, URZ, 0xfc, !UPT ;  /* 0x010000000a0a7892 */ /* 0x000fe4000f8efc3f */
[----:B------:R-:W-:Y:S02]  /*48d0*/  UPRMT UR12, URZ, 0x654, UR12 ;  /* 0x000006543f0c7896 */ /* 0x000fe4000800000c */
[----:B------:R-:W-:Y:S01]  /*48e0*/  UIMAD UR10, UR5, 0x300, UR10 ;  /* 0x00000300050a78a4 */ /* 0x000fe2000f8e020a */
[----:B------:R-:W-:-:S06]  /*48f0*/  UMOV UR15, 0x80000020 ;  /* 0x80000020000f7882 */ /* 0x000fcc0000000000 */
[----:B------:R-:W-:Y:S01]  /*4900*/  SYNCS.ARRIVE.TRANS64.RED.A1T0 RZ, [UR12], RZ ;  /* 0x000000ffffff79a7 */ /* 0x000fe2000810040c */
[----:B------:R-:W-:Y:S01]  /*4910*/  WARPGROUP.ARRIVE ;  /* 0x00000000000079c5 */ /* 0x000fe20000000000 */
[----:B------:R-:W-:Y:S01]  /*4920*/  UMOV UR14, UR10 ;  /* 0x0000000a000e7c82 */ /* 0x000fe20008000000 */
        /* <DEDUP_REMOVED lines=39> */
.L_x_1155:
        /* <DEDUP_REMOVED lines=62> */
.L_x_1137:
        /* <DEDUP_REMOVED lines=23> */
.L_x_1158:
        /* <DEDUP_REMOVED lines=20> */
.L_x_1159:
        /* <DEDUP_REMOVED lines=18> */
.L_x_1160:
        /* <DEDUP_REMOVED lines=18> */
.L_x_1161:
        /* <DEDUP_REMOVED lines=149> */
.L_x_1163:
[----:B------:R-:W-:Y:S05]  /*5dc0*/  BSYNC B0 ;  /* 0x0000000000007941 */ /* 0x000fea0003800000 */
.L_x_1162:
[----:B------:R-:W-:-:S04]  /*5dd0*/  DEPBAR.LE SB0, 0x0 ;  /* 0x000080000000791a */ /* 0x000fc80000000000 */
[----:B------:R-:W-:Y:S05]  /*5de0*/  EXIT ;  /* 0x000000000000794d */ /* 0x000fea0003800000 */
.L_x_1157:
[----:B------:R-:W2:Y:S01]  /*5df0*/  S2R R0, SR_TID.X ;  /* 0x0000000000007919 */ /* 0x000ea20000002100 */
[----:B------:R-:W3:Y:S01]  /*5e00*/  S2UR UR10, SR_CTAID.Y ;  /* 0x00000000000a79c3 */ /* 0x000ee20000002600 */
[----:B------:R-:W-:Y:S01]  /*5e10*/  BSSY B0, `(.L_x_1164) ;  /* 0x000003b000007945 */ /* 0x000fe20003800000 */
[----:B------:R-:W4:Y:S06]  /*5e20*/  S2R R17, SR_CTAID.X ;  /* 0x0000000000117919 */ /* 0x000f2c0000002500 */
[----:B-1----:R-:W1:Y:S08]  /*5e30*/  LDC.64 R4, c[0x0][0x820] ;  /* 0x00020800ff047b82 */ /* 0x002e700000000a00 */
[----:B------:R-:W4:Y:S08]  /*5e40*/  LDC R8, c[0x0][0x808] ;  /* 0x00020200ff087b82 */ /* 0x000f300000000800 */
[----:B------:R-:W5:Y:S01]  /*5e50*/  LDC.64 R10, c[0x0][0x850] ;  /* 0x00021400ff0a7b82 */ /* 0x000f620000000a00 */
        /* <DEDUP_REMOVED lines=9> */
[----:B------:R-:W3:Y:S02]  /*5ef0*/  LDC.64 R14, c[0x0][0x858] ;  /* 0x00021600ff0e7b82 */ /* 0x000ee40000000a00 */
[----:B------:R-:W-:Y:S02]  /*5f00*/  IMAD.SHL.U32 R6, R0, 0x8, RZ ;  /* 0x0000000800067824 */ /* 0x000fe400078e00ff */
[----:B-1----:R-:W-:Y:S01]  /*5f10*/  IMAD R0, R4, UR5, RZ ;  /* 0x0000000504007c24 */ /* 0x002fe2000f8e02ff */
[----:B--2---:R-:W-:Y:S01]  /*5f20*/  USHF.R.S32.HI UR4, URZ, 0x1f, UR7 ;  /* 0x0000001f3f047899 */ /* 0x004fe20008011407 */
[----:B------:R-:W-:Y:S01]  /*5f30*/  VIADD R16, R6, 0x20 ;  /* 0x0000002006107836 */ /* 0x000fe20000000000 */
[----:B------:R-:W-:Y:S01]  /*5f40*/  SHF.R.S32.HI R7, RZ, 0x1f, R6 ;  /* 0x0000001fff077819 */ /* 0x000fe20000011406 */
[----:B------:R-:W-:-:S02]  /*5f50*/  IMAD R3, R5, UR10, R0 ;  /* 0x0000000a05037c24 */ /* 0x000fc4000f8e0200 */
[----:B-----5:R-:W-:Y:S02]  /*5f60*/  IMAD R0, R10, UR5, RZ ;  /* 0x000000050a007c24 */ /* 0x020fe4000f8e02ff */
[----:B------:R-:W-:-:S04]  /*5f70*/  IMAD.WIDE.U32 R4, R4, UR10, R6 ;  /* 0x0000000a04047c25 */ /* 0x000fc8000f8e0006 */
[----:B------:R-:W-:Y:S02]  /*5f80*/  IMAD.IADD R5, R5, 0x1, R3 ;  /* 0x0000000105057824 */ /* 0x000fe400078e0203 */
[----:B----4-:R-:W-:Y:S02]  /*5f90*/  IMAD R3, R17, -0x80, R8 ;  /* 0xffffff8011037824 */ /* 0x010fe400078e0208 */
[----:B------:R-:W-:Y:S02]  /*5fa0*/  IMAD R11, R11, UR10, R0 ;  /* 0x0000000a0b0b7c24 */ /* 0x000fe4000f8e0200 */
[C---:B------:R-:W-:Y:S01]  /*5fb0*/  VIADD R0, R2.reuse, 0x40 ;  /* 0x0000004002007836 */ /* 0x040fe20000000000 */
[----:B------:R-:W-:Y:S01]  /*5fc0*/  ISETP.GE.AND P1, PT, R2, R3, PT ;  /* 0x000000030200720c */ /* 0x000fe20003f26270 */
[----:B------:R-:W-:-:S03]  /*5fd0*/  IMAD.WIDE.U32 R8, R10, UR10, R6 ;  /* 0x0000000a0a087c25 */ /* 0x000fc6000f8e0006 */
[----:B------:R-:W-:Y:S01]  /*5fe0*/  ISETP.GE.AND P0, PT, R0, R3, PT ;  /* 0x000000030000720c */ /* 0x000fe20003f06270 */
[----:B---3--:R-:W-:Y:S01]  /*5ff0*/  IMAD R10, R12, UR4, RZ ;  /* 0x000000040c0a7c24 */ /* 0x008fe2000f8e02ff */
[----:B------:R-:W-:Y:S01]  /*6000*/  SHF.R.S32.HI R3, RZ, 0x1f, R2 ;  /* 0x0000001fff037819 */ /* 0x000fe20000011402 */
[----:B------:R-:W-:Y:S02]  /*6010*/  IMAD.IADD R9, R9, 0x1, R11 ;  /* 0x0000000109097824 */ /* 0x000fe400078e020b */
[----:B------:R-:W-:Y:S02]  /*6020*/  IMAD R0, R14, UR4, RZ ;  /* 0x000000040e007c24 */ /* 0x000fe4000f8e02ff */
[----:B------:R-:W-:Y:S02]  /*6030*/  IMAD R11, R13, UR7, R10 ;  /* 0x000000070d0b7c24 */ /* 0x000fe4000f8e020a */
[----:B------:R-:W-:-:S04]  /*6040*/  IMAD.WIDE.U32 R4, R12, UR7, R4 ;  /* 0x000000070c047c25 */ /* 0x000fc8000f8e0004 */
[----:B------:R-:W-:Y:S02]  /*6050*/  IMAD R15, R15, UR7, R0 ;  /* 0x000000070f0f7c24 */ /* 0x000fe4000f8e0200 */
[----:B------:R-:W-:-:S04]  /*6060*/  IMAD.WIDE.U32 R12, R14, UR7, R8 ;  /* 0x000000070e0c7c25 */ /* 0x000fc8000f8e0008 */
[----:B------:R-:W-:-:S04]  /*6070*/  IMAD.WIDE R2, R17, 0x80, R2 ;  /* 0x0000008011027825 */ /* 0x000fc800078e0202 */
        /* <DEDUP_REMOVED lines=20> */
.L_x_1165:
[----:B------:R-:W-:Y:S05]  /*61c0*/  BSYNC B0 ;  /* 0x0000000000007941 */ /* 0x000fea0003800000 */
.L_x_1164:
        /* <DEDUP_REMOVED lines=20> */
.L_x_1167:
[----:B------:R-:W-:Y:S05]  /*6310*/  BSYNC B0 ;  /* 0x0000000000007941 */ /* 0x000fea0003800000 */
.L_x_1166:
        /* <DEDUP_REMOVED lines=18> */
.L_x_1169:
[----:B------:R-:W-:Y:S05]  /*6440*/  BSYNC B0 ;  /* 0x0000000000007941 */ /* 0x000fea0003800000 */
.L_x_1168:
        /* <DEDUP_REMOVED lines=8> */
[----:B------:R-:W-:Y:S01]  /*64d0*/  IMAD.MOV.U32 R3, RZ, RZ, R15 ;  /* 0x000000ffff037224 */ /* 0x000fe200078e000f */
[----:B------:R-:W-:Y:S01]  /*64e0*/  ISETP.GE.AND P2, PT, R16, UR4, PT ;  /* 0x0000000410007c0c */ /* 0x000fe2000bf46270 */
[----:B------:R-:W-:Y:S02]  /*64f0*/  IMAD R0, R0, UR6, RZ ;  /* 0x0000000600007c24 */ /* 0x000fe4000f8e02ff */
[----:B------:R-:W-:-:S04]  /*6500*/  IMAD.WIDE.U32 R2, R5, UR6, R2 ;  /* 0x0000000605027c25 */ /* 0x000fc8000f8e0002 */
        /* <DEDUP_REMOVED lines=10> */
.L_x_1171:
[----:B------:R-:W-:Y:S05]  /*65b0*/  BSYNC B0 ;  /* 0x0000000000007941 */ /* 0x000fea0003800000 */
.L_x_1170:
[----:B------:R-:W-:Y:S05]  /*65c0*/  EXIT ;  /* 0x000000000000794d */ /* 0x000fea0003800000 */
.L_x_1134:
        /* <DEDUP_REMOVED lines=14> */
[----:B------:R-:W-:Y:S02]  /*66b0*/  ULDC UR4, c[0x0][0x280] ;  /* 0x0000a00000047ab9 */ /* 0x000fe40000000800 */
[----:B------:R-:W-:-:S04]  /*66c0*/  UIADD3 UR5, UR4, 0x3f, URZ ;  /* 0x0000003f04057890 */ /* 0x000fc8000fffe03f */
[----:B------:R-:W-:Y:S01]  /*66d0*/  USHF.R.S32.HI UR6, URZ, 0x1f, UR5 ;  /* 0x0000001f3f067899 */ /* 0x000fe20008011405 */
[----:B------:R-:W2:Y:S03]  /*66e0*/  S2UR UR17, SR_CTAID.Y ;  /* 0x00000000001179c3 */ /* 0x000ea60000002600 */
[----:B------:R-:W-:-:S04]  /*66f0*/  ULEA.HI UR5, UR6, UR5, URZ, 0x6 ;  /* 0x0000000506057291 */ /* 0x000fc8000f8f303f */
[----:B------:R-:W-:Y:S01]  /*6700*/  USHF.R.S32.HI UR5, URZ, 0x6, UR5 ;  /* 0x000000063f057899 */ /* 0x000fe20008011405 */
[----:B-1----:R-:W-:Y:S01]  /*6710*/  ISETP.LE.AND P0, PT, RZ, UR23, PT ;  /* 0x00000017ff007c0c */ /* 0x002fe2000bf03270 */
[----:B--2---:R-:W-:-:S12]  /*6720*/  USHF.R.S32.HI UR18, URZ, 0x1f, UR17 ;  /* 0x0000001f3f127899 */ /* 0x004fd80008011411 */
[----:B------:R-:W-:Y:S05]  /*6730*/  @!P0 BRA `(.L_x_1175) ;  /* 0x00000000002c8947 */ /* 0x000fea0003800000 */
        /* <DEDUP_REMOVED lines=9> */
[----:B------:R-:W-:Y:S01]  /*67d0*/  USEL UR11, UR5, UR7, UP0 ;  /* 0x00000007050b7287 */ /* 0x000fe20008000000 */
[----:B------:R-:W-:Y:S11]  /*67e0*/  BRA `(.L_x_1176) ;  /* 0x0000000000047947 */ /* 0x000ff60003800000 */
.L_x_1175:
[----:B------:R-:W-:-:S05]  /*67f0*/  UMOV UR11, UR5 ;  /* 0x00000005000b7c82 */ /* 0x000fca0008000000 */
.L_x_1176:
[----:B------:R-:W-:Y:S01]  /*6800*/  ULEA UR4, UR23, UR4, 0x7 ;  /* 0x0000000417047291 */ /* 0x000fe2000f8e383f */
[----:B------:R-:W-:Y:S01]  /*6810*/  ULDC UR6, c[0x0][0x290] ;  /* 0x0000a40000067ab9 */ /* 0x000fe20000000800 */
[----:B------:R-:W-:Y:S01]  /*6820*/  ULDC UR7, c[0x0][0x74c] ;  /* 0x0001d30000077ab9 */ /* 0x000fe20000000800 */
[----:B------:R-:W-:Y:S01]  /*6830*/  ULDC.64 UR12, c[0x0][0x2e0] ;  /* 0x0000b800000c7ab9 */ /* 0x000fe20000000a00 */
[----:B------:R-:W-:Y:S01]  /*6840*/  UIADD3 UR8, -UR7, UR4, -UR6 ;  /* 0x0000000407087290 */ /* 0x000fe2000fffe906 */
[----:B------:R-:W-:Y:S02]  /*6850*/  ULDC UR15, c[0x0][0x288] ;  /* 0x0000a200000f7ab9 */ /* 0x000fe40000000800 */
[----:B------:R-:W-:Y:S01]  /*6860*/  ULDC.64 UR6, c[0x0][0x2d8] ;  /* 0x0000b60000067ab9 */ /* 0x000fe20000000a00 */
[----:B------:R-:W-:Y:S02]  /*6870*/  USHF.R.S32.HI UR9, URZ, 0x1f, UR8 ;  /* 0x0000001f3f097899 */ /* 0x000fe40008011408 */
[----:B------:R-:W-:-:S02]  /*6880*/  UIMAD UR4, UR18, UR6, URZ ;  /* 0x00000006120472a4 */ /* 0x000fc4000f8e023f */
[----:B------:R-:W-:Y:S02]  /*6890*/  ULEA.HI UR10, UR9, UR8, URZ, 0x6 ;  /* 0x00000008090a7291 */ /* 0x000fe4000f8f303f */
[----:B------:R-:W-:Y:S02]  /*68a0*/  UIMAD.WIDE.U32 UR8, UR17, UR6, URZ ;  /* 0x00000006110872a5 */ /* 0x000fe4000f8e003f */
[----:B------:R-:W-:Y:S02]  /*68b0*/  USHF.R.S32.HI UR10, URZ, 0x6, UR10 ;  /* 0x000000063f0a7899 */ /* 0x000fe4000801140a */
[----:B------:R-:W-:Y:S02]  /*68c0*/  UIMAD UR4, UR17, UR7, UR4 ;  /* 0x00000007110472a4 */ /* 0x000fe4000f8e0204 */
[----:B------:R-:W-:Y:S02]  /*68d0*/  UISETP.LT.AND UP0, UPT, URZ, UR10, UPT ;  /* 0x0000000a3f00728c */ /* 0x000fe4000bf01270 */
[----:B------:R-:W-:-:S02]  /*68e0*/  USHF.R.S32.HI UR7, URZ, 0x1f, UR16 ;  /* 0x0000001f3f077899 */ /* 0x000fc40008011410 */
[----:B------:R-:W-:Y:S02]  /*68f0*/  USEL UR6, URZ, UR10, !UP0 ;  /* 0x0000000a3f067287 */ /* 0x000fe4000c000000 */
[----:B------:R-:W-:Y:S02]  /*6900*/  UIMAD UR7, UR7, UR12, URZ ;  /* 0x0000000c070772a4 */ /* 0x000fe4000f8e023f */
[----:B------:R-:W-:Y:S02]  /*6910*/  UISETP.GT.AND UP0, UPT, UR11, UR6, UPT ;  /* 0x000000060b00728c */ /* 0x000fe4000bf04270 */
[----:B------:R-:W-:Y:S02]  /*6920*/  UIMAD UR10, UR16, UR15, URZ ;  /* 0x0000000f100a72a4 */ /* 0x000fe4000f8e023f */
[----:B------:R-:W-:Y:S02]  /*6930*/  UIMAD UR14, UR16, UR13, UR7 ;  /* 0x0000000d100e72a4 */ /* 0x000fe4000f8e0207 */
[----:B------:R-:W-:Y:S01]  /*6940*/  PLOP3.LUT P1, PT, PT, PT, UP0, 0x80, 0x0 ;  /* 0x000000000000781c */ /* 0x000fe20003f2f008 */
[----:B------:R-:W-:-:S02]  /*6950*/  UIADD3 UR9, UR9, UR4, URZ ;  /* 0x0000000409097290 */ /* 0x000fc4000fffe03f */
[----:B------:R-:W-:Y:S02]  /*6960*/  UIADD3 UR7, UP1, UR10, UR17, URZ ;  /* 0x000000110a077290 */ /* 0x000fe4000ff3e03f */
[----:B------:R-:W-:Y:S01]  /*6970*/  UIMAD.WIDE.U32 UR8, UR16, UR12, UR8 ;  /* 0x0000000c100872a5 */ /* 0x000fe2000f8e0008 */
[----:B------:R-:W-:Y:S01]  /*6980*/  ELECT P0, URZ, PT ;  /* 0x00000000003f782f */ /* 0x000fe20003800000 */
[----:B------:R-:W-:-:S06]  /*6990*/  ULEA.HI.X.SX32 UR10, UR10, UR18, 0x1, UP1 ;  /* 0x000000120a0a7291 */ /* 0x000fcc00088f0e3f */
[----:B------:R-:W-:Y:S06]  /*69a0*/  @!P1 BRA `(.L_x_1177) ;  /* 0x00000010004c9947 */ /* 0x000fec0003800000 */
[----:B------:R-:W1:Y:S01]  /*69b0*/  S2R R0, SR_TID.X ;  /* 0x0000000000007919 */ /* 0x000e620000002100 */
[----:B------:R-:W-:Y:S02]  /*69c0*/  UIADD3 UR4, -UR6, UR11, URZ ;  /* 0x0000000b06047290 */ /* 0x000fe4000fffe13f */
[----:B------:R-:W-:Y:S02]  /*69d0*/  UIADD3 UR14, UR9, UR14, URZ ;  /* 0x0000000e090e7290 */ /* 0x000fe4000fffe03f */
[----:B------:R-:W-:-:S04]  /*69e0*/  ULOP3.LUT UR4, UR4, 0x1, URZ, 0xc0, !UPT ;  /* 0x0000000104047892 */ /* 0x000fc8000f8ec03f */
[----:B------:R-:W-:-:S03]  /*69f0*/  UISETP.NE.U32.AND UP0, UPT, UR4, 0x1, UPT ;  /* 0x000000010400788c */ /* 0x000fc6000bf05070 */
[----:B------:R-:W-:Y:S02]  /*6a00*/  ULDC UR4, c[0x0][0x760] ;  /* 0x0001d80000047ab9 */ /* 0x000fe40000000800 */
[----:B------:R-:W-:Y:S01]  /*6a10*/  UIMAD UR15, UR15, UR4, URZ ;  /* 0x000000040f0f72a4 */ /* 0x000fe2000f8e023f */
[----:B------:R-:W-:Y:S02]  /*6a20*/  PLOP3.LUT P1, PT, PT, PT, UP0, 0x80, 0x0 ;  /* 0x000000000000781c */ /* 0x000fe40003f2f008 */
[----:B-1----:R-:W-:-:S11]  /*6a30*/  LOP3.LUT R9, R0, 0x1f, RZ, 0xc0, !PT ;  /* 0x0000001f00097812 */ /* 0x002fd600078ec0ff */
[----:B------:R-:W-:Y:S05]  /*6a40*/  @P1 BRA `(.L_x_1178) ;  /* 0x00000004006c1947 */ /* 0x000fea0003800000 */
        /* <DEDUP_REMOVED lines=8> */
[----:B------:R-:W-:-:S04]  /*6ad0*/  IMAD.U32 R2, RZ, RZ, UR13 ;  /* 0x0000000dff027e24 */ /* 0x000fc8000f8e00ff */
[----:B------:R-:W-:Y:S01]  /*6ae0*/  IMAD.U32 R3, RZ, RZ, UR4 ;  /* 0x00000004ff037e24 */ /* 0x000fe2000f8e00ff */
[----:B------:R-:W-:Y:S06]  /*6af0*/  @P2 BRA `(.L_x_1180) ;  /* 0x0000000000142947 */ /* 0x000fec0003800000 */
.L_x_1181:
[----:B------:R-:W2:Y:S04]  /*6b00*/  LDG.E.STRONG.GPU R0, desc[UR46][R2.64] ;  /* 0x0000002e02007981 */ /* 0x000ea8000c1ef900 */
[----:B--2---:R-:W-:Y:S01]  /*6b10*/  CCTL.IVALL ;  /* 0x00000000ff00798f */ /* 0x004fe20002000000 */
[----:B------:R-:W-:Y:S05]  /*6b20*/  YIELD ;  /* 0x0000000000007946 */ /* 0x000fea0003800000 */
[----:B------:R-:W-:-:S13]  /*6b30*/  ISETP.NE.AND P1, PT, R0, UR23, PT ;  /* 0x0000001700007c0c */ /* 0x000fda000bf25270 */
[----:B------:R-:W-:Y:S05]  /*6b40*/  @P1 BRA `(.L_x_1181) ;  /* 0xfffffffc00ec1947 */ /* 0x000fea000383ffff */
.L_x_1180:
[----:B------:R-:W-:Y:S05]  /*6b50*/  BSYNC B1 ;  /* 0x0000000000017941 */ /* 0x000fea0003800000 */
.L_x_1179:
[----:B------:R-:W-:-:S03]  /*6b60*/  UMOV UR4, 0xffffffff ;  /* 0xffffffff00047882 */ /* 0x000fc60000000000 */
[----:B------:R-:W-:Y:S05]  /*6b70*/  BRA.DIV UR4, `(.L_x_1182) ;  /* 0x0000003e04947947 */ /* 0x000fea000b800000 */
[----:B------:R-:W-:Y:S01]  /*6b80*/  NOP ;  /* 0x0000000000007918 */ /* 0x000fe20000000000 */
.L_x_1259:
        /* <DEDUP_REMOVED lines=22> */
.L_x_1184:
[----:B------:R-:W-:Y:S05]  /*6cf0*/  BSYNC B1 ;  /* 0x0000000000017941 */ /* 0x000fea0003800000 */
.L_x_1183:
        /* <DEDUP_REMOVED lines=20> */
.L_x_1186:
[----:B------:R-:W-:Y:S05]  /*6e40*/  BSYNC B1 ;  /* 0x0000000000017941 */ /* 0x000fea0003800000 */
.L_x_1185:
[----:B------:R-:W-:Y:S06]  /*6e50*/  BAR.ARV 0xa, 0xa0 ;  /* 0x0282800000007b1d */ /* 0x000fec0000002000 */
[----:B------:R-:W-:Y:S04]  /*6e60*/  BSSY B1, `(.L_x_1187) ;  /* 0x0000003000017945 */ /* 0x000fe80003800000 */
[----:B------:R-:W-:Y:S05]  /*6e70*/  @!P0 BRA `(.L_x_1188) ;  /* 0x0000000000048947 */ /* 0x000fea0003800000 */
[----:B------:R-:W-:-:S04]  /*6e80*/  DEPBAR.LE SB0, 0x0 ;  /* 0x000080000000791a */ /* 0x000fc80000000000 */
.L_x_1188:
[----:B------:R-:W-:Y:S05]  /*6e90*/  BSYNC B1 ;  /* 0x0000000000017941 */ /* 0x000fea0003800000 */
.L_x_1187:
        /* <DEDUP_REMOVED lines=19> */
.L_x_1190:
[----:B------:R-:W-:Y:S05]  /*6fd0*/  BSYNC B1 ;  /* 0x0000000000017941 */ /* 0x000fea0003800000 */
.L_x_1189:
[----:B------:R-:W-:Y:S01]  /*6fe0*/  UIADD3 UR18, UR6, 0x1, URZ ;  /* 0x0000000106127890 */ /* 0x000fe2000fffe03f */
[----:B------:R-:W-:Y:S11]  /*6ff0*/  BRA `(.L_x_1191) ;  /* 0x0000000000047947 */ /* 0x000ff60003800000 */
.L_x_1178:
[----:B------:R-:W-:-:S05]  /*7000*/  UMOV UR18, UR6 ;  /* 0x0000000600127c82 */ /* 0x000fca0008000000 */
.L_x_1191:
[----:B------:R-:W-:-:S03]  /*7010*/  UIADD3 UR4, UR6, 0x1, URZ ;  /* 0x0000000106047890 */ /* 0x000fc6000fffe03f */
[----:B------:R-:W-:Y:S01]  /*7020*/  UMOV UR6, UR18 ;  /* 0x0000001200067c82 */ /* 0x000fe20008000000 */
[----:B------:R-:W-:-:S06]  /*7030*/  UISETP.NE.AND UP0, UPT, UR11, UR4, UPT ;  /* 0x000000040b00728c */ /* 0x000fcc000bf05270 */
[----:B------:R-:W-:-:S13]  /*7040*/  PLOP3.LUT P1, PT, PT, PT, UP0, 0x80, 0x0 ;  /* 0x000000000000781c */ /* 0x000fda0003f2f008 */
[----:B------:R-:W-:Y:S05]  /*7050*/  @!P1 BRA `(.L_x_1177) ;  /* 0x0000000800a09947 */ /* 0x000fea0003800000 */
[----:B------:R-:W-:Y:S01]  /*7060*/  ULDC.64 UR20, c[0x0][0x2c0] ;  /* 0x0000b00000147ab9 */ /* 0x000fe20000000a00 */
[----:B------:R-:W-:Y:S01]  /*7070*/  UMOV UR4, URZ ;  /* 0x0000003f00047c82 */ /* 0x000fe20008000000 */
[----:B------:R-:W-:Y:S01]  /*7080*/  ULEA UR20, UP0, UR8, UR20, 0x2 ;  /* 0x0000001408147291 */ /* 0x000fe2000f80103f */
[----:B------:R-:W-:-:S03]  /*7090*/  UMOV UR6, UR18 ;  /* 0x0000001200067c82 */ /* 0x000fc60008000000 */
[----:B------:R-:W-:Y:S02]  /*70a0*/  ULEA.HI.X UR21, UR8, UR21, UR14, 0x2, UP0 ;  /* 0x0000001508157291 */ /* 0x000fe400080f140e */
[----:B------:R-:W-:-:S04]  /*70b0*/  UIADD3 UR20, UP0, UR20, 0x3000, URZ ;  /* 0x0000300014147890 */ /* 0x000fc8000ff1e03f */
[----:B------:R-:W-:-:S12]  /*70c0*/  UIADD3.X UR21, URZ, UR21, URZ, UP0, !UPT ;  /* 0x000000153f157290 */ /* 0x000fd800087fe43f */
.L_x_1216:
        /* <DEDUP_REMOVED lines=11> */
.L_x_1194:
[----:B------:R-:W2:Y:S04]  /*7180*/  LDG.E.STRONG.GPU R0, desc[UR46][R2.64] ;  /* 0x0000002e02007981 */ /* 0x000ea8000c1ef900 */
[----:B--2---:R-:W-:Y:S01]  /*7190*/  CCTL.IVALL ;  /* 0x00000000ff00798f */ /* 0x004fe20002000000 */
[----:B------:R-:W-:Y:S05]  /*71a0*/  YIELD ;  /* 0x0000000000007946 */ /* 0x000fea0003800000 */
[----:B------:R-:W-:-:S13]  /*71b0*/  ISETP.NE.AND P1, PT, R0, UR23, PT ;  /* 0x0000001700007c0c */ /* 0x000fda000bf25270 */
[----:B------:R-:W-:Y:S05]  /*71c0*/  @P1 BRA `(.L_x_1194) ;  /* 0xfffffffc00ec1947 */ /* 0x000fea000383ffff */
.L_x_1193:
[----:B------:R-:W-:Y:S05]  /*71d0*/  BSYNC B1 ;  /* 0x0000000000017941 */ /* 0x000fea0003800000 */
.L_x_1192:
[----:B------:R-:W-:-:S03]  /*71e0*/  UMOV UR16, 0xffffffff ;  /* 0xffffffff00107882 */ /* 0x000fc60000000000 */
[----:B------:R-:W-:Y:S05]  /*71f0*/  BRA.DIV UR16, `(.L_x_1195) ;  /* 0x0000003a10107947 */ /* 0x000fea000b800000 */
[----:B------:R-:W-:Y:S01]  /*7200*/  NOP ;  /* 0x0000000000007918 */ /* 0x000fe20000000000 */
.L_x_1262:
        /* <DEDUP_REMOVED lines=17> */
[----:B------:R1:W-:Y:S02]  /*7320*/  UBLKRED.G.S.ADD.F32.RN [UR16], [UR22], UR24, desc[UR26] ;  /* 0x00001a10160073bb */ /* 0x0003e400080a1418 */
[----:B-1----:R0:W-:Y:S02]  /*7330*/  UTMACMDFLUSH ;  /* 0x00000000000079b7 */ /* 0x0021e40000000000 */
.L_x_1197:
[----:B------:R-:W-:Y:S05]  /*7340*/  BSYNC B1 ;  /* 0x0000000000017941 */ /* 0x000fea0003800000 */
.L_x_1196:
[----:B------:R-:W-:Y:S01]  /*7350*/  UIMAD UR16, UR18, 0x1800, UR4 ;  /* 0x00001800121078a4 */ /* 0x000fe2000f8e0204 */
[----:B------:R-:W-:Y:S03]  /*7360*/  BAR.SYNC.DEFER_BLOCKING 0xe, 0xa0 ;  /* 0x0382800000007b1d */ /* 0x000fe60000010000 */
[----:B------:R-:W-:-:S03]  /*7370*/  UIMAD.WIDE UR16, UR16, 0x4, UR20 ;  /* 0x00000004101078a5 */ /* 0x000fc6000f8e0214 */
        /* <DEDUP_REMOVED lines=12> */
.L_x_1199:
[----:B------:R-:W-:Y:S05]  /*7440*/  BSYNC B1 ;  /* 0x0000000000017941 */ /* 0x000fea0003800000 */
.L_x_1198:
[----:B------:R-:W-:Y:S06]  /*7450*/  BAR.ARV 0xa, 0xa0 ;  /* 0x0282800000007b1d */ /* 0x000fec0000002000 */
[----:B------:R-:W-:Y:S04]  /*7460*/  BSSY B1, `(.L_x_1200) ;  /* 0x0000003000017945 */ /* 0x000fe80003800000 */
[----:B------:R-:W-:Y:S05]  /*7470*/  @!P0 BRA `(.L_x_1201) ;  /* 0x0000000000048947 */ /* 0x000fea0003800000 */
[----:B------:R-:W-:-:S04]  /*7480*/  DEPBAR.LE SB0, 0x0 ;  /* 0x000080000000791a */ /* 0x000fc80000000000 */
.L_x_1201:
[----:B------:R-:W-:Y:S05]  /*7490*/  BSYNC B1 ;  /* 0x0000000000017941 */ /* 0x000fea0003800000 */
.L_x_1200:
        /* <DEDUP_REMOVED lines=19> */
.L_x_1203:
[----:B------:R-:W-:Y:S05]  /*75d0*/  BSYNC B1 ;  /* 0x0000000000017941 */ /* 0x000fea0003800000 */
.L_x_1202:
        /* <DEDUP_REMOVED lines=9> */
.L_x_1206:
[----:B------:R-:W2:Y:S04]  /*7670*/  LDG.E.STRONG.GPU R0, desc[UR46][R2.64] ;  /* 0x0000002e02007981 */ /* 0x000ea8000c1ef900 */
[----:B--2---:R-:W-:Y:S01]  /*7680*/  CCTL.IVALL ;  /* 0x00000000ff00798f */ /* 0x004fe20002000000 */
[----:B------:R-:W-:Y:S05]  /*7690*/  YIELD ;  /* 0x0000000000007946 */ /* 0x000fea0003800000 */
[----:B------:R-:W-:-:S13]  /*76a0*/  ISETP.NE.AND P1, PT, R0, UR23, PT ;  /* 0x0000001700007c0c */ /* 0x000fda000bf25270 */
[----:B------:R-:W-:Y:S05]  /*76b0*/  @P1 BRA `(.L_x_1206) ;  /* 0xfffffffc00ec1947 */ /* 0x000fea000383ffff */
.L_x_1205:
[----:B------:R-:W-:Y:S05]  /*76c0*/  BSYNC B1 ;  /* 0x0000000000017941 */ /* 0x000fea0003800000 */
.L_x_1204:
[----:B------:R-:W-:-:S03]  /*76d0*/  UMOV UR12, 0xffffffff ;  /* 0xffffffff000c7882 */ /* 0x000fc60000000000 */
[----:B------:R-:W-:Y:S05]  /*76e0*/  BRA.DIV UR12, `(.L_x_1207) ;  /* 0x000000320cf07947 */ /* 0x000fea000b800000 */
[----:B------:R-:W-:Y:S01]  /*76f0*/  NOP ;  /* 0x0000000000007918 */ /* 0x000fe20000000000 */
.L_x_1265:
[----:B------:R-:W-:Y:S05]  /*7700*/  WARPSYNC.ALL ;  /* 0x0000000000007948 */ /* 0x000fea0003800000 */
[----:B------:R-:W-:Y:S06]  /*7710*/  BAR.SYNC.DEFER_BLOCKING 0xd, 0xa0 ;  /* 0x0342800000007b1d */ /* 0x000fec0000010000 */
[----:B------:R-:W-:Y:S04]  /*7720*/  BSSY B1, `(.L_x_1208) ;  /* 0x000000d000017945 */ /* 0x000fe80003800000 */
[----:B------:R-:W-:Y:S05]  /*7730*/  @!P0 BRA `(.L_x_1209) ;  /* 0x00000000002c8947 */ /* 0x000fea0003800000 */
[----:B------:R-:W1:Y:S01]  /*7740*/  S2UR UR13, SR_CgaCtaId ;  /* 0x00000000000d79c3 */ /* 0x000e620000008800 */
[----:B------:R-:W-:Y:S01]  /*7750*/  UMOV UR12, 0x400 ;  /* 0x00000400000c7882 */ /* 0x000fe20000000000 */
[----:B------:R-:W-:Y:S01]  /*7760*/  UIADD3 UR24, UP0, UR16, 0x3000, URZ ;  /* 0x0000300010187890 */ /* 0x000fe2000ff1e03f */
[----:B------:R-:W-:Y:S01]  /*7770*/  UMOV UR26, 0x0 ;  /* 0x00000000001a7882 */ /* 0x000fe20000000000 */
[----:B------:R-:W-:Y:S02]  /*7780*/  UMOV UR27, 0x14f00000 ;  /* 0x14f00000001b7882 */ /* 0x000fe40000000000 */
[----:B------:R-:W-:Y:S02]  /*7790*/  UIADD3.X UR25, URZ, UR17, URZ, UP0, !UPT ;  /* 0x000000113f197290 */ /* 0x000fe400087fe43f */
[----:B-1----:R-:W-:-:S03]  /*77a0*/  ULEA UR12, UR13, UR12, 0x18 ;  /* 0x0000000c0d0c7291 */ /* 0x002fc6000f8ec03f */
[----:B------:R-:W-:Y:S01]  /*77b0*/  UMOV UR13, 0x300 ;  /* 0x00000300000d7882 */ /* 0x000fe20000000000 */
[----:B------:R-:W-:-:S09]  /*77c0*/  UIADD3 UR12, UR12, 0xc000, URZ ;  /* 0x0000c0000c0c7890 */ /* 0x000fd2000fffe03f */
[----:B------:R1:W-:Y:S02]  /*77d0*/  UBLKRED.G.S.ADD.F32.RN [UR24], [UR12], UR13, desc[UR26] ;  /* 0x00001a180c0073bb */ /* 0x0003e400080a140d */
[----:B-1----:R0:W-:Y:S02]  /*77e0*/  UTMACMDFLUSH ;  /* 0x00000000000079b7 */ /* 0x0021e40000000000 */
.L_x_1209:
[----:B------:R-:W-:Y:S05]  /*77f0*/  BSYNC B1 ;  /* 0x0000000000017941 */ /* 0x000fea0003800000 */
.L_x_1208:
        /* <DEDUP_REMOVED lines=12> */
[----:B------:R1:W-:Y:S01]  /*78c0*/  UBLKRED.G.S.ADD.F32.RN [UR24], [UR12], UR13, desc[UR26] ;  /* 0x00001a180c0073bb */ /* 0x0003e200080a140d */
[----:B------:R0:W-:Y:S01]  /*78d0*/  UTMACMDFLUSH ;  /* 0x00000000000079b7 */ /* 0x0001e20000000000 */
[----:B-1----:R-:W-:-:S04]  /*78e0*/  DEPBAR.LE SB0, 0x1 ;  /* 0x000080400000791a */ /* 0x002fc80000000000 */
.L_x_1211:
[----:B------:R-:W-:Y:S05]  /*78f0*/  BSYNC B1 ;  /* 0x0000000000017941 */ /* 0x000fea0003800000 */
.L_x_1210:
[----:B------:R-:W-:Y:S06]  /*7900*/  BAR.ARV 0xa, 0xa0 ;  /* 0x0282800000007b1d */ /* 0x000fec0000002000 */
[----:B------:R-:W-:Y:S04]  /*7910*/  BSSY B1, `(.L_x_1212) ;  /* 0x0000003000017945 */ /* 0x000fe80003800000 */
[----:B------:R-:W-:Y:S05]  /*7920*/  @!P0 BRA `(.L_x_1213) ;  /* 0x0000000000048947 */ /* 0x000fea0003800000 */
[----:B------:R-:W-:-:S04]  /*7930*/  DEPBAR.LE SB0, 0x0 ;  /* 0x000080000000791a */ /* 0x000fc80000000000 */
.L_x_1213:
[----:B------:R-:W-:Y:S05]  /*7940*/  BSYNC B1 ;  /* 0x0000000000017941 */ /* 0x000fea0003800000 */
.L_x_1212:
        /* <DEDUP_REMOVED lines=19> */
.L_x_1215:
[----:B------:R-:W-:Y:S05]  /*7a80*/  BSYNC B1 ;  /* 0x0000000000017941 */ /* 0x000fea0003800000 */
.L_x_1214:
[----:B------:R-:W-:Y:S02]  /*7a90*/  UIADD3 UR6, UR6, 0x2, URZ ;  /* 0x0000000206067890 */ /* 0x000fe4000fffe03f */
[----:B------:R-:W-:Y:S02]  /*7aa0*/  UIADD3 UR4, UR4, 0x3000, URZ ;  /* 0x0000300004047890 */ /* 0x000fe4000fffe03f */
[----:B------:R-:W-:-:S06]  /*7ab0*/  UISETP.GE.AND UP0, UPT, UR6, UR11, UPT ;  /* 0x0000000b0600728c */ /* 0x000fcc000bf06270 */
[----:B------:R-:W-:-:S13]  /*7ac0*/  PLOP3.LUT P1, PT, PT, PT, UP0, 0x80, 0x0 ;  /* 0x000000000000781c */ /* 0x000fda0003f2f008 */
[----:B------:R-:W-:Y:S05]  /*7ad0*/  @!P1 BRA `(.L_x_1216) ;  /* 0xfffffff4007c9947 */ /* 0x000fea000383ffff */
.L_x_1177:
[----:B------:R-:W-:-:S06]  /*7ae0*/  UISETP.GT.AND UP0, UPT, UR5, UR6, UPT ;  /* 0x000000060500728c */ /* 0x000fcc000bf04270 */
[----:B------:R-:W-:-:S13]  /*7af0*/  PLOP3.LUT P0, PT, PT, PT, UP0, 0x80, 0x0 ;  /* 0x000000000000781c */ /* 0x000fda0003f0f008 */
[----:B------:R-:W-:Y:S05]  /*7b00*/  @!P0 BRA `(.L_x_1174) ;  /* 0x0000002c00448947 */ /* 0x000fea0003800000 */
[----:B------:R-:W2:Y:S01]  /*7b10*/  S2R R0, SR_TID.X ;  /* 0x0000000000007919 */ /* 0x000ea20000002100 */
[----:B------:R-:W-:Y:S01]  /*7b20*/  UIADD3 UR4, UR5, -UR6, URZ ;  /* 0x8000000605047290 */ /* 0x000fe2000fffe03f */
[----:B------:R-:W-:Y:S01]  /*7b30*/  ULDC UR16, c[0x0][0x288] ;  /* 0x0000a20000107ab9 */ /* 0x000fe20000000800 */
[----:B------:R-:W-:Y:S02]  /*7b40*/  ULDC UR17, c[0x0][0x760] ;  /* 0x0001d80000117ab9 */ /* 0x000fe40000000800 */
[----:B------:R-:W-:Y:S02]  /*7b50*/  ULOP3.LUT UR4, UR4, 0x1, URZ, 0xc0, !UPT ;  /* 0x0000000104047892 */ /* 0x000fe4000f8ec03f */
[----:B------:R-:W-:Y:S02]  /*7b60*/  UIMAD UR18, UR16, UR17, URZ ;  /* 0x00000011101272a4 */ /* 0x000fe4000f8e023f */
[----:B------:R-:W-:-:S06]  /*7b70*/  UISETP.NE.U32.AND UP0, UPT, UR4, 0x1, UPT ;  /* 0x000000010400788c */ /* 0x000fcc000bf05070 */
[----:B------:R-:W-:Y:S02]  /*7b80*/  PLOP3.LUT P0, PT, PT, PT, UP0, 0x80, 0x0 ;  /* 0x000000000000781c */ /* 0x000fe40003f0f008 */
[----:B--2---:R-:W-:-:S11]  /*7b90*/  LOP3.LUT R0, R0, 0x1f, RZ, 0xc0, !PT ;  /* 0x0000001f00007812 */ /* 0x004fd600078ec0ff */
[----:B------:R-:W-:Y:S05]  /*7ba0*/  @P0 BRA `(.L_x_1217) ;  /* 0x0000000000780947 */ /* 0x000fea0003800000 */
[----:B------:R-:W-:Y:S01]  /*7bb0*/  UIMAD UR4, UR18, UR6, URZ ;  /* 0x00000006120472a4 */ /* 0x000fe2000f8e023f */
[----:B------:R-:W-:Y:S01]  /*7bc0*/  ISETP.NE.AND P0, PT, R0, RZ, PT ;  /* 0x000000ff0000720c */ /* 0x000fe20003f05270 */
[----:B------:R-:W-:Y:S01]  /*7bd0*/  ULDC.64 UR12, c[0x0][0x768] ;  /* 0x0001da00000c7ab9 */ /* 0x000fe20000000a00 */
[----:B------:R-:W-:Y:S01]  /*7be0*/  BSSY B1, `(.L_x_1218) ;  /* 0x0000019000017945 */ /* 0x000fe20003800000 */
[----:B------:R-:W-:-:S04]  /*7bf0*/  UIADD3 UR8, UP0, UR4, UR7, URZ ;  /* 0x0000000704087290 */ /* 0x000fc8000ff1e03f */
[----:B------:R-:W-:Y:S02]  /*7c00*/  ULEA.HI.X.SX32 UR9, UR4, UR10, 0x1, UP0 ;  /* 0x0000000a04097291 */ /* 0x000fe400080f0e3f */
[----:B------:R-:W-:Y:S02]  /*7c10*/  ULEA UR11, UP0, UR8, UR12, 0x2 ;  /* 0x0000000c080b7291 */ /* 0x000fe4000f80103f */
[----:B------:R-:W-:Y:S02]  /*7c20*/  UIADD3 UR4, UR6, 0x1, URZ ;  /* 0x0000000106047890 */ /* 0x000fe4000fffe03f */
[----:B------:R-:W-:Y:S01]  /*7c30*/  ULEA.HI.X UR9, UR8, UR13, UR9, 0x2, UP0 ;  /* 0x0000000d08097291 */ /* 0x000fe200080f1409 */
[----:B------:R-:W-:Y:S01]  /*7c40*/  NOP ;  /* 0x0000000000007918 */ /* 0x000fe20000000000 */
[----:B------:R-:W-:Y:S10]  /*7c50*/  @P0 BRA `(.L_x_1219) ;  /* 0x0000000000440947 */ /* 0x000ff40003800000 */
        /* <DEDUP_REMOVED lines=9> */
[----:B-1----:R-:W1:Y:S01]  /*7cf0*/  S2R R2, SR_LANEID ;  /* 0x0000000000027919 */ /* 0x002e620000000000 */
[----:B------:R-:W-:Y:S01]  /*7d00*/  VOTEU.ANY UR8, UPT, PT ;  /* 0x0000000000087886 */ /* 0x000fe200038e0100 */
[----:B------:R-:W-:Y:S01]  /*7d10*/  IMAD.U32 R3, RZ, RZ, UR9 ;  /* 0x00000009ff037e24 */ /* 0x000fe2000f8e00ff */
[----:B------:R-:W-:-:S02]  /*7d20*/  UFLO.U32 UR12, UR8 ;  /* 0x00000008000c72bd */ /* 0x000fc400080e0000 */
[----:B------:R-:W2:Y:S04]  /*7d30*/  POPC R5, UR8 ;  /* 0x0000000800057d09 */ /* 0x000ea80008000000 */
[----:B-1----:R-:W-:Y:S01]  /*7d40*/  ISETP.EQ.U32.AND P0, PT, R2, UR12, PT ;  /* 0x0000000c02007c0c */ /* 0x002fe2000bf02070 */
[----:B------:R-:W-:-:S12]  /*7d50*/  IMAD.U32 R2, RZ, RZ, UR11 ;  /* 0x0000000bff027e24 */ /* 0x000fd8000f8e00ff */
[----:B--2---:R2:W-:Y:S02]  /*7d60*/  @P0 REDG.E.ADD.S32.STRONG.GPU desc[UR46][R2.64], R5 ;  /* 0x000000050200098e */ /* 0x0045e4000c10e3ae */
.L_x_1219:
[----:B------:R-:W-:Y:S05]  /*7d70*/  BSYNC B1 ;  /* 0x0000000000017941 */ /* 0x000fea0003800000 */
.L_x_1218:
[----:B------:R-:W-:Y:S05]  /*7d80*/  BRA `(.L_x_1220) ;  /* 0x0000000000047947 */ /* 0x000fea0003800000 */
.L_x_1217:
[----:B------:R-:W-:-:S05]  /*7d90*/  UMOV UR4, UR6 ;  /* 0x0000000600047c82 */ /* 0x000fca0008000000 */
.L_x_1220:
[----:B------:R-:W-:-:S04]  /*7da0*/  UIADD3 UR8, UR6, 0x1, URZ ;  /* 0x0000000106087890 */ /* 0x000fc8000fffe03f */
[----:B------:R-:W-:-:S06]  /*7db0*/  UISETP.NE.AND UP0, UPT, UR5, UR8, UPT ;  /* 0x000000080500728c */ /* 0x000fcc000bf05270 */
[----:B------:R-:W-:-:S13]  /*7dc0*/  PLOP3.LUT P0, PT, PT, PT, UP0, 0x80, 0x0 ;  /* 0x000000000000781c */ /* 0x000fda0003f0f008 */
[----:B------:R-:W-:Y:S05]  /*7dd0*/  @!P0 BRA `(.L_x_1174) ;  /* 0x0000002800908947 */ /* 0x000fea0003800000 */
[----:B------:R-:W-:Y:S01]  /*7de0*/  UIADD3 UR8, UR4, 0x1, URZ ;  /* 0x0000000104087890 */ /* 0x000fe2000fffe03f */
[----:B------:R-:W-:Y:S01]  /*7df0*/  ISETP.NE.AND P1, PT, R0, RZ, PT ;  /* 0x000000ff0000720c */ /* 0x000fe20003f25270 */
[----:B------:R-:W-:Y:S02]  /*7e00*/  UIMAD UR9, UR4, UR16, URZ ;  /* 0x00000010040972a4 */ /* 0x000fe4000f8e023f */
[----:B------:R-:W-:Y:S02]  /*7e10*/  UIADD3 UR11, -UR5, UR4, URZ ;  /* 0x00000004050b7290 */ /* 0x000fe4000fffe13f */
[----:B------:R-:W-:Y:S02]  /*7e20*/  UIMAD UR8, UR18, UR8, URZ ;  /* 0x00000008120872a4 */ /* 0x000fe4000f8e023f */
[----:B------:R-:W-:Y:S01]  /*7e30*/  UIMAD UR9, UR9, UR17, URZ ;  /* 0x00000011090972a4 */ /* 0x000fe2000f8e023f */
[----:B------:R-:W-:-:S11]  /*7e40*/  ULDC.64 UR20, c[0x0][0x768] ;  /* 0x0001da0000147ab9 */ /* 0x000fd60000000a00 */
.L_x_1225:
[----:B------:R-:W-:Y:S01]  /*7e50*/  UIADD3 UR12, UP0, UR9, UR7, URZ ;  /* 0x00000007090c7290 */ /* 0x000fe2000ff1e03f */
[----:B------:R-:W-:-:S03]  /*7e60*/  NOP ;  /* 0x0000000000007918 */ /* 0x000fc60000000000 */
[----:B------:R-:W-:Y:S01]  /*7e70*/  ULEA.HI.X.SX32 UR13, UR9, UR10, 0x1, UP0 ;  /* 0x0000000a090d7291 */ /* 0x000fe200080f0e3f */
[----:B------:R-:W-:Y:S01]  /*7e80*/  BSSY B1, `(.L_x_1221) ;  /* 0x0000015000017945 */ /* 0x000fe20003800000 */
[----:B------:R-:W-:-:S04]  /*7e90*/  ULEA UR15, UP0, UR12, UR20, 0x2 ;  /* 0x000000140c0f7291 */ /* 0x000fc8000f80103f */
[----:B------:R-:W-:Y:S01]  /*7ea0*/  ULEA.HI.X UR13, UR12, UR21, UR13, 0x2, UP0 ;  /* 0x000000150c0d7291 */ /* 0x000fe200080f140d */
[----:B---34-:R-:W-:Y:S11]  /*7eb0*/  @P1 BRA `(.L_x_1222) ;  /* 0x0000000000441947 */ /* 0x018ff60003800000 */
        /* <DEDUP_REMOVED lines=8> */
[----:B012345:R-:W-:Y:S01]  /*7f40*/  CCTL.IVALL ;  /* 0x00000000ff00798f */ /* 0x03ffe20002000000 */
[----:B------:R-:W3:Y:S01]  /*7f50*/  S2R R0, SR_LANEID ;  /* 0x0000000000007919 */ /* 0x000ee20000000000 */
[----:B------:R-:W-:Y:S01]  /*7f60*/  VOTEU.ANY UR12, UPT, PT ;  /* 0x00000000000c7886 */ /* 0x000fe200038e0100 */
[----:B-12---:R-:W-:Y:S01]  /*7f70*/  IMAD.U32 R2, RZ, RZ, UR15 ;  /* 0x0000000fff027e24 */ /* 0x006fe2000f8e00ff */
[----:B------:R-:W-:-:S02]  /*7f80*/  UFLO.U32 UR14, UR12 ;  /* 0x0000000c000e72bd */ /* 0x000fc400080e0000 */
[----:B------:R-:W1:Y:S01]  /*7f90*/  POPC R5, UR12 ;  /* 0x0000000c00057d09 */ /* 0x000e620008000000 */
[----:B------:R-:W-:-:S03]  /*7fa0*/  IMAD.U32 R3, RZ, RZ, UR13 ;  /* 0x0000000dff037e24 */ /* 0x000fc6000f8e00ff */
[----:B---3--:R-:W-:-:S13]  /*7fb0*/  ISETP.EQ.U32.AND P0, PT, R0, UR14, PT ;  /* 0x0000000e00007c0c */ /* 0x008fda000bf02070 */
[----:B-1----:R3:W-:Y:S02]  /*7fc0*/  @P0 REDG.E.ADD.S32.STRONG.GPU desc[UR46][R2.64], R5 ;  /* 0x000000050200098e */ /* 0x0027e4000c10e3ae */
.L_x_1222:
[----:B------:R-:W-:Y:S05]  /*7fd0*/  BSYNC B1 ;  /* 0x0000000000017941 */ /* 0x000fea0003800000 */
.L_x_1221:
[----:B------:R-:W-:Y:S01]  /*7fe0*/  UIADD3 UR12, UP0, UR8, UR7, URZ ;  /* 0x00000007080c7290 */ /* 0x000fe2000ff1e03f */
[----:B------:R-:W-:-:S03]  /*7ff0*/  NOP ;  /* 0x0000000000007918 */ /* 0x000fc60000000000 */
[----:B------:R-:W-:Y:S01]  /*8000*/  ULEA.HI.X.SX32 UR13, UR8, UR10, 0x1, UP0 ;  /* 0x0000000a080d7291 */ /* 0x000fe200080f0e3f */
[----:B------:R-:W-:Y:S01]  /*8010*/  BSSY B1, `(.L_x_1223) ;  /* 0x0000015000017945 */ /* 0x000fe20003800000 */
[----:B------:R-:W-:-:S04]  /*8020*/  ULEA UR15, UP0, UR12, UR20, 0x2 ;  /* 0x000000140c0f7291 */ /* 0x000fc8000f80103f */
[----:B------:R-:W-:Y:S01]  /*8030*/  ULEA.HI.X UR13, UR12, UR21, UR13, 0x2, UP0 ;  /* 0x000000150c0d7291 */ /* 0x000fe200080f140d */
[----:B------:R-:W-:Y:S11]  /*8040*/  @P1 BRA `(.L_x_1224) ;  /* 0x0000000000441947 */ /* 0x000ff60003800000 */
[----:B------:R-:W-:Y:S01]  /*8050*/  @!PT LDS RZ, [RZ] ;  /* 0x00000000fffff984 */ /* 0x000fe20000000800 */
[----:B------:R-:W-:Y:S01]  /*8060*/  @!PT LDS RZ, [RZ] ;  /* 0x00000000fffff984 */ /* 0x000fe20000000800 */
[----:B------:R-:W-:Y:S01]  /*8070*/  @!PT LDS RZ, [RZ] ;  /* 0x00000000fffff984 */ /* 0x000fe20000000800 */
[----:B------:R-:W-:Y:S01]  /*8080*/  @!PT LDS RZ, [RZ] ;  /* 0x00000000fffff984 */ /* 0x000fe20000000800 */
[----:B------:R4:W-:Y:S06]  /*8090*/  MEMBAR.ALL.CTA ;  /* 0x0000000000007992 */ /* 0x0009ec0000008000 */
[----:B----4-:R-:W-:Y:S06]  /*80a0*/  MEMBAR.ALL.GPU ;  /* 0x0000000000007992 */ /* 0x010fec000000a000 */
[----:B------:R-:W-:-:S00]  /*80b0*/  ERRBAR ;  /* 0x00000000000079ab */ /* 0x000fc00000000000 */
[----:B------:R-:W-:Y:S06]  /*80c0*/  CGAERRBAR ;  /* 0x00000000000075ab */ /* 0x000fec0000000000 */
[----:B012345:R-:W-:Y:S01]  /*80d0*/  CCTL.IVALL ;  /* 0x00000000ff00798f */ /* 0x03ffe20002000000 */
[----:B------:R-:W4:Y:S01]  /*80e0*/  S2R R0, SR_LANEID ;  /* 0x0000000000007919 */ /* 0x000f220000000000 */
[----:B------:R-:W-:Y:S01]  /*80f0*/  VOTEU.ANY UR12, UPT, PT ;  /* 0x00000000000c7886 */ /* 0x000fe200038e0100 */
[----:B-123--:R-:W-:Y:S01]  /*8100*/  IMAD.U32 R2, RZ, RZ, UR15 ;  /* 0x0000000fff027e24 */ /* 0x00efe2000f8e00ff */
[----:B------:R-:W-:-:S02]  /*8110*/  UFLO.U32 UR14, UR12 ;  /* 0x0000000c000e72bd */ /* 0x000fc400080e0000 */
[----:B------:R-:W1:Y:S01]  /*8120*/  POPC R5, UR12 ;  /* 0x0000000c00057d09 */ /* 0x000e620008000000 */
[----:B------:R-:W-:-:S03]  /*8130*/  IMAD.U32 R3, RZ, RZ, UR13 ;  /* 0x0000000dff037e24 */ /* 0x000fc6000f8e00ff */
[----:B----4-:R-:W-:-:S13]  /*8140*/  ISETP.EQ.U32.AND P0, PT, R0, UR14, PT ;  /* 0x0000000e00007c0c */ /* 0x010fda000bf02070 */
[----:B-1----:R4:W-:Y:S02]  /*8150*/  @P0 REDG.E.ADD.S32.STRONG.GPU desc[UR46][R2.64], R5 ;  /* 0x000000050200098e */ /* 0x0029e4000c10e3ae */
.L_x_1224:
[----:B------:R-:W-:Y:S05]  /*8160*/  BSYNC B1 ;  /* 0x0000000000017941 */ /* 0x000fea0003800000 */
.L_x_1223:
[----:B------:R-:W-:Y:S02]  /*8170*/  UIADD3 UR11, UR11, 0x2, URZ ;  /* 0x000000020b0b7890 */ /* 0x000fe4000fffe03f */
[----:B------:R-:W-:Y:S02]  /*8180*/  ULEA UR8, UR18, UR8, 0x1 ;  /* 0x0000000812087291 */ /* 0x000fe4000f8e083f */
[----:B------:R-:W-:Y:S02]  /*8190*/  ULEA UR9, UR18, UR9, 0x1 ;  /* 0x0000000912097291 */ /* 0x000fe4000f8e083f */
[----:B------:R-:W-:-:S13]  /*81a0*/  ISETP.NE.AND P0, PT, RZ, UR11, PT ;  /* 0x0000000bff007c0c */ /* 0x000fda000bf05270 */
[----:B------:R-:W-:Y:S05]  /*81b0*/  @!P0 BRA `(.L_x_1174) ;  /* 0x0000002400988947 */ /* 0x000fea0003800000 */
[----:B------:R-:W-:Y:S05]  /*81c0*/  BRA `(.L_x_1225) ;  /* 0xfffffffc00207947 */ /* 0x000fea000383ffff */
.L_x_1173:
        /* <DEDUP_REMOVED lines=33> */
.L_x_1227:
        /* <DEDUP_REMOVED lines=43> */
.L_x_1266:
        /* <DEDUP_REMOVED lines=15> */
.L_x_1230:
        /* <DEDUP_REMOVED lines=19> */
[----:B------:R-:W-:Y:S01]  /*88b0*/  UMOV UR13, UR21 ;  /* 0x00000015000d7c82 */ /* 0x000fe20008000000 */
        /* <DEDUP_REMOVED lines=10> */
[----:B------:R-:W-:Y:S01]  /*8960*/  UMOV UR10, UR18 ;  /* 0x00000012000a7c82 */ /* 0x000fe20008000000 */
[----:B------:R-:W-:Y:S01]  /*8970*/  R2UR UR32, R0 ;  /* 0x00000000002072ca */ /* 0x000fe200000e0000 */
[----:B------:R-:W-:Y:S01]  /*8980*/  UMOV UR34, 0x10 ;  /* 0x0000001000227882 */ /* 0x000fe20000000000 */
[----:B------:R-:W-:Y:S01]  /*8990*/  LEA.HI.X R2, R2, R9, R3, 0x2, P1 ;  /* 0x0000000902027211 */ /* 0x000fe200008f1403 */
[----:B------:R-:W-:Y:S01]  /*89a0*/  UMOV UR35, UR11 ;  /* 0x0000000b00237c82 */ /* 0x000fe20008000000 */
[----:B------:R-:W-:Y:S01]  /*89b0*/  IADD3 R0, P1, R8, 0x2f0, RZ ;  /* 0x000002f008007810 */ /* 0x000fe20007f3e0ff */
[----:B------:R-:W-:Y:S01]  /*89c0*/  UMOV UR36, UR12 ;  /* 0x0000000c00247c82 */ /* 0x000fe20008000000 */
        /* <DEDUP_REMOVED lines=26> */
[----:B------:R-:W-:Y:S01]  /*8b70*/  UMOV UR58, 0x50 ;  /* 0x00000050003a7882 */ /* 0x000fe20000000000 */
[----:B------:R-:W-:Y:S01]  /*8b80*/  UMOV UR59, UR11 ;  /* 0x0000000b003b7c82 */ /* 0x000fe20008000000 */
[----:B------:R-:W-:Y:S01]  /*8b90*/  UMOV UR60, UR12 ;  /* 0x0000000c003c7c82 */ /* 0x000fe20008000000 */
[----:B------:R-:W-:Y:S01]  /*8ba0*/  UMOV UR61, UR21 ;  /* 0x00000015003d7c82 */ /* 0x000fe20008000000 */
[----:B------:R1:W-:Y:S01]  /*8bb0*/  STL [R1], R6 ;  /* 0x0000000601007387 */ /* 0x0003e20000100800 */
[----:B------:R-:W-:Y:S01]  /*8bc0*/  ISETP.GE.AND P1, PT, R4, R6, PT ;  /* 0x000000060400720c */ /* 0x000fe20003f26270 */
[----:B------:R2:W-:Y:S01]  /*8bd0*/  UTMALDG.4D [UR16], [UR48], desc[UR50] ;  /* 0x00003210300075b4 */ /* 0x0005e20008019000 */
[----:B------:R3:W-:Y:S01]  /*8be0*/  UTMALDG.4D [UR40], [UR48], desc[UR50] ;  /* 0x00003228300075b4 */ /* 0x0007e20008019000 */
[----:B------:R-:W-:Y:S01]  /*8bf0*/  UTMALDG.4D [UR24], [UR48], desc[UR50] ;  /* 0x00003218300075b4 */ /* 0x000fe20008019000 */
[----:B------:R4:W-:Y:S01]  /*8c00*/  UBLKCP.S.G [UR56], [UR32], UR7 ;  /* 0x00000038200073ba */ /* 0x0009e20008000207 */
[----:B------:R1:W-:Y:S01]  /*8c10*/  SYNCS.ARRIVE.TRANS64 RZ, [R16+URZ+0x26800], R5 ;  /* 0x0268000510ff79a7 */ /* 0x0003e2000800003f */
[----:B--2---:R-:W-:Y:S01]  /*8c20*/  UMOV UR16, 0x0 ;  /* 0x0000000000107882 */ /* 0x004fe20000000000 */
[----:B------:R-:W-:-:S02]  /*8c30*/  UMOV UR17, 0x10000000 ;  /* 0x1000000000117882 */ /* 0x000fc40000000000 */
[----:B------:R2:W-:Y:S01]  /*8c40*/  UTMALDG.4D [UR8], [UR54], desc[UR16] ;  /* 0x00001008360075b4 */ /* 0x0005e20008019000 */
[----:B---3--:R-:W-:Y:S01]  /*8c50*/  UIADD3 UR40, UR8, 0x4000, URZ ;  /* 0x0000400008287890 */ /* 0x008fe2000fffe03f */
[----:B------:R-:W-:Y:S01]  /*8c60*/  UMOV UR42, 0x40 ;  /* 0x00000040002a7882 */ /* 0x000fe20000000000 */
[----:B------:R-:W-:Y:S01]  /*8c70*/  UMOV UR43, UR11 ;  /* 0x0000000b002b7c82 */ /* 0x000fe20008000000 */
[----:B------:R-:W-:Y:S01]  /*8c80*/  UMOV UR44, UR12 ;  /* 0x0000000c002c7c82 */ /* 0x000fe20008000000 */
[----:B------:R-:W-:Y:S01]  /*8c90*/  UMOV UR41, UR9 ;  /* 0x0000000900297c82 */ /* 0x000fe20008000000 */
[----:B----4-:R-:W-:Y:S02]  /*8ca0*/  UIADD3 UR32, UR8, 0x1000, URZ ;  /* 0x0000100008207890 */ /* 0x010fe4000fffe03f */
        /* <DEDUP_REMOVED lines=13> */
[----:B--2---:R-:W-:Y:S01]  /*8d80*/  UMOV UR10, 0x40 ;  /* 0x00000040000a7882 */ /* 0x004fe20000000000 */
[----:B------:R-:W-:Y:S01]  /*8d90*/  UTMALDG.4D [UR48], [UR54], desc[UR16] ;  /* 0x00001030360075b4 */ /* 0x000fe20008019000 */
[----:B------:R2:W-:Y:S01]  /*8da0*/  UTMALDG.4D [UR24], [UR54], desc[UR16] ;  /* 0x00001018360075b4 */ /* 0x0005e20008019000 */
[----:B------:R1:W-:Y:S01]  /*8db0*/  UTMALDG.4D [UR40], [UR54], desc[UR16] ;  /* 0x00001028360075b4 */ /* 0x0003e20008019000 */
[----:B---3--:R-:W-:Y:S01]  /*8dc0*/  UIADD3 UR32, UR8, 0x6000, URZ ;  /* 0x0000600008207890 */ /* 0x008fe2000fffe03f */
[----:B------:R-:W-:-:S02]  /*8dd0*/  UMOV UR34, UR18 ;  /* 0x0000001200227c82 */ /* 0x000fc40008000000 */
[----:B------:R1:W-:Y:S06]  /*8de0*/  UTMALDG.4D [UR56], [UR54], desc[UR16] ;  /* 0x00001038360075b4 */ /* 0x0003ec0008019000 */
[----:B------:R1:W-:Y:S01]  /*8df0*/  UTMALDG.4D [UR32], [UR30], desc[UR16] ;  /* 0x000010201e0075b4 */ /* 0x0003e20008019000 */
[----:B--2---:R-:W-:Y:S02]  /*8e00*/  UIADD3 UR24, UR8, 0x8000, URZ ;  /* 0x0000800008187890 */ /* 0x004fe4000fffe03f */
        /* <DEDUP_REMOVED lines=23> */
.L_x_1241:
[----:B--234-:R-:W-:-:S04]  /*8f80*/  SHF.L.U32 R21, R11, 0x1f, RZ ;  /* 0x0000001f0b157819 */ /* 0x01cfc800000006ff */
[----:B------:R-:W1:Y:S02]  /*8f90*/  SYNCS.PHASECHK.TRANS64.TRYWAIT P1, [R16+URZ+0x26840], R21 ;  /* 0x02684015100075a7 */ /* 0x000e64000802017f */
[----:B-1----:R-:W-:Y:S05]  /*8fa0*/  @!P1 BRA `(.L_x_1233) ;  /* 0x0000001800f09947 */ /* 0x002fea0003800000 */
.L_x_1267:
[----:B------:R-:W-:Y:S05]  /*8fb0*/  @P0 BRA `(.L_x_1234) ;  /* 0x0000000000140947 */ /* 0x000fea0003800000 */
[----:B------:R-:W-:Y:S01]  /*8fc0*/  ISETP.NE.AND P1, PT, R6, RZ, PT ;  /* 0x000000ff0600720c */ /* 0x000fe20003f25270 */
[----:B------:R-:W-:-:S04]  /*8fd0*/  IMAD.MOV.U32 R3, RZ, RZ, 0x3100 ;  /* 0x00003100ff037424 */ /* 0x000fc800078e00ff */
[----:B------:R3:W-:Y:S08]  /*8fe0*/  SYNCS.ARRIVE.TRANS64 RZ, [R16+URZ+0x26830], R3 ;  /* 0x0268300310ff79a7 */ /* 0x0007f0000800003f */
[----:B------:R-:W-:Y:S05]  /*8ff0*/  @!P1 BRA `(.L_x_1234) ;  /* 0x0000000000049947 */ /* 0x000fea0003800000 */
[----:B------:R-:W-:Y:S01]  /*9000*/  BPT.TRAP 0x1 ;  /* 0x000000040000795c */ /* 0x000fe20000300000 */
.L_x_1234:
        /* <DEDUP_REMOVED lines=43> */
.L_x_1268:
[----:B------:R-:W-:Y:S05]  /*92c0*/  @P0 BRA `(.L_x_1236) ;  /* 0x0000000000140947 */ /* 0x000fea0003800000 */
[----:B------:R-:W-:Y:S01]  /*92d0*/  ISETP.NE.AND P1, PT, R6, RZ, PT ;  /* 0x000000ff0600720c */ /* 0x000fe20003f25270 */
[----:B------:R-:W-:-:S04]  /*92e0*/  IMAD.MOV.U32 R2, RZ, RZ, 0x3100 ;  /* 0x00003100ff027424 */ /* 0x000fc800078e00ff */
[----:B------:R3:W-:Y:S08]  /*92f0*/  SYNCS.ARRIVE.TRANS64 RZ, [R16+URZ+0x26818], R2 ;  /* 0x0268180210ff79a7 */ /* 0x0007f0000800003f */
[----:B------:R-:W-:Y:S05]  /*9300*/  @!P1 BRA `(.L_x_1236) ;  /* 0x0000000000049947 */ /* 0x000fea0003800000 */
[----:B------:R-:W-:Y:S01]  /*9310*/  BPT.TRAP 0x1 ;  /* 0x000000040000795c */ /* 0x000fe20000300000 */
.L_x_1236:
        /* <DEDUP_REMOVED lines=43> */
.L_x_1269:
[----:B------:R-:W-:Y:S05]  /*95d0*/  @P0 BRA `(.L_x_1238) ;  /* 0x0000000000140947 */ /* 0x000fea0003800000 */
[----:B------:R-:W-:Y:S01]  /*95e0*/  ISETP.NE.AND P1, PT, R6, RZ, PT ;  /* 0x000000ff0600720c */ /* 0x000fe20003f25270 */
[----:B-123--:R-:W-:-:S04]  /*95f0*/  IMAD.MOV.U32 R21, RZ, RZ, 0x3100 ;  /* 0x00003100ff157424 */ /* 0x00efc800078e00ff */
[----:B------:R4:W-:Y:S08]  /*9600*/  SYNCS.ARRIVE.TRANS64 RZ, [R16+URZ+0x26838], R21 ;  /* 0x0268381510ff79a7 */ /* 0x0009f0000800003f */
[----:B------:R-:W-:Y:S05]  /*9610*/  @!P1 BRA `(.L_x_1238) ;  /* 0x0000000000049947 */ /* 0x000fea0003800000 */
[----:B------:R-:W-:Y:S01]  /*9620*/  BPT.TRAP 0x1 ;  /* 0x000000040000795c */ /* 0x000fe20000300000 */
.L_x_1238:
        /* <DEDUP_REMOVED lines=38> */
.L_x_1271:
[----:B------:R-:W-:Y:S05]  /*9890*/  @P0 BRA `(.L_x_1240) ;  /* 0x0000000000140947 */ /* 0x000fea0003800000 */
[----:B------:R-:W-:Y:S01]  /*98a0*/  ISETP.NE.AND P1, PT, R6, RZ, PT ;  /* 0x000000ff0600720c */ /* 0x000fe20003f25270 */
[----:B------:R-:W-:-:S04]  /*98b0*/  IMAD.MOV.U32 R5, RZ, RZ, 0x3100 ;  /* 0x00003100ff057424 */ /* 0x000fc800078e00ff */
[----:B------:R1:W-:Y:S08]  /*98c0*/  SYNCS.ARRIVE.TRANS64 RZ, [R16+URZ+0x26810], R5 ;  /* 0x0268100510ff79a7 */ /* 0x0003f0000800003f */
[----:B------:R-:W-:Y:S05]  /*98d0*/  @!P1 BRA `(.L_x_1240) ;  /* 0x0000000000049947 */ /* 0x000fea0003800000 */
[----:B------:R-:W-:Y:S01]  /*98e0*/  BPT.TRAP 0x1 ;  /* 0x000000040000795c */ /* 0x000fe20000300000 */
.L_x_1240:
        /* <DEDUP_REMOVED lines=44> */
.L_x_1232:
[----:B------:R-:W3:Y:S02]  /*9bb0*/  LDL.LU R4, [R1+0x4] ;  /* 0x0000040001047983 */ /* 0x000ee40000300800 */
[----:B---3--:R-:W-:Y:S02]  /*9bc0*/  ISETP.NE.AND P1, PT, R4, RZ, PT ;  /* 0x000000ff0400720c */ /* 0x008fe40003f25270 */
[----:B------:R1:W5:Y:S11]  /*9bd0*/  LDL R4, [R1] ;  /* 0x0000000001047983 */ /* 0x0003760000100800 */
[----:B-1----:R-:W-:Y:S05]  /*9be0*/  @!P1 BRA `(.L_x_1231) ;  /* 0x0000000400809947 */ /* 0x002fea0003800000 */
[----:B------:R-:W-:-:S04]  /*9bf0*/  SHF.L.U32 R13, R11, 0x1f, RZ ;  /* 0x0000001f0b0d7819 */ /* 0x000fc800000006ff */
[----:B------:R-:W1:Y:S02]  /*9c00*/  SYNCS.PHASECHK.TRANS64.TRYWAIT P1, [R16+URZ+0x26840], R13 ;  /* 0x0268400d100075a7 */ /* 0x000e64000802017f */
[----:B-1----:R-:W-:Y:S05]  /*9c10*/  @!P1 BRA `(.L_x_1242) ;  /* 0x0000001000289947 */ /* 0x002fea0003800000 */
.L_x_1272:
[----:B------:R-:W-:Y:S05]  /*9c20*/  @P0 BRA `(.L_x_1243) ;  /* 0x0000000000140947 */ /* 0x000fea0003800000 */
[----:B------:R-:W-:Y:S01]  /*9c30*/  ISETP.NE.AND P1, PT, R6, RZ, PT ;  /* 0x000000ff0600720c */ /* 0x000fe20003f25270 */
[----:B--2---:R-:W-:-:S04]  /*9c40*/  IMAD.MOV.U32 R5, RZ, RZ, 0x3100 ;  /* 0x00003100ff057424 */ /* 0x004fc800078e00ff */
[----:B------:R3:W-:Y:S08]  /*9c50*/  SYNCS.ARRIVE.TRANS64 RZ, [R16+URZ+0x26830], R5 ;  /* 0x0268300510ff79a7 */ /* 0x0007f0000800003f */
[----:B------:R-:W-:Y:S05]  /*9c60*/  @!P1 BRA `(.L_x_1243) ;  /* 0x0000000000049947 */ /* 0x000fea0003800000 */
[----:B------:R-:W-:Y:S01]  /*9c70*/  BPT.TRAP 0x1 ;  /* 0x000000040000795c */ /* 0x000fe20000300000 */
.L_x_1243:
        /* <DEDUP_REMOVED lines=40> */
.L_x_1273:
[----:B------:R-:W-:Y:S05]  /*9f00*/  @P0 BRA `(.L_x_1245) ;  /* 0x0000000000140947 */ /* 0x000fea0003800000 */
[----:B------:R-:W-:Y:S01]  /*9f10*/  ISETP.NE.AND P0, PT, R6, RZ, PT ;  /* 0x000000ff0600720c */ /* 0x000fe20003f05270 */
[----:B------:R-:W-:-:S04]  /*9f20*/  IMAD.MOV.U32 R5, RZ, RZ, 0x3100 ;  /* 0x00003100ff057424 */ /* 0x000fc800078e00ff */
[----:B------:R3:W-:Y:S08]  /*9f30*/  SYNCS.ARRIVE.TRANS64 RZ, [R16+URZ+0x26818], R5 ;  /* 0x0268180510ff79a7 */ /* 0x0007f0000800003f */
[----:B------:R-:W-:Y:S05]  /*9f40*/  @!P0 BRA `(.L_x_1245) ;  /* 0x0000000000048947 */ /* 0x000fea0003800000 */
[----:B------:R-:W-:Y:S01]  /*9f50*/  BPT.TRAP 0x1 ;  /* 0x000000040000795c */ /* 0x000fe20000300000 */
.L_x_1245:
        /* <DEDUP_REMOVED lines=41> */
.L_x_1231:
[----:B------:R-:W3:Y:S01]  /*a1f0*/  S2R R0, SR_TID.X ;  /* 0x0000000000007919 */ /* 0x000ee20000002100 */
[----:B------:R-:W-:Y:S01]  /*a200*/  IMAD R3, R19, 0x8, R16 ;  /* 0x0000000813037824 */ /* 0x000fe200078e0210 */
[----:B---3--:R-:W-:Y:S02]  /*a210*/  LOP3.LUT R2, R0, 0x7f, RZ, 0xc0, !PT ;  /* 0x0000007f00027812 */ /* 0x008fe400078ec0ff */
[----:B------:R-:W-:Y:S02]  /*a220*/  SHF.L.U32 R0, R11, 0x1f, RZ ;  /* 0x0000001f0b007819 */ /* 0x000fe400000006ff */
[----:B------:R-:W-:Y:S02]  /*a230*/  ISETP.NE.AND P1, PT, R2, RZ, PT ;  /* 0x000000ff0200720c */ /* 0x000fe40003f25270 */
[----:B------:R-:W3:Y:S02]  /*a240*/  SYNCS.PHASECHK.TRANS64.TRYWAIT P0, [R3+URZ+0x26840], R0 ;  /* 0x02684000030075a7 */ /* 0x000ee4000800017f */
[----:B---3--:R-:W-:Y:S09]  /*a250*/  @!P0 BRA `(.L_x_1246) ;  /* 0x0000000800c08947 */ /* 0x008ff20003800000 */
.L_x_1274:
[----:B------:R-:W-:Y:S05]  /*a260*/  @P1 BRA `(.L_x_1247) ;  /* 0x0000000000181947 */ /* 0x000fea0003800000 */
[----:B------:R-:W1:Y:S01]  /*a270*/  S2R R2, SR_TID.X ;  /* 0x0000000000027919 */ /* 0x000e620000002100 */
[----:B---3--:R-:W-:-:S04]  /*a280*/  IMAD.MOV.U32 R0, RZ, RZ, 0x3100 ;  /* 0x00003100ff007424 */ /* 0x008fc800078e00ff */
[----:B------:R3:W-:Y:S01]  /*a290*/  SYNCS.ARRIVE.TRANS64 RZ, [R3+URZ+0x26830], R0 ;  /* 0x0268300003ff79a7 */ /* 0x0007e2000800003f */
[----:B-1----:R-:W-:-:S13]  /*a2a0*/  LOP3.LUT P0, RZ, R2, 0x1f, RZ, 0xc0, !PT ;  /* 0x0000001f02ff7812 */ /* 0x002fda000780c0ff */
[----:B---3--:R-:W-:Y:S05]  /*a2b0*/  @!P0 BRA `(.L_x_1247) ;  /* 0x0000000000048947 */ /* 0x008fea0003800000 */
[----:B------:R-:W-:Y:S01]  /*a2c0*/  BPT.TRAP 0x1 ;  /* 0x000000040000795c */ /* 0x000fe20000300000 */
.L_x_1247:
        /* <DEDUP_REMOVED lines=47> */
.L_x_1228:
[----:B------:R-:W-:Y:S05]  /*a5c0*/  BSYNC B1 ;  /* 0x0000000000017941 */ /* 0x000fea0003800000 */
.L_x_1226:
[----:B------:R-:W-:-:S03]  /*a5d0*/  UMOV UR7, 0xffffffff ;  /* 0xffffffff00077882 */ /* 0x000fc60000000000 */
[----:B------:R-:W-:Y:S05]  /*a5e0*/  BRA.DIV UR7, `(.L_x_1248) ;  /* 0x0000000607f07947 */ /* 0x000fea000b800000 */
[----:B------:R-:W-:-:S13]  /*a5f0*/  ELECT P6, URZ, PT ;  /* 0x00000000003f782f */ /* 0x000fda00038c0000 */
.L_x_1277:
[----:B------:R-:W-:Y:S05]  /*a600*/  @!P6 BRA `(.L_x_1174) ;  /* 0x000000000084e947 */ /* 0x000fea0003800000 */
[----:B------:R-:W-:-:S06]  /*a610*/  ULOP3.LUT UR7, UR38, 0x2, URZ, 0xfc, !UPT ;  /* 0x0000000226077892 */ /* 0x000fcc000f8efc3f */
[----:B------:R-:W-:-:S05]  /*a620*/  IMAD.U32 R2, RZ, RZ, UR7 ;  /* 0x00000007ff027e24 */ /* 0x000fca000f8e00ff */
[----:B------:R-:W-:-:S13]  /*a630*/  ISETP.NE.AND P2, PT, R2, 0x3, PT ;  /* 0x000000030200780c */ /* 0x000fda0003f45270 */
[----:B------:R-:W-:Y:S05]  /*a640*/  @!P2 BRA `(.L_x_1249) ;  /* 0x000000000004a947 */ /* 0x000fea0003800000 */
[----:B------:R-:W-:Y:S01]  /*a650*/  BPT.TRAP 0x1 ;  /* 0x000000040000795c */ /* 0x000fe20000300000 */
.L_x_1249:
        /* <DEDUP_REMOVED lines=15> */
.L_x_1278:
[----:B------:R-:W2:Y:S02]  /*a750*/  SYNCS.PHASECHK.TRANS64.TRYWAIT P0, [R3+URZ], R2 ;  /* 0x00000002030075a7 */ /* 0x000ea4000800017f */
[----:B--2---:R-:W-:Y:S05]  /*a760*/  @!P0 BRA `(.L_x_1251) ;  /* 0x0000000400c48947 */ /* 0x004fea0003800000 */
.L_x_1279:
[----:B------:R-:W-:Y:S05]  /*a770*/  @!P2 BRA `(.L_x_1252) ;  /* 0x000000000004a947 */ /* 0x000fea0003800000 */
[----:B------:R-:W-:Y:S01]  /*a780*/  BPT.TRAP 0x1 ;  /* 0x000000040000795c */ /* 0x000fe20000300000 */
.L_x_1252:
[----:B--2---:R-:W-:-:S04]  /*a790*/  VIADD R3, R7, 0x26840 ;  /* 0x0002684007037836 */ /* 0x004fc80000000000 */
[----:B------:R-:W-:-:S04]  /*a7a0*/  IMAD R0, R0, 0x8, R3 ;  /* 0x0000000800007824 */ /* 0x000fc800078e0203 */
[----:B------:R-:W2:Y:S02]  /*a7b0*/  SYNCS.PHASECHK.TRANS64.TRYWAIT P0, [R0+URZ], R5 ;  /* 0x00000005000075a7 */ /* 0x000ea4000800017f */
[----:B--2---:R-:W-:Y:S05]  /*a7c0*/  @!P0 BRA `(.L_x_1253) ;  /* 0x0000000400c08947 */ /* 0x004fea0003800000 */
.L_x_1280:
[----:B------:R-:W-:-:S07]  /*a7d0*/  IMAD R3, R4, 0x8, R3 ;  /* 0x0000000804037824 */ /* 0x000fce00078e0203 */
.L_x_1254:
[----:B---3--:R3:W4:Y:S02]  /*a7e0*/  SYNCS.PHASECHK.TRANS64.TRYWAIT P0, [R3+URZ], R2 ;  /* 0x00000002030075a7 */ /* 0x008724000800017f */
[----:B----4-:R-:W-:Y:S05]  /*a7f0*/  @!P0 NANOSLEEP.SYNCS 0x989680 ;  /* 0x009896800000895d */ /* 0x010fea0003900000 */
[----:B------:R-:W4:Y:S02]  /*a800*/  @!P0 SYNCS.PHASECHK.TRANS64 P0, [R3+URZ], R2 ;  /* 0x00000002030085a7 */ /* 0x000f24000800007f */
[----:B----4-:R-:W-:Y:S05]  /*a810*/  @!P0 BRA `(.L_x_1254) ;  /* 0xfffffffc00f08947 */ /* 0x010fea000383ffff */
.L_x_1174:
[----:B------:R-:W-:Y:S05]  /*a820*/  BSYNC B0 ;  /* 0x0000000000007941 */ /* 0x000fea0003800000 */
.L_x_1172:
[----:B------:R-:W-:Y:S05]  /*a830*/  EXIT ;  /* 0x000000000000794d */ /* 0x000fea0003800000 */
.L_x_1142:
[----:B------:R-:W-:Y:S02]  /*a840*/  IMAD.MOV.U32 R13, RZ, RZ, R17 ;  /* 0x000000ffff0d7224 */ /* 0x000fe400078e0011 */
[----:B------:R-:W-:Y:S02]  /*a850*/  IMAD.MOV.U32 R12, RZ, RZ, RZ ;  /* 0x000000ffff0c7224 */ /* 0x000fe400078e00ff */
[----:B------:R-:W-:Y:S02]  /*a860*/  IMAD.MOV.U32 R11, RZ, RZ, 0x1f ;  /* 0x0000001fff0b7424 */ /* 0x000fe400078e00ff */
[----:B------:R-:W-:-:S07]  /*a870*/  IMAD.MOV.U32 R15, RZ, RZ, -0x1 ;  /* 0xffffffffff0f7424 */ /* 0x000fce00078e00ff */
[----:B------:R-:W-:Y:S05]  /*a880*/  WARPSYNC.COLLECTIVE R15, `(.L_x_1255) ;  /* 0x000000000f087348 */ /* 0x000fea0003c00000 */
[----:B------:R1:W2:Y:S02]  /*a890*/  SHFL.IDX P6, R14, R13, R12, R11 ;  /* 0x0000000c0d0e7389 */ /* 0x0002a400000c000b */
[----:B-12---:R-:W-:Y:S01]  /*a8a0*/  ENDCOLLECTIVE ;  /* 0x000000000000791b */ /* 0x006fe20003800000 */
.L_x_1255:
[----:B------:R-:W-:Y:S05]  /*a8b0*/  BRA `(.L_x_1256) ;  /* 0xffffff6800007947 */ /* 0x000fea000383ffff */
.L_x_1144:
[----:B--2---:R2:W3:Y:S02]  /*a8c0*/  SYNCS.PHASECHK.TRANS64.TRYWAIT P0, [R237+URZ+0x26800], R4 ;  /* 0x02680004ed0075a7 */ /* 0x0044e4000800017f */
[----:B---3--:R-:W-:Y:S05]  /*a8d0*/  @!P0 NANOSLEEP.SYNCS 0x989680 ;  /* 0x009896800000895d */ /* 0x008fea0003900000 */
[----:B------:R-:W3:Y:S02]  /*a8e0*/  @!P0 SYNCS.PHASECHK.TRANS64 P0, [R237+URZ+0x26800], R4 ;  /* 0x02680004ed0085a7 */ /* 0x000ee4000800007f */
[----:B---3--:R-:W-:Y:S05]  /*a8f0*/  @!P0 BRA `(.L_x_1144) ;  /* 0xfffffffc00f08947 */ /* 0x008fea000383ffff */
[----:B------:R-:W-:Y:S05]  /*a900*/  BRA `(.L_x_1143) ;  /* 0xffffff6800287947 */ /* 0x000fea000383ffff */
.L_x_1149:
[----:B--2---:R-:W-:-:S04]  /*a910*/  IMAD.U32 R5, RZ, RZ, UR9 ;  /* 0x00000009ff057e24 */ /* 0x004fc8000f8e00ff */
[----:B------:R2:W3:Y:S03]  /*a920*/  SYNCS.PHASECHK.TRANS64.TRYWAIT P0, [R5+URZ+0x26810], R120 ;  /* 0x02681078050075a7 */ /* 0x0004e6000800017f */
[----:B---3--:R-:W-:Y:S05]  /*a930*/  @!P0 NANOSLEEP.SYNCS 0x989680 ;  /* 0x009896800000895d */ /* 0x008fea0003900000 */
[----:B------:R-:W3:Y:S02]  /*a940*/  @!P0 SYNCS.PHASECHK.TRANS64 P0, [R5+URZ+0x26810], R120 ;  /* 0x02681078050085a7 */ /* 0x000ee4000800007f */
[----:B---3--:R-:W-:Y:S05]  /*a950*/  @!P0 BRA `(.L_x_1149) ;  /* 0xfffffffc00ec8947 */ /* 0x008fea000383ffff */
[----:B------:R-:W-:Y:S05]  /*a960*/  BRA `(.L_x_1148) ;  /* 0xffffff7000907947 */ /* 0x000fea000383ffff */
.L_x_1153:
[----:B------:R-:W-:-:S04]  /*a970*/  IMAD.U32 R121, RZ, RZ, UR9 ;  /* 0x00000009ff797e24 */ /* 0x000fc8000f8e00ff */
[----:B------:R1:W1:Y:S03]  /*a980*/  SYNCS.PHASECHK.TRANS64.TRYWAIT P0, [R121+URZ+0x26830], R120 ;  /* 0x02683078790075a7 */ /* 0x000266000800017f */
[----:B-1----:R-:W-:Y:S05]  /*a990*/  @!P0 NANOSLEEP.SYNCS 0x989680 ;  /* 0x009896800000895d */ /* 0x002fea0003900000 */
[----:B------:R-:W1:Y:S02]  /*a9a0*/  @!P0 SYNCS.PHASECHK.TRANS64 P0, [R121+URZ+0x26830], R120 ;  /* 0x02683078790085a7 */ /* 0x000e64000800007f */
[----:B-1----:R-:W-:Y:S05]  /*a9b0*/  @!P0 BRA `(.L_x_1153) ;  /* 0xfffffffc00ec8947 */ /* 0x002fea000383ffff */
[----:B------:R-:W-:Y:S05]  /*a9c0*/  BRA `(.L_x_1152) ;  /* 0xffffff7800547947 */ /* 0x000fea000383ffff */
.L_x_1182:
[----:B------:R-:W-:Y:S01]  /*a9d0*/  BSSY B1, `(.L_x_1257) ;  /* 0x0000005000017945 */ /* 0x000fe20003800000 */
[----:B------:R-:W-:-:S07]  /*a9e0*/  IMAD.MOV.U32 R15, RZ, RZ, -0x1 ;  /* 0xffffffffff0f7424 */ /* 0x000fce00078e00ff */
[----:B------:R-:W-:Y:S05]  /*a9f0*/  WARPSYNC.COLLECTIVE R15, `(.L_x_1258) ;  /* 0x000000000f087348 */ /* 0x000fea0003c00000 */
[----:B------:R-:W-:Y:S01]  /*aa00*/  NOP ;  /* 0x0000000000007918 */ /* 0x000fe20000000000 */
[----:B------:R-:W-:Y:S01]  /*aa10*/  ENDCOLLECTIVE ;  /* 0x000000000000791b */ /* 0x000fe20003800000 */
.L_x_1258:
[----:B------:R-:W-:Y:S05]  /*aa20*/  BSYNC B1 ;  /* 0x0000000000017941 */ /* 0x000fea0003800000 */
.L_x_1257:
[----:B------:R-:W-:Y:S05]  /*aa30*/  BRA `(.L_x_1259) ;  /* 0xffffffc000547947 */ /* 0x000fea000383ffff */
.L_x_1195:
[----:B------:R-:W-:Y:S01]  /*aa40*/  BSSY B1, `(.L_x_1260) ;  /* 0x0000005000017945 */ /* 0x000fe20003800000 */
[----:B------:R-:W-:-:S07]  /*aa50*/  IMAD.MOV.U32 R15, RZ, RZ, -0x1 ;  /* 0xffffffffff0f7424 */ /* 0x000fce00078e00ff */
[----:B------:R-:W-:Y:S05]  /*aa60*/  WARPSYNC.COLLECTIVE R15, `(.L_x_1261) ;  /* 0x000000000f087348 */ /* 0x000fea0003c00000 */
[----:B------:R-:W-:Y:S01]  /*aa70*/  NOP ;  /* 0x0000000000007918 */ /* 0x000fe20000000000 */
[----:B------:R-:W-:Y:S01]  /*aa80*/  ENDCOLLECTIVE ;  /* 0x000000000000791b */ /* 0x000fe20003800000 */
.L_x_1261:
[----:B------:R-:W-:Y:S05]  /*aa90*/  BSYNC B1 ;  /* 0x0000000000017941 */ /* 0x000fea0003800000 */
.L_x_1260:
[----:B------:R-:W-:Y:S05]  /*aaa0*/  BRA `(.L_x_1262) ;  /* 0xffffffc400d87947 */ /* 0x000fea000383ffff */
.L_x_1207:
[----:B------:R-:W-:Y:S01]  /*aab0*/  BSSY B1, `(.L_x_1263) ;  /* 0x0000005000017945 */ /* 0x000fe20003800000 */
[----:B------:R-:W-:-:S07]  /*aac0*/  IMAD.MOV.U32 R15, RZ, RZ, -0x1 ;  /* 0xffffffffff0f7424 */ /* 0x000fce00078e00ff */
[----:B------:R-:W-:Y:S05]  /*aad0*/  WARPSYNC.COLLECTIVE R15, `(.L_x_1264) ;  /* 0x000000000f087348 */ /* 0x000fea0003c00000 */
[----:B------:R-:W-:Y:S01]  /*aae0*/  NOP ;  /* 0x0000000000007918 */ /* 0x000fe20000000000 */
[----:B------:R-:W-:Y:S01]  /*aaf0*/  ENDCOLLECTIVE ;  /* 0x000000000000791b */ /* 0x000fe20003800000 */
.L_x_1264:
[----:B------:R-:W-:Y:S05]  /*ab00*/  BSYNC B1 ;  /* 0x0000000000017941 */ /* 0x000fea0003800000 */
.L_x_1263:
[----:B------:R-:W-:Y:S05]  /*ab10*/  BRA `(.L_x_1265) ;  /* 0xffffffc800f87947 */ /* 0x000fea000383ffff */
.L_x_1229:
[----:B-1----:R1:W2:Y:S02]  /*ab20*/  SYNCS.PHASECHK.TRANS64.TRYWAIT P0, [R16+URZ+0x26820], R3 ;  /* 0x02682003100075a7 */ /* 0x0022a4000800017f */
[----:B--2---:R-:W-:Y:S05]  /*ab30*/  @!P0 NANOSLEEP.SYNCS 0x989680 ;  /* 0x009896800000895d */ /* 0x004fea0003900000 */
[----:B------:R-:W2:Y:S02]  /*ab40*/  @!P0 SYNCS.PHASECHK.TRANS64 P0, [R16+URZ+0x26820], R3 ;  /* 0x02682003100085a7 */ /* 0x000ea4000800007f */
[----:B--2---:R-:W-:Y:S05]  /*ab50*/  @!P0 BRA `(.L_x_1229) ;  /* 0xfffffffc00f08947 */ /* 0x004fea000383ffff */
[----:B------:R-:W-:Y:S05]  /*ab60*/  BRA `(.L_x_1266) ;  /* 0xffffffd800c87947 */ /* 0x000fea000383ffff */
.L_x_1233:
[----:B-1----:R1:W3:Y:S02]  /*ab70*/  SYNCS.PHASECHK.TRANS64.TRYWAIT P1, [R16+URZ+0x26840], R21 ;  /* 0x02684015100075a7 */ /* 0x0022e4000802017f */
[----:B---3--:R-:W-:Y:S05]  /*ab80*/  @!P1 NANOSLEEP.SYNCS 0x989680 ;  /* 0x009896800000995d */ /* 0x008fea0003900000 */
[----:B------:R-:W3:Y:S02]  /*ab90*/  @!P1 SYNCS.PHASECHK.TRANS64 P1, [R16+URZ+0x26840], R21 ;  /* 0x02684015100095a7 */ /* 0x000ee4000802007f */
[----:B---3--:R-:W-:Y:S05]  /*aba0*/  @!P1 BRA `(.L_x_1233) ;  /* 0xfffffffc00f09947 */ /* 0x008fea000383ffff */
[----:B------:R-:W-:Y:S05]  /*abb0*/  BRA `(.L_x_1267) ;  /* 0xffffffe000fc7947 */ /* 0x000fea000383ffff */
.L_x_1235:
[----:B--2---:R2:W3:Y:S02]  /*abc0*/  SYNCS.PHASECHK.TRANS64.TRYWAIT P1, [R16+URZ+0x26828], R21 ;  /* 0x02682815100075a7 */ /* 0x0044e4000802017f */
[----:B---3--:R-:W-:Y:S05]  /*abd0*/  @!P1 NANOSLEEP.SYNCS 0x989680 ;  /* 0x009896800000995d */ /* 0x008fea0003900000 */
[----:B------:R-:W3:Y:S02]  /*abe0*/  @!P1 SYNCS.PHASECHK.TRANS64 P1, [R16+URZ+0x26828], R21 ;  /* 0x02682815100095a7 */ /* 0x000ee4000802007f */
[----:B---3--:R-:W-:Y:S05]  /*abf0*/  @!P1 BRA `(.L_x_1235) ;  /* 0xfffffffc00f09947 */ /* 0x008fea000383ffff */
[----:B------:R-:W-:Y:S05]  /*ac00*/  BRA `(.L_x_1268) ;  /* 0xffffffe400ac7947 */ /* 0x000fea000383ffff */
.L_x_1237:
[----:B---3--:R3:W4:Y:S02]  /*ac10*/  SYNCS.PHASECHK.TRANS64.TRYWAIT P1, [R16+URZ+0x26848], R21 ;  /* 0x02684815100075a7 */ /* 0x008724000802017f */
[----:B----4-:R-:W-:Y:S05]  /*ac20*/  @!P1 NANOSLEEP.SYNCS 0x989680 ;  /* 0x009896800000995d */ /* 0x010fea0003900000 */
[----:B------:R-:W4:Y:S02]  /*ac30*/  @!P1 SYNCS.PHASECHK.TRANS64 P1, [R16+URZ+0x26848], R21 ;  /* 0x02684815100095a7 */ /* 0x000f24000802007f */
[----:B----4-:R-:W-:Y:S05]  /*ac40*/  @!P1 BRA `(.L_x_1237) ;  /* 0xfffffffc00f09947 */ /* 0x010fea000383ffff */
[----:B------:R-:W-:Y:S05]  /*ac50*/  BRA `(.L_x_1269) ;  /* 0xffffffe8005c7947 */ /* 0x000fea000383ffff */
.L_x_1239:
[----:B------:R-:W-:-:S07]  /*ac60*/  SHF.L.U32 R5, R11, 0x1f, RZ ;  /* 0x0000001f0b057819 */ /* 0x000fce00000006ff */
.L_x_1270:
[----:B------:R1:W1:Y:S02]  /*ac70*/  SYNCS.PHASECHK.TRANS64.TRYWAIT P1, [R16+URZ+0x26820], R5 ;  /* 0x02682005100075a7 */ /* 0x000264000802017f */
[----:B-1----:R-:W-:Y:S05]  /*ac80*/  @!P1 NANOSLEEP.SYNCS 0x989680 ;  /* 0x009896800000995d */ /* 0x002fea0003900000 */
[----:B------:R-:W1:Y:S02]  /*ac90*/  @!P1 SYNCS.PHASECHK.TRANS64 P1, [R16+URZ+0x26820], R5 ;  /* 0x02682005100095a7 */ /* 0x000e64000802007f */
[----:B-1----:R-:W-:Y:S05]  /*aca0*/  @!P1 BRA `(.L_x_1270) ;  /* 0xfffffffc00f09947 */ /* 0x002fea000383ffff */
[----:B------:R-:W-:Y:S05]  /*acb0*/  BRA `(.L_x_1271) ;  /* 0xffffffe800f47947 */ /* 0x000fea000383ffff */
.L_x_1242:
[----:B-1----:R1:W3:Y:S02]  /*acc0*/  SYNCS.PHASECHK.TRANS64.TRYWAIT P1, [R16+URZ+0x26840], R13 ;  /* 0x0268400d100075a7 */ /* 0x0022e4000802017f */
[----:B---3--:R-:W-:Y:S05]  /*acd0*/  @!P1 NANOSLEEP.SYNCS 0x989680 ;  /* 0x009896800000995d */ /* 0x008fea0003900000 */
[----:B------:R-:W3:Y:S02]  /*ace0*/  @!P1 SYNCS.PHASECHK.TRANS64 P1, [R16+URZ+0x26840], R13 ;  /* 0x0268400d100095a7 */ /* 0x000ee4000802007f */
[----:B---3--:R-:W-:Y:S05]  /*acf0*/  @!P1 BRA `(.L_x_1242) ;  /* 0xfffffffc00f09947 */ /* 0x008fea000383ffff */
[----:B------:R-:W-:Y:S05]  /*ad00*/  BRA `(.L_x_1272) ;  /* 0xffffffec00c47947 */ /* 0x000fea000383ffff */
.L_x_1244:
[----:B--2---:R2:W3:Y:S02]  /*ad10*/  SYNCS.PHASECHK.TRANS64.TRYWAIT P1, [R16+URZ+0x26828], R13 ;  /* 0x0268280d100075a7 */ /* 0x0044e4000802017f */
[----:B---3--:R-:W-:Y:S05]  /*ad20*/  @!P1 NANOSLEEP.SYNCS 0x989680 ;  /* 0x009896800000995d */ /* 0x008fea0003900000 */
[----:B------:R-:W3:Y:S02]  /*ad30*/  @!P1 SYNCS.PHASECHK.TRANS64 P1, [R16+URZ+0x26828], R13 ;  /* 0x0268280d100095a7 */ /* 0x000ee4000802007f */
[----:B---3--:R-:W-:Y:S05]  /*ad40*/  @!P1 BRA `(.L_x_1244) ;  /* 0xfffffffc00f09947 */ /* 0x008fea000383ffff */
[----:B------:R-:W-:Y:S05]  /*ad50*/  BRA `(.L_x_1273) ;  /* 0xfffffff000687947 */ /* 0x000fea000383ffff */
.L_x_1246:
[----:B---3--:R3:W1:Y:S02]  /*ad60*/  SYNCS.PHASECHK.TRANS64.TRYWAIT P0, [R3+URZ+0x26840], R0 ;  /* 0x02684000030075a7 */ /* 0x008664000800017f */
[----:B-1----:R-:W-:Y:S05]  /*ad70*/  @!P0 NANOSLEEP.SYNCS 0x989680 ;  /* 0x009896800000895d */ /* 0x002fea0003900000 */
[----:B------:R-:W1:Y:S02]  /*ad80*/  @!P0 SYNCS.PHASECHK.TRANS64 P0, [R3+URZ+0x26840], R0 ;  /* 0x02684000030085a7 */ /* 0x000e64000800007f */
[----:B-1----:R-:W-:Y:S05]  /*ad90*/  @!P0 BRA `(.L_x_1246) ;  /* 0xfffffffc00f08947 */ /* 0x002fea000383ffff */
[----:B------:R-:W-:Y:S05]  /*ada0*/  BRA `(.L_x_1274) ;  /* 0xfffffff4002c7947 */ /* 0x000fea000383ffff */
.L_x_1248:
[----:B------:R-:W-:Y:S01]  /*adb0*/  BSSY B1, `(.L_x_1275) ;  /* 0x0000006000017945 */ /* 0x000fe20003800000 */
[----:B------:R-:W-:-:S07]  /*adc0*/  IMAD.MOV.U32 R15, RZ, RZ, -0x1 ;  /* 0xffffffffff0f7424 */ /* 0x000fce00078e00ff */
[----:B------:R-:W-:Y:S05]  /*add0*/  WARPSYNC.COLLECTIVE R15, `(.L_x_1276) ;  /* 0x000000000f0c7348 */ /* 0x000fea0003c00000 */
[----:B------:R-:W-:Y:S02]  /*ade0*/  ELECT P6, UR62, PT ;  /* 0x00000000003e782f */ /* 0x000fe400038c0000 */
[----:B------:R-:W-:Y:S01]  /*adf0*/  MOV R14, UR62 ;  /* 0x0000003e000e7c02 */ /* 0x000fe20008000f00 */
[----:B------:R-:W-:Y:S10]  /*ae00*/  ENDCOLLECTIVE ;  /* 0x000000000000791b */ /* 0x000ff40003800000 */
.L_x_1276:
[----:B------:R-:W-:Y:S05]  /*ae10*/  BSYNC B1 ;  /* 0x0000000000017941 */ /* 0x000fea0003800000 */
.L_x_1275:
[----:B------:R-:W-:Y:S05]  /*ae20*/  BRA `(.L_x_1277) ;  /* 0xfffffff400f47947 */ /* 0x000fea000383ffff */
.L_x_1250:
[----:B-1----:R1:W2:Y:S02]  /*ae30*/  SYNCS.PHASECHK.TRANS64.TRYWAIT P0, [R6+URZ], R5 ;  /* 0x00000005060075a7 */ /* 0x0022a4000800017f */
[----:B--2---:R-:W-:Y:S05]  /*ae40*/  @!P0 NANOSLEEP.SYNCS 0x989680 ;  /* 0x009896800000895d */ /* 0x004fea0003900000 */
[----:B------:R-:W2:Y:S02]  /*ae50*/  @!P0 SYNCS.PHASECHK.TRANS64 P0, [R6+URZ], R5 ;  /* 0x00000005060085a7 */ /* 0x000ea4000800007f */
[----:B--2---:R-:W-:Y:S05]  /*ae60*/  @!P0 BRA `(.L_x_1250) ;  /* 0xfffffffc00f08947 */ /* 0x004fea000383ffff */
[----:B------:R-:W-:Y:S05]  /*ae70*/  BRA `(.L_x_1278) ;  /* 0xfffffff800347947 */ /* 0x000fea000383ffff */
.L_x_1251:
[----:B--2---:R2:W3:Y:S02]  /*ae80*/  SYNCS.PHASECHK.TRANS64.TRYWAIT P0, [R3+URZ], R2 ;  /* 0x00000002030075a7 */ /* 0x0044e4000800017f */
[----:B---3--:R-:W-:Y:S05]  /*ae90*/  @!P0 NANOSLEEP.SYNCS 0x989680 ;  /* 0x009896800000895d */ /* 0x008fea0003900000 */
[----:B------:R-:W3:Y:S02]  /*aea0*/  @!P0 SYNCS.PHASECHK.TRANS64 P0, [R3+URZ], R2 ;  /* 0x00000002030085a7 */ /* 0x000ee4000800007f */
[----:B---3--:R-:W-:Y:S05]  /*aeb0*/  @!P0 BRA `(.L_x_1251) ;  /* 0xfffffffc00f08947 */ /* 0x008fea000383ffff */
[----:B------:R-:W-:Y:S05]  /*aec0*/  BRA `(.L_x_1279) ;  /* 0xfffffff800287947 */ /* 0x000fea000383ffff */
.L_x_1253:
[----:B--2---:R2:W3:Y:S02]  /*aed0*/  SYNCS.PHASECHK.TRANS64.TRYWAIT P0, [R0+URZ], R5 ;  /* 0x00000005000075a7 */ /* 0x0044e4000800017f */
[----:B---3--:R-:W-:Y:S05]  /*aee0*/  @!P0 NANOSLEEP.SYNCS 0x989680 ;  /* 0x009896800000895d */ /* 0x008fea0003900000 */
[----:B------:R-:W3:Y:S02]  /*aef0*/  @!P0 SYNCS.PHASECHK.TRANS64 P0, [R0+URZ], R5 ;  /* 0x00000005000085a7 */ /* 0x000ee4000800007f */
[----:B---3--:R-:W-:Y:S05]  /*af00*/  @!P0 BRA `(.L_x_1253) ;  /* 0xfffffffc00f08947 */ /* 0x008fea000383ffff */
[----:B------:R-:W-:Y:S05]  /*af10*/  BRA `(.L_x_1280) ;  /* 0xfffffff8002c7947 */ /* 0x000fea000383ffff */
.L_x_1281:
        /* <DEDUP_REMOVED lines=14> */
.L_x_6562:


//--------------------- .text._ZN7cutlass13device_kernelIN5flash11enable_sm90INS1_16FlashAttnBwdSm90INS1_25CollectiveMainloopBwdSm90ILi2ELi2ELi2EN4cute5tupleIJNS5_1CILi1EEES8_S8_EEENS6_IJNS7_ILi64EEENS7_ILi128EEENS7_ILi96EEEEEENS_6half_tEfNS_4arch4Sm90ELb0ELb1ELb1ELb0ELb0ELb1ELb0ELb0ELi2ELi1ELi2ELi1ELb1EEENS1_24CollectiveEpilogueBwdGQAISD_fSG_Li256ELb0ELb0EEENS1_19SingleTileSchedulerILb0ELb0ELb0ELi128EEEEEEEEEvNT_6ParamsE --------------------------
	.section	.text._ZN7cutlass13device_kernelIN5flash11enable_sm90INS1_16FlashAttnBwdSm90INS1_25CollectiveMainloopBwdSm90ILi2ELi2ELi2EN4cute5tupleIJNS5_1CILi1EEES8_S8_EEENS6_IJNS7_ILi64EEENS7_ILi128EEENS7_ILi96EEEEEENS_6half_tEfNS_4arch4Sm90ELb0ELb1ELb1ELb0ELb0ELb1ELb0ELb0ELi2ELi1ELi2ELi1ELb1EEENS1_24CollectiveEpilogueBwdGQAISD_fSG_Li256ELb0ELb0EEENS1_19SingleTileSchedulerILb0ELb0ELb0ELi128EEEEEEEEEvNT_6ParamsE,"ax",@progbits
	.align	128
.text._ZN7cutlass13device_kernelIN5flash11enable_sm90INS1_16FlashAttnBwdSm90INS1_25CollectiveMainloopBwdSm90ILi2ELi2ELi2EN4cute5tupleIJNS5_1CILi1EEES8_S8_EEENS6_IJNS7_ILi64EEENS7_ILi128EEENS7_ILi96EEEEEENS_6half_tEfNS_4arch4Sm90ELb0ELb1ELb1ELb0ELb0ELb1ELb0ELb0ELi2ELi1ELi2ELi1ELb1EEENS1_24CollectiveEpilogueBwdGQAISD_fSG_Li256ELb0ELb0EEENS1_19SingleTileSchedulerILb0ELb0ELb0ELi128EEEEEEEEEvNT_6ParamsE:
        .type           _ZN7cutlass13device_kernelIN5flash11enable_sm90INS1_16FlashAttnBwdSm90INS1_25CollectiveMainloopBwdSm90ILi2ELi2ELi2EN4cute5tupleIJNS5_1CILi1EEES8_S8_EEENS6_IJNS7_ILi64EEENS7_ILi128EEENS7_ILi96EEEEEENS_6half_tEfNS_4arch4Sm90ELb0ELb1ELb1ELb0ELb0ELb1ELb0ELb0ELi2ELi1ELi2ELi1ELb1EEENS1_24CollectiveEpilogueBwdGQAISD_fSG_Li256ELb0ELb0EEENS1_19SingleTileSchedulerILb0ELb0ELb0ELi128EEEEEEEEEvNT_6ParamsE,@function
        .size           _ZN7cutlass13device_kernelIN5flash11enable_sm90INS1_16FlashAttnBwdSm90INS1_25CollectiveMainloopBwdSm90ILi2ELi2ELi2EN4cute5tupleIJNS5_1CILi1EEES8_S8_EEENS6_IJNS7_ILi64EEENS7_ILi128EEENS7_ILi96EEEEEENS_6half_tEfNS_4arch4Sm90ELb0ELb1ELb1ELb0ELb0ELb1ELb0ELb0ELi2ELi1ELi2ELi1ELb1EEENS1_24CollectiveEpilogueBwdGQAISD_fSG_Li256ELb0ELb0EEENS1_19SingleTileSchedulerILb0ELb0ELb0ELi128EEEEEEEEEvNT_6ParamsE,(.L_x_6563 - _ZN7cutlass13device_kernelIN5flash11enable_sm90INS1_16FlashAttnBwdSm90INS1_25CollectiveMainloopBwdSm90ILi2ELi2ELi2EN4cute5tupleIJNS5_1CILi1EEES8_S8_EEENS6_IJNS7_ILi64EEENS7_ILi128EEENS7_ILi96EEEEEENS_6half_tEfNS_4arch4Sm90ELb0ELb1ELb1ELb0ELb0ELb1ELb0ELb0ELi2ELi1ELi2ELi1ELb1EEENS1_24CollectiveEpilogueBwdGQAISD_fSG_Li256ELb0ELb0EEENS1_19SingleTileSchedulerILb0ELb0ELb0ELi128EEEEEEEEEvNT_6ParamsE)
        .other          _ZN7cutlass13device_kernelIN5flash11enable_sm90INS1_16FlashAttnBwdSm90INS1_25CollectiveMainloopBwdSm90ILi2ELi2ELi2EN4cute5tupleIJNS5_1CILi1EEES8_S8_EEENS6_IJNS7_ILi64EEENS7_ILi128EEENS7_ILi96EEEEEENS_6half_tEfNS_4arch4Sm90ELb0ELb1ELb1ELb0ELb0ELb1ELb0ELb0ELi2ELi1ELi2ELi1ELb1EEENS1_24CollectiveEpilogueBwdGQAISD_fSG_Li256ELb0ELb0EEENS1_19SingleTileSchedulerILb0ELb0ELb0ELi128EEEEEEEEEvNT_6ParamsE,@"STO_CUDA_ENTRY STV_DEFAULT"
_ZN7cutlass13device_kernelIN5flash11enable_sm90INS1_16FlashAttnBwdSm90INS1_25CollectiveMainloopBwdSm90ILi2ELi2ELi2EN4cute5tupleIJNS5_1CILi1EEES8_S8_EEENS6_IJNS7_ILi64EEENS7_ILi128EEENS7_ILi96EEEEEENS_6half_tEfNS_4arch4Sm90ELb0ELb1ELb1ELb0ELb0ELb1ELb0ELb0ELi2ELi1ELi2ELi1ELb1EEENS1_24CollectiveEpilogueBwdGQAISD_fSG_Li256ELb0ELb0EEENS1_19SingleTileSchedulerILb0ELb0ELb0ELi128EEEEEEEEEvNT_6ParamsE:
        /* <DEDUP_REMOVED lines=24> */
.L_x_1283:
[----:B------:R-:W-:Y:S05]  /*0180*/  BSYNC B0 ;  /* 0x0000000000007941 */ /* 0x000fea0003800000 */
.L_x_1282:
        /* <DEDUP_REMOVED lines=37> */
.L_x_1284:
        /* <DEDUP_REMOVED lines=22> */
.L_x_1285:
[----:B------:R-:W-:Y:S01]  /*0540*/  PLOP3.LUT P0, PT, PT, PT, UP0, 0x80, 0x0 ;  /* 0x000000000000781c */ /* 0x000fe20003f0f008 */
[----:B------:R-:W-:Y:S01]  /*0550*/  NOP ;  /* 0x0000000000007918 */ /* 0x000fe20000000000 */
[----:B------:R-:W-:Y:S01]  /*0560*/  BSSY B6, `(.L_x_1286) ;  /* 0x000084e000067945 */ /* 0x000fe20003800000 */
[----:B-12-4-:R-:W-:Y:S10]  /*0570*/  BAR.SYNC.DEFER_BLOCKING 0x0 ;  /* 0x0000000000007b1d */ /* 0x016ff40000010000 */
[----:B------:R-:W-:Y:S05]  /*0580*/  @!P0 BRA `(.L_x_1287) ;  /* 0x0000005000608947 */ /* 0x000fea0003800000 */
.L_x_1288:
        /* <DEDUP_REMOVED lines=13> */
[----:B----4-:R-:W-:Y:S05]  /*0660*/  @!P0 BRA `(.L_x_1289) ;  /* 0x0000008000f48947 */ /* 0x010fea0003800000 */
        /* <DEDUP_REMOVED lines=73> */
.L_x_1290:
        /* <DEDUP_REMOVED lines=28> */
.L_x_1293:
        /* <DEDUP_REMOVED lines=15> */
.L_x_1292:
        /* <DEDUP_REMOVED lines=22> */
.L_x_1295:
        /* <DEDUP_REMOVED lines=15> */
.L_x_1294:
[----:B------:R-:W-:Y:S01]  /*1000*/  SHF.R.S32.HI R19, RZ, 0x1f, R18 ;  /* 0x0000001fff137819 */ /* 0x000fe20000011412 */
[----:B------:R-:W-:-:S03]  /*1010*/  UMOV UR4, 0xffffffff ;  /* 0xffffffff00047882 */ /* 0x000fc60000000000 */
[----:B------:R-:W-:-:S04]  /*1020*/  LEA.HI R0, R19, R18, RZ, 0x7 ;  /* 0x0000001213007211 */ /* 0x000fc800078f38ff */
[----:B------:R-:W-:Y:S01]  /*1030*/  SHF.R.S32.HI R17, RZ, 0x7, R0 ;  /* 0x00000007ff117819 */ /* 0x000fe20000011400 */
[----:B------:R-:W-:Y:S06]  /*1040*/  BRA.DIV UR4, `(.L_x_1296) ;  /* 0x0000007a04847947 */ /* 0x000fec000b800000 */
[----:B------:R1:W2:Y:S02]  /*1050*/  SHFL.IDX PT, R14, R17, RZ, 0x1f ;  /* 0x00001fff110e7589 */ /* 0x0002a400000e0000 */
.L_x_1368:
        /* <DEDUP_REMOVED lines=15> */
.L_x_1297:
        /* <DEDUP_REMOVED lines=19> */
.L_x_1299:
        /* <DEDUP_REMOVED lines=127> */
.L_x_1310:
[----:B------:R-:W-:-:S06]  /*1a70*/  UISETP.NE.AND UP0, UPT, UR16, 0x3, UPT ;  /* 0x000000031000788c */ /* 0x000fcc000bf05270 */
[----:B------:R-:W-:-:S13]  /*1a80*/  PLOP3.LUT P6, PT, PT, PT, UP0, 0x80, 0x0 ;  /* 0x000000000000781c */ /* 0x000fda0003fcf008 */
[----:B-1----:R-:W-:Y:S05]  /*1a90*/  @!P6 BRA `(.L_x_1300) ;  /* 0x000000000004e947 */ /* 0x002fea0003800000 */
[----:B------:R-:W-:Y:S01]  /*1aa0*/  BPT.TRAP 0x1 ;  /* 0x000000040000795c */ /* 0x000fe20000300000 */
.L_x_1300:
[----:B------:R-:W-:Y:S01]  /*1ab0*/  R2UR UR6, R237 ;  /* 0x00000000ed0672ca */ /* 0x000fe200000e0000 */
[----:B------:R-:W-:-:S05]  /*1ac0*/  IMAD.U32 R120, RZ, RZ, UR4 ;  /* 0x00000004ff787e24 */ /* 0x000fca000f8e00ff */
[----:B------:R-:W-:-:S07]  /*1ad0*/  SHF.L.U32 R120, R120, 0x1f, RZ ;  /* 0x0000001f78787819 */ /* 0x000fce00000006ff */
[----:B------:R-:W-:-:S09]  /*1ae0*/  ULEA UR6, UR5, UR6, 0x3 ;  /* 0x0000000605067291 */ /* 0x000fd2000f8e183f */
[----:B------:R1:W2:Y:S01]  /*1af0*/  SYNCS.PHASECHK.TRANS64.TRYWAIT P0, [UR6+0x26810], R120 ;  /* 0x02681078ff0075a7 */ /* 0x0002a20008000146 */
[----:B------:R-:W-:Y:S05]  /*1b00*/  @!P6 BRA `(.L_x_1301) ;  /* 0x000000000004e947 */ /* 0x000fea0003800000 */
[----:B------:R-:W-:Y:S01]  /*1b10*/  BPT.TRAP 0x1 ;  /* 0x000000040000795c */ /* 0x000fe20000300000 */
.L_x_1301:
[----:B--2---:R-:W-:Y:S05]  /*1b20*/  @P0 BRA `(.L_x_1302) ;  /* 0x0000000000080947 */ /* 0x004fea0003800000 */
[----:B------:R-:W2:Y:S02]  /*1b30*/  SYNCS.PHASECHK.TRANS64.TRYWAIT P0, [UR6+0x26810], R120 ;  /* 0x02681078ff0075a7 */ /* 0x000ea40008000146 */
[----:B--2---:R-:W-:Y:S05]  /*1b40*/  @!P0 BRA `(.L_x_1303) ;  /* 0x0000006c00f88947 */ /* 0x004fea0003800000 */
.L_x_1302:
        /* <DEDUP_REMOVED lines=66> */
.L_x_1304:
[----:B------:R1:W1:Y:S01]  /*1f70*/  SYNCS.PHASECHK.TRANS64.TRYWAIT P0, [UR6+0x26830], R120 ;  /* 0x02683078ff0075a7 */ /* 0x0002620008000146 */
[----:B------:R-:W-:Y:S05]  /*1f80*/  @!P6 BRA `(.L_x_1305) ;  /* 0x000000000004e947 */ /* 0x000fea0003800000 */
[----:B------:R-:W-:Y:S01]  /*1f90*/  BPT.TRAP 0x1 ;  /* 0x000000040000795c */ /* 0x000fe20000300000 */
.L_x_1305:
        /* <DEDUP_REMOVED lines=50> */
.L_x_1306:
        /* <DEDUP_REMOVED lines=604> */
.L_x_1308:
        /* <DEDUP_REMOVED lines=46> */
.L_x_1309:
        /* <DEDUP_REMOVED lines=62> */
.L_x_1291:
[----:B------:R-:W-:Y:S05]  /*4f40*/  @P0 BRA `(.L_x_1289) ;  /* 0x0000003800bc0947 */ /* 0x000fea0003800000 */
[----:B-1----:R-:W1:Y:S01]  /*4f50*/  S2R R4, SR_TID.X ;  /* 0x0000000000047919 */ /* 0x002e620000002100 */
[----:B------:R-:W2:Y:S01]  /*4f60*/  S2UR UR5, SR_CTAID.Y ;  /* 0x00000000000579c3 */ /* 0x000ea20000002600 */
[----:B------:R-:W-:Y:S01]  /*4f70*/  ULDC UR4, c[0x0][0x850] ;  /* 0x0002140000047ab9 */ /* 0x000fe20000000800 */
[----:B------:R-:W-:Y:S01]  /*4f80*/  ULDC.64 UR12, c[0x0][0x818] ;  /* 0x00020600000c7ab9 */ /* 0x000fe20000000a00 */
[----:B------:R-:W-:Y:S01]  /*4f90*/  UISETP.NE.AND UP0, UPT, UR4, 0x1, UPT ;  /* 0x000000010400788c */ /* 0x000fe2000bf05270 */
[----:B------:R-:W-:Y:S01]  /*4fa0*/  BSSY B0, `(.L_x_1311) ;  /* 0x0000052000007945 */ /* 0x000fe20003800000 */
[----:B------:R-:W-:Y:S01]  /*4fb0*/  ULDC.64 UR14, c[0x0][0x820] ;  /* 0x00020800000e7ab9 */ /* 0x000fe20000000a00 */
[----:B------:R-:W-:Y:S01]  /*4fc0*/  UMOV UR4, 0x400 ;  /* 0x0000040000047882 */ /* 0x000fe20000000000 */
[----:B------:R-:W-:Y:S01]  /*4fd0*/  ULDC.64 UR16, c[0x0][0x848] ;  /* 0x0002120000107ab9 */ /* 0x000fe20000000a00 */
[----:B------:R-:W3:Y:S06]  /*4fe0*/  S2UR UR9, SR_CgaCtaId ;  /* 0x00000000000979c3 */ /* 0x000eec0000008800 */
[----:B------:R-:W-:-:S02]  /*4ff0*/  @UP0 ULDC UR6, c[0x0][0x854] ;  /* 0x0002150000060ab9 */ /* 0x000fc40000000800 */
[----:B------:R-:W4:Y:S01]  /*5000*/  S2UR UR8, SR_CTAID.X ;  /* 0x00000000000879c3 */ /* 0x000f220000002500 */
[----:B--2---:R-:W-:-:S07]  /*5010*/  UIMAD.WIDE.U32 UR6, UR5, UR6, URZ ;  /* 0x00000006050672a5 */ /* 0x004fce000f8e003f */
[----:B------:R-:W2:Y:S01]  /*5020*/  S2UR UR18, SR_CTAID.Z ;  /* 0x00000000001279c3 */ /* 0x000ea20000002700 */
[----:B-1----:R-:W-:Y:S01]  /*5030*/  VIADD R3, R4, 0xffffff80 ;  /* 0xffffff8004037836 */ /* 0x002fe20000000000 */
[----:B---3--:R-:W-:-:S03]  /*5040*/  ULEA UR4, UR9, UR4, 0x18 ;  /* 0x0000000409047291 */ /* 0x008fc6000f8ec03f */
[----:B------:R-:W-:Y:S01]  /*5050*/  @UP0 ULDC UR9, c[0x0][0x858] ;  /* 0x0002160000090ab9 */ /* 0x000fe20000000800 */
[----:B------:R-:W-:Y:S01]  /*5060*/  SHF.R.S32.HI R0, RZ, 0x1f, R3 ;  /* 0x0000001fff007819 */ /* 0x000fe20000011403 */
[----:B------:R-:W-:Y:S01]  /*5070*/  @UP0 USHF.R.U32.HI UR5, URZ, UR9, UR7 ;  /* 0x000000093f050299 */ /* 0x000fe20008011607 */
[----:B------:R-:W-:Y:S01]  /*5080*/  BAR.SYNC.DEFER_BLOCKING 0x1, 0x100 ;  /* 0x0044000000007b1d */ /* 0x000fe20000010000 */
[----:B------:R-:W-:Y:S01]  /*5090*/  ISETP.NE.AND P0, PT, R3, RZ, PT ;  /* 0x000000ff0300720c */ /* 0x000fe20003f05270 */
[----:B----4-:R-:W-:Y:S01]  /*50a0*/  UIMAD UR8, UR8, 0x3000, URZ ;  /* 0x00003000080878a4 */ /* 0x010fe2000f8e023f */
[----:B------:R-:W-:Y:S01]  /*50b0*/  LEA.HI R2, R0, R3, RZ, 0x7 ;  /* 0x0000000300027211 */ /* 0x000fe200078f38ff */
[----:B------:R-:W-:Y:S02]  /*50c0*/  USHF.R.S32.HI UR10, URZ, 0x1f, UR5 ;  /* 0x0000001f3f0a7899 */ /* 0x000fe40008011405 */
[----:B------:R-:W-:Y:S01]  /*50d0*/  USHF.R.S32.HI UR9, URZ, 0x1f, UR8 ;  /* 0x0000001f3f097899 */ /* 0x000fe20008011408 */
[----:B------:R-:W-:Y:S01]  /*50e0*/  LOP3.LUT R0, R2, 0x3fffff80, RZ, 0xc0, !PT ;  /* 0x3fffff8002007812 */ /* 0x000fe200078ec0ff */
[----:B------:R-:W-:Y:S01]  /*50f0*/  UIMAD UR11, UR10, UR12, URZ ;  /* 0x0000000c0a0b72a4 */ /* 0x000fe2000f8e023f */
[----:B------:R-:W-:Y:S01]  /*5100*/  SHF.R.S32.HI R5, RZ, 0x7, R2 ;  /* 0x00000007ff057819 */ /* 0x000fe20000011402 */
[----:B------:R-:W-:-:S02]  /*5110*/  UIMAD.WIDE.U32 UR6, UR5, UR12, UR8 ;  /* 0x0000000c050672a5 */ /* 0x000fc4000f8e0008 */
[----:B------:R-:W-:Y:S01]  /*5120*/  IMAD.IADD R0, R3, 0x1, -R0 ;  /* 0x0000000103007824 */ /* 0x000fe200078e0a00 */
[----:B------:R-:W-:-:S03]  /*5130*/  UIMAD UR11, UR5, UR13, UR11 ;  /* 0x0000000d050b72a4 */ /* 0x000fc6000f8e020b */
[----:B------:R-:W-:Y:S01]  /*5140*/  IMAD R0, R5, 0x600, R0 ;  /* 0x0000060005007824 */ /* 0x000fe200078e0200 */
[----:B------:R-:W-:Y:S01]  /*5150*/  ULDC.64 UR12, c[0x0][0x840] ;  /* 0x00021000000c7ab9 */ /* 0x000fe20000000a00 */
[----:B------:R-:W-:Y:S02]  /*5160*/  UIADD3 UR7, UR7, UR11, URZ ;  /* 0x0000000b07077290 */ /* 0x000fe4000fffe03f */
[----:B------:R-:W-:Y:S01]  /*5170*/  IMAD.SHL.U32 R0, R0, 0x4, RZ ;  /* 0x0000000400007824 */ /* 0x000fe200078e00ff */
[----:B------:R-:W-:Y:S02]  /*5180*/  UIMAD UR10, UR10, UR12, URZ ;  /* 0x0000000c0a0a72a4 */ /* 0x000fe4000f8e023f */
[----:B------:R-:W-:Y:S02]  /*5190*/  UIMAD.WIDE.U32 UR8, UR5, UR12, UR8 ;  /* 0x0000000c050872a5 */ /* 0x000fe4000f8e0008 */
[----:B------:R-:W-:Y:S01]  /*51a0*/  LEA R0, R0, UR4, 0x2 ;  /* 0x0000000400007c11 */ /* 0x000fe2000f8e10ff */
[----:B------:R-:W-:-:S02]  /*51b0*/  UIMAD UR12, UR5, UR13, UR10 ;  /* 0x0000000d050c72a4 */ /* 0x000fc4000f8e020a */
[----:B--2---:R-:W-:Y:S02]  /*51c0*/  USHF.R.S32.HI UR5, URZ, 0x1f, UR18 ;  /* 0x0000001f3f057899 */ /* 0x004fe40008011412 */
[----:B------:R1:W-:Y:S01]  /*51d0*/  STS.128 [R0], R24 ;  /* 0x0000001800007388 */ /* 0x0003e20000000c00 */
[----:B------:R-:W-:Y:S02]  /*51e0*/  UIADD3 UR9, UR9, UR12, URZ ;  /* 0x0000000c09097290 */ /* 0x000fe4000fffe03f */
[----:B------:R-:W-:Y:S01]  /*51f0*/  UIMAD UR10, UR5, UR14, URZ ;  /* 0x0000000e050a72a4 */ /* 0x000fe2000f8e023f */
[----:B------:R1:W-:Y:S01]  /*5200*/  STS.128 [R0+0x800], R28 ;  /* 0x0008001c00007388 */ /* 0x0003e20000000c00 */
[----:B------:R-:W-:Y:S02]  /*5210*/  UIMAD UR5, UR5, UR16, URZ ;  /* 0x00000010050572a4 */ /* 0x000fe4000f8e023f */
[----:B------:R-:W-:Y:S01]  /*5220*/  UIMAD UR10, UR18, UR15, UR10 ;  /* 0x0000000f120a72a4 */ /* 0x000fe2000f8e020a */
[----:B------:R1:W-:Y:S01]  /*5230*/  STS.128 [R0+0x1000], R32 ;  /* 0x0010002000007388 */ /* 0x0003e20000000c00 */
[----:B------:R-:W-:-:S02]  /*5240*/  UIMAD.WIDE.U32 UR6, UR18, UR14, UR6 ;  /* 0x0000000e120672a5 */ /* 0x000fc4000f8e0006 */
[----:B------:R-:W-:Y:S01]  /*5250*/  UIMAD UR5, UR18, UR17, UR5 ;  /* 0x00000011120572a4 */ /* 0x000fe2000f8e0205 */
[----:B------:R1:W-:Y:S01]  /*5260*/  STS.128 [R0+0x1800], R36 ;  /* 0x0018002400007388 */ /* 0x0003e20000000c00 */
[----:B------:R-:W-:Y:S01]  /*5270*/  UIMAD.WIDE.U32 UR8, UR18, UR16, UR8 ;  /* 0x00000010120872a5 */ /* 0x000fe2000f8e0008 */
[----:B------:R-:W-:Y:S02]  /*5280*/  ULDC.64 UR12, c[0x0][0x800] ;  /* 0x00020000000c7ab9 */ /* 0x000fe40000000a00 */
[----:B------:R1:W-:Y:S01]  /*5290*/  STS.128 [R0+0x2000], R40 ;  /* 0x0020002800007388 */ /* 0x0003e20000000c00 */
[----:B------:R-:W-:Y:S01]  /*52a0*/  ULDC.64 UR14, c[0x0][0x828] ;  /* 0x00020a00000e7ab9 */ /* 0x000fe20000000a00 */
[----:B------:R-:W-:Y:S02]  /*52b0*/  UIADD3 UR7, UR7, UR10, URZ ;  /* 0x0000000a07077290 */ /* 0x000fe4000fffe03f */
[----:B------:R1:W-:Y:S01]  /*52c0*/  STS.128 [R0+0x2800], R44 ;  /* 0x0028002c00007388 */ /* 0x0003e20000000c00 */
[----:B------:R-:W-:-:S02]  /*52d0*/  ULEA UR12, UP0, UR6, UR12, 0x2 ;  /* 0x0000000c060c7291 */ /* 0x000fc4000f80103f */
[----:B------:R-:W-:Y:S01]  /*52e0*/  UIADD3 UR5, UR9, UR5, URZ ;  /* 0x0000000509057290 */ /* 0x000fe2000fffe03f */
[----:B------:R1:W-:Y:S01]  /*52f0*/  STS.128 [R0+0x3000], R48 ;  /* 0x0030003000007388 */ /* 0x0003e20000000c00 */
[----:B------:R-:W-:Y:S02]  /*5300*/  ULEA UR14, UP1, UR8, UR14, 0x2 ;  /* 0x0000000e080e7291 */ /* 0x000fe4000f82103f */
[----:B------:R-:W-:Y:S01]  /*5310*/  ULEA.HI.X UR13, UR6, UR13, UR7, 0x2, UP0 ;  /* 0x0000000d060d7291 */ /* 0x000fe200080f1407 */
[----:B------:R1:W-:Y:S01]  /*5320*/  STS.128 [R0+0x3800], R52 ;  /* 0x0038003400007388 */ /* 0x0003e20000000c00 */
[----:B------:R-:W-:-:S03]  /*5330*/  ULEA.HI.X UR7, UR8, UR15, UR5, 0x2, UP1 ;  /* 0x0000000f08077291 */ /* 0x000fc600088f1405 */
        /* <DEDUP_REMOVED lines=10> */
[----:B--2---:R-:W-:Y:S06]  /*53e0*/  BAR.SYNC.DEFER_BLOCKING 0x1, 0x100 ;  /* 0x0044000000007b1d */ /* 0x004fec0000010000 */
[----:B------:R-:W-:Y:S05]  /*53f0*/  @P0 BRA `(.L_x_1312) ;  /* 0x0000000000300947 */ /* 0x000fea0003800000 */
[----:B------:R-:W-:Y:S01]  /*5400*/  PLOP3.LUT P0, PT, PT, PT, PT, 0x80, 0x0 ;  /* 0x000000000000781c */ /* 0x000fe20003f0f070 */
[----:B------:R-:W-:Y:S01]  /*5410*/  UMOV UR5, 0xc00 ;  /* 0x00000c0000057882 */ /* 0x000fe20000000000 */
[----:B------:R-:W-:Y:S01]  /*5420*/  UMOV UR8, 0x0 ;  /* 0x0000000000087882 */ /* 0x000fe20000000000 */
[----:B------:R-:W-:Y:S01]  /*5430*/  UMOV UR9, 0x14f00000 ;  /* 0x14f0000000097882 */ /* 0x000fe20000000000 */
[----:B------:R-:W-:-:S09]  /*5440*/  UMOV UR6, UR14 ;  /* 0x0000000e00067c82 */ /* 0x000fd20008000000 */
.L_x_1313:
[----:B------:R-:W-:Y:S01]  /*5450*/  @P0 ELECT P1, URZ, PT ;  /* 0x00000000003f082f */ /* 0x000fe20003820000 */
[----:B------:R2:W-:-:S12]  /*5460*/  UBLKRED.G.S.ADD.F32.RN [UR6], [UR4], UR5, desc[UR8] ;  /* 0x00000806040073bb */ /* 0x0005d800080a1405 */
[----:B------:R-:W-:Y:S02]  /*5470*/  @P1 PLOP3.LUT P0, PT, P1, PT, PT, 0x8, 0x0 ;  /* 0x000000000000181c */ /* 0x000fe40000f0e170 */
[----:B------:R-:W-:-:S11]  /*5480*/  PLOP3.LUT P1, PT, PT, PT, PT, 0x8, 0x0 ;  /* 0x000000000000781c */ /* 0x000fd60003f2e170 */
[----:B--2---:R-:W-:Y:S05]  /*5490*/  @P0 BRA.U.ANY `(.L_x_1313) ;  /* 0xfffffffd00ec0947 */ /* 0x004fea000393ffff */
[----:B------:R0:W-:Y:S01]  /*54a0*/  UTMACMDFLUSH ;  /* 0x00000000000079b7 */ /* 0x0001e20000000000 */
[----:B------:R-:W-:-:S04]  /*54b0*/  DEPBAR.LE SB0, 0x0 ;  /* 0x000080000000791a */ /* 0x000fc80000000000 */
.L_x_1312:
[----:B------:R-:W-:Y:S05]  /*54c0*/  BSYNC B0 ;  /* 0x0000000000007941 */ /* 0x000fea0003800000 */
.L_x_1311:
        /* <DEDUP_REMOVED lines=28> */
.L_x_1314:
[----:B------:R-:W-:Y:S01]  /*5690*/  @P0 ELECT P1, URZ, PT ;  /* 0x00000000003f082f */ /* 0x000fe20003820000 */
[----:B------:R2:W-:-:S12]  /*56a0*/  UBLKRED.G.S.ADD.F32.RN [UR6], [UR4], UR5, desc[UR8] ;  /* 0x00000806040073bb */ /* 0x0005d800080a1405 */
[----:B------:R-:W-:Y:S02]  /*56b0*/  @P1 PLOP3.LUT P0, PT, P1, PT, PT, 0x8, 0x0 ;  /* 0x000000000000181c */ /* 0x000fe40000f0e170 */
[----:B------:R-:W-:-:S11]  /*56c0*/  PLOP3.LUT P1, PT, PT, PT, PT, 0x8, 0x0 ;  /* 0x000000000000781c */ /* 0x000fd60003f2e170 */
[----:B--2---:R-:W-:Y:S05]  /*56d0*/  @P0 BRA.U.ANY `(.L_x_1314) ;  /* 0xfffffffd00ec0947 */ /* 0x004fea000393ffff */
[----:B------:R0:W-:Y:S01]  /*56e0*/  UTMACMDFLUSH ;  /* 0x00000000000079b7 */ /* 0x0001e20000000000 */
[----:B------:R-:W-:-:S04]  /*56f0*/  DEPBAR.LE SB0, 0x0 ;  /* 0x000080000000791a */ /* 0x000fc80000000000 */
[----:B------:R-:W-:Y:S05]  /*5700*/  BRA `(.L_x_1289) ;  /* 0x0000003000cc7947 */ /* 0x000fea0003800000 */
.L_x_1287:
        /* <DEDUP_REMOVED lines=40> */
.L_x_1316:
[----:B------:R-:W-:Y:S02]  /*5990*/  UISETP.GT.AND UP0, UPT, UR8, UR5, UPT ;  /* 0x000000050800728c */ /* 0x000fe4000bf04270 */
[----:B------:R-:W-:Y:S02]  /*59a0*/  USHF.R.S32.HI UR14, URZ, 0x1f, UR12 ;  /* 0x0000001f3f0e7899 */ /* 0x000fe4000801140c */
[----:B------:R-:W-:Y:S02]  /*59b0*/  USHF.R.S32.HI UR4, URZ, 0x1f, UR13 ;  /* 0x0000001f3f047899 */ /* 0x000fe4000801140d */
[----:B------:R-:W-:-:S13]  /*59c0*/  PLOP3.LUT P0, PT, PT, PT, UP0, 0x80, 0x0 ;  /* 0x000000000000781c */ /* 0x000fda0003f0f008 */
[----:B------:R-:W-:Y:S05]  /*59d0*/  @!P0 BRA `(.L_x_1289) ;  /* 0x0000003000188947 */ /* 0x000fea0003800000 */
[----:B------:R-:W-:Y:S01]  /*59e0*/  ULDC.64 UR10, c[0x0][0x2d8] ;  /* 0x0000b600000a7ab9 */ /* 0x000fe20000000a00 */
[----:B------:R-:W-:Y:S01]  /*59f0*/  ELECT P0, URZ, PT ;  /* 0x00000000003f782f */ /* 0x000fe20003800000 */
[----:B------:R-:W-:Y:S02]  /*5a00*/  UIMAD UR9, UR4, UR10, URZ ;  /* 0x0000000a040972a4 */ /* 0x000fe4000f8e023f */
[----:B------:R-:W-:Y:S02]  /*5a10*/  UIADD3 UR4, -UR5, UR8, URZ ;  /* 0x0000000805047290 */ /* 0x000fe4000fffe13f */
[----:B------:R-:W-:Y:S02]  /*5a20*/  UIMAD.WIDE.U32 UR6, UR13, UR10, URZ ;  /* 0x0000000a0d0672a5 */ /* 0x000fe4000f8e003f */
[----:B------:R-:W-:Y:S02]  /*5a30*/  ULOP3.LUT UR4, UR4, 0x1, URZ, 0xc0, !UPT ;  /* 0x0000000104047892 */ /* 0x000fe4000f8ec03f */
[----:B------:R-:W-:-:S02]  /*5a40*/  UIMAD UR9, UR13, UR11, UR9 ;  /* 0x0000000b0d0972a4 */ /* 0x000fc4000f8e0209 */
[----:B------:R-:W-:Y:S01]  /*5a50*/  UISETP.NE.U32.AND UP0, UPT, UR4, 0x1, UPT ;  /* 0x000000010400788c */ /* 0x000fe2000bf05070 */
[----:B------:R-:W-:Y:S01]  /*5a60*/  ULDC.64 UR10, c[0x0][0x2e0] ;  /* 0x0000b800000a7ab9 */ /* 0x000fe20000000a00 */
[----:B------:R-:W-:Y:S02]  /*5a70*/  UIADD3 UR7, UR7, UR9, URZ ;  /* 0x0000000907077290 */ /* 0x000fe4000fffe03f */
[----:B------:R-:W-:Y:S02]  /*5a80*/  UIMAD UR9, UR14, UR10, URZ ;  /* 0x0000000a0e0972a4 */ /* 0x000fe4000f8e023f */
[----:B------:R-:W-:Y:S01]  /*5a90*/  PLOP3.LUT P1, PT, PT, PT, UP0, 0x80, 0x0 ;  /* 0x000000000000781c */ /* 0x000fe20003f2f008 */
[----:B------:R-:W-:Y:S02]  /*5aa0*/  UIMAD.WIDE.U32 UR6, UR12, UR10, UR6 ;  /* 0x0000000a0c0672a5 */ /* 0x000fe4000f8e0006 */
[----:B------:R-:W-:-:S04]  /*5ab0*/  UIMAD UR9, UR12, UR11, UR9 ;  /* 0x0000000b0c0972a4 */ /* 0x000fc8000f8e0209 */
[----:B------:R-:W-:-:S06]  /*5ac0*/  UIADD3 UR9, UR7, UR9, URZ ;  /* 0x0000000907097290 */ /* 0x000fcc000fffe03f */
[----:B------:R-:W-:Y:S06]  /*5ad0*/  @P1 BRA `(.L_x_1317) ;  /* 0x0000000000bc1947 */ /* 0x000fec0003800000 */
        /* <DEDUP_REMOVED lines=18> */
.L_x_1319:
[----:B------:R-:W-:Y:S05]  /*5c00*/  BSYNC B0 ;  /* 0x0000000000007941 */ /* 0x000fea0003800000 */
.L_x_1318:
        /* <DEDUP_REMOVED lines=19> */
.L_x_1321:
[----:B------:R-:W-:Y:S05]  /*5d40*/  BSYNC B0 ;  /* 0x0000000000007941 */ /* 0x000fea0003800000 */
.L_x_1320:
[----:B------:R-:W-:Y:S06]  /*5d50*/  BAR.ARV 0xa, 0xa0 ;  /* 0x0282800000007b1d */ /* 0x000fec0000002000 */
[----:B------:R-:W-:Y:S04]  /*5d60*/  BSSY B0, `(.L_x_1322) ;  /* 0x0000003000007945 */ /* 0x000fe80003800000 */
[----:B------:R-:W-:Y:S05]  /*5d70*/  @!P0 BRA `(.L_x_1323) ;  /* 0x0000000000048947 */ /* 0x000fea0003800000 */
[----:B------:R-:W-:-:S04]  /*5d80*/  DEPBAR.LE SB0, 0x0 ;  /* 0x000080000000791a */ /* 0x000fc80000000000 */
.L_x_1323:
[----:B------:R-:W-:Y:S05]  /*5d90*/  BSYNC B0 ;  /* 0x0000000000007941 */ /* 0x000fea0003800000 */
.L_x_1322:
[----:B------:R-:W-:Y:S06]  /*5da0*/  BAR.ARV 0xb, 0xa0 ;  /* 0x02c2800000007b1d */ /* 0x000fec0000002000 */
[----:B------:R-:W-:Y:S01]  /*5db0*/  UIADD3 UR12, UR5, 0x1, URZ ;  /* 0x00000001050c7890 */ /* 0x000fe2000fffe03f */
[----:B------:R-:W-:Y:S11]  /*5dc0*/  BRA `(.L_x_1324) ;  /* 0x0000000000047947 */ /* 0x000ff60003800000 */
.L_x_1317:
[----:B------:R-:W-:-:S05]  /*5dd0*/  UMOV UR12, UR5 ;  /* 0x00000005000c7c82 */ /* 0x000fca0008000000 */
.L_x_1324:
        /* <DEDUP_REMOVED lines=17> */
.L_x_1337:
        /* <DEDUP_REMOVED lines=20> */
.L_x_1326:
[----:B------:R-:W-:Y:S05]  /*6030*/  BSYNC B0 ;  /* 0x0000000000007941 */ /* 0x000fea0003800000 */
.L_x_1325:
        /* <DEDUP_REMOVED lines=13> */
.L_x_1328:
[----:B------:R-:W-:Y:S05]  /*6110*/  BSYNC B0 ;  /* 0x0000000000007941 */ /* 0x000fea0003800000 */
.L_x_1327:
[----:B------:R-:W-:Y:S06]  /*6120*/  BAR.ARV 0xa, 0xa0 ;  /* 0x0282800000007b1d */ /* 0x000fec0000002000 */
[----:B------:R-:W-:Y:S04]  /*6130*/  BSSY B0, `(.L_x_1329) ;  /* 0x0000003000007945 */ /* 0x000fe80003800000 */
[----:B------:R-:W-:Y:S05]  /*6140*/  @!P0 BRA `(.L_x_1330) ;  /* 0x0000000000048947 */ /* 0x000fea0003800000 */
[----:B------:R-:W-:-:S04]  /*6150*/  DEPBAR.LE SB0, 0x0 ;  /* 0x000080000000791a */ /* 0x000fc80000000000 */
.L_x_1330:
[----:B------:R-:W-:Y:S05]  /*6160*/  BSYNC B0 ;  /* 0x0000000000007941 */ /* 0x000fea0003800000 */
.L_x_1329:
        /* <DEDUP_REMOVED lines=13> */
.L_x_1332:
[----:B------:R-:W-:Y:S05]  /*6240*/  BSYNC B0 ;  /* 0x0000000000007941 */ /* 0x000fea0003800000 */
.L_x_1331:
        /* <DEDUP_REMOVED lines=13> */
.L_x_1334:
[----:B------:R-:W-:Y:S05]  /*6320*/  BSYNC B0 ;  /* 0x0000000000007941 */ /* 0x000fea0003800000 */
.L_x_1333:
[----:B------:R-:W-:Y:S01]  /*6330*/  UIADD3 UR12, UR12, 0x2, URZ ;  /* 0x000000020c0c7890 */ /* 0x000fe2000fffe03f */
[----:B------:R-:W-:Y:S06]  /*6340*/  BAR.ARV 0xa, 0xa0 ;  /* 0x0282800000007b1d */ /* 0x000fec0000002000 */
[----:B------:R-:W-:Y:S01]  /*6350*/  UISETP.GE.AND UP0, UPT, UR12, UR8, UPT ;  /* 0x000000080c00728c */ /* 0x000fe2000bf06270 */
[----:B------:R-:W-:Y:S04]  /*6360*/  BSSY B0, `(.L_x_1335) ;  /* 0x0000003000007945 */ /* 0x000fe80003800000 */
[----:B------:R-:W-:Y:S06]  /*6370*/  @!P0 BRA `(.L_x_1336) ;  /* 0x0000000000048947 */ /* 0x000fec0003800000 */
[----:B------:R-:W-:-:S04]  /*6380*/  DEPBAR.LE SB0, 0x0 ;  /* 0x000080000000791a */ /* 0x000fc80000000000 */
.L_x_1336:
[----:B------:R-:W-:Y:S05]  /*6390*/  BSYNC B0 ;  /* 0x0000000000007941 */ /* 0x000fea0003800000 */
.L_x_1335:
[----:B------:R-:W-:Y:S06]  /*63a0*/  BAR.ARV 0xb, 0xa0 ;  /* 0x02c2800000007b1d */ /* 0x000fec0000002000 */
[----:B------:R-:W-:Y:S01]  /*63b0*/  PLOP3.LUT P1, PT, PT, PT, UP0, 0x80, 0x0 ;  /* 0x000000000000781c */ /* 0x000fe20003f2f008 */
[----:B------:R-:W-:Y:S02]  /*63c0*/  UIADD3 UR20, UR20, 0x3000, URZ ;  /* 0x0000300014147890 */ /* 0x000fe4000fffe03f */
[----:B------:R-:W-:-:S10]  /*63d0*/  UIADD3 UR4, UR4, 0x3000, URZ ;  /* 0x0000300004047890 */ /* 0x000fd4000fffe03f */
[----:B------:R-:W-:Y:S05]  /*63e0*/  @!P1 BRA `(.L_x_1337) ;  /* 0xfffffff800c09947 */ /* 0x000fea000383ffff */
[----:B------:R-:W-:Y:S05]  /*63f0*/  BRA `(.L_x_1289) ;  /* 0x0000002400907947 */ /* 0x000fea0003800000 */
.L_x_1315:
        /* <DEDUP_REMOVED lines=33> */
.L_x_1339:
        /* <DEDUP_REMOVED lines=43> */
.L_x_1369:
        /* <DEDUP_REMOVED lines=15> */
.L_x_1342:
        /* <DEDUP_REMOVED lines=63> */
[----:B------:R-:W-:Y:S01]  /*6da0*/  UIADD3 UR56, UR8, 0x3000, URZ ;  /* 0x0000300008387890 */ /* 0x000fe2000fffe03f */
[----:B------:R-:W-:Y:S01]  /*6db0*/  UMOV UR58, 0x30 ;  /* 0x00000030003a7882 */ /* 0x000fe20000000000 */
[----:B------:R-:W-:-:S02]  /*6dc0*/  UMOV UR59, UR11 ;  /* 0x0000000b003b7c82 */ /* 0x000fc40008000000 */
[----:B------:R1:W-:Y:S01]  /*6dd0*/  STL [R1], R6 ;  /* 0x0000000601007387 */ /* 0x0003e20000100800 */
[----:B------:R-:W-:Y:S01]  /*6de0*/  ISETP.GE.AND P1, PT, R4, R6, PT ;  /* 0x000000060400720c */ /* 0x000fe20003f26270 */
[----:B------:R-:W-:Y:S01]  /*6df0*/  UMOV UR60, UR12 ;  /* 0x0000000c003c7c82 */ /* 0x000fe20008000000 */
[----:B------:R-:W-:Y:S01]  /*6e00*/  UMOV UR61, UR21 ;  /* 0x00000015003d7c82 */ /* 0x000fe20008000000 */
[----:B------:R-:W-:Y:S01]  /*6e10*/  UTMALDG.4D [UR16], [UR48], desc[UR50] ;  /* 0x00003210300075b4 */ /* 0x000fe20008019000 */
[----:B------:R-:W-:Y:S01]  /*6e20*/  UMOV UR57, UR9 ;  /* 0x0000000900397c82 */ /* 0x000fe20008000000 */
        /* <DEDUP_REMOVED lines=11> */
[----:B------:R-:W-:Y:S01]  /*6ee0*/  UIADD3 UR32, UR8, 0x2000, URZ ;  /* 0x0000200008207890 */ /* 0x000fe2000fffe03f */
[----:B------:R-:W-:Y:S01]  /*6ef0*/  UMOV UR25, UR9 ;  /* 0x0000000900197c82 */ /* 0x000fe20008000000 */
[----:B------:R-:W-:Y:S01]  /*6f00*/  UMOV UR34, 0x20 ;  /* 0x0000002000227882 */ /* 0x000fe20000000000 */
[----:B------:R-:W-:Y:S01]  /*6f10*/  UMOV UR35, UR11 ;  /* 0x0000000b00237c82 */ /* 0x000fe20008000000 */
[----:B------:R-:W-:Y:S01]  /*6f20*/  UMOV UR36, UR12 ;  /* 0x0000000c00247c82 */ /* 0x000fe20008000000 */
[----:B------:R-:W-:Y:S01]  /*6f30*/  UMOV UR33, UR9 ;  /* 0x0000000900217c82 */ /* 0x000fe20008000000 */
[----:B------:R-:W-:Y:S01]  /*6f40*/  UIADD3 UR48, UR8, 0x4000, URZ ;  /* 0x0000400008307890 */ /* 0x000fe2000fffe03f */
[----:B------:R2:W-:Y:S01]  /*6f50*/  UTMALDG.4D [UR24], [UR46], desc[UR54] ;  /* 0x000036182e0075b4 */ /* 0x0005e20008019000 */
[----:B------:R-:W-:Y:S01]  /*6f60*/  UMOV UR50, 0x40 ;  /* 0x0000004000327882 */ /* 0x000fe20000000000 */
[----:B------:R-:W-:Y:S01]  /*6f70*/  UMOV UR51, UR11 ;  /* 0x0000000b00337c82 */ /* 0x000fe20008000000 */
[----:B------:R-:W-:Y:S01]  /*6f80*/  UMOV UR52, UR12 ;  /* 0x0000000c00347c82 */ /* 0x000fe20008000000 */
[----:B------:R-:W-:Y:S01]  /*6f90*/  UMOV UR53, UR21 ;  /* 0x0000001500357c82 */ /* 0x000fe20008000000 */
[----:B------:R-:W-:Y:S01]  /*6fa0*/  UMOV UR49, UR9 ;  /* 0x0000000900317c82 */ /* 0x000fe20008000000 */
[----:B------:R3:W-:Y:S01]  /*6fb0*/  UTMALDG.4D [UR32], [UR46], desc[UR54] ;  /* 0x000036202e0075b4 */ /* 0x0007e20008019000 */
[----:B----4-:R-:W-:Y:S01]  /*6fc0*/  UMOV UR10, 0x40 ;  /* 0x00000040000a7882 */ /* 0x010fe20000000000 */
[----:B------:R1:W-:Y:S01]  /*6fd0*/  UTMALDG.4D [UR56], [UR46], desc[UR54] ;  /* 0x000036382e0075b4 */ /* 0x0003e20008019000 */
[----:B------:R1:W-:Y:S01]  /*6fe0*/  UTMALDG.4D [UR48], [UR46], desc[UR54] ;  /* 0x000036302e0075b4 */ /* 0x0003e20008019000 */
[----:B--2---:R-:W-:Y:S01]  /*6ff0*/  UIADD3 UR24, UR8, 0x6000, URZ ;  /* 0x0000600008187890 */ /* 0x004fe2000fffe03f */
[----:B------:R-:W-:Y:S01]  /*7000*/  UMOV UR26, UR18 ;  /* 0x00000012001a7c82 */ /* 0x000fe20008000000 */
[----:B------:R1:W-:Y:S01]  /*7010*/  UTMALDG.4D [UR40], [UR46], desc[UR54] ;  /* 0x000036282e0075b4 */ /* 0x0003e20008019000 */
[----:B---3--:R-:W-:-:S02]  /*7020*/  UIADD3 UR32, UR8, 0x8000, URZ ;  /* 0x0000800008207890 */ /* 0x008fc4000fffe03f */
[----:B------:R-:W-:-:S04]  /*7030*/  UIADD3 UR8, UR8, 0xa000, URZ ;  /* 0x0000a00008087890 */ /* 0x000fc8000fffe03f */
[----:B------:R1:W-:Y:S03]  /*7040*/  UTMALDG.4D [UR24], [UR30], desc[UR54] ;  /* 0x000036181e0075b4 */ /* 0x0003e60008019000 */
        /* <DEDUP_REMOVED lines=21> */
.L_x_1353:
[----:B--234-:R-:W-:-:S04]  /*71a0*/  SHF.L.U32 R21, R11, 0x1f, RZ ;  /* 0x0000001f0b157819 */ /* 0x01cfc800000006ff */
[----:B------:R-:W1:Y:S02]  /*71b0*/  SYNCS.PHASECHK.TRANS64.TRYWAIT P1, [R16+URZ+0x26840], R21 ;  /* 0x02684015100075a7 */ /* 0x000e64000802017f */
[----:B-1----:R-:W-:Y:S05]  /*71c0*/  @!P1 BRA `(.L_x_1345) ;  /* 0x00000018009c9947 */ /* 0x002fea0003800000 */
.L_x_1370:
[----:B------:R-:W-:Y:S05]  /*71d0*/  @P0 BRA `(.L_x_1346) ;  /* 0x0000000000140947 */ /* 0x000fea0003800000 */
[----:B------:R-:W-:Y:S01]  /*71e0*/  ISETP.NE.AND P1, PT, R6, RZ, PT ;  /* 0x000000ff0600720c */ /* 0x000fe20003f25270 */
[----:B------:R-:W-:-:S04]  /*71f0*/  IMAD.MOV.U32 R3, RZ, RZ, 0x3100 ;  /* 0x00003100ff037424 */ /* 0x000fc800078e00ff */
[----:B------:R3:W-:Y:S08]  /*7200*/  SYNCS.ARRIVE.TRANS64 RZ, [R16+URZ+0x26830], R3 ;  /* 0x0268300310ff79a7 */ /* 0x0007f0000800003f */
[----:B------:R-:W-:Y:S05]  /*7210*/  @!P1 BRA `(.L_x_1346) ;  /* 0x0000000000049947 */ /* 0x000fea0003800000 */
[----:B------:R-:W-:Y:S01]  /*7220*/  BPT.TRAP 0x1 ;  /* 0x000000040000795c */ /* 0x000fe20000300000 */
.L_x_1346:
        /* <DEDUP_REMOVED lines=43> */
.L_x_1371:
[----:B------:R-:W-:Y:S05]  /*74e0*/  @P0 BRA `(.L_x_1348) ;  /* 0x0000000000140947 */ /* 0x000fea0003800000 */
[----:B------:R-:W-:Y:S01]  /*74f0*/  ISETP.NE.AND P1, PT, R6, RZ, PT ;  /* 0x000000ff0600720c */ /* 0x000fe20003f25270 */
[----:B------:R-:W-:-:S04]  /*7500*/  IMAD.MOV.U32 R2, RZ, RZ, 0x3100 ;  /* 0x00003100ff027424 */ /* 0x000fc800078e00ff */
[----:B------:R3:W-:Y:S08]  /*7510*/  SYNCS.ARRIVE.TRANS64 RZ, [R16+URZ+0x26818], R2 ;  /* 0x0268180210ff79a7 */ /* 0x0007f0000800003f */
[----:B------:R-:W-:Y:S05]  /*7520*/  @!P1 BRA `(.L_x_1348) ;  /* 0x0000000000049947 */ /* 0x000fea0003800000 */
[----:B------:R-:W-:Y:S01]  /*7530*/  BPT.TRAP 0x1 ;  /* 0x000000040000795c */ /* 0x000fe20000300000 */
.L_x_1348:
        /* <DEDUP_REMOVED lines=43> */
.L_x_1372:
[----:B------:R-:W-:Y:S05]  /*77f0*/  @P0 BRA `(.L_x_1350) ;  /* 0x0000000000140947 */ /* 0x000fea0003800000 */
[----:B------:R-:W-:Y:S01]  /*7800*/  ISETP.NE.AND P1, PT, R6, RZ, PT ;  /* 0x000000ff0600720c */ /* 0x000fe20003f25270 */
[----:B-123--:R-:W-:-:S04]  /*7810*/  IMAD.MOV.U32 R21, RZ, RZ, 0x3100 ;  /* 0x00003100ff157424 */ /* 0x00efc800078e00ff */
[----:B------:R4:W-:Y:S08]  /*7820*/  SYNCS.ARRIVE.TRANS64 RZ, [R16+URZ+0x26838], R21 ;  /* 0x0268381510ff79a7 */ /* 0x0009f0000800003f */
[----:B------:R-:W-:Y:S05]  /*7830*/  @!P1 BRA `(.L_x_1350) ;  /* 0x0000000000049947 */ /* 0x000fea0003800000 */
[----:B------:R-:W-:Y:S01]  /*7840*/  BPT.TRAP 0x1 ;  /* 0x000000040000795c */ /* 0x000fe20000300000 */
.L_x_1350:
        /* <DEDUP_REMOVED lines=38> */
.L_x_1374:
[----:B------:R-:W-:Y:S05]  /*7ab0*/  @P0 BRA `(.L_x_1352) ;  /* 0x0000000000140947 */ /* 0x000fea0003800000 */
[----:B------:R-:W-:Y:S01]  /*7ac0*/  ISETP.NE.AND P1, PT, R6, RZ, PT ;  /* 0x000000ff0600720c */ /* 0x000fe20003f25270 */
[----:B------:R-:W-:-:S04]  /*7ad0*/  IMAD.MOV.U32 R5, RZ, RZ, 0x3100 ;  /* 0x00003100ff057424 */ /* 0x000fc800078e00ff */
[----:B------:R1:W-:Y:S08]  /*7ae0*/  SYNCS.ARRIVE.TRANS64 RZ, [R16+URZ+0x26810], R5 ;  /* 0x0268100510ff79a7 */ /* 0x0003f0000800003f */
[----:B------:R-:W-:Y:S05]  /*7af0*/  @!P1 BRA `(.L_x_1352) ;  /* 0x0000000000049947 */ /* 0x000fea0003800000 */
[----:B------:R-:W-:Y:S01]  /*7b00*/  BPT.TRAP 0x1 ;  /* 0x000000040000795c */ /* 0x000fe20000300000 */
.L_x_1352:
        /* <DEDUP_REMOVED lines=44> */
.L_x_1344:
[----:B------:R-:W3:Y:S02]  /*7dd0*/  LDL.LU R4, [R1+0x4] ;  /* 0x0000040001047983 */ /* 0x000ee40000300800 */
[----:B---3--:R-:W-:Y:S02]  /*7de0*/  ISETP.NE.AND P1, PT, R4, RZ, PT ;  /* 0x000000ff0400720c */ /* 0x008fe40003f25270 */
[----:B------:R1:W5:Y:S11]  /*7df0*/  LDL R4, [R1] ;  /* 0x0000000001047983 */ /* 0x0003760000100800 */
[----:B-1----:R-:W-:Y:S05]  /*7e00*/  @!P1 BRA `(.L_x_1343) ;  /* 0x0000000400809947 */ /* 0x002fea0003800000 */
[----:B------:R-:W-:-:S04]  /*7e10*/  SHF.L.U32 R13, R11, 0x1f, RZ ;  /* 0x0000001f0b0d7819 */ /* 0x000fc800000006ff */
[----:B------:R-:W1:Y:S02]  /*7e20*/  SYNCS.PHASECHK.TRANS64.TRYWAIT P1, [R16+URZ+0x26840], R13 ;  /* 0x0268400d100075a7 */ /* 0x000e64000802017f */
[----:B-1----:R-:W-:Y:S05]  /*7e30*/  @!P1 BRA `(.L_x_1354) ;  /* 0x0000000c00d49947 */ /* 0x002fea0003800000 */
.L_x_1375:
[----:B------:R-:W-:Y:S05]  /*7e40*/  @P0 BRA `(.L_x_1355) ;  /* 0x0000000000140947 */ /* 0x000fea0003800000 */
[----:B------:R-:W-:Y:S01]  /*7e50*/  ISETP.NE.AND P1, PT, R6, RZ, PT ;  /* 0x000000ff0600720c */ /* 0x000fe20003f25270 */
[----:B--2---:R-:W-:-:S04]  /*7e60*/  IMAD.MOV.U32 R5, RZ, RZ, 0x3100 ;  /* 0x00003100ff057424 */ /* 0x004fc800078e00ff */
[----:B------:R3:W-:Y:S08]  /*7e70*/  SYNCS.ARRIVE.TRANS64 RZ, [R16+URZ+0x26830], R5 ;  /* 0x0268300510ff79a7 */ /* 0x0007f0000800003f */
[----:B------:R-:W-:Y:S05]  /*7e80*/  @!P1 BRA `(.L_x_1355) ;  /* 0x0000000000049947 */ /* 0x000fea0003800000 */
[----:B------:R-:W-:Y:S01]  /*7e90*/  BPT.TRAP 0x1 ;  /* 0x000000040000795c */ /* 0x000fe20000300000 */
.L_x_1355:
        /* <DEDUP_REMOVED lines=40> */
.L_x_1376:
[----:B------:R-:W-:Y:S05]  /*8120*/  @P0 BRA `(.L_x_1357) ;  /* 0x0000000000140947 */ /* 0x000fea0003800000 */
[----:B------:R-:W-:Y:S01]  /*8130*/  ISETP.NE.AND P0, PT, R6, RZ, PT ;  /* 0x000000ff0600720c */ /* 0x000fe20003f05270 */
[----:B------:R-:W-:-:S04]  /*8140*/  IMAD.MOV.U32 R5, RZ, RZ, 0x3100 ;  /* 0x00003100ff057424 */ /* 0x000fc800078e00ff */
[----:B------:R3:W-:Y:S08]  /*8150*/  SYNCS.ARRIVE.TRANS64 RZ, [R16+URZ+0x26818], R5 ;  /* 0x0268180510ff79a7 */ /* 0x0007f0000800003f */
[----:B------:R-:W-:Y:S05]  /*8160*/  @!P0 BRA `(.L_x_1357) ;  /* 0x0000000000048947 */ /* 0x000fea0003800000 */
[----:B------:R-:W-:Y:S01]  /*8170*/  BPT.TRAP 0x1 ;  /* 0x000000040000795c */ /* 0x000fe20000300000 */
.L_x_1357:
        /* <DEDUP_REMOVED lines=41> */
.L_x_1343:
[----:B------:R-:W3:Y:S01]  /*8410*/  S2R R0, SR_TID.X ;  /* 0x0000000000007919 */ /* 0x000ee20000002100 */
[----:B------:R-:W-:Y:S01]  /*8420*/  IMAD R3, R19, 0x8, R16 ;  /* 0x0000000813037824 */ /* 0x000fe200078e0210 */
[----:B---3--:R-:W-:Y:S02]  /*8430*/  LOP3.LUT R2, R0, 0x7f, RZ, 0xc0, !PT ;  /* 0x0000007f00027812 */ /* 0x008fe400078ec0ff */
[----:B------:R-:W-:Y:S02]  /*8440*/  SHF.L.U32 R0, R11, 0x1f, RZ ;  /* 0x0000001f0b007819 */ /* 0x000fe400000006ff */
[----:B------:R-:W-:Y:S02]  /*8450*/  ISETP.NE.AND P1, PT, R2, RZ, PT ;  /* 0x000000ff0200720c */ /* 0x000fe40003f25270 */
[----:B------:R-:W3:Y:S02]  /*8460*/  SYNCS.PHASECHK.TRANS64.TRYWAIT P0, [R3+URZ+0x26840], R0 ;  /* 0x02684000030075a7 */ /* 0x000ee4000800017f */
[----:B---3--:R-:W-:Y:S09]  /*8470*/  @!P0 BRA `(.L_x_1358) ;  /* 0x00000008006c8947 */ /* 0x008ff20003800000 */
.L_x_1377:
[----:B------:R-:W-:Y:S05]  /*8480*/  @P1 BRA `(.L_x_1359) ;  /* 0x0000000000181947 */ /* 0x000fea0003800000 */
[----:B------:R-:W1:Y:S01]  /*8490*/  S2R R2, SR_TID.X ;  /* 0x0000000000027919 */ /* 0x000e620000002100 */
[----:B---3--:R-:W-:-:S04]  /*84a0*/  IMAD.MOV.U32 R0, RZ, RZ, 0x3100 ;  /* 0x00003100ff007424 */ /* 0x008fc800078e00ff */
[----:B------:R3:W-:Y:S01]  /*84b0*/  SYNCS.ARRIVE.TRANS64 RZ, [R3+URZ+0x26830], R0 ;  /* 0x0268300003ff79a7 */ /* 0x0007e2000800003f */
[----:B-1----:R-:W-:-:S13]  /*84c0*/  LOP3.LUT P0, RZ, R2, 0x1f, RZ, 0xc0, !PT ;  /* 0x0000001f02ff7812 */ /* 0x002fda000780c0ff */
[----:B---3--:R-:W-:Y:S05]  /*84d0*/  @!P0 BRA `(.L_x_1359) ;  /* 0x0000000000048947 */ /* 0x008fea0003800000 */
[----:B------:R-:W-:Y:S01]  /*84e0*/  BPT.TRAP 0x1 ;  /* 0x000000040000795c */ /* 0x000fe20000300000 */
.L_x_1359:
        /* <DEDUP_REMOVED lines=47> */
.L_x_1340:
[----:B------:R-:W-:Y:S05]  /*87e0*/  BSYNC B0 ;  /* 0x0000000000007941 */ /* 0x000fea0003800000 */
.L_x_1338:
[----:B------:R-:W-:-:S03]  /*87f0*/  UMOV UR7, 0xffffffff ;  /* 0xffffffff00077882 */ /* 0x000fc60000000000 */
[----:B------:R-:W-:Y:S05]  /*8800*/  BRA.DIV UR7, `(.L_x_1360) ;  /* 0x00000006079c7947 */ /* 0x000fea000b800000 */
[----:B------:R-:W-:-:S13]  /*8810*/  ELECT P6, URZ, PT ;  /* 0x00000000003f782f */ /* 0x000fda00038c0000 */
.L_x_1380:
[----:B------:R-:W-:Y:S05]  /*8820*/  @!P6 BRA `(.L_x_1289) ;  /* 0x000000000084e947 */ /* 0x000fea0003800000 */
[----:B------:R-:W-:-:S06]  /*8830*/  ULOP3.LUT UR7, UR38, 0x2, URZ, 0xfc, !UPT ;  /* 0x0000000226077892 */ /* 0x000fcc000f8efc3f */
[----:B------:R-:W-:-:S05]  /*8840*/  IMAD.U32 R2, RZ, RZ, UR7 ;  /* 0x00000007ff027e24 */ /* 0x000fca000f8e00ff */
[----:B------:R-:W-:-:S13]  /*8850*/  ISETP.NE.AND P2, PT, R2, 0x3, PT ;  /* 0x000000030200780c */ /* 0x000fda0003f45270 */
[----:B------:R-:W-:Y:S05]  /*8860*/  @!P2 BRA `(.L_x_1361) ;  /* 0x000000000004a947 */ /* 0x000fea0003800000 */
[----:B------:R-:W-:Y:S01]  /*8870*/  BPT.TRAP 0x1 ;  /* 0x000000040000795c */ /* 0x000fe20000300000 */
.L_x_1361:
        /* <DEDUP_REMOVED lines=15> */
.L_x_1381:
[----:B------:R-:W2:Y:S02]  /*8970*/  SYNCS.PHASECHK.TRANS64.TRYWAIT P0, [R3+URZ], R2 ;  /* 0x00000002030075a7 */ /* 0x000ea4000800017f */
[----:B--2---:R-:W-:Y:S05]  /*8980*/  @!P0 BRA `(.L_x_1363) ;  /* 0x0000000400708947 */ /* 0x004fea0003800000 */
.L_x_1382:
[----:B------:R-:W-:Y:S05]  /*8990*/  @!P2 BRA `(.L_x_1364) ;  /* 0x000000000004a947 */ /* 0x000fea0003800000 */
[----:B------:R-:W-:Y:S01]  /*89a0*/  BPT.TRAP 0x1 ;  /* 0x000000040000795c */ /* 0x000fe20000300000 */
.L_x_1364:
[----:B--2---:R-:W-:-:S04]  /*89b0*/  VIADD R3, R7, 0x26840 ;  /* 0x0002684007037836 */ /* 0x004fc80000000000 */
[----:B------:R-:W-:-:S04]  /*89c0*/  IMAD R0, R0, 0x8, R3 ;  /* 0x0000000800007824 */ /* 0x000fc800078e0203 */
[----:B------:R-:W2:Y:S02]  /*89d0*/  SYNCS.PHASECHK.TRANS64.TRYWAIT P0, [R0+URZ], R5 ;  /* 0x00000005000075a7 */ /* 0x000ea4000800017f */
[----:B--2---:R-:W-:Y:S05]  /*89e0*/  @!P0 BRA `(.L_x_1365) ;  /* 0x00000004006c8947 */ /* 0x004fea0003800000 */
.L_x_1383:
[----:B------:R-:W-:-:S07]  /*89f0*/  IMAD R3, R4, 0x8, R3 ;  /* 0x0000000804037824 */ /* 0x000fce00078e0203 */
.L_x_1366:
[----:B---3--:R3:W4:Y:S02]  /*8a00*/  SYNCS.PHASECHK.TRANS64.TRYWAIT P0, [R3+URZ], R2 ;  /* 0x00000002030075a7 */ /* 0x008724000800017f */
[----:B----4-:R-:W-:Y:S05]  /*8a10*/  @!P0 NANOSLEEP.SYNCS 0x989680 ;  /* 0x009896800000895d */ /* 0x010fea0003900000 */
[----:B------:R-:W4:Y:S02]  /*8a20*/  @!P0 SYNCS.PHASECHK.TRANS64 P0, [R3+URZ], R2 ;  /* 0x00000002030085a7 */ /* 0x000f24000800007f */
[----:B----4-:R-:W-:Y:S05]  /*8a30*/  @!P0 BRA `(.L_x_1366) ;  /* 0xfffffffc00f08947 */ /* 0x010fea000383ffff */
.L_x_1289:
[----:B------:R-:W-:Y:S05]  /*8a40*/  BSYNC B6 ;  /* 0x0000000000067941 */ /* 0x000fea0003800000 */
.L_x_1286:
[----:B------:R-:W-:Y:S05]  /*8a50*/  EXIT ;  /* 0x000000000000794d */ /* 0x000fea0003800000 */
.L_x_1296:
[----:B------:R-:W-:Y:S02]  /*8a60*/  IMAD.MOV.U32 R13, RZ, RZ, R17 ;  /* 0x000000ffff0d7224 */ /* 0x000fe400078e0011 */
[----:B------:R-:W-:Y:S02]  /*8a70*/  IMAD.MOV.U32 R12, RZ, RZ, RZ ;  /* 0x000000ffff0c7224 */ /* 0x000fe400078e00ff */
[----:B------:R-:W-:Y:S02]  /*8a80*/  IMAD.MOV.U32 R11, RZ, RZ, 0x1f ;  /* 0x0000001fff0b7424 */ /* 0x000fe400078e00ff */
[----:B------:R-:W-:-:S07]  /*8a90*/  IMAD.MOV.U32 R15, RZ, RZ, -0x1 ;  /* 0xffffffffff0f7424 */ /* 0x000fce00078e00ff */
[----:B------:R-:W-:Y:S05]  /*8aa0*/  WARPSYNC.COLLECTIVE R15, `(.L_x_1367) ;  /* 0x000000000f087348 */ /* 0x000fea0003c00000 */
[----:B------:R1:W2:Y:S02]  /*8ab0*/  SHFL.IDX P6, R14, R13, R12, R11 ;  /* 0x0000000c0d0e7389 */ /* 0x0002a400000c000b */
[----:B-12---:R-:W-:Y:S01]  /*8ac0*/  ENDCOLLECTIVE ;  /* 0x000000000000791b */ /* 0x006fe20003800000 */
.L_x_1367:
[----:B------:R-:W-:Y:S05]  /*8ad0*/  BRA `(.L_x_1368) ;  /* 0xffffff8400607947 */ /* 0x000fea000383ffff */
.L_x_1298:
[----:B--2---:R2:W3:Y:S02]  /*8ae0*/  SYNCS.PHASECHK.TRANS64.TRYWAIT P0, [R237+URZ+0x26800], R4 ;  /* 0x02680004ed0075a7 */ /* 0x0044e4000800017f */
[----:B---3--:R-:W-:Y:S05]  /*8af0*/  @!P0 NANOSLEEP.SYNCS 0x989680 ;  /* 0x009896800000895d */ /* 0x008fea0003900000 */
[----:B------:R-:W3:Y:S02]  /*8b00*/  @!P0 SYNCS.PHASECHK.TRANS64 P0, [R237+URZ+0x26800], R4 ;  /* 0x02680004ed0085a7 */ /* 0x000ee4000800007f */
[----:B---3--:R-:W-:Y:S05]  /*8b10*/  @!P0 BRA `(.L_x_1298) ;  /* 0xfffffffc00f08947 */ /* 0x008fea000383ffff */
[----:B------:R-:W-:Y:S05]  /*8b20*/  BRA `(.L_x_1297) ;  /* 0xffffff8400887947 */ /* 0x000fea000383ffff */
.L_x_1303:
[----:B--2---:R-:W-:-:S04]  /*8b30*/  IMAD.U32 R5, RZ, RZ, UR6 ;  /* 0x00000006ff057e24 */ /* 0x004fc8000f8e00ff */
[----:B------:R2:W3:Y:S03]  /*8b40*/  SYNCS.PHASECHK.TRANS64.TRYWAIT P0, [R5+URZ+0x26810], R120 ;  /* 0x02681078050075a7 */ /* 0x0004e6000800017f */
[----:B---3--:R-:W-:Y:S05]  /*8b50*/  @!P0 NANOSLEEP.SYNCS 0x989680 ;  /* 0x009896800000895d */ /* 0x008fea0003900000 */
[----:B------:R-:W3:Y:S02]  /*8b60*/  @!P0 SYNCS.PHASECHK.TRANS64 P0, [R5+URZ+0x26810], R120 ;  /* 0x02681078050085a7 */ /* 0x000ee4000800007f */
[----:B---3--:R-:W-:Y:S05]  /*8b70*/  @!P0 BRA `(.L_x_1303) ;  /* 0xfffffffc00ec8947 */ /* 0x008fea000383ffff */
[----:B------:R-:W-:Y:S05]  /*8b80*/  BRA `(.L_x_1302) ;  /* 0xffffff8c00f07947 */ /* 0x000fea000383ffff */
.L_x_1307:
[----:B------:R-:W-:-:S04]  /*8b90*/  IMAD.U32 R121, RZ, RZ, UR6 ;  /* 0x00000006ff797e24 */ /* 0x000fc8000f8e00ff */
[----:B------:R1:W1:Y:S03]  /*8ba0*/  SYNCS.PHASECHK.TRANS64.TRYWAIT P0, [R121+URZ+0x26830], R120 ;  /* 0x02683078790075a7 */ /* 0x000266000800017f */
[----:B-1----:R-:W-:Y:S05]  /*8bb0*/  @!P0 NANOSLEEP.SYNCS 0x989680 ;  /* 0x009896800000895d */ /* 0x002fea0003900000 */
[----:B------:R-:W1:Y:S02]  /*8bc0*/  @!P0 SYNCS.PHASECHK.TRANS64 P0, [R121+URZ+0x26830], R120 ;  /* 0x02683078790085a7 */ /* 0x000e64000800007f */
[----:B-1----:R-:W-:Y:S05]  /*8bd0*/  @!P0 BRA `(.L_x_1307) ;  /* 0xfffffffc00ec8947 */ /* 0x002fea000383ffff */
[----:B------:R-:W-:Y:S05]  /*8be0*/  BRA `(.L_x_1306) ;  /* 0xffffff9400b47947 */ /* 0x000fea000383ffff */
.L_x_1341:
[----:B-1----:R1:W2:Y:S02]  /*8bf0*/  SYNCS.PHASECHK.TRANS64.TRYWAIT P0, [R16+URZ+0x26820], R3 ;  /* 0x02682003100075a7 */ /* 0x0022a4000800017f */
[----:B--2---:R-:W-:Y:S05]  /*8c00*/  @!P0 NANOSLEEP.SYNCS 0x989680 ;  /* 0x009896800000895d */ /* 0x004fea0003900000 */
[----:B------:R-:W2:Y:S02]  /*8c10*/  @!P0 SYNCS.PHASECHK.TRANS64 P0, [R16+URZ+0x26820], R3 ;  /* 0x02682003100085a7 */ /* 0x000ea4000800007f */
[----:B--2---:R-:W-:Y:S05]  /*8c20*/  @!P0 BRA `(.L_x_1341) ;  /* 0xfffffffc00f08947 */ /* 0x004fea000383ffff */
[----:B------:R-:W-:Y:S05]  /*8c30*/  BRA `(.L_x_1369) ;  /* 0xffffffdc00207947 */ /* 0x000fea000383ffff */
.L_x_1345:
[----:B-1----:R1:W3:Y:S02]  /*8c40*/  SYNCS.PHASECHK.TRANS64.TRYWAIT P1, [R16+URZ+0x26840], R21 ;  /* 0x02684015100075a7 */ /* 0x0022e4000802017f */
[----:B---3--:R-:W-:Y:S05]  /*8c50*/  @!P1 NANOSLEEP.SYNCS 0x989680 ;  /* 0x009896800000995d */ /* 0x008fea0003900000 */
[----:B------:R-:W3:Y:S02]  /*8c60*/  @!P1 SYNCS.PHASECHK.TRANS64 P1, [R16+URZ+0x26840], R21 ;  /* 0x02684015100095a7 */ /* 0x000ee4000802007f */
[----:B---3--:R-:W-:Y:S05]  /*8c70*/  @!P1 BRA `(.L_x_1345) ;  /* 0xfffffffc00f09947 */ /* 0x008fea000383ffff */
[----:B------:R-:W-:Y:S05]  /*8c80*/  BRA `(.L_x_1370) ;  /* 0xffffffe400507947 */ /* 0x000fea000383ffff */
.L_x_1347:
[----:B--2---:R2:W3:Y:S02]  /*8c90*/  SYNCS.PHASECHK.TRANS64.TRYWAIT P1, [R16+URZ+0x26828], R21 ;  /* 0x02682815100075a7 */ /* 0x0044e4000802017f */
[----:B---3--:R-:W-:Y:S05]  /*8ca0*/  @!P1 NANOSLEEP.SYNCS 0x989680 ;  /* 0x009896800000995d */ /* 0x008fea0003900000 */
[----:B------:R-:W3:Y:S02]  /*8cb0*/  @!P1 SYNCS.PHASECHK.TRANS64 P1, [R16+URZ+0x26828], R21 ;  /* 0x02682815100095a7 */ /* 0x000ee4000802007f */
[----:B---3--:R-:W-:Y:S05]  /*8cc0*/  @!P1 BRA `(.L_x_1347) ;  /* 0xfffffffc00f09947 */ /* 0x008fea000383ffff */
[----:B------:R-:W-:Y:S05]  /*8cd0*/  BRA `(.L_x_1371) ;  /* 0xffffffe800007947 */ /* 0x000fea000383ffff */
.L_x_1349:
[----:B---3--:R3:W4:Y:S02]  /*8ce0*/  SYNCS.PHASECHK.TRANS64.TRYWAIT P1, [R16+URZ+0x26848], R21 ;  /* 0x02684815100075a7 */ /* 0x008724000802017f */
[----:B----4-:R-:W-:Y:S05]  /*8cf0*/  @!P1 NANOSLEEP.SYNCS 0x989680 ;  /* 0x009896800000995d */ /* 0x010fea0003900000 */
[----:B------:R-:W4:Y:S02]  /*8d00*/  @!P1 SYNCS.PHASECHK.TRANS64 P1, [R16+URZ+0x26848], R21 ;  /* 0x02684815100095a7 */ /* 0x000f24000802007f */
[----:B----4-:R-:W-:Y:S05]  /*8d10*/  @!P1 BRA `(.L_x_1349) ;  /* 0xfffffffc00f09947 */ /* 0x010fea000383ffff */
[----:B------:R-:W-:Y:S05]  /*8d20*/  BRA `(.L_x_1372) ;  /* 0xffffffe800b07947 */ /* 0x000fea000383ffff */
.L_x_1351:
[----:B------:R-:W-:-:S07]  /*8d30*/  SHF.L.U32 R5, R11, 0x1f, RZ ;  /* 0x0000001f0b057819 */ /* 0x000fce00000006ff */
.L_x_1373:
[----:B------:R1:W1:Y:S02]  /*8d40*/  SYNCS.PHASECHK.TRANS64.TRYWAIT P1, [R16+URZ+0x26820], R5 ;  /* 0x02682005100075a7 */ /* 0x000264000802017f */
[----:B-1----:R-:W-:Y:S05]  /*8d50*/  @!P1 NANOSLEEP.SYNCS 0x989680 ;  /* 0x009896800000995d */ /* 0x002fea0003900000 */
[----:B------:R-:W1:Y:S02]  /*8d60*/  @!P1 SYNCS.PHASECHK.TRANS64 P1, [R16+URZ+0x26820], R5 ;  /* 0x02682005100095a7 */ /* 0x000e64000802007f */
[----:B-1----:R-:W-:Y:S05]  /*8d70*/  @!P1 BRA `(.L_x_1373) ;  /* 0xfffffffc00f09947 */ /* 0x002fea000383ffff */
[----:B------:R-:W-:Y:S05]  /*8d80*/  BRA `(.L_x_1374) ;  /* 0xffffffec00487947 */ /* 0x000fea000383ffff */
.L_x_1354:
[----:B-1----:R1:W3:Y:S02]  /*8d90*/  SYNCS.PHASECHK.TRANS64.TRYWAIT P1, [R16+URZ+0x26840], R13 ;  /* 0x0268400d100075a7 */ /* 0x0022e4000802017f */
[----:B---3--:R-:W-:Y:S05]  /*8da0*/  @!P1 NANOSLEEP.SYNCS 0x989680 ;  /* 0x009896800000995d */ /* 0x008fea0003900000 */
[----:B------:R-:W3:Y:S02]  /*8db0*/  @!P1 SYNCS.PHASECHK.TRANS64 P1, [R16+URZ+0x26840], R13 ;  /* 0x0268400d100095a7 */ /* 0x000ee4000802007f */
[----:B---3--:R-:W-:Y:S05]  /*8dc0*/  @!P1 BRA `(.L_x_1354) ;  /* 0xfffffffc00f09947 */ /* 0x008fea000383ffff */
[----:B------:R-:W-:Y:S05]  /*8dd0*/  BRA `(.L_x_1375) ;  /* 0xfffffff000187947 */ /* 0x000fea000383ffff */
.L_x_1356:
[----:B--2---:R2:W3:Y:S02]  /*8de0*/  SYNCS.PHASECHK.TRANS64.TRYWAIT P1, [R16+URZ+0x26828], R13 ;  /* 0x0268280d100075a7 */ /* 0x0044e4000802017f */
[----:B---3--:R-:W-:Y:S05]  /*8df0*/  @!P1 NANOSLEEP.SYNCS 0x989680 ;  /* 0x009896800000995d */ /* 0x008fea0003900000 */
[----:B------:R-:W3:Y:S02]  /*8e00*/  @!P1 SYNCS.PHASECHK.TRANS64 P1, [R16+URZ+0x26828], R13 ;  /* 0x0268280d100095a7 */ /* 0x000ee4000802007f */
[----:B---3--:R-:W-:Y:S05]  /*8e10*/  @!P1 BRA `(.L_x_1356) ;  /* 0xfffffffc00f09947 */ /* 0x008fea000383ffff */
[----:B------:R-:W-:Y:S05]  /*8e20*/  BRA `(.L_x_1376) ;  /* 0xfffffff000bc7947 */ /* 0x000fea000383ffff */
.L_x_1358:
[----:B---3--:R3:W1:Y:S02]  /*8e30*/  SYNCS.PHASECHK.TRANS64.TRYWAIT P0, [R3+URZ+0x26840], R0 ;  /* 0x02684000030075a7 */ /* 0x008664000800017f */
[----:B-1----:R-:W-:Y:S05]  /*8e40*/  @!P0 NANOSLEEP.SYNCS 0x989680 ;  /* 0x009896800000895d */ /* 0x002fea0003900000 */
[----:B------:R-:W1:Y:S02]  /*8e50*/  @!P0 SYNCS.PHASECHK.TRANS64 P0, [R3+URZ+0x26840], R0 ;  /* 0x02684000030085a7 */ /* 0x000e64000800007f */
[----:B-1----:R-:W-:Y:S05]  /*8e60*/  @!P0 BRA `(.L_x_1358) ;  /* 0xfffffffc00f08947 */ /* 0x002fea000383ffff */
[----:B------:R-:W-:Y:S05]  /*8e70*/  BRA `(.L_x_1377) ;  /* 0xfffffff400807947 */ /* 0x000fea000383ffff */
.L_x_1360:
[----:B------:R-:W-:Y:S01]  /*8e80*/  BSSY B0, `(.L_x_1378) ;  /* 0x0000006000007945 */ /* 0x000fe20003800000 */
[----:B------:R-:W-:-:S07]  /*8e90*/  IMAD.MOV.U32 R15, RZ, RZ, -0x1 ;  /* 0xffffffffff0f7424 */ /* 0x000fce00078e00ff */
[----:B------:R-:W-:Y:S05]  /*8ea0*/  WARPSYNC.COLLECTIVE R15, `(.L_x_1379) ;  /* 0x000000000f0c7348 */ /* 0x000fea0003c00000 */
[----:B------:R-:W-:Y:S02]  /*8eb0*/  ELECT P6, UR62, PT ;  /* 0x00000000003e782f */ /* 0x000fe400038c0000 */
[----:B------:R-:W-:Y:S01]  /*8ec0*/  MOV R14, UR62 ;  /* 0x0000003e000e7c02 */ /* 0x000fe20008000f00 */
[----:B------:R-:W-:Y:S10]  /*8ed0*/  ENDCOLLECTIVE ;  /* 0x000000000000791b */ /* 0x000ff40003800000 */
.L_x_1379:
[----:B------:R-:W-:Y:S05]  /*8ee0*/  BSYNC B0 ;  /* 0x0000000000007941 */ /* 0x000fea0003800000 */
.L_x_1378:
[----:B------:R-:W-:Y:S05]  /*8ef0*/  BRA `(.L_x_1380) ;  /* 0xfffffff800487947 */ /* 0x000fea000383ffff */
.L_x_1362:
[----:B-1----:R1:W2:Y:S02]  /*8f00*/  SYNCS.PHASECHK.TRANS64.TRYWAIT P0, [R6+URZ], R5 ;  /* 0x00000005060075a7 */ /* 0x0022a4000800017f */
[----:B--2---:R-:W-:Y:S05]  /*8f10*/  @!P0 NANOSLEEP.SYNCS 0x989680 ;  /* 0x009896800000895d */ /* 0x004fea0003900000 */
[----:B------:R-:W2:Y:S02]  /*8f20*/  @!P0 SYNCS.PHASECHK.TRANS64 P0, [R6+URZ], R5 ;  /* 0x00000005060085a7 */ /* 0x000ea4000800007f */
[----:B--2---:R-:W-:Y:S05]  /*8f30*/  @!P0 BRA `(.L_x_1362) ;  /* 0xfffffffc00f08947 */ /* 0x004fea000383ffff */
[----:B------:R-:W-:Y:S05]  /*8f40*/  BRA `(.L_x_1381) ;  /* 0xfffffff800887947 */ /* 0x000fea000383ffff */
.L_x_1363:
[----:B--2---:R2:W3:Y:S02]  /*8f50*/  SYNCS.PHASECHK.TRANS64.TRYWAIT P0, [R3+URZ], R2 ;  /* 0x00000002030075a7 */ /* 0x0044e4000800017f */
[----:B---3--:R-:W-:Y:S05]  /*8f60*/  @!P0 NANOSLEEP.SYNCS 0x989680 ;  /* 0x009896800000895d */ /* 0x008fea0003900000 */
[----:B------:R-:W3:Y:S02]  /*8f70*/  @!P0 SYNCS.PHASECHK.TRANS64 P0, [R3+URZ], R2 ;  /* 0x00000002030085a7 */ /* 0x000ee4000800007f */
[----:B---3--:R-:W-:Y:S05]  /*8f80*/  @!P0 BRA `(.L_x_1363) ;  /* 0xfffffffc00f08947 */ /* 0x008fea000383ffff */
[----:B------:R-:W-:Y:S05]  /*8f90*/  BRA `(.L_x_1382) ;  /* 0xfffffff8007c7947 */ /* 0x000fea000383ffff */
.L_x_1365:
[----:B--2---:R2:W3:Y:S02]  /*8fa0*/  SYNCS.PHASECHK.TRANS64.TRYWAIT P0, [R0+URZ], R5 ;  /* 0x00000005000075a7 */ /* 0x0044e4000800017f */
[----:B---3--:R-:W-:Y:S05]  /*8fb0*/  @!P0 NANOSLEEP.SYNCS 0x989680 ;  /* 0x009896800000895d */ /* 0x008fea0003900000 */
[----:B------:R-:W3:Y:S02]  /*8fc0*/  @!P0 SYNCS.PHASECHK.TRANS64 P0, [R0+URZ], R5 ;  /* 0x00000005000085a7 */ /* 0x000ee4000800007f */
[----:B---3--:R-:W-:Y:S05]  /*8fd0*/  @!P0 BRA `(.L_x_1365) ;  /* 0xfffffffc00f08947 */ /* 0x008fea000383ffff */
[----:B------:R-:W-:Y:S05]  /*8fe0*/  BRA `(.L_x_1383) ;  /* 0xfffffff800807947 */ /* 0x000fea000383ffff */
.L_x_1384:
        /* <DEDUP_REMOVED lines=9> */
.L_x_6563:


//--------------------- .text._ZN7cutlass13device_kernelIN5flash11enable_sm90INS1_16FlashAttnBwdSm90INS1_25CollectiveMainloopBwdSm90ILi2ELi2ELi2EN4cute5tupleIJNS5_1CILi1EEES8_S8_EEENS6_IJNS7_ILi64EEENS7_ILi128EEENS7_ILi96EEEEEENS_6half_tEfNS_4arch4Sm90ELb0ELb1ELb1ELb0ELb1ELb1ELb0ELb0ELi2ELi1ELi2ELi1ELb1EEENS1_24CollectiveEpilogueBwdGQAISD_fSG_Li256ELb0ELb1EEENS1_19SingleTileSchedulerILb0ELb0ELb0ELi128EEEEEEEEEvNT_6ParamsE --------------------------
	.section	.text._ZN7cutlass13device_kernelIN5flash11enable_sm90INS1_16FlashAttnBwdSm90INS1_25CollectiveMainloopBwdSm90ILi2ELi2ELi2EN4cute5tupleIJNS5_1CILi1EEES8_S8_EEENS6_IJNS7_ILi64EEENS7_ILi128EEENS7_ILi96EEEEEENS_6half_tEfNS_4arch4Sm90ELb0ELb1ELb1ELb0ELb1ELb1ELb0ELb0ELi2ELi1ELi2ELi1ELb1EEENS1_24CollectiveEpilogueBwdGQAISD_fSG_Li256ELb0ELb1EEENS1_19SingleTileSchedulerILb0ELb0ELb0ELi128EEEEEEEEEvNT_6ParamsE,"ax",@progbits
	.align	128
.text._ZN7cutlass13device_kernelIN5flash11enable_sm90INS1_16FlashAttnBwdSm90INS1_25CollectiveMainloopBwdSm90ILi2ELi2ELi2EN4cute5tupleIJNS5_1CILi1EEES8_S8_EEENS6_IJNS7_ILi64EEENS7_ILi128EEENS7_ILi96EEEEEENS_6half_tEfNS_4arch4Sm90ELb0ELb1ELb1ELb0ELb1ELb1ELb0ELb0ELi2ELi1ELi2ELi1ELb1EEENS1_24CollectiveEpilogueBwdGQAISD_fSG_Li256ELb0ELb1EEENS1_19SingleTileSchedulerILb0ELb0ELb0ELi128EEEEEEEEEvNT_6ParamsE:
        .type           _ZN7cutlass13device_kernelIN5flash11enable_sm90INS1_16FlashAttnBwdSm90INS1_25CollectiveMainloopBwdSm90ILi2ELi2ELi2EN4cute5tupleIJNS5_1CILi1EEES8_S8_EEENS6_IJNS7_ILi64EEENS7_ILi128EEENS7_ILi96EEEEEENS_6half_tEfNS_4arch4Sm90ELb0ELb1ELb1ELb0ELb1ELb1ELb0ELb0ELi2ELi1ELi2ELi1ELb1EEENS1_24CollectiveEpilogueBwdGQAISD_fSG_Li256ELb0ELb1EEENS1_19SingleTileSchedulerILb0ELb0ELb0ELi128EEEEEEEEEvNT_6ParamsE,@function
        .size           _ZN7cutlass13device_kernelIN5flash11enable_sm90INS1_16FlashAttnBwdSm90INS1_25CollectiveMainloopBwdSm90ILi2ELi2ELi2EN4cute5tupleIJNS5_1CILi1EEES8_S8_EEENS6_IJNS7_ILi64EEENS7_ILi128EEENS7_ILi96EEEEEENS_6half_tEfNS_4arch4Sm90ELb0ELb1ELb1ELb0ELb1ELb1ELb0ELb0ELi2ELi1ELi2ELi1ELb1EEENS1_24CollectiveEpilogueBwdGQAISD_fSG_Li256ELb0ELb1EEENS1_19SingleTileSchedulerILb0ELb0ELb0ELi128EEEEEEEEEvNT_6ParamsE,(.L_x_6564 - _ZN7cutlass13device_kernelIN5flash11enable_sm90INS1_16FlashAttnBwdSm90INS1_25CollectiveMainloopBwdSm90ILi2ELi2ELi2EN4cute5tupleIJNS5_1CILi1EEES8_S8_EEENS6_IJNS7_ILi64EEENS7_ILi128EEENS7_ILi96EEEEEENS_6half_tEfNS_4arch4Sm90ELb0ELb1ELb1ELb0ELb1ELb1ELb0ELb0ELi2ELi1ELi2ELi1ELb1EEENS1_24CollectiveEpilogueBwdGQAISD_fSG_Li256ELb0ELb1EEENS1_19SingleTileSchedulerILb0ELb0ELb0ELi128EEEEEEEEEvNT_6ParamsE)
        .other          _ZN7cutlass13device_kernelIN5flash11enable_sm90INS1_16FlashAttnBwdSm90INS1_25CollectiveMainloopBwdSm90ILi2ELi2ELi2EN4cute5tupleIJNS5_1CILi1EEES8_S8_EEENS6_IJNS7_ILi64EEENS7_ILi128EEENS7_ILi96EEEEEENS_6half_tEfNS_4arch4Sm90ELb0ELb1ELb1ELb0ELb1ELb1ELb0ELb0ELi2ELi1ELi2ELi1ELb1EEENS1_24CollectiveEpilogueBwdGQAISD_fSG_Li256ELb0ELb1EEENS1_19SingleTileSchedulerILb0ELb0ELb0ELi128EEEEEEEEEvNT_6ParamsE,@"STO_CUDA_ENTRY STV_DEFAULT"
_ZN7cutlass13device_kernelIN5flash11enable_sm90INS1_16FlashAttnBwdSm90INS1_25CollectiveMainloopBwdSm90ILi2ELi2ELi2EN4cute5tupleIJNS5_1CILi1EEES8_S8_EEENS6_IJNS7_ILi64EEENS7_ILi128EEENS7_ILi96EEEEEENS_6half_tEfNS_4arch4Sm90ELb0ELb1ELb1ELb0ELb1ELb1ELb0ELb0ELi2ELi1ELi2ELi1ELb1EEENS1_24CollectiveEpilogueBwdGQAISD_fSG_Li256ELb0ELb1EEENS1_19SingleTileSchedulerILb0ELb0ELb0ELi128EEEEEEEEEvNT_6ParamsE:
        /* <DEDUP_REMOVED lines=24> */
.L_x_1386:
[----:B------:R-:W-:Y:S05]  /*0180*/  BSYNC B0 ;  /* 0x0000000000007941 */ /* 0x000fea0003800000 */
.L_x_1385:
        /* <DEDUP_REMOVED lines=37> */
.L_x_1387:
        /* <DEDUP_REMOVED lines=22> */
.L_x_1388:
[----:B------:R-:W-:Y:S01]  /*0540*/  PLOP3.LUT P0, PT, PT, PT, UP0, 0x80, 0x0 ;  /* 0x000000000000781c */ /* 0x000fe20003f0f008 */
[----:B------:R-:W-:Y:S01]  /*0550*/  NOP ;  /* 0x0000000000007918 */ /* 0x000fe20000000000 */
[----:B------:R-:W-:Y:S01]  /*0560*/  ULDC.64 UR46, c[0x0][0x208] ;  /* 0x00008200002e7ab9 */ /* 0x000fe20000000a00 */
[----:B------:R-:W-:Y:S01]  /*0570*/  BSSY B6, `(.L_x_1389) ;  /* 0x000098a000067945 */ /* 0x000fe20003800000 */
[----:B-12-4-:R-:W-:Y:S09]  /*0580*/  BAR.SYNC.DEFER_BLOCKING 0x0 ;  /* 0x0000000000007b1d */ /* 0x016ff20000010000 */
[----:B------:R-:W-:Y:S05]  /*0590*/  @!P0 BRA `(.L_x_1390) ;  /* 0x0000005400908947 */ /* 0x000fea0003800000 */
.L_x_1391:
        /* <DEDUP_REMOVED lines=13> */
[----:B-1----:R-:W-:Y:S05]  /*0670*/  @!P0 BRA `(.L_x_1392) ;  /* 0x0000009400e48947 */ /* 0x002fea0003800000 */
        /* <DEDUP_REMOVED lines=73> */
.L_x_1393:
        /* <DEDUP_REMOVED lines=28> */
.L_x_1396:
        /* <DEDUP_REMOVED lines=15> */
.L_x_1395:
        /* <DEDUP_REMOVED lines=22> */
.L_x_1398:
        /* <DEDUP_REMOVED lines=15> */
.L_x_1397:
[----:B------:R-:W-:Y:S01]  /*1010*/  SHF.R.S32.HI R19, RZ, 0x1f, R18 ;  /* 0x0000001fff137819 */ /* 0x000fe20000011412 */
[----:B------:R-:W-:-:S03]  /*1020*/  UMOV UR4, 0xffffffff ;  /* 0xffffffff00047882 */ /* 0x000fc60000000000 */
[----:B------:R-:W-:-:S04]  /*1030*/  LEA.HI R0, R19, R18, RZ, 0x7 ;  /* 0x0000001213007211 */ /* 0x000fc800078f38ff */
[----:B------:R-:W-:Y:S01]  /*1040*/  SHF.R.S32.HI R17, RZ, 0x7, R0 ;  /* 0x00000007ff117819 */ /* 0x000fe20000011400 */
[----:B------:R-:W-:Y:S06]  /*1050*/  BRA.DIV UR4, `(.L_x_1399) ;  /* 0x0000008e04747947 */ /* 0x000fec000b800000 */
[----:B------:R1:W2:Y:S02]  /*1060*/  SHFL.IDX PT, R14, R17, RZ, 0x1f ;  /* 0x00001fff110e7589 */ /* 0x0002a400000e0000 */
.L_x_1512:
        /* <DEDUP_REMOVED lines=15> */
.L_x_1400:
        /* <DEDUP_REMOVED lines=19> */
.L_x_1402:
        /* <DEDUP_REMOVED lines=127> */
.L_x_1413:
[----:B------:R-:W-:-:S06]  /*1a80*/  UISETP.NE.AND UP0, UPT, UR11, 0x3, UPT ;  /* 0x000000030b00788c */ /* 0x000fcc000bf05270 */
[----:B------:R-:W-:-:S13]  /*1a90*/  PLOP3.LUT P6, PT, PT, PT, UP0, 0x80, 0x0 ;  /* 0x000000000000781c */ /* 0x000fda0003fcf008 */
[----:B-1----:R-:W-:Y:S05]  /*1aa0*/  @!P6 BRA `(.L_x_1403) ;  /* 0x000000000004e947 */ /* 0x002fea0003800000 */
[----:B------:R-:W-:Y:S01]  /*1ab0*/  BPT.TRAP 0x1 ;  /* 0x000000040000795c */ /* 0x000fe20000300000 */
.L_x_1403:
[----:B------:R-:W-:Y:S01]  /*1ac0*/  R2UR UR9, R237 ;  /* 0x00000000ed0972ca */ /* 0x000fe200000e0000 */
[----:B------:R-:W-:-:S05]  /*1ad0*/  IMAD.U32 R120, RZ, RZ, UR4 ;  /* 0x00000004ff787e24 */ /* 0x000fca000f8e00ff */
[----:B------:R-:W-:-:S07]  /*1ae0*/  SHF.L.U32 R120, R120, 0x1f, RZ ;  /* 0x0000001f78787819 */ /* 0x000fce00000006ff */
[----:B------:R-:W-:-:S09]  /*1af0*/  ULEA UR9, UR5, UR9, 0x3 ;  /* 0x0000000905097291 */ /* 0x000fd2000f8e183f */
[----:B------:R1:W2:Y:S01]  /*1b00*/  SYNCS.PHASECHK.TRANS64.TRYWAIT P0, [UR9+0x26810], R120 ;  /* 0x02681078ff0075a7 */ /* 0x0002a20008000149 */
[----:B------:R-:W-:Y:S05]  /*1b10*/  @!P6 BRA `(.L_x_1404) ;  /* 0x000000000004e947 */ /* 0x000fea0003800000 */
[----:B------:R-:W-:Y:S01]  /*1b20*/  BPT.TRAP 0x1 ;  /* 0x000000040000795c */ /* 0x000fe20000300000 */
.L_x_1404:
[----:B--2---:R-:W-:Y:S05]  /*1b30*/  @P0 BRA `(.L_x_1405) ;  /* 0x0000000000080947 */ /* 0x004fea0003800000 */
[----:B------:R-:W2:Y:S02]  /*1b40*/  SYNCS.PHASECHK.TRANS64.TRYWAIT P0, [UR9+0x26810], R120 ;  /* 0x02681078ff0075a7 */ /* 0x000ea40008000149 */
[----:B--2---:R-:W-:Y:S05]  /*1b50*/  @!P0 BRA `(.L_x_1406) ;  /* 0x0000008000e88947 */ /* 0x004fea0003800000 */
.L_x_1405:
        /* <DEDUP_REMOVED lines=66> */
.L_x_1407:
[----:B------:R1:W1:Y:S01]  /*1f80*/  SYNCS.PHASECHK.TRANS64.TRYWAIT P0, [UR9+0x26830], R120 ;  /* 0x02683078ff0075a7 */ /* 0x0002620008000149 */
[----:B------:R-:W-:Y:S05]  /*1f90*/  @!P6 BRA `(.L_x_1408) ;  /* 0x000000000004e947 */ /* 0x000fea0003800000 */
[----:B------:R-:W-:Y:S01]  /*1fa0*/  BPT.TRAP 0x1 ;  /* 0x000000040000795c */ /* 0x000fe20000300000 */
.L_x_1408:
        /* <DEDUP_REMOVED lines=50> */
.L_x_1409:
        /* <DEDUP_REMOVED lines=600> */
.L_x_1411:
        /* <DEDUP_REMOVED lines=48> */
.L_x_1412:
        /* <DEDUP_REMOVED lines=62> */
.L_x_1394:
[----:B------:R-:W-:Y:S05]  /*4f30*/  @P0 BRA `(.L_x_1392) ;  /* 0x0000004c00b40947 */ /* 0x000fea0003800000 */
[----:B-1----:R-:W1:Y:S01]  /*4f40*/  S2R R4, SR_TID.X ;  /* 0x0000000000047919 */ /* 0x002e620000002100 */
[----:B------:R-:W2:Y:S01]  /*4f50*/  S2UR UR8, SR_CTAID.Y ;  /* 0x00000000000879c3 */ /* 0x000ea20000002600 */
[----:B------:R-:W-:Y:S01]  /*4f60*/  ULDC UR9, c[0x0][0x850] ;  /* 0x0002140000097ab9 */ /* 0x000fe20000000800 */
[----:B------:R-:W-:Y:S01]  /*4f70*/  ULDC.64 UR12, c[0x0][0x818] ;  /* 0x00020600000c7ab9 */ /* 0x000fe20000000a00 */
[----:B------:R-:W-:Y:S01]  /*4f80*/  UISETP.NE.AND UP0, UPT, UR9, 0x1, UPT ;  /* 0x000000010900788c */ /* 0x000fe2000bf05270 */
[----:B------:R-:W-:Y:S01]  /*4f90*/  BSSY B0, `(.L_x_1414) ;  /* 0x0000058000007945 */ /* 0x000fe20003800000 */
[----:B------:R-:W-:Y:S01]  /*4fa0*/  ULDC UR18, c[0x0][0x80c] ;  /* 0x0002030000127ab9 */ /* 0x000fe20000000800 */
[----:B------:R-:W-:Y:S01]  /*4fb0*/  UMOV UR20, 0x400 ;  /* 0x0000040000147882 */ /* 0x000fe20000000000 */
[----:B------:R-:W-:Y:S01]  /*4fc0*/  ULDC.64 UR16, c[0x0][0x840] ;  /* 0x0002100000107ab9 */ /* 0x000fe20000000a00 */
[----:B------:R-:W3:Y:S01]  /*4fd0*/  S2UR UR15, SR_CTAID.X ;  /* 0x00000000000f79c3 */ /* 0x000ee20000002500 */
[----:B------:R-:W-:-:S05]  /*4fe0*/  ULDC.64 UR24, c[0x0][0x848] ;  /* 0x0002120000187ab9 */ /* 0x000fca0000000a00 */
[----:B------:R-:W-:Y:S01]  /*4ff0*/  @UP0 ULDC UR4, c[0x0][0x854] ;  /* 0x0002150000040ab9 */ /* 0x000fe20000000800 */
[----:B------:R-:W-:Y:S01]  /*5000*/  @UP0 ULDC UR7, c[0x0][0x858] ;  /* 0x0002160000070ab9 */ /* 0x000fe20000000800 */
[----:B------:R-:W4:Y:S01]  /*5010*/  S2UR UR14, SR_CTAID.Z ;  /* 0x00000000000e79c3 */ /* 0x000f220000002700 */
[----:B--2---:R-:W-:-:S07]  /*5020*/  UIMAD.WIDE.U32 UR4, UR8, UR4, URZ ;  /* 0x00000004080472a5 */ /* 0x004fce000f8e003f */
[----:B------:R-:W2:Y:S01]  /*5030*/  S2UR UR21, SR_CgaCtaId ;  /* 0x00000000001579c3 */ /* 0x000ea20000008800 */
[----:B------:R-:W-:Y:S01]  /*5040*/  UMOV UR11, UR8 ;  /* 0x00000008000b7c82 */ /* 0x000fe20008000000 */
[----:B------:R-:W-:Y:S01]  /*5050*/  @UP0 USHF.R.U32.HI UR11, URZ, UR7, UR5 ;  /* 0x000000073f0b0299 */ /* 0x000fe20008011605 */
[----:B-1----:R-:W-:-:S03]  /*5060*/  VIADD R3, R4, 0xffffff80 ;  /* 0xffffff8004037836 */ /* 0x002fc60000000000 */
[----:B------:R-:W-:Y:S02]  /*5070*/  USHF.R.S32.HI UR19, URZ, 0x1f, UR11 ;  /* 0x0000001f3f137899 */ /* 0x000fe4000801140b */
[----:B------:R-:W-:Y:S01]  /*5080*/  BAR.SYNC.DEFER_BLOCKING 0x1, 0x100 ;  /* 0x0044000000007b1d */ /* 0x000fe20000010000 */
[----:B---3--:R-:W-:Y:S01]  /*5090*/  UIMAD UR6, UR15, 0x3000, URZ ;  /* 0x000030000f0678a4 */ /* 0x008fe2000f8e023f */
[----:B------:R-:W-:Y:S01]  /*50a0*/  ISETP.NE.AND P1, PT, R4, 0x80, PT ;  /* 0x000000800400780c */ /* 0x000fe20003f25270 */
[----:B------:R-:W-:Y:S01]  /*50b0*/  UIMAD UR10, UR19, UR12, URZ ;  /* 0x0000000c130a72a4 */ /* 0x000fe2000f8e023f */
[----:B------:R-:W-:Y:S01]  /*50c0*/  SHF.R.S32.HI R0, RZ, 0x1f, R3 ;  /* 0x0000001fff007819 */ /* 0x000fe20000011403 */
[----:B------:R-:W-:Y:S01]  /*50d0*/  USHF.R.S32.HI UR7, URZ, 0x1f, UR6 ;  /* 0x0000001f3f077899 */ /* 0x000fe20008011406 */
[----:B------:R-:W-:Y:S01]  /*50e0*/  ISETP.NE.AND P0, PT, R3, RZ, PT ;  /* 0x000000ff0300720c */ /* 0x000fe20003f05270 */
[----:B------:R-:W-:Y:S01]  /*50f0*/  UIMAD UR22, UR11, UR13, UR10 ;  /* 0x0000000d0b1672a4 */ /* 0x000fe2000f8e020a */
[----:B------:R-:W-:Y:S01]  /*5100*/  LEA.HI R2, R0, R3, RZ, 0x7 ;  /* 0x0000000300027211 */ /* 0x000fe200078f38ff */
[----:B------:R-:W-:Y:S01]  /*5110*/  UIMAD.WIDE.U32 UR4, UR11, UR12, UR6 ;  /* 0x0000000c0b0472a5 */ /* 0x000fe2000f8e0006 */
[----:B------:R-:W-:-:S02]  /*5120*/  ULDC UR10, c[0x0][0x870] ;  /* 0x00021c00000a7ab9 */ /* 0x000fc40000000800 */
[----:B------:R-:W-:Y:S01]  /*5130*/  LOP3.LUT R0, R2, 0x3fffff80, RZ, 0xc0, !PT ;  /* 0x3fffff8002007812 */ /* 0x000fe200078ec0ff */
[----:B------:R-:W-:Y:S01]  /*5140*/  UIMAD UR10, UR15, UR10, URZ ;  /* 0x0000000a0f0a72a4 */ /* 0x000fe2000f8e023f */
[----:B------:R-:W-:Y:S01]  /*5150*/  SHF.R.S32.HI R5, RZ, 0x7, R2 ;  /* 0x00000007ff057819 */ /* 0x000fe20000011402 */
[----:B----4-:R-:W-:Y:S02]  /*5160*/  UIMAD UR15, UR14, UR18, URZ ;  /* 0x000000120e0f72a4 */ /* 0x010fe4000f8e023f */
[----:B------:R-:W-:Y:S01]  /*5170*/  IMAD.IADD R0, R3, 0x1, -R0 ;  /* 0x0000000103007824 */ /* 0x000fe200078e0a00 */
[----:B------:R-:W-:Y:S02]  /*5180*/  UIMAD UR18, UR10, UR18, URZ ;  /* 0x000000120a1272a4 */ /* 0x000fe4000f8e023f */
[----:B--2---:R-:W-:Y:S01]  /*5190*/  ULEA UR10, UR21, UR20, 0x18 ;  /* 0x00000014150a7291 */ /* 0x004fe2000f8ec03f */
[----:B------:R-:W-:Y:S01]  /*51a0*/  IMAD R0, R5, 0x600, R0 ;  /* 0x0000060005007824 */ /* 0x000fe200078e0200 */
[----:B------:R-:W-:-:S02]  /*51b0*/  USHF.R.S32.HI UR21, URZ, 0x1f, UR18 ;  /* 0x0000001f3f157899 */ /* 0x000fc40008011412 */
[----:B------:R-:W-:Y:S01]  /*51c0*/  USHF.R.S32.HI UR20, URZ, 0x1f, UR15 ;  /* 0x0000001f3f147899 */ /* 0x000fe2000801140f */
[----:B------:R-:W-:Y:S01]  /*51d0*/  IMAD.SHL.U32 R0, R0, 0x4, RZ ;  /* 0x0000000400007824 */ /* 0x000fe200078e00ff */
[----:B------:R-:W-:Y:S02]  /*51e0*/  UIADD3 UR18, UP0, UP1, UR18, UR15, UR11 ;  /* 0x0000000f12127290 */ /* 0x000fe4000f91e00b */
[----:B------:R-:W-:Y:S02]  /*51f0*/  UIMAD.WIDE.U32 UR6, UR11, UR16, UR6 ;  /* 0x000000100b0672a5 */ /* 0x000fe4000f8e0006 */
[----:B------:R-:W-:Y:S01]  /*5200*/  UIMAD UR23, UR19, UR16, URZ ;  /* 0x00000010131772a4 */ /* 0x000fe2000f8e023f */
[----:B------:R-:W-:Y:S01]  /*5210*/  LEA R0, R0, UR10, 0x2 ;  /* 0x0000000a00007c11 */ /* 0x000fe2000f8e10ff */
[----:B------:R-:W-:Y:S02]  /*5220*/  UIADD3.X UR16, UR21, UR20, UR19, UP0, UP1 ;  /* 0x0000001415107290 */ /* 0x000fe400087e2413 */
[----:B------:R-:W-:Y:S01]  /*5230*/  USHF.L.U32 UR15, UR18, 0x2, URZ ;  /* 0x00000002120f7899 */ /* 0x000fe2000800063f */
[----:B------:R-:W-:Y:S01]  /*5240*/  ULDC.64 UR12, c[0x0][0x868] ;  /* 0x00021a00000c7ab9 */ /* 0x000fe20000000a00 */
[----:B------:R-:W-:Y:S01]  /*5250*/  USHF.L.U64.HI UR16, UR18, 0x2, UR16 ;  /* 0x0000000212107899 */ /* 0x000fe20008010210 */
[----:B------:R1:W-:Y:S01]  /*5260*/  STS.128 [R0], R24 ;  /* 0x0000001800007388 */ /* 0x0003e20000000c00 */
[----:B------:R-:W-:-:S02]  /*5270*/  UIADD3 UR18, UP0, UR15, UR12, URZ ;  /* 0x0000000c0f127290 */ /* 0x000fc4000ff1e03f */
[----:B------:R-:W-:Y:S01]  /*5280*/  USHF.R.S32.HI UR12, URZ, 0x1f, UR14 ;  /* 0x0000001f3f0c7899 */ /* 0x000fe2000801140e */
[----:B------:R1:W-:Y:S01]  /*5290*/  STS.128 [R0+0x800], R28 ;  /* 0x0008001c00007388 */ /* 0x0003e20000000c00 */
[----:B------:R-:W-:Y:S01]  /*52a0*/  UIMAD UR17, UR11, UR17, UR23 ;  /* 0x000000110b1172a4 */ /* 0x000fe2000f8e0217 */
[----:B------:R-:W-:Y:S02]  /*52b0*/  ULDC.64 UR20, c[0x0][0x820] ;  /* 0x0002080000147ab9 */ /* 0x000fe40000000a00 */
[----:B------:R1:W-:Y:S01]  /*52c0*/  STS.128 [R0+0x1000], R32 ;  /* 0x0010002000007388 */ /* 0x0003e20000000c00 */
[----:B------:R-:W-:Y:S01]  /*52d0*/  UIADD3.X UR19, UR16, UR13, URZ, UP0, !UPT ;  /* 0x0000000d10137290 */ /* 0x000fe200087fe43f */
[----:B------:R-:W-:Y:S01]  /*52e0*/  IMAD.U32 R2, RZ, RZ, UR18 ;  /* 0x00000012ff027e24 */ /* 0x000fe2000f8e00ff */
[----:B------:R-:W-:Y:S01]  /*52f0*/  UIMAD UR13, UR12, UR20, URZ ;  /* 0x000000140c0d72a4 */ /* 0x000fe2000f8e023f */
[----:B------:R1:W-:Y:S01]  /*5300*/  STS.128 [R0+0x1800], R36 ;  /* 0x0018002400007388 */ /* 0x0003e20000000c00 */
[----:B------:R-:W-:-:S02]  /*5310*/  UIADD3 UR5, UR5, UR22, URZ ;  /* 0x0000001605057290 */ /* 0x000fc4000fffe03f */
[----:B------:R-:W-:Y:S01]  /*5320*/  UIMAD UR12, UR12, UR24, URZ ;  /* 0x000000180c0c72a4 */ /* 0x000fe2000f8e023f */
[----:B------:R1:W-:Y:S01]  /*5330*/  STS.128 [R0+0x2000], R40 ;  /* 0x0020002800007388 */ /* 0x0003e20000000c00 */
[----:B------:R-:W-:Y:S01]  /*5340*/  UIADD3 UR7, UR7, UR17, URZ ;  /* 0x0000001107077290 */ /* 0x000fe2000fffe03f */
[----:B------:R-:W-:Y:S01]  /*5350*/  IMAD.U32 R3, RZ, RZ, UR19 ;  /* 0x00000013ff037e24 */ /* 0x000fe2000f8e00ff */
        /* <DEDUP_REMOVED lines=12> */
[----:B------:R-:W-:Y:S01]  /*5420*/  ULEA UR20, UP0, UR4, UR20, 0x2 ;  /* 0x0000001404147291 */ /* 0x000fe2000f80103f */
[----:B------:R1:W-:Y:S01]  /*5430*/  STS.128 [R0+0x4800], R60 ;  /* 0x0048003c00007388 */ /* 0x0003e20000000c00 */
[----:B------:R-:W-:Y:S02]  /*5440*/  UIADD3 UR5, UR7, UR12, URZ ;  /* 0x0000000c07057290 */ /* 0x000fe4000fffe03f */
[----:B------:R-:W-:Y:S01]  /*5450*/  ULEA UR22, UP1, UR6, UR22, 0x2 ;  /* 0x0000001606167291 */ /* 0x000fe2000f82103f */
[----:B------:R1:W-:Y:S01]  /*5460*/  STS.128 [R0+0x5000], R64 ;  /* 0x0050004000007388 */ /* 0x0003e20000000c00 */
[----:B------:R-:W-:-:S02]  /*5470*/  ULEA.HI.X UR21, UR4, UR21, UR11, 0x2, UP0 ;  /* 0x0000001504157291 */ /* 0x000fc400080f140b */
[----:B------:R-:W-:Y:S01]  /*5480*/  ULEA.HI.X UR5, UR6, UR23, UR5, 0x2, UP1 ;  /* 0x0000001706057291 */ /* 0x000fe200088f1405 */
[----:B------:R1:W-:Y:S01]  /*5490*/  STS.128 [R0+0x5800], R68 ;  /* 0x0058004400007388 */ /* 0x0003e20000000c00 */
[----:B------:R-:W-:Y:S01]  /*54a0*/  UIMAD UR14, UR9, UR14, UR8 ;  /* 0x0000000e090e72a4 */ /* 0x000fe2000f8e0208 */
[----:B------:R-:W-:Y:S11]  /*54b0*/  @P0 BRA `(.L_x_1415) ;  /* 0x0000000000140947 */ /* 0x000ff60003800000 */
.L_x_1416:
[----:B------:R-:W2:Y:S04]  /*54c0*/  LDG.E.STRONG.GPU R4, desc[UR46][R2.64] ;  /* 0x0000002e02047981 */ /* 0x000ea8000c1ef900 */
[----:B--2---:R-:W-:Y:S01]  /*54d0*/  CCTL.IVALL ;  /* 0x00000000ff00798f */ /* 0x004fe20002000000 */
[----:B------:R-:W-:Y:S05]  /*54e0*/  YIELD ;  /* 0x0000000000007946 */ /* 0x000fea0003800000 */
[----:B------:R-:W-:-:S13]  /*54f0*/  ISETP.NE.AND P0, PT, R4, UR14, PT ;  /* 0x0000000e04007c0c */ /* 0x000fda000bf05270 */
[----:B------:R-:W-:Y:S05]  /*5500*/  @P0 BRA `(.L_x_1416) ;  /* 0xfffffffc00ec0947 */ /* 0x000fea000383ffff */
.L_x_1415:
[----:B------:R-:W-:Y:S05]  /*5510*/  BSYNC B0 ;  /* 0x0000000000007941 */ /* 0x000fea0003800000 */
.L_x_1414:
[----:B------:R-:W-:-:S03]  /*5520*/  UMOV UR4, 0xffffffff ;  /* 0xffffffff00047882 */ /* 0x000fc60000000000 */
[----:B------:R-:W-:Y:S05]  /*5530*/  BRA.DIV UR4, `(.L_x_1417) ;  /* 0x0000004a04a07947 */ /* 0x000fea000b800000 */
[----:B------:R-:W-:Y:S01]  /*5540*/  NOP ;  /* 0x0000000000007918 */ /* 0x000fe20000000000 */
.L_x_1515:
        /* <DEDUP_REMOVED lines=14> */
[----:B------:R-:W-:-:S09]  /*5630*/  UMOV UR4, UR22 ;  /* 0x0000001600047c82 */ /* 0x000fd20008000000 */
.L_x_1420:
[----:B------:R-:W-:Y:S01]  /*5640*/  @P0 ELECT P2, URZ, PT ;  /* 0x00000000003f082f */ /* 0x000fe20003840000 */
[----:B------:R2:W-:-:S12]  /*5650*/  UBLKRED.G.S.ADD.F32.RN [UR4], [UR10], UR6, desc[UR8] ;  /* 0x000008040a0073bb */ /* 0x0005d800080a1406 */
[----:B------:R-:W-:Y:S02]  /*5660*/  @P2 PLOP3.LUT P0, PT, P2, PT, PT, 0x8, 0x0 ;  /* 0x000000000000281c */ /* 0x000fe4000170e170 */
[----:B------:R-:W-:-:S11]  /*5670*/  PLOP3.LUT P2, PT, PT, PT, PT, 0x8, 0x0 ;  /* 0x000000000000781c */ /* 0x000fd60003f4e170 */
[----:B--2---:R-:W-:Y:S05]  /*5680*/  @P0 BRA.U.ANY `(.L_x_1420) ;  /* 0xfffffffd00ec0947 */ /* 0x004fea000393ffff */
[----:B------:R0:W-:Y:S01]  /*5690*/  UTMACMDFLUSH ;  /* 0x00000000000079b7 */ /* 0x0001e20000000000 */
[----:B------:R-:W-:-:S04]  /*56a0*/  DEPBAR.LE SB0, 0x0 ;  /* 0x000080000000791a */ /* 0x000fc80000000000 */
.L_x_1419:
[----:B------:R-:W-:Y:S05]  /*56b0*/  BSYNC B0 ;  /* 0x0000000000007941 */ /* 0x000fea0003800000 */
.L_x_1418:
        /* <DEDUP_REMOVED lines=14> */
.L_x_1422:
[----:B------:R-:W-:Y:S05]  /*57a0*/  BSYNC B0 ;  /* 0x0000000000007941 */ /* 0x000fea0003800000 */
.L_x_1421:
        /* <DEDUP_REMOVED lines=20> */
.L_x_1425:
[----:B-12---:R-:W2:Y:S04]  /*58f0*/  LDG.E.STRONG.GPU R0, desc[UR46][R2.64] ;  /* 0x0000002e02007981 */ /* 0x006ea8000c1ef900 */
[----:B--2---:R-:W-:Y:S01]  /*5900*/  CCTL.IVALL ;  /* 0x00000000ff00798f */ /* 0x004fe20002000000 */
[----:B------:R-:W-:Y:S05]  /*5910*/  YIELD ;  /* 0x0000000000007946 */ /* 0x000fea0003800000 */
[----:B------:R-:W-:-:S13]  /*5920*/  ISETP.NE.AND P0, PT, R0, UR14, PT ;  /* 0x0000000e00007c0c */ /* 0x000fda000bf05270 */
[----:B------:R-:W-:Y:S05]  /*5930*/  @P0 BRA `(.L_x_1425) ;  /* 0xfffffffc00ec0947 */ /* 0x000fea000383ffff */
.L_x_1424:
[----:B------:R-:W-:Y:S05]  /*5940*/  BSYNC B0 ;  /* 0x0000000000007941 */ /* 0x000fea0003800000 */
.L_x_1423:
[----:B------:R-:W-:-:S03]  /*5950*/  UMOV UR4, 0xffffffff ;  /* 0xffffffff00047882 */ /* 0x000fc60000000000 */
[----:B------:R-:W-:Y:S05]  /*5960*/  BRA.DIV UR4, `(.L_x_1426) ;  /* 0x0000004604b07947 */ /* 0x000fea000b800000 */
[----:B------:R-:W-:Y:S01]  /*5970*/  NOP ;  /* 0x0000000000007918 */ /* 0x000fe20000000000 */
.L_x_1518:
        /* <DEDUP_REMOVED lines=16> */
.L_x_1429:
[----:B------:R-:W-:Y:S01]  /*5a80*/  @P0 ELECT P2, URZ, PT ;  /* 0x00000000003f082f */ /* 0x000fe20003840000 */
[----:B------:R3:W-:-:S12]  /*5a90*/  UBLKRED.G.S.ADD.F32.RN [UR4], [UR10], UR6, desc[UR8] ;  /* 0x000008040a0073bb */ /* 0x0007d800080a1406 */
[----:B------:R-:W-:Y:S02]  /*5aa0*/  @P2 PLOP3.LUT P0, PT, P2, PT, PT, 0x8, 0x0 ;  /* 0x000000000000281c */ /* 0x000fe4000170e170 */
[----:B------:R-:W-:-:S11]  /*5ab0*/  PLOP3.LUT P2, PT, PT, PT, PT, 0x8, 0x0 ;  /* 0x000000000000781c */ /* 0x000fd60003f4e170 */
[----:B---3--:R-:W-:Y:S05]  /*5ac0*/  @P0 BRA.U.ANY `(.L_x_1429) ;  /* 0xfffffffd00ec0947 */ /* 0x008fea000393ffff */
[----:B------:R0:W-:Y:S01]  /*5ad0*/  UTMACMDFLUSH ;  /* 0x00000000000079b7 */ /* 0x0001e20000000000 */
[----:B------:R-:W-:-:S04]  /*5ae0*/  DEPBAR.LE SB0, 0x0 ;  /* 0x000080000000791a */ /* 0x000fc80000000000 */
.L_x_1428:
[----:B------:R-:W-:Y:S05]  /*5af0*/  BSYNC B0 ;  /* 0x0000000000007941 */ /* 0x000fea0003800000 */
.L_x_1427:
        /* <DEDUP_REMOVED lines=14> */
.L_x_1390:
        /* <DEDUP_REMOVED lines=33> */
.L_x_1431:
[----:B------:R-:W-:-:S05]  /*5df0*/  UMOV UR11, UR5 ;  /* 0x00000005000b7c82 */ /* 0x000fca0008000000 */
.L_x_1432:
[----:B------:R-:W-:Y:S01]  /*5e00*/  ULEA UR6, UR23, UR6, 0x7 ;  /* 0x0000000617067291 */ /* 0x000fe2000f8e383f */
[----:B------:R-:W-:Y:S01]  /*5e10*/  ULDC UR7, c[0x0][0x290] ;  /* 0x0000a40000077ab9 */ /* 0x000fe20000000800 */
[----:B------:R-:W-:Y:S01]  /*5e20*/  ULDC UR8, c[0x0][0x74c] ;  /* 0x0001d30000087ab9 */ /* 0x000fe20000000800 */
[----:B------:R-:W-:Y:S01]  /*5e30*/  ULDC.64 UR12, c[0x0][0x2d8] ;  /* 0x0000b600000c7ab9 */ /* 0x000fe20000000a00 */
[----:B------:R-:W-:Y:S02]  /*5e40*/  UIADD3 UR7, -UR8, UR6, -UR7 ;  /* 0x0000000608077290 */ /* 0x000fe4000fffe907 */
[----:B------:R-:W-:Y:S02]  /*5e50*/  UIMAD UR6, UR4, UR12, URZ ;  /* 0x0000000c040672a4 */ /* 0x000fe4000f8e023f */
[----:B------:R-:W-:Y:S02]  /*5e60*/  USHF.R.S32.HI UR8, URZ, 0x1f, UR7 ;  /* 0x0000001f3f087899 */ /* 0x000fe40008011407 */
[----:B------:R-:W-:-:S02]  /*5e70*/  UIMAD UR6, UR17, UR13, UR6 ;  /* 0x0000000d110672a4 */ /* 0x000fc4000f8e0206 */
[----:B------:R-:W-:Y:S02]  /*5e80*/  ULEA.HI UR7, UR8, UR7, URZ, 0x6 ;  /* 0x0000000708077291 */ /* 0x000fe4000f8f303f */
[----:B------:R-:W-:Y:S02]  /*5e90*/  UIMAD.WIDE.U32 UR8, UR17, UR12, URZ ;  /* 0x0000000c110872a5 */ /* 0x000fe4000f8e003f */
[----:B------:R-:W-:Y:S02]  /*5ea0*/  USHF.R.S32.HI UR10, URZ, 0x6, UR7 ;  /* 0x000000063f0a7899 */ /* 0x000fe40008011407 */
[----:B------:R-:W-:Y:S02]  /*5eb0*/  UIADD3 UR9, UR9, UR6, URZ ;  /* 0x0000000609097290 */ /* 0x000fe4000fffe03f */
[----:B------:R-:W-:Y:S02]  /*5ec0*/  UISETP.LT.AND UP0, UPT, URZ, UR10, UPT ;  /* 0x0000000a3f00728c */ /* 0x000fe4000bf01270 */
[----:B------:R-:W-:-:S02]  /*5ed0*/  USHF.R.S32.HI UR7, URZ, 0x1f, UR16 ;  /* 0x0000001f3f077899 */ /* 0x000fc40008011410 */
[----:B------:R-:W-:Y:S01]  /*5ee0*/  USEL UR6, URZ, UR10, !UP0 ;  /* 0x0000000a3f067287 */ /* 0x000fe2000c000000 */
[----:B------:R-:W-:Y:S01]  /*5ef0*/  ULDC.64 UR12, c[0x0][0x2e0] ;  /* 0x0000b800000c7ab9 */ /* 0x000fe20000000a00 */
[----:B------:R-:W-:Y:S02]  /*5f00*/  ULDC UR15, c[0x0][0x288] ;  /* 0x0000a200000f7ab9 */ /* 0x000fe40000000800 */
[----:B------:R-:W-:Y:S02]  /*5f10*/  UISETP.GT.AND UP0, UPT, UR11, UR6, UPT ;  /* 0x000000060b00728c */ /* 0x000fe4000bf04270 */
[----:B------:R-:W-:Y:S02]  /*5f20*/  UIMAD UR7, UR7, UR12, URZ ;  /* 0x0000000c070772a4 */ /* 0x000fe4000f8e023f */
[----:B------:R-:W-:Y:S02]  /*5f30*/  UIMAD UR10, UR16, UR15, URZ ;  /* 0x0000000f100a72a4 */ /* 0x000fe4000f8e023f */
[----:B------:R-:W-:Y:S01]  /*5f40*/  PLOP3.LUT P1, PT, PT, PT, UP0, 0x80, 0x0 ;  /* 0x000000000000781c */ /* 0x000fe20003f2f008 */
[----:B------:R-:W-:-:S02]  /*5f50*/  UIMAD UR14, UR16, UR13, UR7 ;  /* 0x0000000d100e72a4 */ /* 0x000fc4000f8e0207 */
        /* <DEDUP_REMOVED lines=26> */
.L_x_1437:
[----:B------:R-:W2:Y:S04]  /*6100*/  LDG.E.STRONG.GPU R0, desc[UR46][R2.64] ;  /* 0x0000002e02007981 */ /* 0x000ea8000c1ef900 */
[----:B--2---:R-:W-:Y:S01]  /*6110*/  CCTL.IVALL ;  /* 0x00000000ff00798f */ /* 0x004fe20002000000 */
[----:B------:R-:W-:Y:S05]  /*6120*/  YIELD ;  /* 0x0000000000007946 */ /* 0x000fea0003800000 */
[----:B------:R-:W-:-:S13]  /*6130*/  ISETP.NE.AND P1, PT, R0, UR23, PT ;  /* 0x0000001700007c0c */ /* 0x000fda000bf25270 */
[----:B------:R-:W-:Y:S05]  /*6140*/  @P1 BRA `(.L_x_1437) ;  /* 0xfffffffc00ec1947 */ /* 0x000fea000383ffff */
.L_x_1436:
[----:B------:R-:W-:Y:S05]  /*6150*/  BSYNC B0 ;  /* 0x0000000000007941 */ /* 0x000fea0003800000 */
.L_x_1435:
[----:B------:R-:W-:-:S03]  /*6160*/  UMOV UR4, 0xffffffff ;  /* 0xffffffff00047882 */ /* 0x000fc60000000000 */
[----:B------:R-:W-:Y:S05]  /*6170*/  BRA.DIV UR4, `(.L_x_1438) ;  /* 0x0000003e04c87947 */ /* 0x000fea000b800000 */
[----:B------:R-:W-:Y:S01]  /*6180*/  NOP ;  /* 0x0000000000007918 */ /* 0x000fe20000000000 */
.L_x_1521:
        /* <DEDUP_REMOVED lines=22> */
.L_x_1440:
[----:B------:R-:W-:Y:S05]  /*62f0*/  BSYNC B0 ;  /* 0x0000000000007941 */ /* 0x000fea0003800000 */
.L_x_1439:
        /* <DEDUP_REMOVED lines=20> */
.L_x_1442:
[----:B------:R-:W-:Y:S05]  /*6440*/  BSYNC B0 ;  /* 0x0000000000007941 */ /* 0x000fea0003800000 */
.L_x_1441:
[----:B------:R-:W-:Y:S06]  /*6450*/  BAR.ARV 0xa, 0xa0 ;  /* 0x0282800000007b1d */ /* 0x000fec0000002000 */
[----:B------:R-:W-:Y:S04]  /*6460*/  BSSY B0, `(.L_x_1443) ;  /* 0x0000003000007945 */ /* 0x000fe80003800000 */
[----:B------:R-:W-:Y:S05]  /*6470*/  @!P0 BRA `(.L_x_1444) ;  /* 0x0000000000048947 */ /* 0x000fea0003800000 */
[----:B------:R-:W-:-:S04]  /*6480*/  DEPBAR.LE SB0, 0x0 ;  /* 0x000080000000791a */ /* 0x000fc80000000000 */
.L_x_1444:
[----:B------:R-:W-:Y:S05]  /*6490*/  BSYNC B0 ;  /* 0x0000000000007941 */ /* 0x000fea0003800000 */
.L_x_1443:
        /* <DEDUP_REMOVED lines=19> */
.L_x_1446:
[----:B------:R-:W-:Y:S05]  /*65d0*/  BSYNC B0 ;  /* 0x0000000000007941 */ /* 0x000fea0003800000 */
.L_x_1445:
[----:B------:R-:W-:Y:S01]  /*65e0*/  UIADD3 UR18, UR6, 0x1, URZ ;  /* 0x0000000106127890 */ /* 0x000fe2000fffe03f */
[----:B------:R-:W-:Y:S11]  /*65f0*/  BRA `(.L_x_1447) ;  /* 0x0000000000047947 */ /* 0x000ff60003800000 */
.L_x_1434:
[----:B------:R-:W-:-:S05]  /*6600*/  UMOV UR18, UR6 ;  /* 0x0000000600127c82 */ /* 0x000fca0008000000 */
.L_x_1447:
        /* <DEDUP_REMOVED lines=12> */
.L_x_1472:
        /* <DEDUP_REMOVED lines=11> */
.L_x_1450:
[----:B------:R-:W2:Y:S04]  /*6780*/  LDG.E.STRONG.GPU R0, desc[UR46][R2.64] ;  /* 0x0000002e02007981 */ /* 0x000ea8000c1ef900 */
[----:B--2---:R-:W-:Y:S01]  /*6790*/  CCTL.IVALL ;  /* 0x00000000ff00798f */ /* 0x004fe20002000000 */
[----:B------:R-:W-:Y:S05]  /*67a0*/  YIELD ;  /* 0x0000000000007946 */ /* 0x000fea0003800000 */
[----:B------:R-:W-:-:S13]  /*67b0*/  ISETP.NE.AND P1, PT, R0, UR23, PT ;  /* 0x0000001700007c0c */ /* 0x000fda000bf25270 */
[----:B------:R-:W-:Y:S05]  /*67c0*/  @P1 BRA `(.L_x_1450) ;  /* 0xfffffffc00ec1947 */ /* 0x000fea000383ffff */
.L_x_1449:
[----:B------:R-:W-:Y:S05]  /*67d0*/  BSYNC B0 ;  /* 0x0000000000007941 */ /* 0x000fea0003800000 */
.L_x_1448:
[----:B------:R-:W-:-:S03]  /*67e0*/  UMOV UR16, 0xffffffff ;  /* 0xffffffff00107882 */ /* 0x000fc60000000000 */
[----:B------:R-:W-:Y:S05]  /*67f0*/  BRA.DIV UR16, `(.L_x_1451) ;  /* 0x0000003a10447947 */ /* 0x000fea000b800000 */
[----:B------:R-:W-:Y:S01]  /*6800*/  NOP ;  /* 0x0000000000007918 */ /* 0x000fe20000000000 */
.L_x_1524:
        /* <DEDUP_REMOVED lines=19> */
.L_x_1453:
[----:B------:R-:W-:Y:S05]  /*6940*/  BSYNC B0 ;  /* 0x0000000000007941 */ /* 0x000fea0003800000 */
.L_x_1452:
        /* <DEDUP_REMOVED lines=15> */
.L_x_1455:
[----:B------:R-:W-:Y:S05]  /*6a40*/  BSYNC B0 ;  /* 0x0000000000007941 */ /* 0x000fea0003800000 */
.L_x_1454:
[----:B------:R-:W-:Y:S06]  /*6a50*/  BAR.ARV 0xa, 0xa0 ;  /* 0x0282800000007b1d */ /* 0x000fec0000002000 */
[----:B------:R-:W-:Y:S04]  /*6a60*/  BSSY B0, `(.L_x_1456) ;  /* 0x0000003000007945 */ /* 0x000fe80003800000 */
[----:B------:R-:W-:Y:S05]  /*6a70*/  @!P0 BRA `(.L_x_1457) ;  /* 0x0000000000048947 */ /* 0x000fea0003800000 */
[----:B------:R-:W-:-:S04]  /*6a80*/  DEPBAR.LE SB0, 0x0 ;  /* 0x000080000000791a */ /* 0x000fc80000000000 */
.L_x_1457:
[----:B------:R-:W-:Y:S05]  /*6a90*/  BSYNC B0 ;  /* 0x0000000000007941 */ /* 0x000fea0003800000 */
.L_x_1456:
        /* <DEDUP_REMOVED lines=19> */
.L_x_1459:
[----:B------:R-:W-:Y:S05]  /*6bd0*/  BSYNC B0 ;  /* 0x0000000000007941 */ /* 0x000fea0003800000 */
.L_x_1458:
        /* <DEDUP_REMOVED lines=9> */
.L_x_1462:
[----:B------:R-:W2:Y:S04]  /*6c70*/  LDG.E.STRONG.GPU R0, desc[UR46][R2.64] ;  /* 0x0000002e02007981 */ /* 0x000ea8000c1ef900 */
[----:B--2---:R-:W-:Y:S01]  /*6c80*/  CCTL.IVALL ;  /* 0x00000000ff00798f */ /* 0x004fe20002000000 */
[----:B------:R-:W-:Y:S05]  /*6c90*/  YIELD ;  /* 0x0000000000007946 */ /* 0x000fea0003800000 */
[----:B------:R-:W-:-:S13]  /*6ca0*/  ISETP.NE.AND P1, PT, R0, UR23, PT ;  /* 0x0000001700007c0c */ /* 0x000fda000bf25270 */
[----:B------:R-:W-:Y:S05]  /*6cb0*/  @P1 BRA `(.L_x_1462) ;  /* 0xfffffffc00ec1947 */ /* 0x000fea000383ffff */
.L_x_1461:
[----:B------:R-:W-:Y:S05]  /*6cc0*/  BSYNC B0 ;  /* 0x0000000000007941 */ /* 0x000fea0003800000 */
.L_x_1460:
[----:B------:R-:W-:-:S03]  /*6cd0*/  UMOV UR12, 0xffffffff ;  /* 0xffffffff000c7882 */ /* 0x000fc60000000000 */
[----:B------:R-:W-:Y:S05]  /*6ce0*/  BRA.DIV UR12, `(.L_x_1463) ;  /* 0x000000360c247947 */ /* 0x000fea000b800000 */
[----:B------:R-:W-:Y:S01]  /*6cf0*/  NOP ;  /* 0x0000000000007918 */ /* 0x000fe20000000000 */
.L_x_1527:
        /* <DEDUP_REMOVED lines=15> */
.L_x_1465:
[----:B------:R-:W-:Y:S05]  /*6df0*/  BSYNC B0 ;  /* 0x0000000000007941 */ /* 0x000fea0003800000 */
.L_x_1464:
        /* <DEDUP_REMOVED lines=15> */
.L_x_1467:
[----:B------:R-:W-:Y:S05]  /*6ef0*/  BSYNC B0 ;  /* 0x0000000000007941 */ /* 0x000fea0003800000 */
.L_x_1466:
[----:B------:R-:W-:Y:S06]  /*6f00*/  BAR.ARV 0xa, 0xa0 ;  /* 0x0282800000007b1d */ /* 0x000fec0000002000 */
[----:B------:R-:W-:Y:S04]  /*6f10*/  BSSY B0, `(.L_x_1468) ;  /* 0x0000003000007945 */ /* 0x000fe80003800000 */
[----:B------:R-:W-:Y:S05]  /*6f20*/  @!P0 BRA `(.L_x_1469) ;  /* 0x0000000000048947 */ /* 0x000fea0003800000 */
[----:B------:R-:W-:-:S04]  /*6f30*/  DEPBAR.LE SB0, 0x0 ;  /* 0x000080000000791a */ /* 0x000fc80000000000 */
.L_x_1469:
[----:B------:R-:W-:Y:S05]  /*6f40*/  BSYNC B0 ;  /* 0x0000000000007941 */ /* 0x000fea0003800000 */
.L_x_1468:
        /* <DEDUP_REMOVED lines=19> */
.L_x_1471:
[----:B------:R-:W-:Y:S05]  /*7080*/  BSYNC B0 ;  /* 0x0000000000007941 */ /* 0x000fea0003800000 */
.L_x_1470:
[----:B------:R-:W-:Y:S02]  /*7090*/  UIADD3 UR6, UR6, 0x2, URZ ;  /* 0x0000000206067890 */ /* 0x000fe4000fffe03f */
[----:B------:R-:W-:Y:S02]  /*70a0*/  UIADD3 UR4, UR4, 0x3000, URZ ;  /* 0x0000300004047890 */ /* 0x000fe4000fffe03f */
[----:B------:R-:W-:-:S06]  /*70b0*/  UISETP.GE.AND UP0, UPT, UR6, UR11, UPT ;  /* 0x0000000b0600728c */ /* 0x000fcc000bf06270 */
[----:B------:R-:W-:-:S13]  /*70c0*/  PLOP3.LUT P1, PT, PT, PT, UP0, 0x80, 0x0 ;  /* 0x000000000000781c */ /* 0x000fda0003f2f008 */
[----:B------:R-:W-:Y:S05]  /*70d0*/  @!P1 BRA `(.L_x_1472) ;  /* 0xfffffff4007c9947 */ /* 0x000fea000383ffff */
.L_x_1433:
        /* <DEDUP_REMOVED lines=41> */
.L_x_1475:
[----:B------:R-:W-:Y:S05]  /*7370*/  BSYNC B0 ;  /* 0x0000000000007941 */ /* 0x000fea0003800000 */
.L_x_1474:
[----:B------:R-:W-:Y:S05]  /*7380*/  BRA `(.L_x_1476) ;  /* 0x0000000000047947 */ /* 0x000fea0003800000 */
.L_x_1473:
[----:B------:R-:W-:-:S05]  /*7390*/  UMOV UR4, UR6 ;  /* 0x0000000600047c82 */ /* 0x000fca0008000000 */
.L_x_1476:
        /* <DEDUP_REMOVED lines=11> */
.L_x_1481:
        /* <DEDUP_REMOVED lines=24> */
.L_x_1478:
[----:B------:R-:W-:Y:S05]  /*75d0*/  BSYNC B0 ;  /* 0x0000000000007941 */ /* 0x000fea0003800000 */
.L_x_1477:
        /* <DEDUP_REMOVED lines=24> */
.L_x_1480:
[----:B------:R-:W-:Y:S05]  /*7760*/  BSYNC B0 ;  /* 0x0000000000007941 */ /* 0x000fea0003800000 */
.L_x_1479:
[----:B------:R-:W-:Y:S02]  /*7770*/  UIADD3 UR11, UR11, 0x2, URZ ;  /* 0x000000020b0b7890 */ /* 0x000fe4000fffe03f */
[----:B------:R-:W-:Y:S02]  /*7780*/  ULEA UR8, UR18, UR8, 0x1 ;  /* 0x0000000812087291 */ /* 0x000fe4000f8e083f */
[----:B------:R-:W-:Y:S02]  /*7790*/  ULEA UR9, UR18, UR9, 0x1 ;  /* 0x0000000912097291 */ /* 0x000fe4000f8e083f */
[----:B------:R-:W-:-:S13]  /*77a0*/  ISETP.NE.AND P0, PT, RZ, UR11, PT ;  /* 0x0000000bff007c0c */ /* 0x000fda000bf05270 */
[----:B------:R-:W-:Y:S05]  /*77b0*/  @!P0 BRA `(.L_x_1392) ;  /* 0x0000002400948947 */ /* 0x000fea0003800000 */
[----:B------:R-:W-:Y:S05]  /*77c0*/  BRA `(.L_x_1481) ;  /* 0xfffffffc00207947 */ /* 0x000fea000383ffff */
.L_x_1430:
        /* <DEDUP_REMOVED lines=33> */
.L_x_1483:
        /* <DEDUP_REMOVED lines=43> */
.L_x_1528:
        /* <DEDUP_REMOVED lines=15> */
.L_x_1486:
        /* <DEDUP_REMOVED lines=60> */
[----:B------:R-:W-:-:S02]  /*8140*/  UIADD3 UR56, UR8, 0x3000, URZ ;  /* 0x0000300008387890 */ /* 0x000fc4000fffe03f */
[----:B------:R-:W-:Y:S01]  /*8150*/  VIADD R6, R0, 0xffffffff ;  /* 0xffffffff00067836 */ /* 0x000fe20000000000 */
[----:B------:R-:W-:Y:S01]  /*8160*/  UMOV UR58, 0x30 ;  /* 0x00000030003a7882 */ /* 0x000fe20000000000 */
[----:B------:R-:W-:Y:S01]  /*8170*/  UMOV UR59, UR11 ;  /* 0x0000000b003b7c82 */ /* 0x000fe20008000000 */
[----:B------:R-:W-:Y:S01]  /*8180*/  UMOV UR60, UR12 ;  /* 0x0000000c003c7c82 */ /* 0x000fe20008000000 */
[----:B------:R-:W-:Y:S01]  /*8190*/  UMOV UR61, UR21 ;  /* 0x00000015003d7c82 */ /* 0x000fe20008000000 */
[----:B------:R1:W-:Y:S01]  /*81a0*/  STL [R1], R6 ;  /* 0x0000000601007387 */ /* 0x0003e20000100800 */
[----:B------:R-:W-:Y:S01]  /*81b0*/  ISETP.GE.AND P1, PT, R4, R6, PT ;  /* 0x000000060400720c */ /* 0x000fe20003f26270 */
[----:B------:R-:W-:Y:S01]  /*81c0*/  UMOV UR57, UR9 ;  /* 0x0000000900397c82 */ /* 0x000fe20008000000 */
        /* <DEDUP_REMOVED lines=28> */
[----:B--2---:R-:W-:Y:S01]  /*8390*/  UMOV UR10, 0x40 ;  /* 0x00000040000a7882 */ /* 0x004fe20000000000 */
[----:B------:R1:W-:Y:S01]  /*83a0*/  UTMALDG.4D [UR56], [UR54], desc[UR16] ;  /* 0x00001038360075b4 */ /* 0x0003e20008019000 */
[----:B------:R1:W-:Y:S01]  /*83b0*/  UTMALDG.4D [UR48], [UR54], desc[UR16] ;  /* 0x00001030360075b4 */ /* 0x0003e20008019000 */
[----:B---3--:R-:W-:Y:S01]  /*83c0*/  UIADD3 UR24, UR8, 0x6000, URZ ;  /* 0x0000600008187890 */ /* 0x008fe2000fffe03f */
[----:B------:R-:W-:Y:S01]  /*83d0*/  UMOV UR26, UR18 ;  /* 0x00000012001a7c82 */ /* 0x000fe20008000000 */
[----:B------:R1:W-:Y:S01]  /*83e0*/  UTMALDG.4D [UR40], [UR54], desc[UR16] ;  /* 0x00001028360075b4 */ /* 0x0003e20008019000 */
[----:B----4-:R-:W-:-:S02]  /*83f0*/  UIADD3 UR32, UR8, 0x8000, URZ ;  /* 0x0000800008207890 */ /* 0x010fc4000fffe03f */
        /* <DEDUP_REMOVED lines=23> */
.L_x_1497:
[----:B--234-:R-:W-:-:S04]  /*8570*/  SHF.L.U32 R21, R11, 0x1f, RZ ;  /* 0x0000001f0b157819 */ /* 0x01cfc800000006ff */
[----:B------:R-:W1:Y:S02]  /*8580*/  SYNCS.PHASECHK.TRANS64.TRYWAIT P1, [R16+URZ+0x26840], R21 ;  /* 0x02684015100075a7 */ /* 0x000e64000802017f */
[----:B-1----:R-:W-:Y:S05]  /*8590*/  @!P1 BRA `(.L_x_1489) ;  /* 0x0000001c00289947 */ /* 0x002fea0003800000 */
.L_x_1529:
[----:B------:R-:W-:Y:S05]  /*85a0*/  @P0 BRA `(.L_x_1490) ;  /* 0x0000000000140947 */ /* 0x000fea0003800000 */
[----:B------:R-:W-:Y:S01]  /*85b0*/  ISETP.NE.AND P1, PT, R6, RZ, PT ;  /* 0x000000ff0600720c */ /* 0x000fe20003f25270 */
[----:B------:R-:W-:-:S04]  /*85c0*/  IMAD.MOV.U32 R3, RZ, RZ, 0x3100 ;  /* 0x00003100ff037424 */ /* 0x000fc800078e00ff */
[----:B------:R3:W-:Y:S08]  /*85d0*/  SYNCS.ARRIVE.TRANS64 RZ, [R16+URZ+0x26830], R3 ;  /* 0x0268300310ff79a7 */ /* 0x0007f0000800003f */
[----:B------:R-:W-:Y:S05]  /*85e0*/  @!P1 BRA `(.L_x_1490) ;  /* 0x0000000000049947 */ /* 0x000fea0003800000 */
[----:B------:R-:W-:Y:S01]  /*85f0*/  BPT.TRAP 0x1 ;  /* 0x000000040000795c */ /* 0x000fe20000300000 */
.L_x_1490:
        /* <DEDUP_REMOVED lines=43> */
.L_x_1530:
[----:B------:R-:W-:Y:S05]  /*88b0*/  @P0 BRA `(.L_x_1492) ;  /* 0x0000000000140947 */ /* 0x000fea0003800000 */
[----:B------:R-:W-:Y:S01]  /*88c0*/  ISETP.NE.AND P1, PT, R6, RZ, PT ;  /* 0x000000ff0600720c */ /* 0x000fe20003f25270 */
[----:B------:R-:W-:-:S04]  /*88d0*/  IMAD.MOV.U32 R2, RZ, RZ, 0x3100 ;  /* 0x00003100ff027424 */ /* 0x000fc800078e00ff */
[----:B------:R3:W-:Y:S08]  /*88e0*/  SYNCS.ARRIVE.TRANS64 RZ, [R16+URZ+0x26818], R2 ;  /* 0x0268180210ff79a7 */ /* 0x0007f0000800003f */
[----:B------:R-:W-:Y:S05]  /*88f0*/  @!P1 BRA `(.L_x_1492) ;  /* 0x0000000000049947 */ /* 0x000fea0003800000 */
[----:B------:R-:W-:Y:S01]  /*8900*/  BPT.TRAP 0x1 ;  /* 0x000000040000795c */ /* 0x000fe20000300000 */
.L_x_1492:
        /* <DEDUP_REMOVED lines=43> */
.L_x_1531:
[----:B------:R-:W-:Y:S05]  /*8bc0*/  @P0 BRA `(.L_x_1494) ;  /* 0x0000000000140947 */ /* 0x000fea0003800000 */
[----:B------:R-:W-:Y:S01]  /*8bd0*/  ISETP.NE.AND P1, PT, R6, RZ, PT ;  /* 0x000000ff0600720c */ /* 0x000fe20003f25270 */
[----:B-123--:R-:W-:-:S04]  /*8be0*/  IMAD.MOV.U32 R21, RZ, RZ, 0x3100 ;  /* 0x00003100ff157424 */ /* 0x00efc800078e00ff */
[----:B------:R4:W-:Y:S08]  /*8bf0*/  SYNCS.ARRIVE.TRANS64 RZ, [R16+URZ+0x26838], R21 ;  /* 0x0268381510ff79a7 */ /* 0x0009f0000800003f */
[----:B------:R-:W-:Y:S05]  /*8c00*/  @!P1 BRA `(.L_x_1494) ;  /* 0x0000000000049947 */ /* 0x000fea0003800000 */
[----:B------:R-:W-:Y:S01]  /*8c10*/  BPT.TRAP 0x1 ;  /* 0x000000040000795c */ /* 0x000fe20000300000 */
.L_x_1494:
        /* <DEDUP_REMOVED lines=38> */
.L_x_1533:
[----:B------:R-:W-:Y:S05]  /*8e80*/  @P0 BRA `(.L_x_1496) ;  /* 0x0000000000140947 */ /* 0x000fea0003800000 */
[----:B------:R-:W-:Y:S01]  /*8e90*/  ISETP.NE.AND P1, PT, R6, RZ, PT ;  /* 0x000000ff0600720c */ /* 0x000fe20003f25270 */
[----:B------:R-:W-:-:S04]  /*8ea0*/  IMAD.MOV.U32 R5, RZ, RZ, 0x3100 ;  /* 0x00003100ff057424 */ /* 0x000fc800078e00ff */
[----:B------:R1:W-:Y:S08]  /*8eb0*/  SYNCS.ARRIVE.TRANS64 RZ, [R16+URZ+0x26810], R5 ;  /* 0x0268100510ff79a7 */ /* 0x0003f0000800003f */
[----:B------:R-:W-:Y:S05]  /*8ec0*/  @!P1 BRA `(.L_x_1496) ;  /* 0x0000000000049947 */ /* 0x000fea0003800000 */
[----:B------:R-:W-:Y:S01]  /*8ed0*/  BPT.TRAP 0x1 ;  /* 0x000000040000795c */ /* 0x000fe20000300000 */
.L_x_1496:
        /* <DEDUP_REMOVED lines=44> */
.L_x_1488:
[----:B------:R-:W3:Y:S02]  /*91a0*/  LDL.LU R4, [R1+0x4] ;  /* 0x0000040001047983 */ /* 0x000ee40000300800 */
[----:B---3--:R-:W-:Y:S02]  /*91b0*/  ISETP.NE.AND P1, PT, R4, RZ, PT ;  /* 0x000000ff0400720c */ /* 0x008fe40003f25270 */
[----:B------:R1:W5:Y:S11]  /*91c0*/  LDL R4, [R1] ;  /* 0x0000000001047983 */ /* 0x0003760000100800 */
[----:B-1----:R-:W-:Y:S05]  /*91d0*/  @!P1 BRA `(.L_x_1487) ;  /* 0x0000000400809947 */ /* 0x002fea0003800000 */
[----:B------:R-:W-:-:S04]  /*91e0*/  SHF.L.U32 R13, R11, 0x1f, RZ ;  /* 0x0000001f0b0d7819 */ /* 0x000fc800000006ff */
[----:B------:R-:W1:Y:S02]  /*91f0*/  SYNCS.PHASECHK.TRANS64.TRYWAIT P1, [R16+URZ+0x26840], R13 ;  /* 0x0268400d100075a7 */ /* 0x000e64000802017f */
[----:B-1----:R-:W-:Y:S05]  /*9200*/  @!P1 BRA `(.L_x_1498) ;  /* 0x0000001000609947 */ /* 0x002fea0003800000 */
.L_x_1534:
[----:B------:R-:W-:Y:S05]  /*9210*/  @P0 BRA `(.L_x_1499) ;  /* 0x0000000000140947 */ /* 0x000fea0003800000 */
[----:B------:R-:W-:Y:S01]  /*9220*/  ISETP.NE.AND P1, PT, R6, RZ, PT ;  /* 0x000000ff0600720c */ /* 0x000fe20003f25270 */
[----:B--2---:R-:W-:-:S04]  /*9230*/  IMAD.MOV.U32 R5, RZ, RZ, 0x3100 ;  /* 0x00003100ff057424 */ /* 0x004fc800078e00ff */
[----:B------:R3:W-:Y:S08]  /*9240*/  SYNCS.ARRIVE.TRANS64 RZ, [R16+URZ+0x26830], R5 ;  /* 0x0268300510ff79a7 */ /* 0x0007f0000800003f */
[----:B------:R-:W-:Y:S05]  /*9250*/  @!P1 BRA `(.L_x_1499) ;  /* 0x0000000000049947 */ /* 0x000fea0003800000 */
[----:B------:R-:W-:Y:S01]  /*9260*/  BPT.TRAP 0x1 ;  /* 0x000000040000795c */ /* 0x000fe20000300000 */
.L_x_1499:
        /* <DEDUP_REMOVED lines=40> */
.L_x_1535:
[----:B------:R-:W-:Y:S05]  /*94f0*/  @P0 BRA `(.L_x_1501) ;  /* 0x0000000000140947 */ /* 0x000fea0003800000 */
[----:B------:R-:W-:Y:S01]  /*9500*/  ISETP.NE.AND P0, PT, R6, RZ, PT ;  /* 0x000000ff0600720c */ /* 0x000fe20003f05270 */
[----:B------:R-:W-:-:S04]  /*9510*/  IMAD.MOV.U32 R5, RZ, RZ, 0x3100 ;  /* 0x00003100ff057424 */ /* 0x000fc800078e00ff */
[----:B------:R3:W-:Y:S08]  /*9520*/  SYNCS.ARRIVE.TRANS64 RZ, [R16+URZ+0x26818], R5 ;  /* 0x0268180510ff79a7 */ /* 0x0007f0000800003f */
[----:B------:R-:W-:Y:S05]  /*9530*/  @!P0 BRA `(.L_x_1501) ;  /* 0x0000000000048947 */ /* 0x000fea0003800000 */
[----:B------:R-:W-:Y:S01]  /*9540*/  BPT.TRAP 0x1 ;  /* 0x000000040000795c */ /* 0x000fe20000300000 */
.L_x_1501:
        /* <DEDUP_REMOVED lines=41> */
.L_x_1487:
[----:B------:R-:W3:Y:S01]  /*97e0*/  S2R R0, SR_TID.X ;  /* 0x0000000000007919 */ /* 0x000ee20000002100 */
[----:B------:R-:W-:Y:S01]  /*97f0*/  IMAD R3, R19, 0x8, R16 ;  /* 0x0000000813037824 */ /* 0x000fe200078e0210 */
[----:B---3--:R-:W-:Y:S02]  /*9800*/  LOP3.LUT R2, R0, 0x7f, RZ, 0xc0, !PT ;  /* 0x0000007f00027812 */ /* 0x008fe400078ec0ff */
[----:B------:R-:W-:Y:S02]  /*9810*/  SHF.L.U32 R0, R11, 0x1f, RZ ;  /* 0x0000001f0b007819 */ /* 0x000fe400000006ff */
[----:B------:R-:W-:Y:S02]  /*9820*/  ISETP.NE.AND P1, PT, R2, RZ, PT ;  /* 0x000000ff0200720c */ /* 0x000fe40003f25270 */
[----:B------:R-:W3:Y:S02]  /*9830*/  SYNCS.PHASECHK.TRANS64.TRYWAIT P0, [R3+URZ+0x26840], R0 ;  /* 0x02684000030075a7 */ /* 0x000ee4000800017f */
[----:B---3--:R-:W-:Y:S09]  /*9840*/  @!P0 BRA `(.L_x_1502) ;  /* 0x0000000800f88947 */ /* 0x008ff20003800000 */
.L_x_1536:
[----:B------:R-:W-:Y:S05]  /*9850*/  @P1 BRA `(.L_x_1503) ;  /* 0x0000000000181947 */ /* 0x000fea0003800000 */
[----:B------:R-:W1:Y:S01]  /*9860*/  S2R R2, SR_TID.X ;  /* 0x0000000000027919 */ /* 0x000e620000002100 */
[----:B---3--:R-:W-:-:S04]  /*9870*/  IMAD.MOV.U32 R0, RZ, RZ, 0x3100 ;  /* 0x00003100ff007424 */ /* 0x008fc800078e00ff */
[----:B------:R3:W-:Y:S01]  /*9880*/  SYNCS.ARRIVE.TRANS64 RZ, [R3+URZ+0x26830], R0 ;  /* 0x0268300003ff79a7 */ /* 0x0007e2000800003f */
[----:B-1----:R-:W-:-:S13]  /*9890*/  LOP3.LUT P0, RZ, R2, 0x1f, RZ, 0xc0, !PT ;  /* 0x0000001f02ff7812 */ /* 0x002fda000780c0ff */
[----:B---3--:R-:W-:Y:S05]  /*98a0*/  @!P0 BRA `(.L_x_1503) ;  /* 0x0000000000048947 */ /* 0x008fea0003800000 */
[----:B------:R-:W-:Y:S01]  /*98b0*/  BPT.TRAP 0x1 ;  /* 0x000000040000795c */ /* 0x000fe20000300000 */
.L_x_1503:
        /* <DEDUP_REMOVED lines=47> */
.L_x_1484:
[----:B------:R-:W-:Y:S05]  /*9bb0*/  BSYNC B0 ;  /* 0x0000000000007941 */ /* 0x000fea0003800000 */
.L_x_1482:
[----:B------:R-:W-:-:S03]  /*9bc0*/  UMOV UR7, 0xffffffff ;  /* 0xffffffff00077882 */ /* 0x000fc60000000000 */
[----:B------:R-:W-:Y:S05]  /*9bd0*/  BRA.DIV UR7, `(.L_x_1504) ;  /* 0x0000000a07287947 */ /* 0x000fea000b800000 */
[----:B------:R-:W-:-:S13]  /*9be0*/  ELECT P6, URZ, PT ;  /* 0x00000000003f782f */ /* 0x000fda00038c0000 */
.L_x_1539:
[----:B------:R-:W-:Y:S05]  /*9bf0*/  @!P6 BRA `(.L_x_1392) ;  /* 0x000000000084e947 */ /* 0x000fea0003800000 */
[----:B------:R-:W-:-:S06]  /*9c00*/  ULOP3.LUT UR7, UR38, 0x2, URZ, 0xfc, !UPT ;  /* 0x0000000226077892 */ /* 0x000fcc000f8efc3f */
[----:B------:R-:W-:-:S05]  /*9c10*/  IMAD.U32 R2, RZ, RZ, UR7 ;  /* 0x00000007ff027e24 */ /* 0x000fca000f8e00ff */
[----:B------:R-:W-:-:S13]  /*9c20*/  ISETP.NE.AND P2, PT, R2, 0x3, PT ;  /* 0x000000030200780c */ /* 0x000fda0003f45270 */
[----:B------:R-:W-:Y:S05]  /*9c30*/  @!P2 BRA `(.L_x_1505) ;  /* 0x000000000004a947 */ /* 0x000fea0003800000 */
[----:B------:R-:W-:Y:S01]  /*9c40*/  BPT.TRAP 0x1 ;  /* 0x000000040000795c */ /* 0x000fe20000300000 */
.L_x_1505:
        /* <DEDUP_REMOVED lines=15> */
.L_x_1540:
[----:B------:R-:W2:Y:S02]  /*9d40*/  SYNCS.PHASECHK.TRANS64.TRYWAIT P0, [R3+URZ], R2 ;  /* 0x00000002030075a7 */ /* 0x000ea4000800017f */
[----:B--2---:R-:W-:Y:S05]  /*9d50*/  @!P0 BRA `(.L_x_1507) ;  /* 0x0000000400fc8947 */ /* 0x004fea0003800000 */
.L_x_1541:
[----:B------:R-:W-:Y:S05]  /*9d60*/  @!P2 BRA `(.L_x_1508) ;  /* 0x000000000004a947 */ /* 0x000fea0003800000 */
[----:B------:R-:W-:Y:S01]  /*9d70*/  BPT.TRAP 0x1 ;  /* 0x000000040000795c */ /* 0x000fe20000300000 */
.L_x_1508:
[----:B--2---:R-:W-:-:S04]  /*9d80*/  VIADD R3, R7, 0x26840 ;  /* 0x0002684007037836 */ /* 0x004fc80000000000 */
[----:B------:R-:W-:-:S04]  /*9d90*/  IMAD R0, R0, 0x8, R3 ;  /* 0x0000000800007824 */ /* 0x000fc800078e0203 */
[----:B------:R-:W2:Y:S02]  /*9da0*/  SYNCS.PHASECHK.TRANS64.TRYWAIT P0, [R0+URZ], R5 ;  /* 0x00000005000075a7 */ /* 0x000ea4000800017f */
[----:B--2---:R-:W-:Y:S05]  /*9db0*/  @!P0 BRA `(.L_x_1509) ;  /* 0x0000000400f88947 */ /* 0x004fea0003800000 */
.L_x_1542:
[----:B------:R-:W-:-:S07]  /*9dc0*/  IMAD R3, R4, 0x8, R3 ;  /* 0x0000000804037824 */ /* 0x000fce00078e0203 */
.L_x_1510:
[----:B---3--:R3:W4:Y:S02]  /*9dd0*/  SYNCS.PHASECHK.TRANS64.TRYWAIT P0, [R3+URZ], R2 ;  /* 0x00000002030075a7 */ /* 0x008724000800017f */
[----:B----4-:R-:W-:Y:S05]  /*9de0*/  @!P0 NANOSLEEP.SYNCS 0x989680 ;  /* 0x009896800000895d */ /* 0x010fea0003900000 */
[----:B------:R-:W4:Y:S02]  /*9df0*/  @!P0 SYNCS.PHASECHK.TRANS64 P0, [R3+URZ], R2 ;  /* 0x00000002030085a7 */ /* 0x000f24000800007f */
[----:B----4-:R-:W-:Y:S05]  /*9e00*/  @!P0 BRA `(.L_x_1510) ;  /* 0xfffffffc00f08947 */ /* 0x010fea000383ffff */
.L_x_1392:
[----:B------:R-:W-:Y:S05]  /*9e10*/  BSYNC B6 ;  /* 0x0000000000067941 */ /* 0x000fea0003800000 */
.L_x_1389:
[----:B------:R-:W-:Y:S05]  /*9e20*/  EXIT ;  /* 0x000000000000794d */ /* 0x000fea0003800000 */
.L_x_1399:
[----:B------:R-:W-:Y:S02]  /*9e30*/  IMAD.MOV.U32 R13, RZ, RZ, R17 ;  /* 0x000000ffff0d7224 */ /* 0x000fe400078e0011 */
[----:B------:R-:W-:Y:S02]  /*9e40*/  IMAD.MOV.U32 R12, RZ, RZ, RZ ;  /* 0x000000ffff0c7224 */ /* 0x000fe400078e00ff */
[----:B------:R-:W-:Y:S02]  /*9e50*/  IMAD.MOV.U32 R11, RZ, RZ, 0x1f ;  /* 0x0000001fff0b7424 */ /* 0x000fe400078e00ff */
[----:B------:R-:W-:-:S07]  /*9e60*/  IMAD.MOV.U32 R15, RZ, RZ, -0x1 ;  /* 0xffffffffff0f7424 */ /* 0x000fce00078e00ff */
[----:B------:R-:W-:Y:S05]  /*9e70*/  WARPSYNC.COLLECTIVE R15, `(.L_x_1511) ;  /* 0x000000000f087348 */ /* 0x000fea0003c00000 */
[----:B------:R1:W2:Y:S02]  /*9e80*/  SHFL.IDX P6, R14, R13, R12, R11 ;  /* 0x0000000c0d0e7389 */ /* 0x0002a400000c000b */
[----:B-12---:R-:W-:Y:S01]  /*9e90*/  ENDCOLLECTIVE ;  /* 0x000000000000791b */ /* 0x006fe20003800000 */
.L_x_1511:
[----:B------:R-:W-:Y:S05]  /*9ea0*/  BRA `(.L_x_1512) ;  /* 0xffffff7000707947 */ /* 0x000fea000383ffff */
.L_x_1401:
[----:B--2---:R2:W3:Y:S02]  /*9eb0*/  SYNCS.PHASECHK.TRANS64.TRYWAIT P0, [R237+URZ+0x26800], R4 ;  /* 0x02680004ed0075a7 */ /* 0x0044e4000800017f */
[----:B---3--:R-:W-:Y:S05]  /*9ec0*/  @!P0 NANOSLEEP.SYNCS 0x989680 ;  /* 0x009896800000895d */ /* 0x008fea0003900000 */
[----:B------:R-:W3:Y:S02]  /*9ed0*/  @!P0 SYNCS.PHASECHK.TRANS64 P0, [R237+URZ+0x26800], R4 ;  /* 0x02680004ed0085a7 */ /* 0x000ee4000800007f */
[----:B---3--:R-:W-:Y:S05]  /*9ee0*/  @!P0 BRA `(.L_x_1401) ;  /* 0xfffffffc00f08947 */ /* 0x008fea000383ffff */
[----:B------:R-:W-:Y:S05]  /*9ef0*/  BRA `(.L_x_1400) ;  /* 0xffffff7000987947 */ /* 0x000fea000383ffff */
.L_x_1406:
[----:B--2---:R-:W-:-:S04]  /*9f00*/  IMAD.U32 R5, RZ, RZ, UR9 ;  /* 0x00000009ff057e24 */ /* 0x004fc8000f8e00ff */
[----:B------:R2:W3:Y:S03]  /*9f10*/  SYNCS.PHASECHK.TRANS64.TRYWAIT P0, [R5+URZ+0x26810], R120 ;  /* 0x02681078050075a7 */ /* 0x0004e6000800017f */
[----:B---3--:R-:W-:Y:S05]  /*9f20*/  @!P0 NANOSLEEP.SYNCS 0x989680 ;  /* 0x009896800000895d */ /* 0x008fea0003900000 */
[----:B------:R-:W3:Y:S02]  /*9f30*/  @!P0 SYNCS.PHASECHK.TRANS64 P0, [R5+URZ+0x26810], R120 ;  /* 0x02681078050085a7 */ /* 0x000ee4000800007f */
[----:B---3--:R-:W-:Y:S05]  /*9f40*/  @!P0 BRA `(.L_x_1406) ;  /* 0xfffffffc00ec8947 */ /* 0x008fea000383ffff */
[----:B------:R-:W-:Y:S05]  /*9f50*/  BRA `(.L_x_1405) ;  /* 0xffffff7c00007947 */ /* 0x000fea000383ffff */
.L_x_1410:
[----:B------:R-:W-:-:S04]  /*9f60*/  IMAD.U32 R121, RZ, RZ, UR9 ;  /* 0x00000009ff797e24 */ /* 0x000fc8000f8e00ff */
[----:B------:R1:W1:Y:S03]  /*9f70*/  SYNCS.PHASECHK.TRANS64.TRYWAIT P0, [R121+URZ+0x26830], R120 ;  /* 0x02683078790075a7 */ /* 0x000266000800017f */
[----:B-1----:R-:W-:Y:S05]  /*9f80*/  @!P0 NANOSLEEP.SYNCS 0x989680 ;  /* 0x009896800000895d */ /* 0x002fea0003900000 */
[----:B------:R-:W1:Y:S02]  /*9f90*/  @!P0 SYNCS.PHASECHK.TRANS64 P0, [R121+URZ+0x26830], R120 ;  /* 0x02683078790085a7 */ /* 0x000e64000800007f */
[----:B-1----:R-:W-:Y:S05]  /*9fa0*/  @!P0 BRA `(.L_x_1410) ;  /* 0xfffffffc00ec8947 */ /* 0x002fea000383ffff */
[----:B------:R-:W-:Y:S05]  /*9fb0*/  BRA `(.L_x_1409) ;  /* 0xffffff8000c47947 */ /* 0x000fea000383ffff */
.L_x_1417:
[----:B------:R-:W-:Y:S01]  /*9fc0*/  BSSY B0, `(.L_x_1513) ;  /* 0x0000005000007945 */ /* 0x000fe20003800000 */
[----:B------:R-:W-:-:S07]  /*9fd0*/  IMAD.MOV.U32 R15, RZ, RZ, -0x1 ;  /* 0xffffffffff0f7424 */ /* 0x000fce00078e00ff */
[----:B-1----:R-:W-:Y:S05]  /*9fe0*/  WARPSYNC.COLLECTIVE R15, `(.L_x_1514) ;  /* 0x000000000f087348 */ /* 0x002fea0003c00000 */
[----:B------:R-:W-:Y:S01]  /*9ff0*/  NOP ;  /* 0x0000000000007918 */ /* 0x000fe20000000000 */
[----:B-1----:R-:W-:Y:S01]  /*a000*/  ENDCOLLECTIVE ;  /* 0x000000000000791b */ /* 0x002fe20003800000 */
.L_x_1514:
[----:B------:R-:W-:Y:S05]  /*a010*/  BSYNC B0 ;  /* 0x0000000000007941 */ /* 0x000fea0003800000 */
.L_x_1513:
[----:B------:R-:W-:Y:S05]  /*a020*/  BRA `(.L_x_1515) ;  /* 0xffffffb400487947 */ /* 0x000fea000383ffff */
.L_x_1426:
[----:B------:R-:W-:Y:S01]  /*a030*/  BSSY B0, `(.L_x_1516) ;  /* 0x0000005000007945 */ /* 0x000fe20003800000 */
[----:B------:R-:W-:-:S07]  /*a040*/  IMAD.MOV.U32 R15, RZ, RZ, -0x1 ;  /* 0xffffffffff0f7424 */ /* 0x000fce00078e00ff */
[----:B-12---:R-:W-:Y:S05]  /*a050*/  WARPSYNC.COLLECTIVE R15, `(.L_x_1517) ;  /* 0x000000000f087348 */ /* 0x006fea0003c00000 */
[----:B------:R-:W-:Y:S01]  /*a060*/  NOP ;  /* 0x0000000000007918 */ /* 0x000fe20000000000 */
[----:B-12---:R-:W-:Y:S01]  /*a070*/  ENDCOLLECTIVE ;  /* 0x000000000000791b */ /* 0x006fe20003800000 */
.L_x_1517:
[----:B------:R-:W-:Y:S05]  /*a080*/  BSYNC B0 ;  /* 0x0000000000007941 */ /* 0x000fea0003800000 */
.L_x_1516:
[----:B------:R-:W-:Y:S05]  /*a090*/  BRA `(.L_x_1518) ;  /* 0xffffffb800387947 */ /* 0x000fea000383ffff */
.L_x_1438:
[----:B------:R-:W-:Y:S01]  /*a0a0*/  BSSY B0, `(.L_x_1519) ;  /* 0x0000005000007945 */ /* 0x000fe20003800000 */
[----:B------:R-:W-:-:S07]  /*a0b0*/  IMAD.MOV.U32 R15, RZ, RZ, -0x1 ;  /* 0xffffffffff0f7424 */ /* 0x000fce00078e00ff */
[----:B------:R-:W-:Y:S05]  /*a0c0*/  WARPSYNC.COLLECTIVE R15, `(.L_x_1520) ;  /* 0x000000000f087348 */ /* 0x000fea0003c00000 */
[----:B------:R-:W-:Y:S01]  /*a0d0*/  NOP ;  /* 0x0000000000007918 */ /* 0x000fe20000000000 */
[----:B------:R-:W-:Y:S01]  /*a0e0*/  ENDCOLLECTIVE ;  /* 0x000000000000791b */ /* 0x000fe20003800000 */
.L_x_1520:
[----:B------:R-:W-:Y:S05]  /*a0f0*/  BSYNC B0 ;  /* 0x0000000000007941 */ /* 0x000fea0003800000 */
.L_x_1519:
[----:B------:R-:W-:Y:S05]  /*a100*/  BRA `(.L_x_1521) ;  /* 0xffffffc000207947 */ /* 0x000fea000383ffff */
.L_x_1451:
[----:B------:R-:W-:Y:S01]  /*a110*/  BSSY B0, `(.L_x_1522) ;  /* 0x0000005000007945 */ /* 0x000fe20003800000 */
[----:B------:R-:W-:-:S07]  /*a120*/  IMAD.MOV.U32 R15, RZ, RZ, -0x1 ;  /* 0xffffffffff0f7424 */ /* 0x000fce00078e00ff */
[----:B------:R-:W-:Y:S05]  /*a130*/  WARPSYNC.COLLECTIVE R15, `(.L_x_1523) ;  /* 0x000000000f087348 */ /* 0x000fea0003c00000 */
[----:B------:R-:W-:Y:S01]  /*a140*/  NOP ;  /* 0x0000000000007918 */ /* 0x000fe20000000000 */
[----:B------:R-:W-:Y:S01]  /*a150*/  ENDCOLLECTIVE ;  /* 0x000000000000791b */ /* 0x000fe20003800000 */
.L_x_1523:
[----:B------:R-:W-:Y:S05]  /*a160*/  BSYNC B0 ;  /* 0x0000000000007941 */ /* 0x000fea0003800000 */
.L_x_1522:
[----:B------:R-:W-:Y:S05]  /*a170*/  BRA `(.L_x_1524) ;  /* 0xffffffc400a47947 */ /* 0x000fea000383ffff */
.L_x_1463:
[----:B------:R-:W-:Y:S01]  /*a180*/  BSSY B0, `(.L_x_1525) ;  /* 0x0000005000007945 */ /* 0x000fe20003800000 */
[----:B------:R-:W-:-:S07]  /*a190*/  IMAD.MOV.U32 R15, RZ, RZ, -0x1 ;  /* 0xffffffffff0f7424 */ /* 0x000fce00078e00ff */
[----:B------:R-:W-:Y:S05]  /*a1a0*/  WARPSYNC.COLLECTIVE R15, `(.L_x_1526) ;  /* 0x000000000f087348 */ /* 0x000fea0003c00000 */
[----:B------:R-:W-:Y:S01]  /*a1b0*/  NOP ;  /* 0x0000000000007918 */ /* 0x000fe20000000000 */
[----:B------:R-:W-:Y:S01]  /*a1c0*/  ENDCOLLECTIVE ;  /* 0x000000000000791b */ /* 0x000fe20003800000 */
.L_x_1526:
[----:B------:R-:W-:Y:S05]  /*a1d0*/  BSYNC B0 ;  /* 0x0000000000007941 */ /* 0x000fea0003800000 */
.L_x_1525:
[----:B------:R-:W-:Y:S05]  /*a1e0*/  BRA `(.L_x_1527) ;  /* 0xffffffc800c47947 */ /* 0x000fea000383ffff */
.L_x_1485:
[----:B-1----:R1:W2:Y:S02]  /*a1f0*/  SYNCS.PHASECHK.TRANS64.TRYWAIT P0, [R16+URZ+0x26820], R3 ;  /* 0x02682003100075a7 */ /* 0x0022a4000800017f */
[----:B--2---:R-:W-:Y:S05]  /*a200*/  @!P0 NANOSLEEP.SYNCS 0x989680 ;  /* 0x009896800000895d */ /* 0x004fea0003900000 */
[----:B------:R-:W2:Y:S02]  /*a210*/  @!P0 SYNCS.PHASECHK.TRANS64 P0, [R16+URZ+0x26820], R3 ;  /* 0x02682003100085a7 */ /* 0x000ea4000800007f */
[----:B--2---:R-:W-:Y:S05]  /*a220*/  @!P0 BRA `(.L_x_1485) ;  /* 0xfffffffc00f08947 */ /* 0x004fea000383ffff */
[----:B------:R-:W-:Y:S05]  /*a230*/  BRA `(.L_x_1528) ;  /* 0xffffffd800947947 */ /* 0x000fea000383ffff */
.L_x_1489:
[----:B-1----:R1:W3:Y:S02]  /*a240*/  SYNCS.PHASECHK.TRANS64.TRYWAIT P1, [R16+URZ+0x26840], R21 ;  /* 0x02684015100075a7 */ /* 0x0022e4000802017f */
[----:B---3--:R-:W-:Y:S05]  /*a250*/  @!P1 NANOSLEEP.SYNCS 0x989680 ;  /* 0x009896800000995d */ /* 0x008fea0003900000 */
[----:B------:R-:W3:Y:S02]  /*a260*/  @!P1 SYNCS.PHASECHK.TRANS64 P1, [R16+URZ+0x26840], R21 ;  /* 0x02684015100095a7 */ /* 0x000ee4000802007f */
[----:B---3--:R-:W-:Y:S05]  /*a270*/  @!P1 BRA `(.L_x_1489) ;  /* 0xfffffffc00f09947 */ /* 0x008fea000383ffff */
[----:B------:R-:W-:Y:S05]  /*a280*/  BRA `(.L_x_1529) ;  /* 0xffffffe000c47947 */ /* 0x000fea000383ffff */
.L_x_1491:
[----:B--2---:R2:W3:Y:S02]  /*a290*/  SYNCS.PHASECHK.TRANS64.TRYWAIT P1, [R16+URZ+0x26828], R21 ;  /* 0x02682815100075a7 */ /* 0x0044e4000802017f */
[----:B---3--:R-:W-:Y:S05]  /*a2a0*/  @!P1 NANOSLEEP.SYNCS 0x989680 ;  /* 0x009896800000995d */ /* 0x008fea0003900000 */
[----:B------:R-:W3:Y:S02]  /*a2b0*/  @!P1 SYNCS.PHASECHK.TRANS64 P1, [R16+URZ+0x26828], R21 ;  /* 0x02682815100095a7 */ /* 0x000ee4000802007f */
[----:B---3--:R-:W-:Y:S05]  /*a2c0*/  @!P1 BRA `(.L_x_1491) ;  /* 0xfffffffc00f09947 */ /* 0x008fea000383ffff */
[----:B------:R-:W-:Y:S05]  /*a2d0*/  BRA `(.L_x_1530) ;  /* 0xffffffe400747947 */ /* 0x000fea000383ffff */
.L_x_1493:
[----:B---3--:R3:W4:Y:S02]  /*a2e0*/  SYNCS.PHASECHK.TRANS64.TRYWAIT P1, [R16+URZ+0x26848], R21 ;  /* 0x02684815100075a7 */ /* 0x008724000802017f */
[----:B----4-:R-:W-:Y:S05]  /*a2f0*/  @!P1 NANOSLEEP.SYNCS 0x989680 ;  /* 0x009896800000995d */ /* 0x010fea0003900000 */
[----:B------:R-:W4:Y:S02]  /*a300*/  @!P1 SYNCS.PHASECHK.TRANS64 P1, [R16+URZ+0x26848], R21 ;  /* 0x02684815100095a7 */ /* 0x000f24000802007f */
[----:B----4-:R-:W-:Y:S05]  /*a310*/  @!P1 BRA `(.L_x_1493) ;  /* 0xfffffffc00f09947 */ /* 0x010fea000383ffff */
[----:B------:R-:W-:Y:S05]  /*a320*/  BRA `(.L_x_1531) ;  /* 0xffffffe800247947 */ /* 0x000fea000383ffff */
.L_x_1495:
[----:B------:R-:W-:-:S07]  /*a330*/  SHF.L.U32 R5, R11, 0x1f, RZ ;  /* 0x0000001f0b057819 */ /* 0x000fce00000006ff */
.L_x_1532:
[----:B------:R1:W1:Y:S02]  /*a340*/  SYNCS.PHASECHK.TRANS64.TRYWAIT P1, [R16+URZ+0x26820], R5 ;  /* 0x02682005100075a7 */ /* 0x000264000802017f */
[----:B-1----:R-:W-:Y:S05]  /*a350*/  @!P1 NANOSLEEP.SYNCS 0x989680 ;  /* 0x009896800000995d */ /* 0x002fea0003900000 */
[----:B------:R-:W1:Y:S02]  /*a360*/  @!P1 SYNCS.PHASECHK.TRANS64 P1, [R16+URZ+0x26820], R5 ;  /* 0x02682005100095a7 */ /* 0x000e64000802007f */
[----:B-1----:R-:W-:Y:S05]  /*a370*/  @!P1 BRA `(.L_x_1532) ;  /* 0xfffffffc00f09947 */ /* 0x002fea000383ffff */
[----:B------:R-:W-:Y:S05]  /*a380*/  BRA `(.L_x_1533) ;  /* 0xffffffe800bc7947 */ /* 0x000fea000383ffff */
.L_x_1498:
[----:B-1----:R1:W3:Y:S02]  /*a390*/  SYNCS.PHASECHK.TRANS64.TRYWAIT P1, [R16+URZ+0x26840], R13 ;  /* 0x0268400d100075a7 */ /* 0x0022e4000802017f */
[----:B---3--:R-:W-:Y:S05]  /*a3a0*/  @!P1 NANOSLEEP.SYNCS 0x989680 ;  /* 0x009896800000995d */ /* 0x008fea0003900000 */
[----:B------:R-:W3:Y:S02]  /*a3b0*/  @!P1 SYNCS.PHASECHK.TRANS64 P1, [R16+URZ+0x26840], R13 ;  /* 0x0268400d100095a7 */ /* 0x000ee4000802007f */
[----:B---3--:R-:W-:Y:S05]  /*a3c0*/  @!P1 BRA `(.L_x_1498) ;  /* 0xfffffffc00f09947 */ /* 0x008fea000383ffff */
[----:B------:R-:W-:Y:S05]  /*a3d0*/  BRA `(.L_x_1534) ;  /* 0xffffffec008c7947 */ /* 0x000fea000383ffff */
.L_x_1500:
[----:B--2---:R2:W3:Y:S02]  /*a3e0*/  SYNCS.PHASECHK.TRANS64.TRYWAIT P1, [R16+URZ+0x26828], R13 ;  /* 0x0268280d100075a7 */ /* 0x0044e4000802017f */
[----:B---3--:R-:W-:Y:S05]  /*a3f0*/  @!P1 NANOSLEEP.SYNCS 0x989680 ;  /* 0x009896800000995d */ /* 0x008fea0003900000 */
[----:B------:R-:W3:Y:S02]  /*a400*/  @!P1 SYNCS.PHASECHK.TRANS64 P1, [R16+URZ+0x26828], R13 ;  /* 0x0268280d100095a7 */ /* 0x000ee4000802007f */
[----:B---3--:R-:W-:Y:S05]  /*a410*/  @!P1 BRA `(.L_x_1500) ;  /* 0xfffffffc00f09947 */ /* 0x008fea000383ffff */
[----:B------:R-:W-:Y:S05]  /*a420*/  BRA `(.L_x_1535) ;  /* 0xfffffff000307947 */ /* 0x000fea000383ffff */
.L_x_1502:
[----:B---3--:R3:W1:Y:S02]  /*a430*/  SYNCS.PHASECHK.TRANS64.TRYWAIT P0, [R3+URZ+0x26840], R0 ;  /* 0x02684000030075a7 */ /* 0x008664000800017f */
[----:B-1----:R-:W-:Y:S05]  /*a440*/  @!P0 NANOSLEEP.SYNCS 0x989680 ;  /* 0x009896800000895d */ /* 0x002fea0003900000 */
[----:B------:R-:W1:Y:S02]  /*a450*/  @!P0 SYNCS.PHASECHK.TRANS64 P0, [R3+URZ+0x26840], R0 ;  /* 0x02684000030085a7 */ /* 0x000e64000800007f */
[----:B-1----:R-:W-:Y:S05]  /*a460*/  @!P0 BRA `(.L_x_1502) ;  /* 0xfffffffc00f08947 */ /* 0x002fea000383ffff */
[----:B------:R-:W-:Y:S05]  /*a470*/  BRA `(.L_x_1536) ;  /* 0xfffffff000f47947 */ /* 0x000fea000383ffff */
.L_x_1504:
[----:B------:R-:W-:Y:S01]  /*a480*/  BSSY B0, `(.L_x_1537) ;  /* 0x0000006000007945 */ /* 0x000fe20003800000 */
[----:B------:R-:W-:-:S07]  /*a490*/  IMAD.MOV.U32 R15, RZ, RZ, -0x1 ;  /* 0xffffffffff0f7424 */ /* 0x000fce00078e00ff */
[----:B------:R-:W-:Y:S05]  /*a4a0*/  WARPSYNC.COLLECTIVE R15, `(.L_x_1538) ;  /* 0x000000000f0c7348 */ /* 0x000fea0003c00000 */
[----:B------:R-:W-:Y:S02]  /*a4b0*/  ELECT P6, UR62, PT ;  /* 0x00000000003e782f */ /* 0x000fe400038c0000 */
[----:B------:R-:W-:Y:S01]  /*a4c0*/  MOV R14, UR62 ;  /* 0x0000003e000e7c02 */ /* 0x000fe20008000f00 */
[----:B------:R-:W-:Y:S10]  /*a4d0*/  ENDCOLLECTIVE ;  /* 0x000000000000791b */ /* 0x000ff40003800000 */
.L_x_1538:
[----:B------:R-:W-:Y:S05]  /*a4e0*/  BSYNC B0 ;  /* 0x0000000000007941 */ /* 0x000fea0003800000 */
.L_x_1537:
[----:B------:R-:W-:Y:S05]  /*a4f0*/  BRA `(.L_x_1539) ;  /* 0xfffffff400bc7947 */ /* 0x000fea000383ffff */
.L_x_1506:
[----:B-1----:R1:W2:Y:S02]  /*a500*/  SYNCS.PHASECHK.TRANS64.TRYWAIT P0, [R6+URZ], R5 ;  /* 0x00000005060075a7 */ /* 0x0022a4000800017f */
[----:B--2---:R-:W-:Y:S05]  /*a510*/  @!P0 NANOSLEEP.SYNCS 0x989680 ;  /* 0x009896800000895d */ /* 0x004fea0003900000 */
[----:B------:R-:W2:Y:S02]  /*a520*/  @!P0 SYNCS.PHASECHK.TRANS64 P0, [R6+URZ], R5 ;  /* 0x00000005060085a7 */ /* 0x000ea4000800007f */
[----:B--2---:R-:W-:Y:S05]  /*a530*/  @!P0 BRA `(.L_x_1506) ;  /* 0xfffffffc00f08947 */ /* 0x004fea000383ffff */
[----:B------:R-:W-:Y:S05]  /*a540*/  BRA `(.L_x_1540) ;  /* 0xfffffff400fc7947 */ /* 0x000fea000383ffff */
.L_x_1507:
[----:B--2---:R2:W3:Y:S02]  /*a550*/  SYNCS.PHASECHK.TRANS64.TRYWAIT P0, [R3+URZ], R2 ;  /* 0x00000002030075a7 */ /* 0x0044e4000800017f */
[----:B---3--:R-:W-:Y:S05]  /*a560*/  @!P0 NANOSLEEP.SYNCS 0x989680 ;  /* 0x009896800000895d */ /* 0x008fea0003900000 */
[----:B------:R-:W3:Y:S02]  /*a570*/  @!P0 SYNCS.PHASECHK.TRANS64 P0, [R3+URZ], R2 ;  /* 0x00000002030085a7 */ /* 0x000ee4000800007f */
[----:B---3--:R-:W-:Y:S05]  /*a580*/  @!P0 BRA `(.L_x_1507) ;  /* 0xfffffffc00f08947 */ /* 0x008fea000383ffff */
[----:B------:R-:W-:Y:S05]  /*a590*/  BRA `(.L_x_1541) ;  /* 0xfffffff400f07947 */ /* 0x000fea000383ffff */
.L_x_1509:
[----:B--2---:R2:W3:Y:S02]  /*a5a0*/  SYNCS.PHASECHK.TRANS64.TRYWAIT P0, [R0+URZ], R5 ;  /* 0x00000005000075a7 */ /* 0x0044e4000800017f */
[----:B---3--:R-:W-:Y:S05]  /*a5b0*/  @!P0 NANOSLEEP.SYNCS 0x989680 ;  /* 0x009896800000895d */ /* 0x008fea0003900000 */
[----:B------:R-:W3:Y:S02]  /*a5c0*/  @!P0 SYNCS.PHASECHK.TRANS64 P0, [R0+URZ], R5 ;  /* 0x00000005000085a7 */ /* 0x000ee4000800007f */
[----:B---3--:R-:W-:Y:S05]  /*a5d0*/  @!P0 BRA `(.L_x_1509) ;  /* 0xfffffffc00f08947 */ /* 0x008fea000383ffff */
[----:B------:R-:W-:Y:S05]  /*a5e0*/  BRA `(.L_x_1542) ;  /* 0xfffffff400f47947 */ /* 0x000fea000383ffff */
.L_x_1543:
        /* <DEDUP_REMOVED lines=9> */
.L_x_6564:


//--------------------- .text._ZN7cutlass13device_kernelIN5flash11enable_sm90INS1_16FlashAttnBwdSm90INS1_25CollectiveMainloopBwdSm90ILi2ELi2ELi2EN4cute5tupleIJNS5_1CILi1EEES8_S8_EEENS6_IJNS7_ILi64EEENS7_ILi128EEENS7_ILi96EEEEEENS_6half_tEfNS_4arch4Sm90ELb0ELb1ELb1ELb1ELb0ELb1ELb0ELb0ELi2ELi1ELi2ELi1ELb1EEENS1_21CollectiveEpilogueBwdISD_SE_SG_Li256ELb1ELb0ELi1EEENS1_19SingleTileSchedulerILb1ELb0ELb0ELi128EEEEEEEEEvNT_6ParamsE --------------------------
	.section	.text._ZN7cutlass13device_kernelIN5flash11enable_sm90INS1_16FlashAttnBwdSm90INS1_25CollectiveMainloopBwdSm90ILi2ELi2ELi2EN4cute5tupleIJNS5_1CILi1EEES8_S8_EEENS6_IJNS7_ILi64EEENS7_ILi128EEENS7_ILi96EEEEEENS_6half_tEfNS_4arch4Sm90ELb0ELb1ELb1ELb1ELb0ELb1ELb0ELb0ELi2ELi1ELi2ELi1ELb1EEENS1_21CollectiveEpilogueBwdISD_SE_SG_Li256ELb1ELb0ELi1EEENS1_19SingleTileSchedulerILb1ELb0ELb0ELi128EEEEEEEEEvNT_6ParamsE,"ax",@progbits
	.align	128
.text._ZN7cutlass13device_kernelIN5flash11enable_sm90INS1_16FlashAttnBwdSm90INS1_25CollectiveMainloopBwdSm90ILi2ELi2ELi2EN4cute5tupleIJNS5_1CILi1EEES8_S8_EEENS6_IJNS7_ILi64EEENS7_ILi128EEENS7_ILi96EEEEEENS_6half_tEfNS_4arch4Sm90ELb0ELb1ELb1ELb1ELb0ELb1ELb0ELb0ELi2ELi1ELi2ELi1ELb1EEENS1_21CollectiveEpilogueBwdISD_SE_SG_Li256ELb1ELb0ELi1EEENS1_19SingleTileSchedulerILb1ELb0ELb0ELi128EEEEEEEEEvNT_6ParamsE:
        .type           _ZN7cutlass13device_kernelIN5flash11enable_sm90INS1_16FlashAttnBwdSm90INS1_25CollectiveMainloopBwdSm90ILi2ELi2ELi2EN4cute5tupleIJNS5_1CILi1EEES8_S8_EEENS6_IJNS7_ILi64EEENS7_ILi128EEENS7_ILi96EEEEEENS_6half_tEfNS_4arch4Sm90ELb0ELb1ELb1ELb1ELb0ELb1ELb0ELb0ELi2ELi1ELi2ELi1ELb1EEENS1_21CollectiveEpilogueBwdISD_SE_SG_Li256ELb1ELb0ELi1EEENS1_19SingleTileSchedulerILb1ELb0ELb0ELi128EEEEEEEEEvNT_6ParamsE,@function
        .size           _ZN7cutlass13device_kernelIN5flash11enable_sm90INS1_16FlashAttnBwdSm90INS1_25CollectiveMainloopBwdSm90ILi2ELi2ELi2EN4cute5tupleIJNS5_1CILi1EEES8_S8_EEENS6_IJNS7_ILi64EEENS7_ILi128EEENS7_ILi96EEEEEENS_6half_tEfNS_4arch4Sm90ELb0ELb1ELb1ELb1ELb0ELb1ELb0ELb0ELi2ELi1ELi2ELi1ELb1EEENS1_21CollectiveEpilogueBwdISD_SE_SG_Li256ELb1ELb0ELi1EEENS1_19SingleTileSchedulerILb1ELb0ELb0ELi128EEEEEEEEEvNT_6ParamsE,(.L_x_6565 - _ZN7cutlass13device_kernelIN5flash11enable_sm90INS1_16FlashAttnBwdSm90INS1_25CollectiveMainloopBwdSm90ILi2ELi2ELi2EN4cute5tupleIJNS5_1CILi1EEES8_S8_EEENS6_IJNS7_ILi64EEENS7_ILi128EEENS7_ILi96EEEEEENS_6half_tEfNS_4arch4Sm90ELb0ELb1ELb1ELb1ELb0ELb1ELb0ELb0ELi2ELi1ELi2ELi1ELb1EEENS1_21CollectiveEpilogueBwdISD_SE_SG_Li256ELb1ELb0ELi1EEENS1_19SingleTileSchedulerILb1ELb0ELb0ELi128EEEEEEEEEvNT_6ParamsE)
        .other          _ZN7cutlass13device_kernelIN5flash11enable_sm90INS1_16FlashAttnBwdSm90INS1_25CollectiveMainloopBwdSm90ILi2ELi2ELi2EN4cute5tupleIJNS5_1CILi1EEES8_S8_EEENS6_IJNS7_ILi64EEENS7_ILi128EEENS7_ILi96EEEEEENS_6half_tEfNS_4arch4Sm90ELb0ELb1ELb1ELb1ELb0ELb1ELb0ELb0ELi2ELi1ELi2ELi1ELb1EEENS1_21CollectiveEpilogueBwdISD_SE_SG_Li256ELb1ELb0ELi1EEENS1_19SingleTileSchedulerILb1ELb0ELb0ELi128EEEEEEEEEvNT_6ParamsE,@"STO_CUDA_ENTRY STV_DEFAULT"
_ZN7cutlass13device_kernelIN5flash11enable_sm90INS1_16FlashAttnBwdSm90INS1_25CollectiveMainloopBwdSm90ILi2ELi2ELi2EN4cute5tupleIJNS5_1CILi1EEES8_S8_EEENS6_IJNS7_ILi64EEENS7_ILi128EEENS7_ILi96EEEEEENS_6half_tEfNS_4arch4Sm90ELb0ELb1ELb1ELb1ELb0ELb1ELb0ELb0ELi2ELi1ELi2ELi1ELb1EEENS1_21CollectiveEpilogueBwdISD_SE_SG_Li256ELb1ELb0ELi1EEENS1_19SingleTileSchedulerILb1ELb0ELb0ELi128EEEEEEEEEvNT_6ParamsE:
        /* <DEDUP_REMOVED lines=24> */
.L_x_1545:
[----:B------:R-:W-:Y:S05]  /*0180*/  BSYNC B0 ;  /* 0x0000000000007941 */ /* 0x000fea0003800000 */
.L_x_1544:
        /* <DEDUP_REMOVED lines=37> */
.L_x_1546:
        /* <DEDUP_REMOVED lines=22> */
.L_x_1547:
[----:B------:R-:W-:Y:S01]  /*0540*/  PLOP3.LUT P0, PT, PT, PT, UP0, 0x80, 0x0 ;  /* 0x000000000000781c */ /* 0x000fe20003f0f008 */
[----:B------:R-:W-:Y:S01]  /*0550*/  NOP ;  /* 0x0000000000007918 */ /* 0x000fe20000000000 */
[----:B------:R-:W-:Y:S01]  /*0560*/  ULDC.64 UR46, c[0x0][0x208] ;  /* 0x00008200002e7ab9 */ /* 0x000fe20000000a00 */
[----:B------:R-:W-:Y:S01]  /*0570*/  BSSY B6, `(.L_x_1548) ;  /* 0x0000aa2000067945 */ /* 0x000fe20003800000 */
[----:B-12-4-:R-:W-:Y:S09]  /*0580*/  BAR.SYNC.DEFER_BLOCKING 0x0 ;  /* 0x0000000000007b1d */ /* 0x016ff20000010000 */
[----:B------:R-:W-:Y:S05]  /*0590*/  @!P0 BRA `(.L_x_1549) ;  /* 0x0000006800688947 */ /* 0x000fea0003800000 */
.L_x_1550:
[----:B------:R-:W-:-:S08]  /*05a0*/  NOP ;  /* 0x0000000000007918 */ /* 0x000fd00000000000 */
[----:B------:R-:W1:Y:S02]  /*05b0*/  USETMAXREG.TRY_ALLOC.CTAPOOL UP0, 0xf0 ;  /* 0x000000f0000079c8 */ /* 0x000e640008000600 */
[----:B-1----:R-:W-:-:S13]  /*05c0*/  PLOP3.LUT P0, PT, PT, PT, UP0, 0x80, 0x0 ;  /* 0x000000000000781c */ /* 0x002fda0003f0f008 */
[----:B------:R-:W-:Y:S05]  /*05d0*/  @!P0 BRA `(.L_x_1550) ;  /* 0xfffffffc00f08947 */ /* 0x000fea000383ffff */
[----:B------:R-:W-:Y:S01]  /*05e0*/  LOP3.LUT R0, R0, 0x3, RZ, 0xc0, !PT ;  /* 0x0000000300007812 */ /* 0x000fe200078ec0ff */
[----:B------:R-:W1:Y:S01]  /*05f0*/  S2R R2, SR_TID.X ;  /* 0x0000000000027919 */ /* 0x000e620000002100 */
[----:B------:R-:W-:Y:S01]  /*0600*/  ULDC.64 UR4, c[0x0][0x8d8] ;  /* 0x0002360000047ab9 */ /* 0x000fe20000000a00 */
[----:B------:R-:W2:Y:S03]  /*0610*/  S2UR UR6, SR_CTAID.X ;  /* 0x00000000000679c3 */ /* 0x000ea60000002500 */
[----:B------:R-:W3:Y:S05]  /*0620*/  SHFL.IDX PT, R0, R0, RZ, 0x1f ;  /* 0x00001fff00007589 */ /* 0x000eea00000e0000 */
[----:B------:R-:W4:Y:S01]  /*0630*/  S2UR UR36, SR_CTAID.Z ;  /* 0x00000000002479c3 */ /* 0x000f220000002700 */
[----:B---3--:R-:W-:-:S02]  /*0640*/  ISETP.NE.AND P0, PT, R0, RZ, PT ;  /* 0x000000ff0000720c */ /* 0x008fc40003f05270 */
[----:B-1----:R-:W-:-:S11]  /*0650*/  SHF.R.U32.HI R2, RZ, 0x7, R2 ;  /* 0x00000007ff027819 */ /* 0x002fd60000011602 */
[----:B------:R-:W-:-:S05]  /*0660*/  @!P0 VIADD R2, R2, 0x9 ;  /* 0x0000000902028836 */ /* 0x000fca0000000000 */
[----:B------:R1:W-:Y:S06]  /*0670*/  @!P0 BAR.ARV R2, 0xa0 ;  /* 0x000280020000851d */ /* 0x0003ec0000002000 */
[----:B------:R-:W-:-:S04]  /*0680*/  ISETP.NE.U32.AND P0, PT, RZ, UR4, PT ;  /* 0x00000004ff007c0c */ /* 0x000fc8000bf05070 */
[----:B------:R-:W-:-:S13]  /*0690*/  ISETP.NE.AND.EX P0, PT, RZ, UR5, PT, P0 ;  /* 0x00000005ff007c0c */ /* 0x000fda000bf05300 */
[----:B-12-4-:R-:W-:Y:S05]  /*06a0*/  @!P0 BRA `(.L_x_1551) ;  /* 0x00000000001c8947 */ /* 0x016fea0003800000 */
[----:B------:R-:W-:Y:S02]  /*06b0*/  ULDC.64 UR4, c[0x0][0x8d8] ;  /* 0x0002360000047ab9 */ /* 0x000fe40000000a00 */
[----:B------:R-:W-:-:S06]  /*06c0*/  UIMAD.WIDE UR4, UR36, 0x4, UR4 ;  /* 0x00000004240478a5 */ /* 0x000fcc000f8e0204 */
[----:B------:R-:W-:Y:S02]  /*06d0*/  IMAD.U32 R2, RZ, RZ, UR4 ;  /* 0x00000004ff027e24 */ /* 0x000fe4000f8e00ff */
[----:B------:R-:W-:-:S05]  /*06e0*/  IMAD.U32 R3, RZ, RZ, UR5 ;  /* 0x00000005ff037e24 */ /* 0x000fca000f8e00ff */
[----:B------:R-:W2:Y:S02]  /*06f0*/  LDG.E R2, desc[UR46][R2.64] ;  /* 0x0000002e02027981 */ /* 0x000ea4000c1e1900 */
[----:B--2---:R-:W-:Y:S01]  /*0700*/  R2UR UR4, R2 ;  /* 0x00000000020472ca */ /* 0x004fe200000e0000 */
[----:B------:R-:W-:-:S14]  /*0710*/  BRA `(.L_x_1552) ;  /* 0x00000000003c7947 */ /* 0x000fdc0003800000 */
.L_x_1551:
        /* <DEDUP_REMOVED lines=14> */
.L_x_1553:
[----:B------:R-:W-:-:S05]  /*0800*/  ULDC UR4, c[0x0][0x8bc] ;  /* 0x00022f0000047ab9 */ /* 0x000fca0000000800 */
.L_x_1552:
[----:B------:R-:W-:-:S04]  /*0810*/  USHF.L.U32 UR42, UR6, 0x7, URZ ;  /* 0x00000007062a7899 */ /* 0x000fc8000800063f */
[----:B------:R-:W-:-:S04]  /*0820*/  UISETP.GE.AND UP0, UPT, UR42, UR4, UPT ;  /* 0x000000042a00728c */ /* 0x000fc8000bf06270 */
[----:B------:R-:W-:-:S06]  /*0830*/  USEL UR36, UR36, 0xffffffff, !UP0 ;  /* 0xffffffff24247887 */ /* 0x000fcc000c000000 */
[----:B------:R-:W-:-:S13]  /*0840*/  ISETP.LE.AND P0, PT, RZ, UR36, PT ;  /* 0x00000024ff007c0c */ /* 0x000fda000bf03270 */
[----:B------:R-:W-:Y:S05]  /*0850*/  @!P0 BRA `(.L_x_1554) ;  /* 0x000000a400cc8947 */ /* 0x000fea0003800000 */
[----:B------:R-:W1:Y:S01]  /*0860*/  S2R R0, SR_TID.X ;  /* 0x0000000000007919 */ /* 0x000e620000002100 */
[----:B------:R-:W-:Y:S01]  /*0870*/  ULDC.64 UR4, c[0x0][0x780] ;  /* 0x0001e00000047ab9 */ /* 0x000fe20000000a00 */
[----:B------:R-:W-:Y:S01]  /*0880*/  ULDC UR41, c[0x0][0x290] ;  /* 0x0000a40000297ab9 */ /* 0x000fe20000000800 */
[----:B------:R-:W-:-:S04]  /*0890*/  ISETP.NE.U32.AND P0, PT, RZ, UR4, PT ;  /* 0x00000004ff007c0c */ /* 0x000fc8000bf05070 */
        /* <DEDUP_REMOVED lines=10> */
.L_x_1555:
        /* <DEDUP_REMOVED lines=14> */
.L_x_1556:
        /* <DEDUP_REMOVED lines=11> */
.L_x_1557:
        /* <DEDUP_REMOVED lines=13> */
.L_x_1558:
[----:B------:R-:W-:Y:S01]  /*0ba0*/  UIADD3 UR5, UR42, UR37, -UR41 ;  /* 0x000000252a057290 */ /* 0x000fe2000fffe829 */
[----:B------:R-:W-:Y:S01]  /*0bb0*/  ISETP.LE.AND P1, PT, RZ, UR6, PT ;  /* 0x00000006ff007c0c */ /* 0x000fe2000bf23270 */
[----:B------:R-:W-:Y:S01]  /*0bc0*/  ULDC UR6, c[0x0][0x74c] ;  /* 0x0001d30000067ab9 */ /* 0x000fe20000000800 */
[----:B------:R-:W-:Y:S01]  /*0bd0*/  UIADD3 UR4, UR37, 0x3f, URZ ;  /* 0x0000003f25047890 */ /* 0x000fe2000fffe03f */
[----:B------:R-:W-:Y:S01]  /*0be0*/  PLOP3.LUT P0, PT, PT, PT, PT, 0x80, 0x0 ;  /* 0x000000000000781c */ /* 0x000fe20003f0f070 */
[----:B------:R-:W-:Y:S01]  /*0bf0*/  UIADD3 UR5, UR5, -UR6, URZ ;  /* 0x8000000605057290 */ /* 0x000fe2000fffe03f */
[----:B------:R-:W-:Y:S02]  /*0c00*/  CS2R R70, SRZ ;  /* 0x0000000000467805 */ /* 0x000fe4000001ff00 */
[----:B------:R-:W-:Y:S02]  /*0c10*/  CS2R R68, SRZ ;  /* 0x0000000000447805 */ /* 0x000fe4000001ff00 */
[----:B------:R-:W-:Y:S01]  /*0c20*/  CS2R R66, SRZ ;  /* 0x0000000000427805 */ /* 0x000fe2000001ff00 */
[----:B------:R-:W-:Y:S01]  /*0c30*/  USHF.R.S32.HI UR6, URZ, 0x1f, UR5 ;  /* 0x0000001f3f067899 */ /* 0x000fe20008011405 */
[----:B------:R-:W-:-:S02]  /*0c40*/  CS2R R64, SRZ ;  /* 0x0000000000407805 */ /* 0x000fc4000001ff00 */
[----:B------:R-:W-:Y:S02]  /*0c50*/  CS2R R62, SRZ ;  /* 0x00000000003e7805 */ /* 0x000fe4000001ff00 */
[----:B------:R-:W-:Y:S01]  /*0c60*/  CS2R R60, SRZ ;  /* 0x00000000003c7805 */ /* 0x000fe2000001ff00 */
[----:B------:R-:W-:Y:S01]  /*0c70*/  ULEA.HI UR6, UR6, UR5, URZ, 0x6 ;  /* 0x0000000506067291 */ /* 0x000fe2000f8f303f */
[----:B------:R-:W-:Y:S01]  /*0c80*/  CS2R R58, SRZ ;  /* 0x00000000003a7805 */ /* 0x000fe2000001ff00 */
[----:B------:R-:W-:Y:S01]  /*0c90*/  USHF.R.S32.HI UR5, URZ, 0x1f, UR4 ;  /* 0x0000001f3f057899 */ /* 0x000fe20008011404 */
[----:B------:R-:W-:Y:S01]  /*0ca0*/  CS2R R56, SRZ ;  /* 0x0000000000387805 */ /* 0x000fe2000001ff00 */
[----:B------:R-:W-:Y:S01]  /*0cb0*/  USHF.R.S32.HI UR6, URZ, 0x6, UR6 ;  /* 0x000000063f067899 */ /* 0x000fe20008011406 */
[----:B------:R-:W-:Y:S01]  /*0cc0*/  CS2R R54, SRZ ;  /* 0x0000000000367805 */ /* 0x000fe2000001ff00 */
[----:B------:R-:W-:Y:S01]  /*0cd0*/  ULEA.HI UR5, UR5, UR4, URZ, 0x6 ;  /* 0x0000000405057291 */ /* 0x000fe2000f8f303f */
[----:B------:R-:W-:Y:S01]  /*0ce0*/  CS2R R52, SRZ ;  /* 0x0000000000347805 */ /* 0x000fe2000001ff00 */
[----:B------:R-:W-:Y:S01]  /*0cf0*/  UISETP.LT.AND UP0, UPT, URZ, UR6, UPT ;  /* 0x000000063f00728c */ /* 0x000fe2000bf01270 */
[----:B------:R-:W-:Y:S01]  /*0d00*/  CS2R R50, SRZ ;  /* 0x0000000000327805 */ /* 0x000fe2000001ff00 */
[----:B------:R-:W-:Y:S01]  /*0d10*/  USHF.R.S32.HI UR39, URZ, 0x6, UR5 ;  /* 0x000000063f277899 */ /* 0x000fe20008011405 */
[----:B------:R-:W-:Y:S01]  /*0d20*/  CS2R R48, SRZ ;  /* 0x0000000000307805 */ /* 0x000fe2000001ff00 */
[----:B------:R-:W-:Y:S01]  /*0d30*/  USEL UR40, URZ, UR6, !UP0 ;  /* 0x000000063f287287 */ /* 0x000fe2000c000000 */
        /* <DEDUP_REMOVED lines=29> */
[----:B------:R-:W-:Y:S01]  /*0f10*/  CS2R R84, SRZ ;  /* 0x0000000000547805 */ /* 0x000fe2000001ff00 */
[----:B------:R-:W-:Y:S01]  /*0f20*/  IMAD.MOV.U32 R83, RZ, RZ, RZ ;  /* 0x000000ffff537224 */ /* 0x000fe200078e00ff */
[----:B------:R-:W-:Y:S06]  /*0f30*/  @!P1 BRA `(.L_x_1559) ;  /* 0x0000000000209947 */ /* 0x000fec0003800000 */
[----:B------:R-:W-:Y:S01]  /*0f40*/  UIADD3 UR4, -UR41, 0xbf, UR37 ;  /* 0x000000bf29047890 */ /* 0x000fe2000fffe125 */
[----:B------:R-:W-:-:S03]  /*0f50*/  ULDC UR5, c[0x0][0x748] ;  /* 0x0001d20000057ab9 */ /* 0x000fc60000000800 */
[----:B------:R-:W-:-:S04]  /*0f60*/  UIADD3 UR4, UR4, UR5, UR42 ;  /* 0x0000000504047290 */ /* 0x000fc8000fffe02a */
[----:B------:R-:W-:-:S04]  /*0f70*/  USHF.R.S32.HI UR5, URZ, 0x1f, UR4 ;  /* 0x0000001f3f057899 */ /* 0x000fc80008011404 */
[----:B------:R-:W-:-:S04]  /*0f80*/  ULEA.HI UR5, UR5, UR4, URZ, 0x6 ;  /* 0x0000000405057291 */ /* 0x000fc8000f8f303f */
[----:B------:R-:W-:-:S04]  /*0f90*/  USHF.R.S32.HI UR5, URZ, 0x6, UR5 ;  /* 0x000000063f057899 */ /* 0x000fc80008011405 */
[----:B------:R-:W-:-:S04]  /*0fa0*/  UISETP.LT.AND UP0, UPT, UR39, UR5, UPT ;  /* 0x000000052700728c */ /* 0x000fc8000bf01270 */
[----:B------:R-:W-:-:S12]  /*0fb0*/  USEL UR39, UR39, UR5, UP0 ;  /* 0x0000000527277287 */ /* 0x000fd80008000000 */
.L_x_1559:
        /* <DEDUP_REMOVED lines=28> */
.L_x_1562:
        /* <DEDUP_REMOVED lines=15> */
.L_x_1561:
        /* <DEDUP_REMOVED lines=22> */
.L_x_1564:
        /* <DEDUP_REMOVED lines=15> */
.L_x_1563:
[----:B------:R-:W-:Y:S01]  /*14c0*/  SHF.R.S32.HI R19, RZ, 0x1f, R18 ;  /* 0x0000001fff137819 */ /* 0x000fe20000011412 */
[----:B------:R-:W-:-:S03]  /*14d0*/  UMOV UR4, 0xffffffff ;  /* 0xffffffff00047882 */ /* 0x000fc60000000000 */
[----:B------:R-:W-:-:S04]  /*14e0*/  LEA.HI R0, R19, R18, RZ, 0x7 ;  /* 0x0000001213007211 */ /* 0x000fc800078f38ff */
[----:B------:R-:W-:Y:S01]  /*14f0*/  SHF.R.S32.HI R17, RZ, 0x7, R0 ;  /* 0x00000007ff117819 */ /* 0x000fe20000011400 */
[----:B------:R-:W-:Y:S06]  /*1500*/  BRA.DIV UR4, `(.L_x_1565) ;  /* 0x0000009a04a87947 */ /* 0x000fec000b800000 */
[----:B------:R1:W2:Y:S02]  /*1510*/  SHFL.IDX PT, R14, R17, RZ, 0x1f ;  /* 0x00001fff110e7589 */ /* 0x0002a400000e0000 */
.L_x_1660:
        /* <DEDUP_REMOVED lines=15> */
.L_x_1566:
        /* <DEDUP_REMOVED lines=19> */
.L_x_1568:
        /* <DEDUP_REMOVED lines=44> */
[----:B------:R-:W-:Y:S01]  /*1a00*/  IMAD.U32 R5, RZ, RZ, UR42 ;  /* 0x0000002aff057e24 */ /* 0x000fe2000f8e00ff */
[----:B------:R-:W-:Y:S01]  /*1a10*/  LOP3.LUT R24, R24, 0xfffffff8, RZ, 0xc0, !PT ;  /* 0xfffffff818187812 */ /* 0x000fe200078ec0ff */
[----:B------:R-:W4:Y:S01]  /*1a20*/  LDSM.16.M88.4 R168, [R6+0xa000] ;  /* 0x00a0000006a8783b */ /* 0x000f220000000200 */
[----:B------:R-:W-:-:S02]  /*1a30*/  LOP3.LUT R7, R7, 0x8, R18, 0xf8, !PT ;  /* 0x0000000807077812 */ /* 0x000fc400078ef812 */
[----:B------:R-:W-:Y:S02]  /*1a40*/  CS2R R70, SRZ ;  /* 0x0000000000467805 */ /* 0x000fe4000001ff00 */
[----:B------:R-:W-:Y:S01]  /*1a50*/  SHF.R.U32.HI R8, RZ, 0x3, R0 ;  /* 0x00000003ff087819 */ /* 0x000fe20000011600 */
[----:B------:R-:W-:Y:S01]  /*1a60*/  IMAD.IADD R24, R3, 0x1, -R24 ;  /* 0x0000000103187824 */ /* 0x000fe200078e0a18 */
[----:B------:R-:W-:Y:S02]  /*1a70*/  LEA.HI R3, R17, R17, RZ, 0x1 ;  /* 0x0000001111037211 */ /* 0x000fe400078f08ff */
[----:B------:R-:W-:Y:S02]  /*1a80*/  CS2R R68, SRZ ;  /* 0x0000000000447805 */ /* 0x000fe4000001ff00 */
[----:B------:R-:W-:Y:S02]  /*1a90*/  LOP3.LUT R7, R7, R8, RZ, 0x3c, !PT ;  /* 0x0000000807077212 */ /* 0x000fe400078e3cff */
[----:B------:R-:W-:-:S02]  /*1aa0*/  CS2R R66, SRZ ;  /* 0x0000000000427805 */ /* 0x000fc4000001ff00 */
        /* <DEDUP_REMOVED lines=48> */
[----:B------:R-:W-:-:S02]  /*1db0*/  CS2R R96, SRZ ;  /* 0x0000000000607805 */ /* 0x000fc4000001ff00 */
[----:B-----5:R-:W-:Y:S02]  /*1dc0*/  IADD3 R3, -R0, UR41, -R5 ;  /* 0x0000002900037c10 */ /* 0x020fe4000fffe905 */
        /* <DEDUP_REMOVED lines=12> */
[----:B------:R-:W-:Y:S01]  /*1e90*/  IMAD R4, R4, 0x4, R237 ;  /* 0x0000000404047824 */ /* 0x000fe200078e02ed */
[----:B------:R-:W-:Y:S01]  /*1ea0*/  IADD3 R0, RZ, -UR42, -R0 ;  /* 0x8000002aff007c10 */ /* 0x000fe2000fffe800 */
[----:B------:R-:W-:Y:S01]  /*1eb0*/  ULOP3.LUT UR11, UR38, 0x1, URZ, 0xfc, !UPT ;  /* 0x00000001260b7892 */ /* 0x000fe2000f8efc3f */
[----:B------:R-:W-:Y:S01]  /*1ec0*/  UMOV UR9, URZ ;  /* 0x0000003f00097c82 */ /* 0x000fe20008000000 */
[----:B------:R-:W-:Y:S01]  /*1ed0*/  UMOV UR4, URZ ;  /* 0x0000003f00047c82 */ /* 0x000fe20008000000 */
[----:B------:R-:W-:Y:S01]  /*1ee0*/  ULDC UR5, c[0x0][0x75c] ;  /* 0x0001d70000057ab9 */ /* 0x000fe20000000800 */
[----:B-1234-:R-:W-:-:S08]  /*1ef0*/  ULDC UR6, c[0x0][0x744] ;  /* 0x0001d10000067ab9 */ /* 0x01efd00000000800 */
.L_x_1579:
[----:B------:R-:W-:-:S06]  /*1f00*/  UISETP.NE.AND UP0, UPT, UR11, 0x3, UPT ;  /* 0x000000030b00788c */ /* 0x000fcc000bf05270 */
[----:B------:R-:W-:-:S13]  /*1f10*/  PLOP3.LUT P6, PT, PT, PT, UP0, 0x80, 0x0 ;  /* 0x000000000000781c */ /* 0x000fda0003fcf008 */
[----:B-1----:R-:W-:Y:S05]  /*1f20*/  @!P6 BRA `(.L_x_1569) ;  /* 0x000000000004e947 */ /* 0x002fea0003800000 */
[----:B------:R-:W-:Y:S01]  /*1f30*/  BPT.TRAP 0x1 ;  /* 0x000000040000795c */ /* 0x000fe20000300000 */
.L_x_1569:
[----:B------:R-:W-:Y:S01]  /*1f40*/  R2UR UR7, R237 ;  /* 0x00000000ed0772ca */ /* 0x000fe200000e0000 */
[----:B------:R-:W-:-:S05]  /*1f50*/  IMAD.U32 R120, RZ, RZ, UR9 ;  /* 0x00000009ff787e24 */ /* 0x000fca000f8e00ff */
[----:B------:R-:W-:-:S07]  /*1f60*/  SHF.L.U32 R120, R120, 0x1f, RZ ;  /* 0x0000001f78787819 */ /* 0x000fce00000006ff */
[----:B------:R-:W-:-:S09]  /*1f70*/  ULEA UR7, UR4, UR7, 0x3 ;  /* 0x0000000704077291 */ /* 0x000fd2000f8e183f */
[----:B------:R1:W2:Y:S01]  /*1f80*/  SYNCS.PHASECHK.TRANS64.TRYWAIT P0, [UR7+0x26810], R120 ;  /* 0x02681078ff0075a7 */ /* 0x0002a20008000147 */
[----:B------:R-:W-:Y:S05]  /*1f90*/  @!P6 BRA `(.L_x_1570) ;  /* 0x000000000004e947 */ /* 0x000fea0003800000 */
[----:B------:R-:W-:Y:S01]  /*1fa0*/  BPT.TRAP 0x1 ;  /* 0x000000040000795c */ /* 0x000fe20000300000 */
.L_x_1570:
[----:B--2---:R-:W-:Y:S05]  /*1fb0*/  @P0 BRA `(.L_x_1571) ;  /* 0x0000000000080947 */ /* 0x004fea0003800000 */
[----:B------:R-:W2:Y:S02]  /*1fc0*/  SYNCS.PHASECHK.TRANS64.TRYWAIT P0, [UR7+0x26810], R120 ;  /* 0x02681078ff0075a7 */ /* 0x000ea40008000147 */
[----:B--2---:R-:W-:Y:S05]  /*1fd0*/  @!P0 BRA `(.L_x_1572) ;  /* 0x0000009000288947 */ /* 0x004fea0003800000 */
.L_x_1571:
        /* <DEDUP_REMOVED lines=66> */
.L_x_1573:
[----:B------:R1:W1:Y:S01]  /*2400*/  SYNCS.PHASECHK.TRANS64.TRYWAIT P0, [UR7+0x26830], R120 ;  /* 0x02683078ff0075a7 */ /* 0x0002620008000147 */
[----:B------:R-:W-:Y:S05]  /*2410*/  @!P6 BRA `(.L_x_1574) ;  /* 0x000000000004e947 */ /* 0x000fea0003800000 */
[----:B------:R-:W-:Y:S01]  /*2420*/  BPT.TRAP 0x1 ;  /* 0x000000040000795c */ /* 0x000fe20000300000 */
.L_x_1574:
        /* <DEDUP_REMOVED lines=50> */
.L_x_1575:
[----:B------:R-:W-:Y:S01]  /*2750*/  ULEA UR12, UR40, -UR37, 0x6 ;  /* 0x80000025280c7291 */ /* 0x000fe2000f8e303f */
[C---:B------:R-:W-:Y:S01]  /*2760*/  ISETP.GT.AND P2, PT, R0.reuse, RZ, PT ;  /* 0x000000ff0000720c */ /* 0x040fe20003f44270 */
[----:B------:R-:W-:Y:S01]  /*2770*/  FMUL.FTZ R236, R151, UR5 ;  /* 0x0000000597ec7c20 */ /* 0x000fe20008410000 */
[----:B------:R-:W-:Y:S01]  /*2780*/  ISETP.GT.AND P0, PT, R0, 0x8, PT ;  /* 0x000000080000780c */ /* 0x000fe20003f04270 */
[----:B------:R-:W-:Y:S01]  /*2790*/  FMUL.FTZ R235, R152, UR5 ;  /* 0x0000000598eb7c20 */ /* 0x000fe20008410000 */
[C---:B------:R-:W-:Y:S01]  /*27a0*/  ISETP.GT.AND P1, PT, R3.reuse, RZ, PT ;  /* 0x000000ff0300720c */ /* 0x040fe20003f24270 */
        /* <DEDUP_REMOVED lines=403> */
[----:B------:R-:W-:-:S05]  /*40e0*/  VIADD R129, R237, 0x1e800 ;  /* 0x0001e800ed817836 */ /* 0x000fca0000000000 */
[----:B------:R-:W-:Y:S02]  /*40f0*/  R2UR UR12, R129 ;  /* 0x00000000810c72ca */ /* 0x000fe400000e0000 */
[----:B------:R-:W-:Y:S02]  /*4100*/  F2FP.F16.F32.PACK_AB R130, R134, R131 ;  /* 0x000000838682723e */ /* 0x000fe400000000ff */
[----:B------:R-:W-:Y:S02]  /*4110*/  F2FP.F16.F32.PACK_AB R128, R128, R19 ;  /* 0x000000138080723e */ /* 0x000fe400000000ff */
[----:B------:R-:W-:-:S07]  /*4120*/  F2FP.F16.F32.PACK_AB R129, R21, R20 ;  /* 0x000000141581723e */ /* 0x000fce00000000ff */
[----:B------:R-:W-:Y:S01]  /*4130*/  USHF.R.U32.HI UR12, URZ, 0x4, UR12 ;  /* 0x000000043f0c7899 */ /* 0x000fe2000801160c */
[----:B------:R-:W-:Y:S02]  /*4140*/  WARPGROUP.DEPBAR.LE gsb0, 0x0 ;  /* 0x00008000000079c5 */ /* 0x000fe40000010000 */
[----:B------:R-:W-:Y:S02]  /*4150*/  F2FP.F16.F32.PACK_AB R120, R127, R126 ;  /* 0x0000007e7f78723e */ /* 0x000fe400000000ff */
[----:B------:R-:W-:Y:S02]  /*4160*/  F2FP.F16.F32.PACK_AB R121, R152, R13 ;  /* 0x0000000d9879723e */ /* 0x000fe400000000ff */
[----:B------:R-:W-:Y:S02]  /*4170*/  F2FP.F16.F32.PACK_AB R122, R23, R22 ;  /* 0x00000016177a723e */ /* 0x000fe400000000ff */
[----:B------:R-:W-:-:S04]  /*4180*/  F2FP.F16.F32.PACK_AB R123, R18, R17 ;  /* 0x00000011127b723e */ /* 0x000fc800000000ff */
[----:B------:R-:W-:-:S06]  /*4190*/  WARPGROUP.ARRIVE ;  /* 0x00000000000079c5 */ /* 0x000fcc0000000000 */
[----:B------:R-:W-:Y:S01]  /*41a0*/  HGMMA.64x96x16.F32 R72, R120, gdesc[UR12].tnspB, R72, gsb0 ;  /* 0x4160000c78487df0 */ /* 0x000fe20008000848 */
[----:B------:R-:W-:Y:S01]  /*41b0*/  ULOP3.LUT UR12, UR12, 0x3fff, URZ, 0xc0, !UPT ;  /* 0x00003fff0c0c7892 */ /* 0x000fe2000f8ec03f */
[----:B------:R-:W-:Y:S01]  /*41c0*/  F2FP.F16.F32.PACK_AB R131, R11, R154 ;  /* 0x0000009a0b83723e */ /* 0x000fe200000000ff */
[----:B------:R-:W-:Y:S02]  /*41d0*/  UIADD3 UR14, UR10, 0xc0, URZ ;  /* 0x000000c00a0e7890 */ /* 0x000fe4000fffe03f */
[----:B------:R-:W-:-:S04]  /*41e0*/  ULOP3.LUT UR15, UR12, 0x10000, URZ, 0xfc, !UPT ;  /* 0x000100000c0f7892 */ /* 0x000fc8000f8efc3f */
[----:B------:R-:W-:-:S03]  /*41f0*/  ULEA UR10, UR4, UR15, 0xa ;  /* 0x0000000f040a7291 */ /* 0x000fc6000f8e503f */
[----:B------:R-:W-:Y:S01]  /*4200*/  UMOV UR15, 0x80000020 ;  /* 0x80000020000f7882 */ /* 0x000fe20000000000 */
[----:B------:R-:W-:Y:S02]  /*4210*/  WARPGROUP.DEPBAR.LE gsb0, 0x0 ;  /* 0x00008000000079c5 */ /* 0x000fe40000010000 */
[----:B------:R-:W-:-:S06]  /*4220*/  WARPGROUP.ARRIVE ;  /* 0x00000000000079c5 */ /* 0x000fcc0000000000 */
[----:B------:R-:W-:Y:S01]  /*4230*/  HGMMA.64x96x16.F32 R72, R128, gdesc[UR12].tnspB, R72, gsb0 ;  /* 0x4160000c80487df0 */ /* 0x000fe20008000848 */
[----:B------:R-:W-:-:S05]  /*4240*/  IMAD R5, R16, 0x1000, R237 ;  /* 0x0000100010057824 */ /* 0x000fca00078e02ed */
[----:B------:R-:W-:Y:S01]  /*4250*/  R2UR UR13, R5 ;  /* 0x00000000050d72ca */ /* 0x000fe200000e0000 */
[----:B------:R-:W-:Y:S01]  /*4260*/  UMOV UR19, 0xc0000010 ;  /* 0xc000001000137882 */ /* 0x000fe20000000000 */
[----:B------:R-:W-:-:S11]  /*4270*/  UMOV UR16, UR10 ;  /* 0x0000000a00107c82 */ /* 0x000fd60008000000 */
[----:B------:R-:W-:-:S04]  /*4280*/  USHF.R.U32.HI UR13, URZ, 0x4, UR13 ;  /* 0x000000043f0d7899 */ /* 0x000fc8000801160d */
[----:B------:R-:W-:Y:S01]  /*4290*/  ULOP3.LUT UR12, UR13, 0x3fff, URZ, 0xc0, !UPT ;  /* 0x00003fff0d0c7892 */ /* 0x000fe2000f8ec03f */
[----:B------:R-:W-:-:S06]  /*42a0*/  UMOV UR17, 0x40000040 ;  /* 0x4000004000117882 */ /* 0x000fcc0000000000 */
[----:B------:R-:W-:Y:S01]  /*42b0*/  UMOV UR18, UR12 ;  /* 0x0000000c00127c82 */ /* 0x000fe20008000000 */
        /* <DEDUP_REMOVED lines=11> */
[----:B------:R-:W-:-:S06]  /*4370*/  UMOV UR19, 0xc0000010 ;  /* 0xc000001000137882 */ /* 0x000fcc0000000000 */
[----:B------:R-:W-:Y:S01]  /*4380*/  UMOV UR18, UR13 ;  /* 0x0000000d00127c82 */ /* 0x000fe20008000000 */
[----:B------:R-:W-:Y:S02]  /*4390*/  WARPGROUP.DEPBAR.LE gsb0, 0x0 ;  /* 0x00008000000079c5 */ /* 0x000fe40000010000 */
        /* <DEDUP_REMOVED lines=145> */
.L_x_1577:
        /* <DEDUP_REMOVED lines=48> */
.L_x_1578:
        /* <DEDUP_REMOVED lines=62> */
.L_x_1560:
        /* <DEDUP_REMOVED lines=33> */
[----:B------:R-:W-:Y:S02]  /*55a0*/  SHF.R.S32.HI R11, RZ, 0x5, R7 ;  /* 0x00000005ff0b7819 */ /* 0x000fe40000011407 */
[----:B------:R-:W-:Y:S01]  /*55b0*/  SHF.R.U32.HI R0, RZ, 0x1, R0 ;  /* 0x00000001ff007819 */ /* 0x000fe20000011600 */
[----:B------:R-:W-:Y:S01]  /*55c0*/  IMAD.IADD R3, R8, 0x1, -R3 ;  /* 0x0000000108037824 */ /* 0x000fe200078e0a03 */
[----:B------:R-:W-:Y:S02]  /*55d0*/  F2FP.F16.F32.PACK_AB R105, R107, R106 ;  /* 0x0000006a6b69723e */ /* 0x000fe400000000ff */
[----:B------:R-:W-:Y:S02]  /*55e0*/  F2FP.F16.F32.PACK_AB R112, R113, R112 ;  /* 0x000000707170723e */ /* 0x000fe400000000ff */
[----:B------:R-:W-:Y:S02]  /*55f0*/  LEA.HI R2, R3, R3, RZ, 0x1 ;  /* 0x0000000303027211 */ /* 0x000fe400078f08ff */
[----:B-1----:R-:W-:-:S02]  /*5600*/  SHF.R.S32.HI R6, RZ, 0x1f, R3 ;  /* 0x0000001fff067819 */ /* 0x002fc40000011403 */
        /* <DEDUP_REMOVED lines=19> */
[----:B------:R-:W-:Y:S01]  /*5740*/  F2FP.F16.F32.PACK_AB R114, R117, R116 ;  /* 0x000000747572723e */ /* 0x000fe200000000ff */
[----:B------:R-:W-:Y:S01]  /*5750*/  IMAD.MOV.U32 R2, RZ, RZ, 0x20 ;  /* 0x00000020ff027424 */ /* 0x000fe200078e00ff */
[----:B------:R-:W-:Y:S02]  /*5760*/  LOP3.LUT R0, R7, 0x8, R0, 0xf8, !PT ;  /* 0x0000000807007812 */ /* 0x000fe400078ef800 */
[----:B------:R-:W-:Y:S02]  /*5770*/  SHF.R.U32.HI R7, RZ, 0x3, R7 ;  /* 0x00000003ff077819 */ /* 0x000fe40000011607 */
[----:B------:R-:W-:Y:S02]  /*5780*/  F2FP.F16.F32.PACK_AB R115, R119, R118 ;  /* 0x000000767773723e */ /* 0x000fe400000000ff */
[----:B------:R-:W-:-:S02]  /*5790*/  LOP3.LUT R0, R0, R7, RZ, 0x3c, !PT ;  /* 0x0000000700007212 */ /* 0x000fc400078e3cff */
[----:B------:R-:W-:Y:S02]  /*57a0*/  F2FP.F16.F32.PACK_AB R25, R27, R26 ;  /* 0x0000001a1b19723e */ /* 0x000fe400000000ff */
[----:B------:R-:W-:Y:S01]  /*57b0*/  F2FP.F16.F32.PACK_AB R32, R33, R32 ;  /* 0x000000202120723e */ /* 0x000fe200000000ff */
[----:B------:R-:W-:Y:S01]  /*57c0*/  IMAD.IADD R0, R3, 0x1, R0 ;  /* 0x0000000103007824 */ /* 0x000fe200078e0200 */
[----:B------:R-:W-:Y:S01]  /*57d0*/  SEL R3, R2, 0xffffffe0, !P0 ;  /* 0xffffffe002037807 */ /* 0x000fe20004000000 */
[----:B------:R-:W-:Y:S01]  /*57e0*/  IMAD.U32 R2, RZ, RZ, UR4 ;  /* 0x00000004ff027e24 */ /* 0x000fe2000f8e00ff */
[----:B------:R-:W-:Y:S02]  /*57f0*/  F2FP.F16.F32.PACK_AB R26, R29, R28 ;  /* 0x0000001c1d1a723e */ /* 0x000fe400000000ff */
[----:B------:R-:W-:Y:S02]  /*5800*/  LEA R0, R0, UR6, 0x1 ;  /* 0x0000000600007c11 */ /* 0x000fe4000f8e08ff */
[----:B------:R-:W-:-:S02]  /*5810*/  F2FP.F16.F32.PACK_AB R27, R31, R30 ;  /* 0x0000001e1f1b723e */ /* 0x000fc400000000ff */
[----:B------:R-:W-:Y:S01]  /*5820*/  IADD3 R4, R3, 0x6000, R0 ;  /* 0x0000600003047810 */ /* 0x000fe20007ffe000 */
[----:B------:R-:W-:Y:S01]  /*5830*/  STSM.16.M88.4 [R0+0x6000], R72 ;  /* 0x0060004800007844 */ /* 0x000fe20000000200 */
[----:B------:R-:W-:Y:S01]  /*5840*/  F2FP.F16.F32.PACK_AB R33, R35, R34 ;  /* 0x000000222321723e */ /* 0x000fe200000000ff */
[----:B------:R-:W-:Y:S01]  /*5850*/  IMAD.U32 R3, RZ, RZ, UR5 ;  /* 0x00000005ff037e24 */ /* 0x000fe2000f8e00ff */
[----:B------:R-:W-:Y:S01]  /*5860*/  F2FP.F16.F32.PACK_AB R40, R41, R40 ;  /* 0x000000282928723e */ /* 0x000fe200000000ff */
[----:B------:R-:W-:Y:S01]  /*5870*/  STSM.16.M88.4 [R4], R80 ;  /* 0x0000005004007844 */ /* 0x000fe20000000200 */
[----:B------:R-:W-:Y:S01]  /*5880*/  F2FP.F16.F32.PACK_AB R34, R37, R36 ;  /* 0x000000242522723e */ /* 0x000fe200000000ff */
[----:B------:R-:W-:Y:S01]  /*5890*/  ULDC.64 UR4, c[0x0][0x878] ;  /* 0x00021e0000047ab9 */ /* 0x000fe20000000a00 */
        /* <DEDUP_REMOVED lines=13> */
[----:B------:R-:W-:Y:S01]  /*5970*/  STSM.16.M88.4 [R0], R24 ;  /* 0x0000001800007844 */ /* 0x000fe20000000200 */
        /* <DEDUP_REMOVED lines=9> */
[----:B------:R-:W-:Y:S02]  /*5a10*/  F2FP.F16.F32.PACK_AB R67, R71, R70 ;  /* 0x000000464743723e */ /* 0x000fe400000000ff */
[----:B------:R-:W-:Y:S01]  /*5a20*/  PLOP3.LUT P0, PT, PT, PT, UP0, 0x80, 0x0 ;  /* 0x000000000000781c */ /* 0x000fe20003f0f008 */
[----:B------:R2:W-:Y:S04]  /*5a30*/  STSM.16.M88.4 [R0+0x4000], R56 ;  /* 0x0040003800007844 */ /* 0x0005e80000000200 */
[----:B------:R3:W-:Y:S01]  /*5a40*/  STSM.16.M88.4 [R4+-0x2000], R64 ;  /* 0xffe0004004007844 */ /* 0x0007e20000000200 */
[----:B------:R-:W-:Y:S01]  /*5a50*/  BAR.SYNC.DEFER_BLOCKING 0x1, 0x100 ;  /* 0x0044000000007b1d */ /* 0x000fe20000010000 */
[----:B------:R-:W-:Y:S01]  /*5a60*/  UISETP.NE.U32.AND UP1, UPT, UR4, URZ, UPT ;  /* 0x0000003f0400728c */ /* 0x000fe2000bf25070 */
[----:B------:R-:W-:-:S04]  /*5a70*/  LEA.HI R6, R9, R8, RZ, 0x2 ;  /* 0x0000000809067211 */ /* 0x000fc800078f10ff */
[----:B------:R-:W-:Y:S02]  /*5a80*/  ULDC UR7, c[0x0][0x808] ;  /* 0x0002020000077ab9 */ /* 0x000fe40000000800 */
[----:B-1----:R-:W1:Y:S01]  /*5a90*/  LDC.64 R40, c[0x0][0x850] ;  /* 0x00021400ff287b82 */ /* 0x002e620000000a00 */
[----:B------:R-:W4:Y:S01]  /*5aa0*/  @P0 LDG.E R10, desc[UR46][R2.64] ;  /* 0x0000002e020a0981 */ /* 0x000f22000c1e1900 */
[----:B------:R-:W-:Y:S01]  /*5ab0*/  UISETP.NE.AND.EX UP1, UPT, UR5, URZ, UPT, UP1 ;  /* 0x0000003f0500728c */ /* 0x000fe2000bf25310 */
[----:B------:R-:W-:Y:S01]  /*5ac0*/  LOP3.LUT R7, R6, 0x1ffffffc, RZ, 0xc0, !PT ;  /* 0x1ffffffc06077812 */ /* 0x000fe200078ec0ff */
[----:B--2---:R-:W-:-:S04]  /*5ad0*/  IMAD.U32 R0, RZ, RZ, UR7 ;  /* 0x00000007ff007e24 */ /* 0x004fc8000f8e00ff */
[----:B------:R-:W-:-:S05]  /*5ae0*/  PLOP3.LUT P1, PT, PT, PT, UP1, 0x80, 0x0 ;  /* 0x000000000000781c */ /* 0x000fca0003f2f018 */
[----:B------:R-:W-:Y:S02]  /*5af0*/  @UP1 ULDC.64 UR4, c[0x0][0x878] ;  /* 0x00021e0000041ab9 */ /* 0x000fe40000000a00 */
[----:B------:R-:W-:Y:S01]  /*5b00*/  @UP1 UIMAD.WIDE UR4, UR36, 0x4, UR4 ;  /* 0x00000004240418a5 */ /* 0x000fe2000f8e0204 */
[----:B------:R-:W-:Y:S01]  /*5b10*/  LEA.HI R9, R9, R8, RZ, 0x3 ;  /* 0x0000000809097211 */ /* 0x000fe200078f18ff */
[----:B------:R-:W2:Y:S01]  /*5b20*/  S2R R59, SR_CTAID.X ;  /* 0x00000000003b7919 */ /* 0x000ea20000002500 */
[----:B------:R-:W-:Y:S01]  /*5b30*/  SHF.R.S32.HI R43, RZ, 0x2, R6 ;  /* 0x00000002ff2b7819 */ /* 0x000fe20000011406 */
[----:B------:R-:W-:Y:S02]  /*5b40*/  IMAD.IADD R7, R8, 0x1, -R7 ;  /* 0x0000000108077824 */ /* 0x000fe400078e0a07 */
[----:B---3--:R-:W-:Y:S02]  /*5b50*/  IMAD.U32 R4, RZ, RZ, UR4 ;  /* 0x00000004ff047e24 */ /* 0x008fe4000f8e00ff */
[----:B------:R-:W-:-:S02]  /*5b60*/  IMAD.U32 R5, RZ, RZ, UR5 ;  /* 0x00000005ff057e24 */ /* 0x000fc4000f8e00ff */
[----:B------:R-:W-:Y:S01]  /*5b70*/  IMAD.SHL.U32 R8, R9, 0x8, RZ ;  /* 0x0000000809087824 */ /* 0x000fe200078e00ff */
[----:B------:R-:W-:Y:S01]  /*5b80*/  LEA.HI R6, R6, R43, RZ, 0x1 ;  /* 0x0000002b06067211 */ /* 0x000fe200078f08ff */
[----:B------:R-:W-:Y:S01]  /*5b90*/  IMAD.SHL.U32 R52, R7, 0x8, RZ ;  /* 0x0000000807347824 */ /* 0x000fe200078e00ff */
[----:B------:R3:W5:Y:S01]  /*5ba0*/  @P1 LDG.E R0, desc[UR46][R4.64] ;  /* 0x0000002e04001981 */ /* 0x000762000c1e1900 */
[----:B------:R-:W-:Y:S01]  /*5bb0*/  UMOV UR4, URZ ;  /* 0x0000003f00047c82 */ /* 0x000fe20008000000 */
[----:B------:R-:W-:Y:S01]  /*5bc0*/  LOP3.LUT R6, R6, 0x3fffffe, RZ, 0xc0, !PT ;  /* 0x03fffffe06067812 */ /* 0x000fe200078ec0ff */
[----:B------:R-:W-:Y:S01]  /*5bd0*/  UMOV UR5, URZ ;  /* 0x0000003f00057c82 */ /* 0x000fe20008000000 */
[----:B------:R-:W1:Y:S03]  /*5be0*/  S2UR UR10, SR_CTAID.Y ;  /* 0x00000000000a79c3 */ /* 0x000e660000002600 */
[----:B------:R-:W-:Y:S01]  /*5bf0*/  IMAD.IADD R6, R43, 0x1, -R6 ;  /* 0x000000012b067824 */ /* 0x000fe200078e0a06 */
[----:B---3--:R-:W-:-:S04]  /*5c00*/  LOP3.LUT R5, R8, 0xc0, RZ, 0xc0, !PT ;  /* 0x000000c008057812 */ /* 0x008fc800078ec0ff */
[----:B------:R-:W-:Y:S02]  /*5c10*/  SHF.R.U32.HI R4, RZ, 0x3, R5 ;  /* 0x00000003ff047819 */ /* 0x000fe40000011605 */
[----:B------:R-:W-:-:S04]  /*5c20*/  LOP3.LUT R5, R5, 0x18, R52, 0xf8, !PT ;  /* 0x0000001805057812 */ /* 0x000fc800078ef834 */
[----:B------:R-:W-:Y:S01]  /*5c30*/  LOP3.LUT R4, R5, R4, RZ, 0x3c, !PT ;  /* 0x0000000405047212 */ /* 0x000fe200078e3cff */
[----:B------:R-:W-:-:S04]  /*5c40*/  IMAD R5, R11, 0x8, R6 ;  /* 0x000000080b057824 */ /* 0x000fc800078e0206 */
[----:B------:R-:W-:Y:S01]  /*5c50*/  IMAD.U32 R4, R5, 0x20, R4 ;  /* 0x0000002005047824 */ /* 0x000fe200078e0004 */
[----:B----4-:R-:W-:-:S13]  /*5c60*/  @P0 R2UR UR7, R10 ;  /* 0x000000000a0702ca */ /* 0x010fda00000e0000 */
[----:B------:R-:W-:Y:S02]  /*5c70*/  @UP0 USHF.R.S32.HI UR8, URZ, 0x1f, UR7 ;  /* 0x0000001f3f080899 */ /* 0x000fe40008011407 */
[----:B------:R-:W-:-:S05]  /*5c80*/  @UP0 UMOV UR4, UR7 ;  /* 0x0000000700040c82 */ /* 0x000fca0008000000 */
[----:B------:R-:W-:Y:S01]  /*5c90*/  @UP0 UMOV UR5, UR8 ;  /* 0x0000000800050c82 */ /* 0x000fe20008000000 */
[----:B-12---:R-:W-:Y:S05]  /*5ca0*/  @P1 BRA `(.L_x_1581) ;  /* 0x0000000000101947 */ /* 0x006fea0003800000 */
[----:B------:R-:W-:Y:S05]  /*5cb0*/  @!P0 BRA `(.L_x_1581) ;  /* 0x00000000000c8947 */ /* 0x000fea0003800000 */
[----:B------:R-:W2:Y:S04]  /*5cc0*/  LDG.E R5, desc[UR46][R2.64] ;  /* 0x0000002e02057981 */ /* 0x000ea8000c1e1900 */
[----:B-----5:R-:W2:Y:S02]  /*5cd0*/  LDG.E R0, desc[UR46][R2.64+0x4] ;  /* 0x0000042e02007981 */ /* 0x020ea4000c1e1900 */
[----:B--2---:R-:W-:-:S07]  /*5ce0*/  IMAD.IADD R0, R0, 0x1, -R5 ;  /* 0x0000000100007824 */ /* 0x004fce00078e0a05 */
.L_x_1581:
        /* <DEDUP_REMOVED lines=60> */
.L_x_1583:
[----:B------:R-:W-:Y:S05]  /*60b0*/  BSYNC B0 ;  /* 0x0000000000007941 */ /* 0x000fea0003800000 */
.L_x_1582:
        /* <DEDUP_REMOVED lines=22> */
.L_x_1585:
[----:B------:R-:W-:Y:S05]  /*6220*/  BSYNC B0 ;  /* 0x0000000000007941 */ /* 0x000fea0003800000 */
.L_x_1584:
        /* <DEDUP_REMOVED lines=26> */
.L_x_1587:
[----:B------:R-:W-:Y:S05]  /*63d0*/  BSYNC B0 ;  /* 0x0000000000007941 */ /* 0x000fea0003800000 */
.L_x_1586:
        /* <DEDUP_REMOVED lines=23> */
.L_x_1580:
[----:B------:R-:W-:Y:S01]  /*6550*/  ULDC.64 UR4, c[0x0][0x870] ;  /* 0x00021c0000047ab9 */ /* 0x000fe20000000a00 */
[----:B-1----:R-:W1:Y:S01]  /*6560*/  S2R R6, SR_TID.X ;  /* 0x0000000000067919 */ /* 0x002e620000002100 */
[----:B------:R-:W-:Y:S01]  /*6570*/  UISETP.NE.U32.AND UP0, UPT, UR4, URZ, UPT ;  /* 0x0000003f0400728c */ /* 0x000fe2000bf05070 */
[----:B------:R-:W2:Y:S03]  /*6580*/  S2UR UR8, SR_CTAID.Y ;  /* 0x00000000000879c3 */ /* 0x000ea60000002600 */
[----:B------:R-:W-:-:S03]  /*6590*/  UISETP.NE.AND.EX UP0, UPT, UR5, URZ, UPT, UP0 ;  /* 0x0000003f0500728c */ /* 0x000fc6000bf05300 */
[----:B------:R-:W-:Y:S02]  /*65a0*/  ULDC.64 UR4, c[0x0][0x870] ;  /* 0x00021c0000047ab9 */ /* 0x000fe40000000a00 */
[----:B------:R-:W-:Y:S01]  /*65b0*/  UIMAD.WIDE UR4, UR36, 0x4, UR4 ;  /* 0x00000004240478a5 */ /* 0x000fe2000f8e0204 */
[----:B------:R-:W-:Y:S01]  /*65c0*/  PLOP3.LUT P0, PT, PT, PT, UP0, 0x80, 0x0 ;  /* 0x000000000000781c */ /* 0x000fe20003f0f008 */
[----:B------:R-:W-:Y:S01]  /*65d0*/  ULDC UR6, c[0x0][0x808] ;  /* 0x0002020000067ab9 */ /* 0x000fe20000000800 */
[----:B------:R-:W3:Y:S01]  /*65e0*/  S2R R7, SR_CTAID.X ;  /* 0x0000000000077919 */ /* 0x000ee20000002500 */
[----:B------:R-:W4:Y:S02]  /*65f0*/  LDC.64 R12, c[0x0][0x820] ;  /* 0x00020800ff0c7b82 */ /* 0x000f240000000a00 */
[----:B------:R-:W-:Y:S02]  /*6600*/  IMAD.U32 R2, RZ, RZ, UR4 ;  /* 0x00000004ff027e24 */ /* 0x000fe4000f8e00ff */
[----:B------:R-:W-:Y:S01]  /*6610*/  IMAD.U32 R3, RZ, RZ, UR5 ;  /* 0x00000005ff037e24 */ /* 0x000fe2000f8e00ff */
[----:B------:R-:W-:-:S05]  /*6620*/  ULDC.64 UR4, c[0x0][0x878] ;  /* 0x00021e0000047ab9 */ /* 0x000fca0000000a00 */
[----:B------:R-:W3:Y:S01]  /*6630*/  @P0 LDG.E R8, desc[UR46][R2.64] ;  /* 0x0000002e02080981 */ /* 0x000ee2000c1e1900 */
[----:B------:R-:W-:Y:S01]  /*6640*/  UISETP.NE.U32.AND UP1, UPT, UR4, URZ, UPT ;  /* 0x0000003f0400728c */ /* 0x000fe2000bf25070 */
[----:B------:R-:W-:-:S03]  /*6650*/  IMAD.U32 R0, RZ, RZ, UR6 ;  /* 0x00000006ff007e24 */ /* 0x000fc6000f8e00ff */
[----:B------:R-:W-:Y:S01]  /*6660*/  UISETP.NE.AND.EX UP1, UPT, UR5, URZ, UPT, UP1 ;  /* 0x0000003f0500728c */ /* 0x000fe2000bf25310 */
[----:B-1----:R-:W-:-:S05]  /*6670*/  VIADD R6, R6, 0xffffff80 ;  /* 0xffffff8006067836 */ /* 0x002fca0000000000 */
[----:B------:R-:W-:-:S05]  /*6680*/  PLOP3.LUT P1, PT, PT, PT, UP1, 0x80, 0x0 ;  /* 0x000000000000781c */ /* 0x000fca0003f2f018 */
[----:B------:R-:W-:Y:S02]  /*6690*/  @UP1 ULDC.64 UR4, c[0x0][0x878] ;  /* 0x00021e0000041ab9 */ /* 0x000fe40000000a00 */
[----:B------:R-:W-:Y:S01]  /*66a0*/  @UP1 UIMAD.WIDE UR4, UR36, 0x4, UR4 ;  /* 0x00000004240418a5 */ /* 0x000fe2000f8e0204 */
[----:B------:R-:W-:-:S05]  /*66b0*/  SHF.R.S32.HI R9, RZ, 0x1f, R6 ;  /* 0x0000001fff097819 */ /* 0x000fca0000011406 */
[----:B------:R-:W-:Y:S02]  /*66c0*/  IMAD.U32 R4, RZ, RZ, UR4 ;  /* 0x00000004ff047e24 */ /* 0x000fe4000f8e00ff */
[----:B------:R-:W-:Y:S01]  /*66d0*/  IMAD.U32 R5, RZ, RZ, UR5 ;  /* 0x00000005ff057e24 */ /* 0x000fe2000f8e00ff */
[----:B------:R-:W-:Y:S01]  /*66e0*/  LEA.HI R9, R9, R6, RZ, 0x2 ;  /* 0x0000000609097211 */ /* 0x000fe200078f10ff */
[----:B------:R-:W-:Y:S01]  /*66f0*/  UMOV UR4, URZ ;  /* 0x0000003f00047c82 */ /* 0x000fe20008000000 */
[----:B------:R-:W-:Y:S02]  /*6700*/  UMOV UR5, URZ ;  /* 0x0000003f00057c82 */ /* 0x000fe40008000000 */
[----:B------:R1:W5:Y:S01]  /*6710*/  @P1 LDG.E R0, desc[UR46][R4.64] ;  /* 0x0000002e04001981 */ /* 0x000362000c1e1900 */
[----:B--2---:R-:W-:Y:S01]  /*6720*/  USHF.R.S32.HI UR9, URZ, 0x1f, UR8 ;  /* 0x0000001f3f097899 */ /* 0x004fe20008011408 */
[----:B-1----:R-:W-:-:S05]  /*6730*/  LOP3.LUT R5, R9, 0x1ffffffc, RZ, 0xc0, !PT ;  /* 0x1ffffffc09057812 */ /* 0x002fca00078ec0ff */
[----:B------:R-:W-:Y:S01]  /*6740*/  IMAD.IADD R6, R6, 0x1, -R5 ;  /* 0x0000000106067824 */ /* 0x000fe200078e0a05 */
[----:B---3--:R-:W-:-:S13]  /*6750*/  @P0 R2UR UR6, R8 ;  /* 0x00000000080602ca */ /* 0x008fda00000e0000 */
[----:B------:R-:W-:Y:S02]  /*6760*/  @UP0 USHF.R.S32.HI UR7, URZ, 0x1f, UR6 ;  /* 0x0000001f3f070899 */ /* 0x000fe40008011406 */
[----:B------:R-:W-:-:S05]  /*6770*/  @UP0 UMOV UR4, UR6 ;  /* 0x0000000600040c82 */ /* 0x000fca0008000000 */
[----:B------:R-:W-:Y:S01]  /*6780*/  @UP0 UMOV UR5, UR7 ;  /* 0x0000000700050c82 */ /* 0x000fe20008000000 */
[----:B----4-:R-:W-:Y:S05]  /*6790*/  @P1 BRA `(.L_x_1588) ;  /* 0x0000000000101947 */ /* 0x010fea0003800000 */
[----:B------:R-:W-:Y:S05]  /*67a0*/  @!P0 BRA `(.L_x_1588) ;  /* 0x00000000000c8947 */ /* 0x000fea0003800000 */
[----:B------:R-:W2:Y:S04]  /*67b0*/  LDG.E R5, desc[UR46][R2.64] ;  /* 0x0000002e02057981 */ /* 0x000ea8000c1e1900 */
[----:B-----5:R-:W2:Y:S02]  /*67c0*/  LDG.E R0, desc[UR46][R2.64+0x4] ;  /* 0x0000042e02007981 */ /* 0x020ea4000c1e1900 */
[----:B--2---:R-:W-:-:S07]  /*67d0*/  IMAD.IADD R0, R0, 0x1, -R5 ;  /* 0x0000000100007824 */ /* 0x004fce00078e0a05 */
.L_x_1588:
        /* <DEDUP_REMOVED lines=47> */
.L_x_1590:
[----:B------:R-:W-:Y:S05]  /*6ad0*/  BSYNC B0 ;  /* 0x0000000000007941 */ /* 0x000fea0003800000 */
.L_x_1589:
        /* <DEDUP_REMOVED lines=21> */
.L_x_1592:
[----:B------:R-:W-:Y:S05]  /*6c30*/  BSYNC B0 ;  /* 0x0000000000007941 */ /* 0x000fea0003800000 */
.L_x_1591:
        /* <DEDUP_REMOVED lines=25> */
.L_x_1594:
[----:B------:R-:W-:Y:S05]  /*6dd0*/  BSYNC B0 ;  /* 0x0000000000007941 */ /* 0x000fea0003800000 */
.L_x_1593:
        /* <DEDUP_REMOVED lines=22> */
.L_x_1549:
        /* <DEDUP_REMOVED lines=21> */
.L_x_1596:
        /* <DEDUP_REMOVED lines=13> */
.L_x_1598:
[----:B------:R-:W-:-:S05]  /*7160*/  ULDC UR4, c[0x0][0x8bc] ;  /* 0x00022f0000047ab9 */ /* 0x000fca0000000800 */
.L_x_1597:
[----:B-1----:R-:W-:-:S04]  /*7170*/  USHF.L.U32 UR11, UR14, 0x7, URZ ;  /* 0x000000070e0b7899 */ /* 0x002fc8000800063f */
[----:B------:R-:W-:-:S04]  /*7180*/  UISETP.GE.AND UP0, UPT, UR11, UR4, UPT ;  /* 0x000000040b00728c */ /* 0x000fc8000bf06270 */
[----:B--2---:R-:W-:-:S06]  /*7190*/  USEL UR12, UR12, 0xffffffff, !UP0 ;  /* 0xffffffff0c0c7887 */ /* 0x004fcc000c000000 */
[----:B------:R-:W-:-:S13]  /*71a0*/  ISETP.LE.AND P0, PT, RZ, UR12, PT ;  /* 0x0000000cff007c0c */ /* 0x000fda000bf03270 */
[----:B------:R-:W-:Y:S05]  /*71b0*/  @!P0 BRA `(.L_x_1554) ;  /* 0x0000003c00748947 */ /* 0x000fea0003800000 */
[----:B------:R-:W-:Y:S01]  /*71c0*/  ULDC.64 UR4, c[0x0][0x770] ;  /* 0x0001dc0000047ab9 */ /* 0x000fe20000000a00 */
[----:B------:R-:W1:Y:S01]  /*71d0*/  S2UR UR13, SR_CTAID.Y ;  /* 0x00000000000d79c3 */ /* 0x000e620000002600 */
[----:B------:R-:W-:Y:S01]  /*71e0*/  UISETP.NE.U32.AND UP0, UPT, UR4, URZ, UPT ;  /* 0x0000003f0400728c */ /* 0x000fe2000bf05070 */
[----:B------:R-:W-:-:S03]  /*71f0*/  ULDC.64 UR8, c[0x0][0x788] ;  /* 0x0001e20000087ab9 */ /* 0x000fc60000000a00 */
        /* <DEDUP_REMOVED lines=8> */
[----:B------:R-:W-:-:S04]  /*7280*/  UISETP.NE.U32.AND UP1, UPT, UR4, URZ, UPT ;  /* 0x0000003f0400728c */ /* 0x000fc8000bf25070 */
        /* <DEDUP_REMOVED lines=8> */
[----:B-1----:R-:W-:-:S12]  /*7310*/  USHF.R.S32.HI UR16, URZ, 0x1f, UR13 ;  /* 0x0000001f3f107899 */ /* 0x002fd8000801140d */
[----:B--2---:R-:W-:Y:S02]  /*7320*/  @P0 R2UR UR4, R0 ;  /* 0x00000000000402ca */ /* 0x004fe400000e0000 */
[----:B------:R-:W-:Y:S01]  /*7330*/  ISETP.NE.U32.AND P0, PT, RZ, UR8, PT ;  /* 0x00000008ff007c0c */ /* 0x000fe2000bf05070 */
[----:B------:R-:W-:-:S03]  /*7340*/  ULDC UR8, c[0x0][0x280] ;  /* 0x0000a00000087ab9 */ /* 0x000fc60000000800 */
[----:B------:R-:W-:-:S07]  /*7350*/  ISETP.NE.AND.EX P0, PT, RZ, UR9, PT, P0 ;  /* 0x00000009ff007c0c */ /* 0x000fce000bf05300 */
[----:B------:R-:W-:-:S04]  /*7360*/  @UP0 ULEA UR4, UR12, UR4, 0x6 ;  /* 0x000000040c040291 */ /* 0x000fc8000f8e303f */
[----:B------:R-:W-:-:S04]  /*7370*/  @UP0 USHF.R.S32.HI UR5, URZ, 0x1f, UR4 ;  /* 0x0000001f3f050899 */ /* 0x000fc80008011404 */
[----:B------:R-:W-:-:S04]  /*7380*/  @UP0 ULEA.HI UR5, UR5, UR4, URZ, 0x6 ;  /* 0x0000000405050291 */ /* 0x000fc8000f8f303f */
[----:B------:R-:W-:-:S04]  /*7390*/  @UP0 USHF.R.S32.HI UR5, URZ, 0x6, UR5 ;  /* 0x000000063f050899 */ /* 0x000fc80008011405 */
[----:B------:R-:W-:Y:S01]  /*73a0*/  @UP0 UIMAD UR7, UR5, 0x1800, URZ ;  /* 0x00001800050708a4 */ /* 0x000fe2000f8e023f */
[----:B---3--:R-:W-:-:S03]  /*73b0*/  @P2 R2UR UR8, R4 ;  /* 0x00000000040822ca */ /* 0x008fc600000e0000 */
[----:B------:R-:W-:Y:S01]  /*73c0*/  @UP0 USHF.R.S32.HI UR9, URZ, 0x1f, UR7 ;  /* 0x0000001f3f090899 */ /* 0x000fe20008011407 */
[----:B------:R-:W-:Y:S11]  /*73d0*/  @P2 BRA `(.L_x_1599) ;  /* 0x0000000000142947 */ /* 0x000ff60003800000 */
[----:B------:R-:W-:Y:S05]  /*73e0*/  @!P1 BRA `(.L_x_1599) ;  /* 0x0000000000109947 */ /* 0x000fea0003800000 */
[----:B------:R-:W2:Y:S04]  /*73f0*/  LDG.E R5, desc[UR46][R2.64] ;  /* 0x0000002e02057981 */ /* 0x000ea8000c1e1900 */
[----:B------:R-:W2:Y:S02]  /*7400*/  LDG.E R0, desc[UR46][R2.64+0x4] ;  /* 0x0000042e02007981 */ /* 0x000ea4000c1e1900 */
[----:B--2---:R-:W-:-:S05]  /*7410*/  IMAD.IADD R0, R0, 0x1, -R5 ;  /* 0x0000000100007824 */ /* 0x004fca00078e0a05 */
[----:B------:R-:W-:-:S15]  /*7420*/  R2UR UR8, R0 ;  /* 0x00000000000872ca */ /* 0x000fde00000e0000 */
.L_x_1599:
[----:B------:R-:W-:Y:S01]  /*7430*/  UMOV UR4, URZ ;  /* 0x0000003f00047c82 */ /* 0x000fe20008000000 */
[----:B------:R-:W-:Y:S01]  /*7440*/  UMOV UR5, URZ ;  /* 0x0000003f00057c82 */ /* 0x000fe20008000000 */
[----:B------:R-:W-:Y:S01]  /*7450*/  ULDC UR6, c[0x0][0x290] ;  /* 0x0000a40000067ab9 */ /* 0x000fe20000000800 */
[----:B------:R-:W-:Y:S01]  /*7460*/  @UP0 UMOV UR4, UR7 ;  /* 0x0000000700040c82 */ /* 0x000fe20008000000 */
[----:B------:R-:W-:Y:S01]  /*7470*/  @UP0 UMOV UR5, UR9 ;  /* 0x0000000900050c82 */ /* 0x000fe20008000000 */
        /* <DEDUP_REMOVED lines=8> */
.L_x_1600:
        /* <DEDUP_REMOVED lines=10> */
[----:B--2---:R-:W-:-:S05]  /*75a0*/  IMAD.IADD R0, R5, 0x1, -R0 ;  /* 0x0000000105007824 */ /* 0x004fca00078e0a00 */
[----:B------:R-:W-:-:S15]  /*75b0*/  R2UR UR6, R0 ;  /* 0x00000000000672ca */ /* 0x000fde00000e0000 */
.L_x_1601:
[----:B------:R-:W-:Y:S01]  /*75c0*/  UIADD3 UR7, -UR6, UR8, UR11 ;  /* 0x0000000806077290 */ /* 0x000fe2000fffe10b */
[----:B------:R-:W-:Y:S01]  /*75d0*/  ISETP.LE.AND P0, PT, RZ, UR14, PT ;  /* 0x0000000eff007c0c */ /* 0x000fe2000bf03270 */
[----:B------:R-:W-:Y:S02]  /*75e0*/  ULDC UR9, c[0x0][0x74c] ;  /* 0x0001d30000097ab9 */ /* 0x000fe40000000800 */
[----:B------:R-:W-:Y:S02]  /*75f0*/  UIADD3 UR9, UR7, -UR9, URZ ;  /* 0x8000000907097290 */ /* 0x000fe4000fffe03f */
[----:B------:R-:W-:Y:S02]  /*7600*/  UIADD3 UR7, UR8, 0x3f, URZ ;  /* 0x0000003f08077890 */ /* 0x000fe4000fffe03f */
[----:B------:R-:W-:-:S04]  /*7610*/  USHF.R.S32.HI UR10, URZ, 0x1f, UR9 ;  /* 0x0000001f3f0a7899 */ /* 0x000fc80008011409 */
[----:B------:R-:W-:Y:S02]  /*7620*/  ULEA.HI UR10, UR10, UR9, URZ, 0x6 ;  /* 0x000000090a0a7291 */ /* 0x000fe4000f8f303f */
[----:B------:R-:W-:Y:S02]  /*7630*/  USHF.R.S32.HI UR9, URZ, 0x1f, UR7 ;  /* 0x0000001f3f097899 */ /* 0x000fe40008011407 */
[----:B------:R-:W-:Y:S02]  /*7640*/  USHF.R.S32.HI UR10, URZ, 0x6, UR10 ;  /* 0x000000063f0a7899 */ /* 0x000fe4000801140a */
[----:B------:R-:W-:Y:S02]  /*7650*/  ULEA.HI UR9, UR9, UR7, URZ, 0x6 ;  /* 0x0000000709097291 */ /* 0x000fe4000f8f303f */
[----:B------:R-:W-:Y:S02]  /*7660*/  UISETP.LT.AND UP1, UPT, URZ, UR10, UPT ;  /* 0x0000000a3f00728c */ /* 0x000fe4000bf21270 */
[----:B------:R-:W-:-:S02]  /*7670*/  USHF.R.S32.HI UR9, URZ, 0x6, UR9 ;  /* 0x000000063f097899 */ /* 0x000fc40008011409 */
[----:B------:R-:W-:-:S04]  /*7680*/  USEL UR7, URZ, UR10, !UP1 ;  /* 0x0000000a3f077287 */ /* 0x000fc8000c800000 */
[----:B------:R-:W-:Y:S01]  /*7690*/  IMAD.U32 R2, RZ, RZ, UR9 ;  /* 0x00000009ff027e24 */ /* 0x000fe2000f8e00ff */
[----:B------:R-:W-:Y:S07]  /*76a0*/  @!P0 BRA `(.L_x_1602) ;  /* 0x00000000001c8947 */ /* 0x000fee0003800000 */
[----:B------:R-:W-:Y:S01]  /*76b0*/  UIADD3 UR8, UR11, 0xbf, UR8 ;  /* 0x000000bf0b087890 */ /* 0x000fe2000fffe008 */
[----:B------:R-:W-:-:S03]  /*76c0*/  ULDC UR9, c[0x0][0x748] ;  /* 0x0001d20000097ab9 */ /* 0x000fc60000000800 */
[----:B------:R-:W-:-:S04]  /*76d0*/  UIADD3 UR8, UR8, UR9, -UR6 ;  /* 0x0000000908087290 */ /* 0x000fc8000fffe806 */
[----:B------:R-:W-:-:S04]  /*76e0*/  USHF.R.S32.HI UR6, URZ, 0x1f, UR8 ;  /* 0x0000001f3f067899 */ /* 0x000fc80008011408 */
[----:B------:R-:W-:-:S04]  /*76f0*/  ULEA.HI UR6, UR6, UR8, URZ, 0x6 ;  /* 0x0000000806067291 */ /* 0x000fc8000f8f303f */
[----:B------:R-:W-:-:S06]  /*7700*/  USHF.R.S32.HI UR6, URZ, 0x6, UR6 ;  /* 0x000000063f067899 */ /* 0x000fcc0008011406 */
[----:B------:R-:W-:-:S07]  /*7710*/  VIMNMX R2, R2, UR6, PT ;  /* 0x0000000602027c48 */ /* 0x000fce000bfe0100 */
.L_x_1602:
[----:B------:R-:W-:-:S13]  /*7720*/  ISETP.GT.AND P0, PT, R2, UR7, PT ;  /* 0x0000000702007c0c */ /* 0x000fda000bf04270 */
[----:B------:R-:W-:Y:S05]  /*7730*/  @!P0 BRA `(.L_x_1554) ;  /* 0x0000003800148947 */ /* 0x000fea0003800000 */
[----:B------:R-:W-:Y:S01]  /*7740*/  ULDC.64 UR14, c[0x0][0x2d8] ;  /* 0x0000b600000e7ab9 */ /* 0x000fe20000000a00 */
[----:B------:R-:W-:Y:S01]  /*7750*/  VIADD R0, R2, -UR7 ;  /* 0x8000000702007c36 */ /* 0x000fe20008000000 */
[----:B------:R-:W-:Y:S02]  /*7760*/  UIMAD UR10, UR16, UR14, URZ ;  /* 0x0000000e100a72a4 */ /* 0x000fe4000f8e023f */
[----:B------:R-:W-:Y:S02]  /*7770*/  UIMAD.WIDE.U32 UR8, UR13, UR14, URZ ;  /* 0x0000000e0d0872a5 */ /* 0x000fe4000f8e003f */
[----:B------:R-:W-:Y:S01]  /*7780*/  USHF.R.S32.HI UR6, URZ, 0x1f, UR12 ;  /* 0x0000001f3f067899 */ /* 0x000fe2000801140c */
[----:B------:R-:W-:Y:S01]  /*7790*/  LOP3.LUT R0, R0, 0x1, RZ, 0xc0, !PT ;  /* 0x0000000100007812 */ /* 0x000fe200078ec0ff */
[----:B------:R-:W-:Y:S02]  /*77a0*/  UIMAD UR13, UR13, UR15, UR10 ;  /* 0x0000000f0d0d72a4 */ /* 0x000fe4000f8e020a */
[----:B------:R-:W-:Y:S01]  /*77b0*/  UIADD3 UR10, UP1, UR4, UR8, URZ ;  /* 0x00000008040a7290 */ /* 0x000fe2000ff3e03f */
[----:B------:R-:W-:Y:S01]  /*77c0*/  ISETP.NE.U32.AND P1, PT, R0, 0x1, PT ;  /* 0x000000010000780c */ /* 0x000fe20003f25070 */
[----:B------:R-:W-:-:S02]  /*77d0*/  UIADD3 UR13, UR9, UR13, URZ ;  /* 0x0000000d090d7290 */ /* 0x000fc4000fffe03f */
[----:B------:R-:W-:Y:S01]  /*77e0*/  USEL UR6, UR6, URZ, !UP0 ;  /* 0x0000003f06067287 */ /* 0x000fe2000c000000 */
[----:B------:R-:W-:Y:S01]  /*77f0*/  ULDC.64 UR26, c[0x0][0x2e0] ;  /* 0x0000b800001a7ab9 */ /* 0x000fe20000000a00 */
[----:B------:R-:W-:Y:S02]  /*7800*/  USEL UR12, UR12, URZ, !UP0 ;  /* 0x0000003f0c0c7287 */ /* 0x000fe4000c000000 */
[----:B------:R-:W-:Y:S02]  /*7810*/  UIADD3.X UR11, UR5, UR13, URZ, UP1, !UPT ;  /* 0x0000000d050b7290 */ /* 0x000fe40008ffe43f */
[----:B------:R-:W-:Y:S02]  /*7820*/  UIMAD UR14, UR6, UR26, URZ ;  /* 0x0000001a060e72a4 */ /* 0x000fe4000f8e023f */
[----:B------:R-:W-:Y:S02]  /*7830*/  UIMAD.WIDE.U32 UR10, UR12, UR26, UR10 ;  /* 0x0000001a0c0a72a5 */ /* 0x000fe4000f8e000a */
[----:B------:R-:W-:Y:S01]  /*7840*/  UIMAD UR14, UR12, UR27, UR14 ;  /* 0x0000001b0c0e72a4 */ /* 0x000fe2000f8e020e */
[----:B------:R-:W-:-:S03]  /*7850*/  ELECT P0, URZ, PT ;  /* 0x00000000003f782f */ /* 0x000fc60003800000 */
        /* <DEDUP_REMOVED lines=20> */
.L_x_1605:
[----:B------:R-:W-:Y:S05]  /*79a0*/  BSYNC B0 ;  /* 0x0000000000007941 */ /* 0x000fea0003800000 */
.L_x_1604:
        /* <DEDUP_REMOVED lines=19> */
.L_x_1607:
[----:B------:R-:W-:Y:S05]  /*7ae0*/  BSYNC B0 ;  /* 0x0000000000007941 */ /* 0x000fea0003800000 */
.L_x_1606:
[----:B------:R-:W-:Y:S06]  /*7af0*/  BAR.ARV 0xa, 0xa0 ;  /* 0x0282800000007b1d */ /* 0x000fec0000002000 */
[----:B------:R-:W-:Y:S04]  /*7b00*/  BSSY B0, `(.L_x_1608) ;  /* 0x0000003000007945 */ /* 0x000fe80003800000 */
[----:B------:R-:W-:Y:S05]  /*7b10*/  @!P0 BRA `(.L_x_1609) ;  /* 0x0000000000048947 */ /* 0x000fea0003800000 */
[----:B------:R-:W-:-:S04]  /*7b20*/  DEPBAR.LE SB0, 0x0 ;  /* 0x000080000000791a */ /* 0x000fc80000000000 */
.L_x_1609:
[----:B------:R-:W-:Y:S05]  /*7b30*/  BSYNC B0 ;  /* 0x0000000000007941 */ /* 0x000fea0003800000 */
.L_x_1608:
[----:B------:R-:W-:Y:S06]  /*7b40*/  BAR.ARV 0xb, 0xa0 ;  /* 0x02c2800000007b1d */ /* 0x000fec0000002000 */
[----:B------:R-:W-:Y:S01]  /*7b50*/  UIADD3 UR15, UR7, 0x1, URZ ;  /* 0x00000001070f7890 */ /* 0x000fe2000fffe03f */
[----:B------:R-:W-:Y:S11]  /*7b60*/  BRA `(.L_x_1610) ;  /* 0x0000000000047947 */ /* 0x000ff60003800000 */
.L_x_1603:
[----:B------:R-:W-:-:S05]  /*7b70*/  UMOV UR15, UR7 ;  /* 0x00000007000f7c82 */ /* 0x000fca0008000000 */
.L_x_1610:
[----:B------:R-:W-:-:S06]  /*7b80*/  UIADD3 UR6, UR7, 0x1, URZ ;  /* 0x0000000107067890 */ /* 0x000fcc000fffe03f */
[----:B------:R-:W-:-:S13]  /*7b90*/  ISETP.NE.AND P1, PT, R2, UR6, PT ;  /* 0x0000000602007c0c */ /* 0x000fda000bf25270 */
[----:B------:R-:W-:Y:S05]  /*7ba0*/  @!P1 BRA `(.L_x_1554) ;  /* 0x0000003000f89947 */ /* 0x000fea0003800000 */
[----:B------:R-:W-:Y:S01]  /*7bb0*/  UMOV UR16, UR8 ;  /* 0x0000000800107c82 */ /* 0x000fe20008000000 */
[----:B------:R-:W-:Y:S01]  /*7bc0*/  UMOV UR17, UR13 ;  /* 0x0000000d00117c82 */ /* 0x000fe20008000000 */
[----:B------:R-:W-:Y:S01]  /*7bd0*/  ULDC.64 UR18, c[0x0][0x2c0] ;  /* 0x0000b00000127ab9 */ /* 0x000fe20000000a00 */
[----:B------:R-:W-:Y:S01]  /*7be0*/  UIMAD.WIDE.U32 UR16, UR12, UR26, UR16 ;  /* 0x0000001a0c1072a5 */ /* 0x000fe2000f8e0010 */
[----:B------:R-:W-:Y:S01]  /*7bf0*/  UMOV UR6, URZ ;  /* 0x0000003f00067c82 */ /* 0x000fe20008000000 */
[----:B------:R-:W-:Y:S02]  /*7c00*/  ULDC.64 UR30, c[0x0][0x2c0] ;  /* 0x0000b000001e7ab9 */ /* 0x000fe40000000a00 */
[----:B------:R-:W-:-:S04]  /*7c10*/  UIADD3 UR25, UP0, UR4, UR16, URZ ;  /* 0x0000001004197290 */ /* 0x000fc8000ff1e03f */
[----:B------:R-:W-:Y:S02]  /*7c20*/  UIADD3.X UR16, UR5, UR14, UR17, UP0, !UPT ;  /* 0x0000000e05107290 */ /* 0x000fe400087fe411 */
[----:B------:R-:W-:Y:S02]  /*7c30*/  ULEA UR24, UP0, UR25, UR18, 0x2 ;  /* 0x0000001219187291 */ /* 0x000fe4000f80103f */
[----:B------:R-:W-:Y:S02]  /*7c40*/  UIMAD UR18, UR15, 0x1800, URZ ;  /* 0x000018000f1278a4 */ /* 0x000fe4000f8e023f */
        /* <DEDUP_REMOVED lines=8> */
.L_x_1623:
        /* <DEDUP_REMOVED lines=11> */
[----:B------:R-:W-:Y:S02]  /*7d80*/  ULEA.HI.X.SX32 UR39, UR19, UR27, 0x1, UP0 ;  /* 0x0000001b13277291 */ /* 0x000fe400080f0e3f */
[----:B------:R-:W-:Y:S01]  /*7d90*/  ULEA UR36, UP0, UR37, UR30, 0x2 ;  /* 0x0000001e25247291 */ /* 0x000fe2000f80103f */
[----:B------:R-:W-:-:S03]  /*7da0*/  UMOV UR41, 0x14f00000 ;  /* 0x14f0000000297882 */ /* 0x000fc60000000000 */
[----:B------:R-:W-:Y:S02]  /*7db0*/  ULEA.HI.X UR37, UR37, UR31, UR39, 0x2, UP0 ;  /* 0x0000001f25257291 */ /* 0x000fe400080f1427 */
[----:B-1----:R-:W-:-:S03]  /*7dc0*/  ULEA UR28, UR29, UR28, 0x18 ;  /* 0x0000001c1d1c7291 */ /* 0x002fc6000f8ec03f */
[----:B------:R-:W-:Y:S01]  /*7dd0*/  UMOV UR29, 0x300 ;  /* 0x00000300001d7882 */ /* 0x000fe20000000000 */
[----:B------:R-:W-:-:S09]  /*7de0*/  UIADD3 UR28, UR28, 0xc000, URZ ;  /* 0x0000c0001c1c7890 */ /* 0x000fd2000fffe03f */
[----:B------:R1:W-:Y:S02]  /*7df0*/  UBLKRED.G.S.ADD.F32.RN [UR36], [UR28], UR29, desc[UR40] ;  /* 0x000028241c0073bb */ /* 0x0003e400080a141d */
[----:B-1----:R0:W-:Y:S02]  /*7e00*/  UTMACMDFLUSH ;  /* 0x00000000000079b7 */ /* 0x0021e40000000000 */
.L_x_1612:
[----:B------:R-:W-:Y:S05]  /*7e10*/  BSYNC B0 ;  /* 0x0000000000007941 */ /* 0x000fea0003800000 */
.L_x_1611:
        /* <DEDUP_REMOVED lines=13> */
.L_x_1614:
[----:B------:R-:W-:Y:S05]  /*7ef0*/  BSYNC B0 ;  /* 0x0000000000007941 */ /* 0x000fea0003800000 */
.L_x_1613:
[----:B------:R-:W-:Y:S06]  /*7f00*/  BAR.ARV 0xa, 0xa0 ;  /* 0x0282800000007b1d */ /* 0x000fec0000002000 */
[----:B------:R-:W-:Y:S04]  /*7f10*/  BSSY B0, `(.L_x_1615) ;  /* 0x0000003000007945 */ /* 0x000fe80003800000 */
[----:B------:R-:W-:Y:S05]  /*7f20*/  @!P0 BRA `(.L_x_1616) ;  /* 0x0000000000048947 */ /* 0x000fea0003800000 */
[----:B------:R-:W-:-:S04]  /*7f30*/  DEPBAR.LE SB0, 0x0 ;  /* 0x000080000000791a */ /* 0x000fc80000000000 */
.L_x_1616:
[----:B------:R-:W-:Y:S05]  /*7f40*/  BSYNC B0 ;  /* 0x0000000000007941 */ /* 0x000fea0003800000 */
.L_x_1615:
        /* <DEDUP_REMOVED lines=13> */
.L_x_1618:
[----:B------:R-:W-:Y:S05]  /*8020*/  BSYNC B0 ;  /* 0x0000000000007941 */ /* 0x000fea0003800000 */
.L_x_1617:
        /* <DEDUP_REMOVED lines=13> */
.L_x_1620:
[----:B------:R-:W-:Y:S05]  /*8100*/  BSYNC B0 ;  /* 0x0000000000007941 */ /* 0x000fea0003800000 */
.L_x_1619:
[----:B------:R-:W-:Y:S01]  /*8110*/  UIADD3 UR15, UR15, 0x2, URZ ;  /* 0x000000020f0f7890 */ /* 0x000fe2000fffe03f */
[----:B------:R-:W-:Y:S06]  /*8120*/  BAR.ARV 0xa, 0xa0 ;  /* 0x0282800000007b1d */ /* 0x000fec0000002000 */
[----:B------:R-:W-:Y:S01]  /*8130*/  BSSY B0, `(.L_x_1621) ;  /* 0x0000004000007945 */ /* 0x000fe20003800000 */
[----:B------:R-:W-:-:S03]  /*8140*/  ISETP.LE.AND P1, PT, R2, UR15, PT ;  /* 0x0000000f02007c0c */ /* 0x000fc6000bf23270 */
[----:B------:R-:W-:Y:S10]  /*8150*/  @!P0 BRA `(.L_x_1622) ;  /* 0x0000000000048947 */ /* 0x000ff40003800000 */
[----:B------:R-:W-:-:S04]  /*8160*/  DEPBAR.LE SB0, 0x0 ;  /* 0x000080000000791a */ /* 0x000fc80000000000 */
.L_x_1622:
[----:B------:R-:W-:Y:S05]  /*8170*/  BSYNC B0 ;  /* 0x0000000000007941 */ /* 0x000fea0003800000 */
.L_x_1621:
[----:B------:R-:W-:Y:S06]  /*8180*/  BAR.ARV 0xb, 0xa0 ;  /* 0x02c2800000007b1d */ /* 0x000fec0000002000 */
[----:B------:R-:W-:Y:S02]  /*8190*/  UIADD3 UR19, UR19, 0x3000, URZ ;  /* 0x0000300013137890 */ /* 0x000fe4000fffe03f */
[----:B------:R-:W-:Y:S01]  /*81a0*/  UIADD3 UR6, UR6, 0x3000, URZ ;  /* 0x0000300006067890 */ /* 0x000fe2000fffe03f */
[----:B------:R-:W-:Y:S11]  /*81b0*/  @!P1 BRA `(.L_x_1623) ;  /* 0xfffffff800c49947 */ /* 0x000ff6000383ffff */
[----:B------:R-:W-:Y:S05]  /*81c0*/  BRA `(.L_x_1554) ;  /* 0x0000002c00707947 */ /* 0x000fea0003800000 */
.L_x_1595:
[----:B------:R-:W-:Y:S01]  /*81d0*/  ULDC.64 UR4, c[0x0][0x8d8] ;  /* 0x0002360000047ab9 */ /* 0x000fe20000000a00 */
[----:B------:R-:W1:Y:S01]  /*81e0*/  S2UR UR21, SR_CTAID.X ;  /* 0x00000000001579c3 */ /* 0x000e620000002500 */
[----:B------:R-:W-:-:S04]  /*81f0*/  ISETP.NE.U32.AND P0, PT, RZ, UR4, PT ;  /* 0x00000004ff007c0c */ /* 0x000fc8000bf05070 */
[----:B------:R-:W-:-:S03]  /*8200*/  ISETP.NE.AND.EX P0, PT, RZ, UR5, PT, P0 ;  /* 0x00000005ff007c0c */ /* 0x000fc6000bf05300 */
[----:B------:R-:W2:Y:S08]  /*8210*/  S2UR UR13, SR_CTAID.Z ;  /* 0x00000000000d79c3 */ /* 0x000eb00000002700 */
[----:B------:R-:W3:Y:S02]  /*8220*/  S2UR UR20, SR_CTAID.Y ;  /* 0x00000000001479c3 */ /* 0x000ee40000002600 */
        /* <DEDUP_REMOVED lines=8> */
.L_x_1624:
        /* <DEDUP_REMOVED lines=9> */
[----:B------:R-:W4:Y:S01]  /*8340*/  LDG.E R4, desc[UR46][R2.64+0x4] ;  /* 0x0000042e02047981 */ /* 0x000f22000c1e1900 */
[----:B--2---:R-:W-:Y:S02]  /*8350*/  R2UR UR4, R0 ;  /* 0x00000000000472ca */ /* 0x004fe400000e0000 */
[----:B----4-:R-:W-:-:S13]  /*8360*/  R2UR UR5, R4 ;  /* 0x00000000040572ca */ /* 0x010fda00000e0000 */
[----:B------:R-:W-:Y:S01]  /*8370*/  UIADD3 UR4, -UR4, UR5, URZ ;  /* 0x0000000504047290 */ /* 0x000fe2000fffe13f */
[----:B------:R-:W-:Y:S11]  /*8380*/  BRA `(.L_x_1625) ;  /* 0x0000000000047947 */ /* 0x000ff60003800000 */
.L_x_1626:
[----:B------:R-:W-:-:S05]  /*8390*/  ULDC UR4, c[0x0][0x8bc] ;  /* 0x00022f0000047ab9 */ /* 0x000fca0000000800 */
.L_x_1625:
[----:B-1----:R-:W-:Y:S01]  /*83a0*/  USHF.L.U32 UR8, UR21, 0x7, URZ ;  /* 0x0000000715087899 */ /* 0x002fe2000800063f */
[----:B------:R-:W-:Y:S02]  /*83b0*/  IMAD.MOV.U32 R10, RZ, RZ, 0x1 ;  /* 0x00000001ff0a7424 */ /* 0x000fe400078e00ff */
[----:B------:R-:W-:Y:S01]  /*83c0*/  IMAD.MOV.U32 R0, RZ, RZ, RZ ;  /* 0x000000ffff007224 */ /* 0x000fe200078e00ff */
[----:B------:R-:W-:-:S04]  /*83d0*/  UISETP.GE.AND UP0, UPT, UR8, UR4, UPT ;  /* 0x000000040800728c */ /* 0x000fc8000bf06270 */
[----:B--2---:R-:W-:-:S06]  /*83e0*/  USEL UR13, UR13, 0xffffffff, !UP0 ;  /* 0xffffffff0d0d7887 */ /* 0x004fcc000c000000 */
[----:B------:R-:W-:-:S13]  /*83f0*/  ISETP.LE.AND P0, PT, RZ, UR13, PT ;  /* 0x0000000dff007c0c */ /* 0x000fda000bf03270 */
[----:B------:R-:W-:Y:S05]  /*8400*/  @!P0 BRA `(.L_x_1627) ;  /* 0x00000028004c8947 */ /* 0x000fea0003800000 */
[----:B------:R-:W-:Y:S01]  /*8410*/  ULDC.64 UR18, c[0x0][0x770] ;  /* 0x0001dc0000127ab9 */ /* 0x000fe20000000a00 */
[----:B------:R-:W-:Y:S01]  /*8420*/  ULDC.64 UR14, c[0x0][0x770] ;  /* 0x0001dc00000e7ab9 */ /* 0x000fe20000000a00 */
[----:B------:R-:W-:Y:S02]  /*8430*/  UISETP.NE.U32.AND UP1, UPT, UR18, URZ, UPT ;  /* 0x0000003f1200728c */ /* 0x000fe4000bf25070 */
[----:B------:R-:W-:Y:S02]  /*8440*/  UIMAD.WIDE UR14, UR13, 0x4, UR14 ;  /* 0x000000040d0e78a5 */ /* 0x000fe4000f8e020e */
[----:B------:R-:W-:Y:S01]  /*8450*/  UISETP.NE.AND.EX UP1, UPT, UR19, URZ, UPT, UP1 ;  /* 0x0000003f1300728c */ /* 0x000fe2000bf25310 */
[----:B------:R-:W-:Y:S01]  /*8460*/  ULDC.64 UR4, c[0x0][0x778] ;  /* 0x0001de0000047ab9 */ /* 0x000fe20000000a00 */
[----:B------:R-:W-:Y:S02]  /*8470*/  ULDC.64 UR6, c[0x0][0x780] ;  /* 0x0001e00000067ab9 */ /* 0x000fe40000000a00 */
[----:B------:R-:W-:Y:S01]  /*8480*/  IMAD.U32 R2, RZ, RZ, UR14 ;  /* 0x0000000eff027e24 */ /* 0x000fe2000f8e00ff */
[----:B------:R-:W-:Y:S01]  /*8490*/  ULDC.64 UR16, c[0x0][0x778] ;  /* 0x0001de0000107ab9 */ /* 0x000fe20000000a00 */
[----:B------:R-:W-:Y:S01]  /*84a0*/  PLOP3.LUT P1, PT, PT, PT, UP1, 0x80, 0x0 ;  /* 0x000000000000781c */ /* 0x000fe20003f2f018 */
[----:B------:R-:W-:Y:S01]  /*84b0*/  IMAD.U32 R3, RZ, RZ, UR15 ;  /* 0x0000000fff037e24 */ /* 0x000fe2000f8e00ff */
[----:B------:R-:W-:-:S02]  /*84c0*/  UISETP.NE.U32.AND UP0, UPT, UR4, URZ, UPT ;  /* 0x0000003f0400728c */ /* 0x000fc4000bf05070 */
[----:B------:R-:W-:Y:S02]  /*84d0*/  UISETP.NE.U32.AND UP2, UPT, UR6, URZ, UPT ;  /* 0x0000003f0600728c */ /* 0x000fe4000bf45070 */
[----:B------:R-:W-:Y:S02]  /*84e0*/  UISETP.NE.AND.EX UP0, UPT, UR5, URZ, UPT, UP0 ;  /* 0x0000003f0500728c */ /* 0x000fe4000bf05300 */
[----:B------:R-:W-:Y:S01]  /*84f0*/  UISETP.NE.AND.EX UP2, UPT, UR7, URZ, UPT, UP2 ;  /* 0x0000003f0700728c */ /* 0x000fe2000bf45320 */
[----:B------:R-:W-:-:S04]  /*8500*/  ULDC.64 UR22, c[0x0][0x788] ;  /* 0x0001e20000167ab9 */ /* 0x000fc80000000a00 */
[----:B------:R-:W2:Y:S01]  /*8510*/  @P1 LDG.E R6, desc[UR46][R2.64] ;  /* 0x0000002e02061981 */ /* 0x000ea2000c1e1900 */
[----:B------:R-:W-:Y:S01]  /*8520*/  PLOP3.LUT P2, PT, PT, PT, UP0, 0x80, 0x0 ;  /* 0x000000000000781c */ /* 0x000fe20003f4f008 */
[----:B------:R-:W-:Y:S01]  /*8530*/  UIMAD.WIDE UR16, UR13, 0x4, UR16 ;  /* 0x000000040d1078a5 */ /* 0x000fe2000f8e0210 */
[----:B------:R-:W-:Y:S01]  /*8540*/  PLOP3.LUT P3, PT, PT, PT, UP2, 0x80, 0x0 ;  /* 0x000000000000781c */ /* 0x000fe20003f6f028 */
[----:B------:R1:W4:Y:S02]  /*8550*/  @P1 LDG.E R0, desc[UR46][R2.64] ;  /* 0x0000002e02001981 */ /* 0x000324000c1e1900 */
[----:B------:R-:W-:Y:S02]  /*8560*/  @UP2 ULDC.64 UR4, c[0x0][0x780] ;  /* 0x0001e00000042ab9 */ /* 0x000fe40000000a00 */
[----:B------:R-:W-:Y:S01]  /*8570*/  @UP2 UIMAD.WIDE UR4, UR13, 0x4, UR4 ;  /* 0x000000040d0428a5 */ /* 0x000fe2000f8e0204 */
[----:B-1----:R-:W-:Y:S02]  /*8580*/  IMAD.U32 R2, RZ, RZ, UR16 ;  /* 0x00000010ff027e24 */ /* 0x002fe4000f8e00ff */
[----:B------:R-:W-:-:S05]  /*8590*/  IMAD.U32 R3, RZ, RZ, UR17 ;  /* 0x00000011ff037e24 */ /* 0x000fca000f8e00ff */
[----:B------:R1:W5:Y:S02]  /*85a0*/  @P2 LDG.E R4, desc[UR46][R2.64] ;  /* 0x0000002e02042981 */ /* 0x000364000c1e1900 */
[----:B-1----:R-:W-:Y:S02]  /*85b0*/  IMAD.U32 R2, RZ, RZ, UR4 ;  /* 0x00000004ff027e24 */ /* 0x002fe4000f8e00ff */
[----:B------:R-:W-:-:S05]  /*85c0*/  IMAD.U32 R3, RZ, RZ, UR5 ;  /* 0x00000005ff037e24 */ /* 0x000fca000f8e00ff */
[----:B------:R-:W3:Y:S01]  /*85d0*/  @P3 LDG.E R5, desc[UR46][R2.64] ;  /* 0x0000002e02053981 */ /* 0x000ee2000c1e1900 */
[----:B------:R-:W-:Y:S01]  /*85e0*/  ISETP.NE.U32.AND P0, PT, RZ, UR22, PT ;  /* 0x00000016ff007c0c */ /* 0x000fe2000bf05070 */
[----:B------:R-:W-:Y:S01]  /*85f0*/  UMOV UR7, URZ ;  /* 0x0000003f00077c82 */ /* 0x000fe20008000000 */
[----:B------:R-:W-:Y:S01]  /*8600*/  UMOV UR11, URZ ;  /* 0x0000003f000b7c82 */ /* 0x000fe20008000000 */
[----:B------:R-:W-:Y:S01]  /*8610*/  ULDC UR9, c[0x0][0x280] ;  /* 0x0000a00000097ab9 */ /* 0x000fe20000000800 */
[----:B------:R-:W-:Y:S02]  /*8620*/  ISETP.NE.AND.EX P0, PT, RZ, UR23, PT, P0 ;  /* 0x00000017ff007c0c */ /* 0x000fe4000bf05300 */
[----:B--2---:R-:W-:Y:S02]  /*8630*/  @P1 R2UR UR4, R6 ;  /* 0x00000000060412ca */ /* 0x004fe400000e0000 */
[----:B----4-:R-:W-:-:S11]  /*8640*/  @P1 R2UR UR7, R0 ;  /* 0x00000000000712ca */ /* 0x010fd600000e0000 */
[----:B------:R-:W-:-:S04]  /*8650*/  @UP1 ULEA UR4, UR13, UR4, 0x6 ;  /* 0x000000040d041291 */ /* 0x000fc8000f8e303f */
[----:B------:R-:W-:-:S04]  /*8660*/  @UP1 USHF.R.S32.HI UR5, URZ, 0x1f, UR4 ;  /* 0x0000001f3f051899 */ /* 0x000fc80008011404 */
[----:B------:R-:W-:Y:S01]  /*8670*/  @UP1 ULEA.HI UR5, UR5, UR4, URZ, 0x6 ;  /* 0x0000000405051291 */ /* 0x000fe2000f8f303f */
[----:B-----5:R-:W-:-:S03]  /*8680*/  @P2 R2UR UR11, R4 ;  /* 0x00000000040b22ca */ /* 0x020fc600000e0000 */
[----:B------:R-:W-:-:S04]  /*8690*/  @UP1 ULOP3.LUT UR6, UR5, 0xffffffc0, URZ, 0xc0, !UPT ;  /* 0xffffffc005061892 */ /* 0x000fc8000f8ec03f */
[----:B------:R-:W-:Y:S01]  /*86a0*/  @UP1 USHF.R.S32.HI UR12, URZ, 0x1f, UR6 ;  /* 0x0000001f3f0c1899 */ /* 0x000fe20008011406 */
[----:B---3--:R-:W-:Y:S01]  /*86b0*/  @P3 R2UR UR9, R5 ;  /* 0x00000000050932ca */ /* 0x008fe200000e0000 */
[----:B------:R-:W-:-:S14]  /*86c0*/  @P3 BRA `(.L_x_1628) ;  /* 0x0000000000203947 */ /* 0x000fdc0003800000 */
        /* <DEDUP_REMOVED lines=8> */
.L_x_1628:
        /* <DEDUP_REMOVED lines=13> */
.L_x_1629:
        /* <DEDUP_REMOVED lines=8> */
.L_x_1630:
        /* <DEDUP_REMOVED lines=9> */
[----:B------:R-:W-:-:S04]  /*8930*/  ULEA.HI UR6, UR12, UR6, URZ, 0x6 ;  /* 0x000000060c067291 */ /* 0x000fc8000f8f303f */
[----:B------:R-:W-:Y:S01]  /*8940*/  VIMNMX R4, RZ, UR14, !PT ;  /* 0x0000000eff047c48 */ /* 0x000fe2000ffe0100 */
[----:B------:R-:W-:Y:S01]  /*8950*/  USHF.R.S32.HI UR6, URZ, 0x6, UR6 ;  /* 0x000000063f067899 */ /* 0x000fe20008011406 */
[----:B------:R-:W-:Y:S11]  /*8960*/  @!P0 BRA `(.L_x_1631) ;  /* 0x0000000000208947 */ /* 0x000ff60003800000 */
[----:B------:R-:W-:Y:S01]  /*8970*/  UIADD3 UR9, UR8, 0xbf, UR9 ;  /* 0x000000bf08097890 */ /* 0x000fe2000fffe009 */
[----:B------:R-:W-:-:S03]  /*8980*/  ULDC UR12, c[0x0][0x748] ;  /* 0x0001d200000c7ab9 */ /* 0x000fc60000000800 */
[----:B------:R-:W-:-:S04]  /*8990*/  UIADD3 UR9, UR9, UR12, -UR10 ;  /* 0x0000000c09097290 */ /* 0x000fc8000fffe80a */
[----:B------:R-:W-:-:S04]  /*89a0*/  USHF.R.S32.HI UR10, URZ, 0x1f, UR9 ;  /* 0x0000001f3f0a7899 */ /* 0x000fc80008011409 */
[----:B------:R-:W-:-:S04]  /*89b0*/  ULEA.HI UR10, UR10, UR9, URZ, 0x6 ;  /* 0x000000090a0a7291 */ /* 0x000fc8000f8f303f */
[----:B------:R-:W-:-:S04]  /*89c0*/  USHF.R.S32.HI UR10, URZ, 0x6, UR10 ;  /* 0x000000063f0a7899 */ /* 0x000fc8000801140a */
[----:B------:R-:W-:-:S04]  /*89d0*/  UISETP.LT.AND UP1, UPT, UR6, UR10, UPT ;  /* 0x0000000a0600728c */ /* 0x000fc8000bf21270 */
[----:B------:R-:W-:-:S12]  /*89e0*/  USEL UR6, UR6, UR10, UP1 ;  /* 0x0000000a06067287 */ /* 0x000fd80008800000 */
.L_x_1631:
[----:B------:R-:W-:Y:S01]  /*89f0*/  ISETP.LT.AND P0, PT, R4, UR6, PT ;  /* 0x0000000604007c0c */ /* 0x000fe2000bf01270 */
[----:B------:R-:W-:-:S12]  /*8a00*/  IMAD.MOV.U32 R0, RZ, RZ, RZ ;  /* 0x000000ffff007224 */ /* 0x000fd800078e00ff */
[----:B------:R-:W-:Y:S05]  /*8a10*/  @!P0 BRA `(.L_x_1627) ;  /* 0x0000002000c88947 */ /* 0x000fea0003800000 */
[----:B------:R-:W-:Y:S01]  /*8a20*/  USHF.R.S32.HI UR10, URZ, 0x1f, UR20 ;  /* 0x0000001f3f0a7899 */ /* 0x000fe20008011414 */
[----:B------:R-:W-:Y:S01]  /*8a30*/  BSSY B0, `(.L_x_1627) ;  /* 0x0000230000007945 */ /* 0x000fe20003800000 */
[----:B------:R-:W-:Y:S01]  /*8a40*/  ULDC.64 UR16, c[0x0][0x718] ;  /* 0x0001c60000107ab9 */ /* 0x000fe20000000a00 */
[----:B------:R-:W-:Y:S01]  /*8a50*/  UISETP.NE.U32.AND UP1, UPT, UR18, URZ, UPT ;  /* 0x0000003f1200728c */ /* 0x000fe2000bf25070 */
[----:B------:R-:W-:Y:S01]  /*8a60*/  IMAD.MOV.U32 R0, RZ, RZ, RZ ;  /* 0x000000ffff007224 */ /* 0x000fe200078e00ff */
[----:B------:R-:W-:Y:S01]  /*8a70*/  UIMAD UR9, UR10, UR16, URZ ;  /* 0x000000100a0972a4 */ /* 0x000fe2000f8e023f */
[----:B------:R-:W-:Y:S01]  /*8a80*/  ULDC UR12, c[0x0][0x2e8] ;  /* 0x0000ba00000c7ab9 */ /* 0x000fe20000000800 */
[----:B------:R-:W-:Y:S01]  /*8a90*/  UMOV UR14, UR4 ;  /* 0x00000004000e7c82 */ /* 0x000fe20008000000 */
[----:B------:R-:W-:Y:S01]  /*8aa0*/  UMOV UR15, UR5 ;  /* 0x00000005000f7c82 */ /* 0x000fe20008000000 */
[----:B------:R-:W-:Y:S02]  /*8ab0*/  UIMAD UR22, UR20, UR17, UR9 ;  /* 0x00000011141672a4 */ /* 0x000fe4000f8e0209 */
[----:B------:R-:W-:-:S02]  /*8ac0*/  UISETP.NE.AND.EX UP1, UPT, UR19, URZ, UPT, UP1 ;  /* 0x0000003f1300728c */ /* 0x000fc4000bf25310 */
[----:B------:R-:W-:Y:S02]  /*8ad0*/  USHF.R.S32.HI UR9, URZ, 0x1f, UR13 ;  /* 0x0000001f3f097899 */ /* 0x000fe4000801140d */
[----:B------:R-:W-:Y:S02]  /*8ae0*/  UISETP.NE.AND UP2, UPT, UR12, 0x1, UPT ;  /* 0x000000010c00788c */ /* 0x000fe4000bf45270 */
[----:B------:R-:W-:Y:S01]  /*8af0*/  UIMAD.WIDE.U32 UR4, UR20, UR16, UR14 ;  /* 0x00000010140472a5 */ /* 0x000fe2000f8e000e */
[----:B------:R-:W-:Y:S01]  /*8b00*/  ULDC.64 UR18, c[0x0][0x730] ;  /* 0x0001cc0000127ab9 */ /* 0x000fe20000000a00 */
[----:B------:R-:W-:Y:S02]  /*8b10*/  USEL UR9, UR9, URZ, !UP1 ;  /* 0x0000003f09097287 */ /* 0x000fe4000c800000 */
[----:B------:R-:W-:Y:S01]  /*8b20*/  UIMAD UR10, UR10, UR18, URZ ;  /* 0x000000120a0a72a4 */ /* 0x000fe2000f8e023f */
[----:B------:R-:W-:Y:S01]  /*8b30*/  ELECT P0, URZ, PT ;  /* 0x00000000003f782f */ /* 0x000fe20003800000 */
[----:B------:R-:W-:Y:S01]  /*8b40*/  ULDC.64 UR16, c[0x0][0x720] ;  /* 0x0001c80000107ab9 */ /* 0x000fe20000000a00 */
[----:B------:R-:W-:-:S02]  /*8b50*/  USEL UR21, UR13, URZ, !UP1 ;  /* 0x0000003f0d157287 */ /* 0x000fc4000c800000 */
[----:B------:R-:W-:Y:S02]  /*8b60*/  UIADD3 UR23, UR5, UR22, URZ ;  /* 0x0000001605177290 */ /* 0x000fe4000fffe03f */
[----:B------:R-:W-:Y:S01]  /*8b70*/  UIMAD UR5, UR9, UR16, URZ ;  /* 0x00000010090572a4 */ /* 0x000fe2000f8e023f */
[----:B------:R-:W-:Y:S01]  /*8b80*/  UMOV UR22, UR4 ;  /* 0x0000000400167c82 */ /* 0x000fe20008000000 */
[----:B------:R-:W-:Y:S02]  /*8b90*/  UIMAD.WIDE.U32 UR14, UR20, UR18, UR14 ;  /* 0x00000012140e72a5 */ /* 0x000fe4000f8e000e */
[----:B------:R-:W-:Y:S02]  /*8ba0*/  UIMAD UR10, UR20, UR19, UR10 ;  /* 0x00000013140a72a4 */ /* 0x000fe4000f8e020a */
[----:B------:R-:W-:Y:S01]  /*8bb0*/  UIMAD.WIDE.U32 UR22, UR16, UR21, UR22 ;  /* 0x00000015101672a5 */ /* 0x000fe2000f8e0016 */
[----:B------:R-:W-:Y:S02]  /*8bc0*/  ULDC.64 UR18, c[0x0][0x738] ;  /* 0x0001ce0000127ab9 */ /* 0x000fe40000000a00 */
[----:B------:R-:W-:Y:S01]  /*8bd0*/  @UP2 ULDC UR16, c[0x0][0x2ec] ;  /* 0x0000bb0000102ab9 */ /* 0x000fe20000000800 */
[----:B------:R-:W-:-:S02]  /*8be0*/  UIMAD UR5, UR17, UR21, UR5 ;  /* 0x00000015110572a4 */ /* 0x000fc4000f8e0205 */
[----:B------:R-:W-:Y:S02]  /*8bf0*/  UIADD3 UR15, UR15, UR10, URZ ;  /* 0x0000000a0f0f7290 */ /* 0x000fe4000fffe03f */
[----:B------:R-:W-:Y:S02]  /*8c00*/  UIMAD UR9, UR9, UR18, URZ ;  /* 0x00000012090972a4 */ /* 0x000fe4000f8e023f */
[----:B------:R-:W-:Y:S02]  /*8c10*/  UIMAD.WIDE.U32 UR16, UR20, UR16, URZ ;  /* 0x00000010141072a5 */ /* 0x000fe4000f8e003f */
[----:B------:R-:W-:Y:S01]  /*8c20*/  UIADD3 UR11, UR8, UR11, URZ ;  /* 0x0000000b080b7290 */ /* 0x000fe2000fffe03f */
[----:B------:R-:W-:Y:S02]  /*8c30*/  UMOV UR12, UR20 ;  /* 0x00000014000c7c82 */ /* 0x000fe40008000000 */
[----:B------:R-:W-:Y:S01]  /*8c40*/  @UP2 ULDC UR8, c[0x0][0x2f0] ;  /* 0x0000bc0000082ab9 */ /* 0x000fe20000000800 */
[----:B------:R-:W-:-:S02]  /*8c50*/  UIMAD UR4, UR19, UR21, UR9 ;  /* 0x00000015130472a4 */ /* 0x000fc4000f8e0209 */
[----:B------:R-:W-:Y:S02]  /*8c60*/  UIMAD.WIDE.U32 UR14, UR18, UR21, UR14 ;  /* 0x00000015120e72a5 */ /* 0x000fe4000f8e000e */
[----:B------:R-:W-:Y:S02]  /*8c70*/  USEL UR13, UR13, URZ, !UP0 ;  /* 0x0000003f0d0d7287 */ /* 0x000fe4000c000000 */
        /* <DEDUP_REMOVED lines=9> */
.L_x_1661:
        /* <DEDUP_REMOVED lines=15> */
.L_x_1634:
[----:B------:R-:W-:Y:S01]  /*8e00*/  R2UR UR19, R4 ;  /* 0x00000000041372ca */ /* 0x000fe200000e0000 */
[----:B------:R-:W2:Y:S01]  /*8e10*/  LDC.64 R12, c[0x0][0x198] ;  /* 0x00006600ff0c7b82 */ /* 0x000ea20000000a00 */
        /* <DEDUP_REMOVED lines=10> */
[----:B------:R-:W-:Y:S01]  /*8ec0*/  UMOV UR36, UR20 ;  /* 0x0000001400247c82 */ /* 0x000fe20008000000 */
[----:B------:R-:W-:Y:S01]  /*8ed0*/  USHF.L.U32 UR19, UR19, 0x6, URZ ;  /* 0x0000000613137899 */ /* 0x000fe2000800063f */
[----:B------:R-:W-:Y:S01]  /*8ee0*/  IMAD.MOV.U32 R16, RZ, RZ, RZ ;  /* 0x000000ffff107224 */ /* 0x000fe200078e00ff */
[----:B------:R-:W-:Y:S01]  /*8ef0*/  UMOV UR37, UR21 ;  /* 0x0000001500257c82 */ /* 0x000fe20008000000 */
[----:B------:R-:W-:Y:S01]  /*8f00*/  UMOV UR9, 0x10 ;  /* 0x0000001000097882 */ /* 0x000fe20000000000 */
[----:B------:R-:W-:-:S02]  /*8f10*/  UIADD3 UR8, UP0, UR19, UR22, URZ ;  /* 0x0000001613087290 */ /* 0x000fc4000ff1e03f */
[----:B------:R-:W-:Y:S01]  /*8f20*/  IMAD.U32 R3, RZ, RZ, UR19 ;  /* 0x00000013ff037e24 */ /* 0x000fe2000f8e00ff */
[----:B------:R-:W-:Y:S01]  /*8f30*/  UIADD3 UR19, UR19, UR7, URZ ;  /* 0x0000000713137290 */ /* 0x000fe2000fffe03f */
[----:B------:R-:W-:Y:S02]  /*8f40*/  UMOV UR10, UR18 ;  /* 0x00000012000a7c82 */ /* 0x000fe40008000000 */
[----:B------:R-:W-:Y:S01]  /*8f50*/  PLOP3.LUT P1, PT, PT, PT, UP0, 0x80, 0x0 ;  /* 0x000000000000781c */ /* 0x000fe20003f2f008 */
[----:B-1----:R-:W-:Y:S01]  /*8f60*/  IMAD.U32 R0, RZ, RZ, UR8 ;  /* 0x00000008ff007e24 */ /* 0x002fe2000f8e00ff */
[----:B------:R-:W-:Y:S01]  /*8f70*/  R2UR UR8, R15 ;  /* 0x000000000f0872ca */ /* 0x000fe200000e0000 */
[----:B--2---:R-:W-:Y:S01]  /*8f80*/  IMAD.MOV.U32 R7, RZ, RZ, R12 ;  /* 0x000000ffff077224 */ /* 0x004fe200078e000c */
[----:B------:R-:W-:Y:S01]  /*8f90*/  LEA.HI.X.SX32 R3, R3, R14, 0x1, P1 ;  /* 0x0000000e03037211 */ /* 0x000fe200008f0eff */
[----:B------:R-:W-:Y:S01]  /*8fa0*/  IMAD.MOV.U32 R6, RZ, RZ, R13 ;  /* 0x000000ffff067224 */ /* 0x000fe200078e000d */
[C---:B------:R-:W-:Y:S01]  /*8fb0*/  LEA R2, P1, R0.reuse, R9, 0x2 ;  /* 0x0000000900027211 */ /* 0x040fe200078210ff */
[----:B------:R-:W-:Y:S01]  /*8fc0*/  UMOV UR43, UR19 ;  /* 0x00000013002b7c82 */ /* 0x000fe20008000000 */
[----:B------:R-:W-:Y:S01]  /*8fd0*/  UMOV UR35, UR19 ;  /* 0x0000001300237c82 */ /* 0x000fe20008000000 */
[----:B------:R-:W-:Y:S01]  /*8fe0*/  UMOV UR26, 0x10 ;  /* 0x00000010001a7882 */ /* 0x000fe20000000000 */
[----:B------:R-:W-:Y:S01]  /*8ff0*/  LEA.HI.X R0, R0, R8, R3, 0x2, P1 ;  /* 0x0000000800007211 */ /* 0x000fe200008f1403 */
[----:B------:R-:W-:Y:S01]  /*9000*/  UMOV UR27, UR11 ;  /* 0x0000000b001b7c82 */ /* 0x000fe20008000000 */
[----:B------:R-:W-:Y:S01]  /*9010*/  R2UR UR24, R2 ;  /* 0x00000000021872ca */ /* 0x000fe200000e0000 */
[----:B------:R-:W-:Y:S01]  /*9020*/  UMOV UR28, UR12 ;  /* 0x0000000c001c7c82 */ /* 0x000fe20008000000 */
[----:B------:R-:W-:Y:S01]  /*9030*/  R2UR UR25, R0 ;  /* 0x00000000001972ca */ /* 0x000fe200000e0000 */
[----:B------:R-:W-:Y:S01]  /*9040*/  UIADD3 UR16, UR8, 0x12000, URZ ;  /* 0x0001200008107890 */ /* 0x000fe2000fffe03f */
[----:B------:R-:W-:Y:S01]  /*9050*/  IADD3 R0, P1, R7, 0x2f0, RZ ;  /* 0x000002f007007810 */ /* 0x000fe20007f3e0ff */
[----:B------:R-:W-:-:S02]  /*9060*/  UIADD3 UR17, UR8, 0x26810, URZ ;  /* 0x0002681008117890 */ /* 0x000fc4000fffe03f */
[----:B------:R-:W-:Y:S01]  /*9070*/  UIADD3 UR40, UR8, 0x13000, URZ ;  /* 0x0001300008287890 */ /* 0x000fe2000fffe03f */
[----:B------:R-:W-:Y:S01]  /*9080*/  R2UR UR54, R0 ;  /* 0x00000000003672ca */ /* 0x000fe200000e0000 */
[----:B------:R-:W-:Y:S01]  /*9090*/  UIADD3 UR32, UR8, 0x14000, URZ ;  /* 0x0001400008207890 */ /* 0x000fe2000fffe03f */
[C---:B------:R-:W-:Y:S01]  /*90a0*/  IADD3 R0, P2, R7.reuse, 0x3f0, RZ ;  /* 0x000003f007007810 */ /* 0x040fe20007f5e0ff */
[----:B------:R-:W-:Y:S01]  /*90b0*/  UIADD3 UR52, UR8, 0x1e000, URZ ;  /* 0x0001e00008347890 */ /* 0x000fe2000fffe03f */
[----:B------:R-:W-:Y:S02]  /*90c0*/  UMOV UR41, UR17 ;  /* 0x0000001100297c82 */ /* 0x000fe40008000000 */
[----:B------:R-:W-:Y:S01]  /*90d0*/  R2UR UR30, R0 ;  /* 0x00000000001e72ca */ /* 0x000fe200000e0000 */
[--C-:B------:R-:W-:Y:S01]  /*90e0*/  IMAD.X R0, RZ, RZ, R6.reuse, P1 ;  /* 0x000000ffff007224 */ /* 0x100fe200008e0606 */
[----:B------:R-:W-:Y:S01]  /*90f0*/  IADD3 R2, P1, R7, 0xf0, RZ ;  /* 0x000000f007027810 */ /* 0x000fe20007f3e0ff */
[----:B------:R-:W-:Y:S01]  /*9100*/  UMOV UR33, UR17 ;  /* 0x0000001100217c82 */ /* 0x000fe20008000000 */
[----:B------:R-:W-:Y:S01]  /*9110*/  UMOV UR53, UR17 ;  /* 0x0000001100357c82 */ /* 0x000fe20008000000 */
[----:B------:R-:W-:Y:S01]  /*9120*/  UMOV UR29, UR13 ;  /* 0x0000000d001d7c82 */ /* 0x000fe20008000000 */
[----:B------:R-:W-:Y:S01]  /*9130*/  R2UR UR48, R2 ;  /* 0x00000000023072ca */ /* 0x000fe200000e0000 */
[--C-:B------:R-:W-:Y:S01]  /*9140*/  IMAD.X R3, RZ, RZ, R6.reuse, P1 ;  /* 0x000000ffff037224 */ /* 0x100fe200008e0606 */
[----:B------:R-:W-:Y:S01]  /*9150*/  R2UR UR55, R0 ;  /* 0x00000000003772ca */ /* 0x000fe200000e0000 */
[----:B------:R-:W-:Y:S01]  /*9160*/  IMAD.X R0, RZ, RZ, R6, P2 ;  /* 0x000000ffff007224 */ /* 0x000fe200010e0606 */
[----:B------:R-:W-:-:S02]  /*9170*/  UIADD3 UR56, UR8, 0x3000, URZ ;  /* 0x0000300008387890 */ /* 0x000fc4000fffe03f */
[----:B------:R-:W-:Y:S01]  /*9180*/  R2UR UR49, R3 ;  /* 0x00000000033172ca */ /* 0x000fe200000e0000 */
[----:B------:R-:W-:Y:S01]  /*9190*/  UMOV UR58, 0x30 ;  /* 0x00000030003a7882 */ /* 0x000fe20000000000 */
[----:B------:R-:W-:Y:S01]  /*91a0*/  R2UR UR31, R0 ;  /* 0x00000000001f72ca */ /* 0x000fe200000e0000 */
[----:B------:R-:W-:Y:S01]  /*91b0*/  IMAD.MOV.U32 R0, RZ, RZ, 0xc000 ;  /* 0x0000c000ff007424 */ /* 0x000fe200078e00ff */
[----:B------:R-:W-:Y:S01]  /*91c0*/  UMOV UR59, UR11 ;  /* 0x0000000b003b7c82 */ /* 0x000fe20008000000 */
[----:B------:R-:W-:Y:S01]  /*91d0*/  UMOV UR60, UR12 ;  /* 0x0000000c003c7c82 */ /* 0x000fe20008000000 */
[----:B------:R-:W-:-:S07]  /*91e0*/  UMOV UR61, UR13 ;  /* 0x0000000d003d7c82 */ /* 0x000fce0008000000 */
        /* <DEDUP_REMOVED lines=8> */
[----:B----4-:R-:W-:Y:S01]  /*9270*/  IMAD.U32 R0, RZ, RZ, UR6 ;  /* 0x00000006ff007e24 */ /* 0x010fe2000f8e00ff */
[----:B------:R-:W-:Y:S01]  /*9280*/  UMOV UR42, 0x50 ;  /* 0x00000050002a7882 */ /* 0x000fe20000000000 */
[----:B------:R-:W-:Y:S01]  /*9290*/  UMOV UR43, UR11 ;  /* 0x0000000b002b7c82 */ /* 0x000fe20008000000 */
[----:B------:R-:W-:Y:S01]  /*92a0*/  UMOV UR44, UR12 ;  /* 0x0000000c002c7c82 */ /* 0x000fe20008000000 */
[----:B------:R-:W-:Y:S01]  /*92b0*/  VIADD R5, R0, 0xffffffff ;  /* 0xffffffff00057836 */ /* 0x000fe20000000000 */
[----:B---3--:R-:W-:-:S02]  /*92c0*/  UIADD3 UR9, UR8, 0x26800, URZ ;  /* 0x0002680008097890 */ /* 0x008fc4000fffe03f */
[----:B------:R-:W-:Y:S02]  /*92d0*/  UIADD3 UR24, UR8, 0x1000, URZ ;  /* 0x0000100008187890 */ /* 0x000fe4000fffe03f */
[----:B------:R-:W-:Y:S01]  /*92e0*/  UIADD3 UR32, UR8, 0x2000, URZ ;  /* 0x0000200008207890 */ /* 0x000fe2000fffe03f */
[----:B------:R1:W-:Y:S01]  /*92f0*/  STL [R1+0x4], R5 ;  /* 0x0000040501007387 */ /* 0x0003e20000100800 */
[----:B------:R-:W-:Y:S01]  /*9300*/  UMOV UR34, 0x20 ;  /* 0x0000002000227882 */ /* 0x000fe20000000000 */
[----:B------:R-:W-:Y:S01]  /*9310*/  UMOV UR25, UR9 ;  /* 0x0000000900197c82 */ /* 0x000fe20008000000 */
[----:B------:R-:W-:Y:S01]  /*9320*/  UMOV UR35, UR11 ;  /* 0x0000000b00237c82 */ /* 0x000fe20008000000 */
[----:B------:R-:W-:Y:S01]  /*9330*/  UMOV UR36, UR12 ;  /* 0x0000000c00247c82 */ /* 0x000fe20008000000 */
[----:B------:R-:W-:Y:S01]  /*9340*/  UMOV UR37, UR13 ;  /* 0x0000000d00257c82 */ /* 0x000fe20008000000 */
[----:B------:R2:W-:Y:S01]  /*9350*/  UTMALDG.4D [UR8], [UR54], desc[UR16] ;  /* 0x00001008360075b4 */ /* 0x0005e20008019000 */
[----:B------:R-:W-:Y:S01]  /*9360*/  UMOV UR33, UR9 ;  /* 0x0000000900217c82 */ /* 0x000fe20008000000 */
[----:B------:R-:W-:Y:S01]  /*9370*/  UIADD3 UR48, UR8, 0x4000, URZ ;  /* 0x0000400008307890 */ /* 0x000fe2000fffe03f */
[----:B------:R-:W-:Y:S01]  /*9380*/  ISETP.GE.AND P1, PT, R4, R5, PT ;  /* 0x000000050400720c */ /* 0x000fe20003f26270 */
[----:B------:R-:W-:Y:S01]  /*9390*/  UMOV UR57, UR9 ;  /* 0x0000000900397c82 */ /* 0x000fe20008000000 */
[----:B------:R-:W-:Y:S01]  /*93a0*/  UMOV UR50, 0x40 ;  /* 0x0000004000327882 */ /* 0x000fe20000000000 */
[----:B------:R-:W-:Y:S01]  /*93b0*/  UMOV UR51, UR11 ;  /* 0x0000000b00337c82 */ /* 0x000fe20008000000 */
[----:B------:R-:W-:Y:S01]  /*93c0*/  UMOV UR52, UR12 ;  /* 0x0000000c00347c82 */ /* 0x000fe20008000000 */
[----:B------:R3:W-:Y:S01]  /*93d0*/  UTMALDG.4D [UR24], [UR54], desc[UR16] ;  /* 0x00001018360075b4 */ /* 0x0007e20008019000 */
[----:B------:R-:W-:Y:S01]  /*93e0*/  UMOV UR53, UR13 ;  /* 0x0000000d00357c82 */ /* 0x000fe20008000000 */
[----:B------:R-:W-:Y:S01]  /*93f0*/  UMOV UR49, UR9 ;  /* 0x0000000900317c82 */ /* 0x000fe20008000000 */
[----:B------:R-:W-:Y:S01]  /*9400*/  UMOV UR45, UR13 ;  /* 0x0000000d002d7c82 */ /* 0x000fe20008000000 */
[----:B------:R-:W-:Y:S01]  /*9410*/  UMOV UR41, UR9 ;  /* 0x0000000900297c82 */ /* 0x000fe20008000000 */
[----:B------:R4:W-:Y:S01]  /*9420*/  UTMALDG.4D [UR32], [UR54], desc[UR16] ;  /* 0x00001020360075b4 */ /* 0x0009e20008019000 */
[----:B------:R1:W-:Y:S01]  /*9430*/  UTMALDG.4D [UR56], [UR54], desc[UR16] ;  /* 0x00001038360075b4 */ /* 0x0003e20008019000 */
[----:B--2---:R-:W-:Y:S01]  /*9440*/  UMOV UR10, 0x40 ;  /* 0x00000040000a7882 */ /* 0x004fe20000000000 */
        /* <DEDUP_REMOVED lines=11> */
[----:B------:R-:W-:Y:S01]  /*9500*/  UIADD3 UR9, UR6, -0x2, URZ ;  /* 0xfffffffe06097890 */ /* 0x000fe2000fffe03f */
[----:B------:R-:W-:-:S05]  /*9510*/  IMAD.MOV.U32 R10, RZ, RZ, 0x1 ;  /* 0x00000001ff0a7424 */ /* 0x000fca00078e00ff */
[----:B------:R-:W-:-:S06]  /*9520*/  ISETP.NE.AND P1, PT, R4, UR9, PT ;  /* 0x0000000904007c0c */ /* 0x000fcc000bf25270 */
[----:B------:R-:W-:-:S04]  /*9530*/  ULOP3.LUT UR8, URZ, UR8, URZ, 0x33, !UPT ;  /* 0x000000083f087292 */ /* 0x000fc8000f8e333f */
[----:B------:R-:W-:-:S06]  /*9540*/  UIADD3 UR8, UR8, UR6, URZ ;  /* 0x0000000608087290 */ /* 0x000fcc000fffe03f */
[----:B------:R-:W-:-:S05]  /*9550*/  IMAD.U32 R0, RZ, RZ, UR8 ;  /* 0x00000008ff007e24 */ /* 0x000fca000f8e00ff */
[----:B------:R-:W-:Y:S01]  /*9560*/  LOP3.LUT R5, R0, 0x1, RZ, 0xc0, !PT ;  /* 0x0000000100057812 */ /* 0x000fe200078ec0ff */
[----:B------:R-:W-:-:S04]  /*9570*/  IMAD.MOV.U32 R0, RZ, RZ, R4 ;  /* 0x000000ffff007224 */ /* 0x000fc800078e0004 */
[----:B------:R1:W-:Y:S01]  /*9580*/  STL [R1+0x8], R5 ;  /* 0x0000080501007387 */ /* 0x0003e20000100800 */
[----:B------:R-:W-:Y:S05]  /*9590*/  @!P1 BRA `(.L_x_1636) ;  /* 0x0000000c00489947 */ /* 0x000fea0003800000 */
[----:B------:R-:W-:Y:S01]  /*95a0*/  R2UR UR9, R5 ;  /* 0x00000000050972ca */ /* 0x000fe200000e0000 */
[----:B------:R-:W-:Y:S02]  /*95b0*/  IMAD.MOV.U32 R0, RZ, RZ, R4 ;  /* 0x000000ffff007224 */ /* 0x000fe400078e0004 */
[----:B------:R-:W-:-:S10]  /*95c0*/  IMAD.MOV.U32 R10, RZ, RZ, 0x1 ;  /* 0x00000001ff0a7424 */ /* 0x000fd400078e00ff */
[----:B------:R-:W-:-:S06]  /*95d0*/  UIADD3 UR8, UR8, -UR9, URZ ;  /* 0x8000000908087290 */ /* 0x000fcc000fffe03f */
[----:B------:R-:W-:-:S07]  /*95e0*/  IMAD.U32 R17, RZ, RZ, UR8 ;  /* 0x00000008ff117e24 */ /* 0x000fce000f8e00ff */
.L_x_1645:
[----:B-123--:R-:W-:-:S04]  /*95f0*/  SHF.L.U32 R18, R10, 0x1f, RZ ;  /* 0x0000001f0a127819 */ /* 0x00efc800000006ff */
[----:B------:R-:W2:Y:S02]  /*9600*/  SYNCS.PHASECHK.TRANS64.TRYWAIT P1, [R15+URZ+0x26840], R18 ;  /* 0x026840120f0075a7 */ /* 0x000ea4000802017f */
[----:B--2---:R-:W-:Y:S05]  /*9610*/  @!P1 BRA `(.L_x_1637) ;  /* 0x0000001800dc9947 */ /* 0x004fea0003800000 */
.L_x_1662:
[----:B------:R-:W-:Y:S05]  /*9620*/  @P0 BRA `(.L_x_1638) ;  /* 0x00000000001c0947 */ /* 0x000fea0003800000 */
[----:B------:R-:W3:Y:S02]  /*9630*/  S2R R2, SR_TID.X ;  /* 0x0000000000027919 */ /* 0x000ee40000002100 */
[----:B---3--:R-:W-:Y:S01]  /*9640*/  LOP3.LUT R3, R2, 0x1f, RZ, 0xc0, !PT ;  /* 0x0000001f02037812 */ /* 0x008fe200078ec0ff */
[----:B------:R-:W-:-:S03]  /*9650*/  IMAD.MOV.U32 R2, RZ, RZ, 0x3100 ;  /* 0x00003100ff027424 */ /* 0x000fc600078e00ff */
[----:B------:R-:W-:Y:S01]  /*9660*/  ISETP.NE.AND P1, PT, R3, RZ, PT ;  /* 0x000000ff0300720c */ /* 0x000fe20003f25270 */
[----:B------:R3:W-:-:S12]  /*9670*/  SYNCS.ARRIVE.TRANS64 RZ, [R15+URZ+0x26830], R2 ;  /* 0x026830020fff79a7 */ /* 0x0007d8000800003f */
[----:B---3--:R-:W-:Y:S05]  /*9680*/  @!P1 BRA `(.L_x_1638) ;  /* 0x0000000000049947 */ /* 0x008fea0003800000 */
[----:B------:R-:W-:Y:S01]  /*9690*/  BPT.TRAP 0x1 ;  /* 0x000000040000795c */ /* 0x000fe20000300000 */
.L_x_1638:
        /* <DEDUP_REMOVED lines=8> */
[----:B-1----:R-:W1:Y:S01]  /*9720*/  LDC.64 R4, c[0x0][0x198] ;  /* 0x00006600ff047b82 */ /* 0x002e620000000a00 */
        /* <DEDUP_REMOVED lines=10> */
[----:B------:R-:W-:Y:S01]  /*97d0*/  UIADD3 UR19, UR19, UR7, URZ ;  /* 0x0000000713137290 */ /* 0x000fe2000fffe03f */
[C---:B---3--:R-:W-:Y:S01]  /*97e0*/  LEA R3, P2, R2.reuse, R12, 0x2 ;  /* 0x0000000c02037211 */ /* 0x048fe200078410ff */
[----:B------:R-:W-:Y:S01]  /*97f0*/  UIADD3 UR40, UR40, 0x1e200, URZ ;  /* 0x0001e20028287890 */ /* 0x000fe2000fffe03f */
[----:B------:R-:W-:Y:S02]  /*9800*/  UMOV UR33, UR17 ;  /* 0x0000001100217c82 */ /* 0x000fe40008000000 */
[----:B------:R-:W-:Y:S01]  /*9810*/  R2UR UR42, R3 ;  /* 0x00000000032a72ca */ /* 0x000fe200000e0000 */
[----:B------:R-:W-:Y:S01]  /*9820*/  UMOV UR25, UR17 ;  /* 0x0000001100197c82 */ /* 0x000fe20008000000 */
[----:B------:R-:W-:Y:S01]  /*9830*/  LEA.HI.X.SX32 R3, R19, R11, 0x1, P1 ;  /* 0x0000000b13037211 */ /* 0x000fe200008f0eff */
[----:B------:R-:W-:Y:S01]  /*9840*/  UMOV UR35, UR19 ;  /* 0x0000001300237c82 */ /* 0x000fe20008000000 */
[----:B-1----:R-:W-:Y:S01]  /*9850*/  IMAD.MOV.U32 R7, RZ, RZ, R4 ;  /* 0x000000ffff077224 */ /* 0x002fe200078e0004 */
[----:B------:R-:W-:Y:S01]  /*9860*/  UMOV UR27, UR19 ;  /* 0x00000013001b7c82 */ /* 0x000fe20008000000 */
[----:B------:R-:W-:Y:S01]  /*9870*/  IMAD.MOV.U32 R6, RZ, RZ, R5 ;  /* 0x000000ffff067224 */ /* 0x000fe200078e0005 */
[----:B------:R-:W-:Y:S01]  /*9880*/  LEA.HI.X R2, R2, R13, R3, 0x2, P2 ;  /* 0x0000000d02027211 */ /* 0x000fe200010f1403 */
[----:B------:R-:W-:Y:S01]  /*9890*/  UMOV UR10, 0x10 ;  /* 0x00000010000a7882 */ /* 0x000fe20000000000 */
[----:B------:R-:W-:Y:S01]  /*98a0*/  IADD3 R4, P1, R7, 0x1f0, RZ ;  /* 0x000001f007047810 */ /* 0x000fe20007f3e0ff */
[----:B------:R-:W-:Y:S01]  /*98b0*/  UMOV UR41, UR17 ;  /* 0x0000001100297c82 */ /* 0x000fe20008000000 */
[----:B------:R-:W-:-:S02]  /*98c0*/  R2UR UR43, R2 ;  /* 0x00000000022b72ca */ /* 0x000fc400000e0000 */
        /* <DEDUP_REMOVED lines=8> */
[----:B-1-3--:R-:W-:Y:S05]  /*9950*/  @!P1 BRA `(.L_x_1639) ;  /* 0x0000001800209947 */ /* 0x00afea0003800000 */
.L_x_1663:
        /* <DEDUP_REMOVED lines=8> */
.L_x_1640:
[----:B------:R-:W-:Y:S01]  /*99e0*/  VIADD R19, R19, 0x40 ;  /* 0x0000004013137836 */ /* 0x000fe20000000000 */
[----:B------:R-:W-:Y:S01]  /*99f0*/  ULDC.64 UR8, c[0x0][0x700] ;  /* 0x0001c00000087ab9 */ /* 0x000fe20000000a00 */
[----:B------:R-:W-:Y:S01]  /*9a00*/  R2UR UR40, R15 ;  /* 0x000000000f2872ca */ /* 0x000fe200000e0000 */
[----:B------:R-:W-:Y:S01]  /*9a10*/  IMAD.U32 R9, RZ, RZ, UR8 ;  /* 0x00000008ff097e24 */ /* 0x000fe2000f8e00ff */
[----:B------:R-:W-:Y:S01]  /*9a20*/  UMOV UR30, 0x0 ;  /* 0x00000000001e7882 */ /* 0x000fe20000000000 */
[C---:B------:R-:W-:Y:S01]  /*9a30*/  IADD3 R2, P1, R19.reuse, UR22, RZ ;  /* 0x0000001613027c10 */ /* 0x040fe2000ff3e0ff */
[----:B------:R-:W-:Y:S01]  /*9a40*/  IMAD.U32 R8, RZ, RZ, UR9 ;  /* 0x00000009ff087e24 */ /* 0x000fe2000f8e00ff */
[----:B------:R-:W-:Y:S01]  /*9a50*/  SHF.R.S32.HI R20, RZ, 0x1f, R19 ;  /* 0x0000001fff147819 */ /* 0x000fe20000011413 */
[----:B------:R-:W-:Y:S01]  /*9a60*/  VIADD R21, R19, UR7 ;  /* 0x0000000713157c36 */ /* 0x000fe20008000000 */
[----:B------:R-:W-:Y:S01]  /*9a70*/  LEA R3, P2, R2, R9, 0x2 ;  /* 0x0000000902037211 */ /* 0x000fe200078410ff */
[----:B------:R-:W-:Y:S01]  /*9a80*/  UMOV UR31, 0x14f00000 ;  /* 0x14f00000001f7882 */ /* 0x000fe20000000000 */
[----:B------:R-:W-:Y:S01]  /*9a90*/  UMOV UR34, URZ ;  /* 0x0000003f00227c82 */ /* 0x000fe20008000000 */
[----:B------:R-:W-:Y:S01]  /*9aa0*/  UMOV UR36, UR20 ;  /* 0x0000001400247c82 */ /* 0x000fe20008000000 */
[----:B------:R-:W-:Y:S01]  /*9ab0*/  R2UR UR42, R3 ;  /* 0x00000000032a72ca */ /* 0x000fe200000e0000 */
[----:B------:R-:W-:Y:S01]  /*9ac0*/  IMAD.X R3, R20, 0x1, R14, P1 ;  /* 0x0000000114037824 */ /* 0x000fe200008e060e */
[----:B------:R-:W-:Y:S01]  /*9ad0*/  R2UR UR35, R21 ;  /* 0x00000000152372ca */ /* 0x000fe200000e0000 */
[----:B------:R-:W-:-:S02]  /*9ae0*/  UIADD3 UR33, UR40, 0x26818, URZ ;  /* 0x0002681828217890 */ /* 0x000fc4000fffe03f */
[----:B------:R-:W-:Y:S01]  /*9af0*/  UIADD3 UR32, UR40, 0x15000, URZ ;  /* 0x0001500028207890 */ /* 0x000fe2000fffe03f */
        /* <DEDUP_REMOVED lines=26> */
.L_x_1664:
[----:B------:R-:W-:Y:S05]  /*9ca0*/  @P0 BRA `(.L_x_1642) ;  /* 0x00000000001c0947 */ /* 0x000fea0003800000 */
[----:B-123--:R-:W-:-:S04]  /*9cb0*/  IMAD.MOV.U32 R18, RZ, RZ, 0x3100 ;  /* 0x00003100ff127424 */ /* 0x00efc800078e00ff */
[----:B------:R1:W-:Y:S02]  /*9cc0*/  SYNCS.ARRIVE.TRANS64 RZ, [R15+URZ+0x26838], R18 ;  /* 0x026838120fff79a7 */ /* 0x0003e4000800003f */
[----:B-1----:R-:W1:Y:S02]  /*9cd0*/  S2R R18, SR_TID.X ;  /* 0x0000000000127919 */ /* 0x002e640000002100 */
[----:B-1----:R-:W-:-:S04]  /*9ce0*/  LOP3.LUT R18, R18, 0x1f, RZ, 0xc0, !PT ;  /* 0x0000001f12127812 */ /* 0x002fc800078ec0ff */
[----:B------:R-:W-:-:S13]  /*9cf0*/  ISETP.NE.AND P1, PT, R18, RZ, PT ;  /* 0x000000ff1200720c */ /* 0x000fda0003f25270 */
[----:B------:R-:W-:Y:S05]  /*9d00*/  @!P1 BRA `(.L_x_1642) ;  /* 0x0000000000049947 */ /* 0x000fea0003800000 */
[----:B------:R-:W-:Y:S01]  /*9d10*/  BPT.TRAP 0x1 ;  /* 0x000000040000795c */ /* 0x000fe20000300000 */
.L_x_1642:
        /* <DEDUP_REMOVED lines=37> */
[----:B----45:R-:W-:Y:S05]  /*9f70*/  @!P1 BRA `(.L_x_1643) ;  /* 0x0000001000c09947 */ /* 0x030fea0003800000 */
.L_x_1666:
[----:B------:R-:W-:Y:S05]  /*9f80*/  @P0 BRA `(.L_x_1644) ;  /* 0x00000000001c0947 */ /* 0x000fea0003800000 */
[----:B------:R-:W5:Y:S01]  /*9f90*/  S2R R5, SR_TID.X ;  /* 0x0000000000057919 */ /* 0x000f620000002100 */
[----:B----4-:R-:W-:-:S04]  /*9fa0*/  IMAD.MOV.U32 R4, RZ, RZ, 0x3100 ;  /* 0x00003100ff047424 */ /* 0x010fc800078e00ff */
[----:B------:R4:W-:Y:S01]  /*9fb0*/  SYNCS.ARRIVE.TRANS64 RZ, [R15+URZ+0x26810], R4 ;  /* 0x026810040fff79a7 */ /* 0x0009e2000800003f */
[----:B-----5:R-:W-:-:S04]  /*9fc0*/  LOP3.LUT R5, R5, 0x1f, RZ, 0xc0, !PT ;  /* 0x0000001f05057812 */ /* 0x020fc800078ec0ff */
[----:B------:R-:W-:-:S13]  /*9fd0*/  ISETP.NE.AND P1, PT, R5, RZ, PT ;  /* 0x000000ff0500720c */ /* 0x000fda0003f25270 */
[----:B----4-:R-:W-:Y:S05]  /*9fe0*/  @!P1 BRA `(.L_x_1644) ;  /* 0x0000000000049947 */ /* 0x010fea0003800000 */
[----:B------:R-:W-:Y:S01]  /*9ff0*/  BPT.TRAP 0x1 ;  /* 0x000000040000795c */ /* 0x000fe20000300000 */
.L_x_1644:
        /* <DEDUP_REMOVED lines=15> */
[----:B------:R-:W-:Y:S02]  /*a0f0*/  USHF.L.U32 UR35, UR10, 0x6, URZ ;  /* 0x000000060a237899 */ /* 0x000fe4000800063f */
[----:B------:R-:W-:Y:S02]  /*a100*/  UIADD3 UR33, UR40, 0x26810, URZ ;  /* 0x0002681028217890 */ /* 0x000fe4000fffe03f */
[----:B------:R-:W-:Y:S02]  /*a110*/  UIADD3 UR8, UP0, UR35, UR22, URZ ;  /* 0x0000001623087290 */ /* 0x000fe4000ff1e03f */
[----:B------:R-:W-:Y:S01]  /*a120*/  IMAD.U32 R5, RZ, RZ, UR35 ;  /* 0x00000023ff057e24 */ /* 0x000fe2000f8e00ff */
[----:B------:R-:W-:Y:S02]  /*a130*/  UIADD3 UR35, UR35, UR7, URZ ;  /* 0x0000000723237290 */ /* 0x000fe4000fffe03f */
[----:B------:R-:W-:Y:S01]  /*a140*/  UIADD3 UR24, UR40, 0x13000, URZ ;  /* 0x0001300028187890 */ /* 0x000fe2000fffe03f */
[----:B------:R-:W-:Y:S01]  /*a150*/  IMAD.U32 R0, RZ, RZ, UR8 ;  /* 0x00000008ff007e24 */ /* 0x000fe2000f8e00ff */
[----:B------:R-:W-:Y:S01]  /*a160*/  PLOP3.LUT P2, PT, PT, PT, UP0, 0x80, 0x0 ;  /* 0x000000000000781c */ /* 0x000fe20003f4f008 */
[----:B------:R-:W-:Y:S01]  /*a170*/  UIADD3 UR16, UR40, 0x14000, URZ ;  /* 0x0001400028107890 */ /* 0x000fe2000fffe03f */
[----:B------:R-:W-:Y:S01]  /*a180*/  R2UR UR8, R2 ;  /* 0x00000000020872ca */ /* 0x000fe200000e0000 */
[----:B------:R-:W-:Y:S01]  /*a190*/  UIADD3 UR40, UR40, 0x1e000, URZ ;  /* 0x0001e00028287890 */ /* 0x000fe2000fffe03f */
[----:B----4-:R-:W-:Y:S01]  /*a1a0*/  LEA R4, P1, R0, R9, 0x2 ;  /* 0x0000000900047211 */ /* 0x010fe200078210ff */
[----:B------:R-:W-:Y:S01]  /*a1b0*/  UMOV UR25, UR33 ;  /* 0x0000002100197c82 */ /* 0x000fe20008000000 */
[----:B------:R-:W-:Y:S01]  /*a1c0*/  LEA.HI.X.SX32 R5, R5, R14, 0x1, P2 ;  /* 0x0000000e05057211 */ /* 0x000fe200010f0eff */
[----:B------:R-:W-:Y:S01]  /*a1d0*/  UMOV UR27, UR35 ;  /* 0x00000023001b7c82 */ /* 0x000fe20008000000 */
[----:B------:R-:W-:Y:S01]  /*a1e0*/  R2UR UR42, R4 ;  /* 0x00000000042a72ca */ /* 0x000fe200000e0000 */
[----:B------:R-:W-:Y:S01]  /*a1f0*/  UMOV UR17, UR33 ;  /* 0x0000002100117c82 */ /* 0x000fe20008000000 */
[----:B------:R-:W-:Y:S01]  /*a200*/  LEA.HI.X R0, R0, R8, R5, 0x2, P1 ;  /* 0x0000000800007211 */ /* 0x000fe200008f1405 */
[----:B------:R-:W-:Y:S01]  /*a210*/  UMOV UR19, UR35 ;  /* 0x0000002300137c82 */ /* 0x000fe20008000000 */
[----:B------:R-:W-:Y:S01]  /*a220*/  ISETP.NE.AND P1, PT, R17, RZ, PT ;  /* 0x000000ff1100720c */ /* 0x000fe20003f25270 */
[----:B------:R-:W-:Y:S01]  /*a230*/  UMOV UR41, UR33 ;  /* 0x0000002100297c82 */ /* 0x000fe20008000000 */
[----:B------:R-:W-:Y:S01]  /*a240*/  R2UR UR43, R0 ;  /* 0x00000000002b72ca */ /* 0x000fe200000e0000 */
[----:B------:R4:W-:Y:S01]  /*a250*/  UTMALDG.4D [UR32], [UR8], desc[UR30] ;  /* 0x00001e20080075b4 */ /* 0x0009e20008019000 */
[----:B------:R-:W-:Y:S01]  /*a260*/  UMOV UR39, 0x10 ;  /* 0x0000001000277882 */ /* 0x000fe20000000000 */
[----:B------:R-:W-:Y:S01]  /*a270*/  IMAD.U32 R0, RZ, RZ, UR10 ;  /* 0x0000000aff007e24 */ /* 0x000fe2000f8e00ff */
[----:B------:R4:W-:Y:S01]  /*a280*/  UTMALDG.4D [UR24], [UR8], desc[UR30] ;  /* 0x00001e18080075b4 */ /* 0x0009e20008019000 */
[----:B------:R4:W-:Y:S08]  /*a290*/  UTMALDG.4D [UR16], [UR8], desc[UR30] ;  /* 0x00001e10080075b4 */ /* 0x0009f00008019000 */
[----:B------:R4:W-:Y:S02]  /*a2a0*/  UBLKCP.S.G [UR40], [UR42], UR39 ;  /* 0x000000282a0073ba */ /* 0x0009e40008000227 */
[----:B----4-:R-:W-:Y:S05]  /*a2b0*/  @P1 BRA `(.L_x_1645) ;  /* 0xfffffff000cc1947 */ /* 0x010fea000383ffff */
.L_x_1636:
[----:B------:R-:W4:Y:S02]  /*a2c0*/  LDL.LU R4, [R1+0x8] ;  /* 0x0000080001047983 */ /* 0x000f240000300800 */
[----:B----4-:R-:W-:Y:S02]  /*a2d0*/  ISETP.NE.AND P1, PT, R4, RZ, PT ;  /* 0x000000ff0400720c */ /* 0x010fe40003f25270 */
[----:B------:R4:W5:Y:S11]  /*a2e0*/  LDL R4, [R1+0x4] ;  /* 0x0000040001047983 */ /* 0x0009760000100800 */
[----:B----4-:R-:W-:Y:S05]  /*a2f0*/  @!P1 BRA `(.L_x_1635) ;  /* 0x0000000400949947 */ /* 0x010fea0003800000 */
[----:B------:R-:W-:-:S04]  /*a300*/  SHF.L.U32 R12, R10, 0x1f, RZ ;  /* 0x0000001f0a0c7819 */ /* 0x000fc800000006ff */
[----:B------:R-:W4:Y:S02]  /*a310*/  SYNCS.PHASECHK.TRANS64.TRYWAIT P1, [R15+URZ+0x26840], R12 ;  /* 0x0268400c0f0075a7 */ /* 0x000f24000802017f */
[----:B----4-:R-:W-:Y:S05]  /*a320*/  @!P1 BRA `(.L_x_1646) ;  /* 0x0000000c00ec9947 */ /* 0x010fea0003800000 */
.L_x_1667:
[----:B------:R-:W-:Y:S05]  /*a330*/  @P0 BRA `(.L_x_1647) ;  /* 0x00000000001c0947 */ /* 0x000fea0003800000 */
[----:B-----5:R-:W1:Y:S02]  /*a340*/  S2R R4, SR_TID.X ;  /* 0x0000000000047919 */ /* 0x020e640000002100 */
[----:B-1----:R-:W-:Y:S01]  /*a350*/  LOP3.LUT R5, R4, 0x1f, RZ, 0xc0, !PT ;  /* 0x0000001f04057812 */ /* 0x002fe200078ec0ff */
[----:B------:R-:W-:-:S03]  /*a360*/  IMAD.MOV.U32 R4, RZ, RZ, 0x3100 ;  /* 0x00003100ff047424 */ /* 0x000fc600078e00ff */
[----:B------:R-:W-:Y:S01]  /*a370*/  ISETP.NE.AND P1, PT, R5, RZ, PT ;  /* 0x000000ff0500720c */ /* 0x000fe20003f25270 */
[----:B------:R1:W-:-:S12]  /*a380*/  SYNCS.ARRIVE.TRANS64 RZ, [R15+URZ+0x26830], R4 ;  /* 0x026830040fff79a7 */ /* 0x0003d8000800003f */
[----:B-1----:R-:W-:Y:S05]  /*a390*/  @!P1 BRA `(.L_x_1647) ;  /* 0x0000000000049947 */ /* 0x002fea0003800000 */
[----:B------:R-:W-:Y:S01]  /*a3a0*/  BPT.TRAP 0x1 ;  /* 0x000000040000795c */ /* 0x000fe20000300000 */
.L_x_1647:
[----:B-1---5:R-:W1:Y:S01]  /*a3b0*/  LDC.64 R4, c[0x0][0x728] ;  /* 0x0001ca00ff047b82 */ /* 0x022e620000000a00 */
        /* <DEDUP_REMOVED lines=17> */
[----:B------:R-:W-:Y:S02]  /*a4d0*/  UIADD3 UR35, UR35, UR7, URZ ;  /* 0x0000000723237290 */ /* 0x000fe4000fffe03f */
[----:B------:R-:W-:Y:S01]  /*a4e0*/  UIADD3 UR24, UR16, 0x19000, URZ ;  /* 0x0001900010187890 */ /* 0x000fe2000fffe03f */
[C---:B-1----:R-:W-:Y:S01]  /*a4f0*/  LEA R4, P2, R13.reuse, R4, 0x2 ;  /* 0x000000040d047211 */ /* 0x042fe200078410ff */
[----:B------:R-:W-:Y:S01]  /*a500*/  UIADD3 UR16, UR16, 0x1a000, URZ ;  /* 0x0001a00010107890 */ /* 0x000fe2000fffe03f */
[----:B------:R-:W-:Y:S02]  /*a510*/  UMOV UR25, UR33 ;  /* 0x0000002100197c82 */ /* 0x000fe40008000000 */
[----:B------:R-:W-:Y:S01]  /*a520*/  R2UR UR40, R4 ;  /* 0x00000000042872ca */ /* 0x000fe200000e0000 */
[----:B------:R-:W-:Y:S01]  /*a530*/  UMOV UR27, UR35 ;  /* 0x00000023001b7c82 */ /* 0x000fe20008000000 */
[----:B------:R-:W-:Y:S01]  /*a540*/  LEA.HI.X.SX32 R4, R0, R11, 0x1, P1 ;  /* 0x0000000b00047211 */ /* 0x000fe200008f0eff */
[----:B------:R-:W-:Y:S01]  /*a550*/  UMOV UR17, UR33 ;  /* 0x0000002100117c82 */ /* 0x000fe20008000000 */
[----:B------:R-:W-:Y:S01]  /*a560*/  UMOV UR19, UR35 ;  /* 0x0000002300137c82 */ /* 0x000fe20008000000 */
[----:B------:R-:W-:Y:S01]  /*a570*/  UMOV UR43, UR33 ;  /* 0x00000021002b7c82 */ /* 0x000fe20008000000 */
        /* <DEDUP_REMOVED lines=10> */
[----:B------:R-:W2:Y:S02]  /*a620*/  SYNCS.PHASECHK.TRANS64.TRYWAIT P1, [R15+URZ+0x26828], R12 ;  /* 0x0268280c0f0075a7 */ /* 0x000ea4000802017f */
[----:B-12---:R-:W-:Y:S05]  /*a630*/  @!P1 BRA `(.L_x_1648) ;  /* 0x0000000c003c9947 */ /* 0x006fea0003800000 */
.L_x_1668:
[----:B------:R-:W-:Y:S05]  /*a640*/  @P0 BRA `(.L_x_1649) ;  /* 0x00000000001c0947 */ /* 0x000fea0003800000 */
[----:B------:R-:W2:Y:S02]  /*a650*/  S2R R4, SR_TID.X ;  /* 0x0000000000047919 */ /* 0x000ea40000002100 */
[----:B--2---:R-:W-:Y:S01]  /*a660*/  LOP3.LUT R5, R4, 0x1f, RZ, 0xc0, !PT ;  /* 0x0000001f04057812 */ /* 0x004fe200078ec0ff */
[----:B------:R-:W-:-:S03]  /*a670*/  IMAD.MOV.U32 R4, RZ, RZ, 0x3100 ;  /* 0x00003100ff047424 */ /* 0x000fc600078e00ff */
[----:B------:R-:W-:Y:S01]  /*a680*/  ISETP.NE.AND P0, PT, R5, RZ, PT ;  /* 0x000000ff0500720c */ /* 0x000fe20003f05270 */
[----:B------:R2:W-:-:S12]  /*a690*/  SYNCS.ARRIVE.TRANS64 RZ, [R15+URZ+0x26818], R4 ;  /* 0x026818040fff79a7 */ /* 0x0005d8000800003f */
[----:B--2---:R-:W-:Y:S05]  /*a6a0*/  @!P0 BRA `(.L_x_1649) ;  /* 0x0000000000048947 */ /* 0x004fea0003800000 */
[----:B------:R-:W-:Y:S01]  /*a6b0*/  BPT.TRAP 0x1 ;  /* 0x000000040000795c */ /* 0x000fe20000300000 */
.L_x_1649:
[----:B------:R2:W5:Y:S01]  /*a6c0*/  LDL.LU R4, [R1+0x4] ;  /* 0x0000040001047983 */ /* 0x0005620000300800 */
        /* <DEDUP_REMOVED lines=15> */
[----:B------:R-:W-:Y:S01]  /*a7c0*/  IMAD.U32 R3, RZ, RZ, UR35 ;  /* 0x00000023ff037e24 */ /* 0x000fe2000f8e00ff */
[----:B------:R-:W-:Y:S02]  /*a7d0*/  UIADD3 UR32, UR40, 0x15000, URZ ;  /* 0x0001500028207890 */ /* 0x000fe4000fffe03f */
[----:B------:R-:W-:Y:S01]  /*a7e0*/  UIADD3 UR33, UR40, 0x26818, URZ ;  /* 0x0002681828217890 */ /* 0x000fe2000fffe03f */
[----:B------:R-:W-:Y:S01]  /*a7f0*/  PLOP3.LUT P0, PT, PT, PT, UP0, 0x80, 0x0 ;  /* 0x000000000000781c */ /* 0x000fe20003f0f008 */
[----:B------:R-:W-:Y:S01]  /*a800*/  IMAD.U32 R0, RZ, RZ, UR10 ;  /* 0x0000000aff007e24 */ /* 0x000fe2000f8e00ff */
[----:B------:R-:W-:Y:S02]  /*a810*/  UIADD3 UR35, UR35, UR7, URZ ;  /* 0x0000000723237290 */ /* 0x000fe4000fffe03f */
[----:B------:R-:W-:Y:S01]  /*a820*/  LEA.HI.X.SX32 R3, R3, R14, 0x1, P0 ;  /* 0x0000000e03037211 */ /* 0x000fe200000f0eff */
[----:B------:R-:W-:Y:S01]  /*a830*/  UIADD3 UR24, UR40, 0x16000, URZ ;  /* 0x0001600028187890 */ /* 0x000fe2000fffe03f */
[----:B------:R-:W-:Y:S01]  /*a840*/  LEA R9, P0, R0, R9, 0x2 ;  /* 0x0000000900097211 */ /* 0x000fe200078010ff */
[----:B------:R-:W-:-:S02]  /*a850*/  UIADD3 UR16, UR40, 0x17000, URZ ;  /* 0x0001700028107890 */ /* 0x000fc4000fffe03f */
[----:B------:R-:W-:Y:S01]  /*a860*/  UIADD3 UR40, UR40, 0x1e100, URZ ;  /* 0x0001e10028287890 */ /* 0x000fe2000fffe03f */
[----:B------:R-:W-:Y:S01]  /*a870*/  LEA.HI.X R8, R0, R8, R3, 0x2, P0 ;  /* 0x0000000800087211 */ /* 0x000fe200000f1403 */
[----:B------:R-:W-:Y:S01]  /*a880*/  UMOV UR25, UR33 ;  /* 0x0000002100197c82 */ /* 0x000fe20008000000 */
[----:B------:R-:W-:Y:S01]  /*a890*/  R2UR UR42, R9 ;  /* 0x00000000092a72ca */ /* 0x000fe200000e0000 */
[----:B------:R-:W-:Y:S01]  /*a8a0*/  UMOV UR27, UR35 ;  /* 0x00000023001b7c82 */ /* 0x000fe20008000000 */
[----:B------:R-:W-:Y:S01]  /*a8b0*/  R2UR UR43, R8 ;  /* 0x00000000082b72ca */ /* 0x000fe200000e0000 */
[----:B------:R-:W-:Y:S01]  /*a8c0*/  UMOV UR17, UR33 ;  /* 0x0000002100117c82 */ /* 0x000fe20008000000 */
[----:B------:R2:W-:Y:S01]  /*a8d0*/  UTMALDG.4D [UR32], [UR8], desc[UR30] ;  /* 0x00001e20080075b4 */ /* 0x0005e20008019000 */
[----:B------:R-:W-:Y:S01]  /*a8e0*/  UMOV UR19, UR35 ;  /* 0x0000002300137c82 */ /* 0x000fe20008000000 */
[----:B------:R-:W-:Y:S01]  /*a8f0*/  UMOV UR41, UR33 ;  /* 0x0000002100297c82 */ /* 0x000fe20008000000 */
[----:B------:R-:W-:Y:S01]  /*a900*/  UMOV UR10, 0x10 ;  /* 0x00000010000a7882 */ /* 0x000fe20000000000 */
[----:B------:R2:W-:Y:S01]  /*a910*/  UTMALDG.4D [UR24], [UR8], desc[UR30] ;  /* 0x00001e18080075b4 */ /* 0x0005e20008019000 */
[----:B------:R2:W-:Y:S06]  /*a920*/  UTMALDG.4D [UR16], [UR8], desc[UR30] ;  /* 0x00001e10080075b4 */ /* 0x0005ec0008019000 */
[----:B------:R2:W-:Y:S02]  /*a930*/  UBLKCP.S.G [UR40], [UR42], UR10 ;  /* 0x000000282a0073ba */ /* 0x0005e4000800020a */
[----:B--2---:R-:W-:-:S07]  /*a940*/  IMAD.MOV.U32 R16, RZ, RZ, 0x1 ;  /* 0x00000001ff107424 */ /* 0x004fce00078e00ff */
.L_x_1635:
[----:B------:R-:W1:Y:S01]  /*a950*/  S2R R0, SR_TID.X ;  /* 0x0000000000007919 */ /* 0x000e620000002100 */
[----:B------:R-:W-:Y:S01]  /*a960*/  IMAD R3, R16, 0x8, R15 ;  /* 0x0000000810037824 */ /* 0x000fe200078e020f */
[----:B-1----:R-:W-:Y:S02]  /*a970*/  LOP3.LUT R2, R0, 0x7f, RZ, 0xc0, !PT ;  /* 0x0000007f00027812 */ /* 0x002fe400078ec0ff */
[----:B------:R-:W-:Y:S02]  /*a980*/  SHF.L.U32 R0, R10, 0x1f, RZ ;  /* 0x0000001f0a007819 */ /* 0x000fe400000006ff */
[----:B------:R-:W-:Y:S02]  /*a990*/  ISETP.NE.AND P1, PT, R2, RZ, PT ;  /* 0x000000ff0200720c */ /* 0x000fe40003f25270 */
[----:B------:R-:W1:Y:S02]  /*a9a0*/  SYNCS.PHASECHK.TRANS64.TRYWAIT P0, [R3+URZ+0x26840], R0 ;  /* 0x02684000030075a7 */ /* 0x000e64000800017f */
[----:B-1----:R-:W-:Y:S09]  /*a9b0*/  @!P0 BRA `(.L_x_1650) ;  /* 0x0000000800708947 */ /* 0x002ff20003800000 */
.L_x_1669:
[----:B------:R-:W-:Y:S05]  /*a9c0*/  @P1 BRA `(.L_x_1651) ;  /* 0x0000000000181947 */ /* 0x000fea0003800000 */
[----:B------:R-:W1:Y:S01]  /*a9d0*/  S2R R2, SR_TID.X ;  /* 0x0000000000027919 */ /* 0x000e620000002100 */
[----:B------:R-:W-:-:S04]  /*a9e0*/  IMAD.MOV.U32 R0, RZ, RZ, 0x3100 ;  /* 0x00003100ff007424 */ /* 0x000fc800078e00ff */
[----:B------:R1:W-:Y:S02]  /*a9f0*/  SYNCS.ARRIVE.TRANS64 RZ, [R3+URZ+0x26830], R0 ;  /* 0x0268300003ff79a7 */ /* 0x0003e4000800003f */
[----:B-1----:R-:W-:-:S13]  /*aa00*/  LOP3.LUT P0, RZ, R2, 0x1f, RZ, 0xc0, !PT ;  /* 0x0000001f02ff7812 */ /* 0x002fda000780c0ff */
[----:B------:R-:W-:Y:S05]  /*aa10*/  @!P0 BRA `(.L_x_1651) ;  /* 0x0000000000048947 */ /* 0x000fea0003800000 */
[----:B------:R-:W-:Y:S01]  /*aa20*/  BPT.TRAP 0x1 ;  /* 0x000000040000795c */ /* 0x000fe20000300000 */
.L_x_1651:
[----:B-----5:R-:W-:Y:S01]  /*aa30*/  R2UR UR35, R4 ;  /* 0x00000000042372ca */ /* 0x020fe200000e0000 */
[C-C-:B------:R-:W-:Y:S01]  /*aa40*/  IMAD R0, R16.reuse, 0x3000, R15.reuse ;  /* 0x0000300010007824 */ /* 0x140fe200078e020f */
[----:B------:R-:W-:Y:S01]  /*aa50*/  R2UR UR17, R11 ;  /* 0x000000000b1172ca */ /* 0x000fe200000e0000 */
[----:B--234-:R-:W-:Y:S01]  /*aa60*/  IMAD R15, R16, 0x100, R15 ;  /* 0x00000100100f7824 */ /* 0x01cfe200078e020f */
[----:B------:R-:W-:Y:S01]  /*aa70*/  IADD3 R7, P0, R7, 0x1f0, RZ ;  /* 0x000001f007077810 */ /* 0x000fe20007f1e0ff */
[----:B------:R-:W-:Y:S01]  /*aa80*/  ULDC.64 UR30, c[0x0][0x728] ;  /* 0x0001ca00001e7ab9 */ /* 0x000fe20000000a00 */
[----:B------:R-:W-:Y:S01]  /*aa90*/  R2UR UR33, R3 ;  /* 0x00000000032172ca */ /* 0x000fe200000e0000 */
[----:B------:R-:W-:Y:S01]  /*aaa0*/  UMOV UR40, 0x0 ;  /* 0x0000000000287882 */ /* 0x000fe20000000000 */
[----:B------:R-:W-:Y:S01]  /*aab0*/  R2UR UR16, R0 ;  /* 0x00000000001072ca */ /* 0x000fe200000e0000 */
[----:B------:R-:W-:Y:S01]  /*aac0*/  IMAD.X R6, RZ, RZ, R6, P0 ;  /* 0x000000ffff067224 */ /* 0x000fe200000e0606 */
        /* <DEDUP_REMOVED lines=10> */
[----:B------:R-:W-:Y:S02]  /*ab70*/  ULEA.HI.X.SX32 UR17, UR35, UR17, 0x1, UP0 ;  /* 0x0000001123117291 */ /* 0x000fe400080f0e3f */
[----:B------:R-:W-:Y:S01]  /*ab80*/  ULEA UR30, UP0, UR18, UR30, 0x2 ;  /* 0x0000001e121e7291 */ /* 0x000fe2000f80103f */
[C---:B------:R-:W-:Y:S01]  /*ab90*/  ISETP.NE.AND P0, PT, R0.reuse, 0x2, PT ;  /* 0x000000020000780c */ /* 0x040fe20003f05270 */
[----:B------:R-:W-:Y:S02]  /*aba0*/  UIADD3 UR35, UR35, UR7, URZ ;  /* 0x0000000723237290 */ /* 0x000fe4000fffe03f */
[----:B------:R-:W-:Y:S01]  /*abb0*/  UIADD3 UR32, UR16, 0x18000, URZ ;  /* 0x0001800010207890 */ /* 0x000fe2000fffe03f */
[----:B------:R-:W-:Y:S01]  /*abc0*/  SEL R3, RZ, 0x1, P0 ;  /* 0x00000001ff037807 */ /* 0x000fe20000000000 */
[----:B------:R-:W-:Y:S01]  /*abd0*/  UIADD3 UR24, UR16, 0x19000, URZ ;  /* 0x0001900010187890 */ /* 0x000fe2000fffe03f */
[----:B------:R-:W-:Y:S01]  /*abe0*/  SEL R0, R0, RZ, P0 ;  /* 0x000000ff00007207 */ /* 0x000fe20000000000 */
[----:B------:R-:W-:Y:S01]  /*abf0*/  UIADD3 UR16, UR16, 0x1a000, URZ ;  /* 0x0001a00010107890 */ /* 0x000fe2000fffe03f */
[----:B------:R-:W-:Y:S01]  /*ac00*/  LOP3.LUT R10, R10, R3, RZ, 0x3c, !PT ;  /* 0x000000030a0a7212 */ /* 0x000fe200078e3cff */
[----:B------:R-:W-:-:S02]  /*ac10*/  ULEA.HI.X UR31, UR18, UR31, UR17, 0x2, UP0 ;  /* 0x0000001f121f7291 */ /* 0x000fc400080f1411 */
        /* <DEDUP_REMOVED lines=17> */
.L_x_1632:
[----:B------:R-:W-:Y:S05]  /*ad30*/  BSYNC B0 ;  /* 0x0000000000007941 */ /* 0x000fea0003800000 */
.L_x_1627:
[----:B------:R-:W-:-:S03]  /*ad40*/  UMOV UR8, 0xffffffff ;  /* 0xffffffff00087882 */ /* 0x000fc60000000000 */
[----:B------:R-:W-:Y:S05]  /*ad50*/  BRA.DIV UR8, `(.L_x_1652) ;  /* 0x00000006089c7947 */ /* 0x000fea000b800000 */
[----:B------:R-:W-:-:S13]  /*ad60*/  ELECT P6, URZ, PT ;  /* 0x00000000003f782f */ /* 0x000fda00038c0000 */
.L_x_1672:
[----:B------:R-:W-:Y:S05]  /*ad70*/  @!P6 BRA `(.L_x_1554) ;  /* 0x000000000084e947 */ /* 0x000fea0003800000 */
[----:B------:R-:W-:-:S06]  /*ad80*/  ULOP3.LUT UR8, UR38, 0x2, URZ, 0xfc, !UPT ;  /* 0x0000000226087892 */ /* 0x000fcc000f8efc3f */
[----:B------:R-:W-:-:S05]  /*ad90*/  IMAD.U32 R2, RZ, RZ, UR8 ;  /* 0x00000008ff027e24 */ /* 0x000fca000f8e00ff */
[----:B------:R-:W-:-:S13]  /*ada0*/  ISETP.NE.AND P2, PT, R2, 0x3, PT ;  /* 0x000000030200780c */ /* 0x000fda0003f45270 */
[----:B------:R-:W-:Y:S05]  /*adb0*/  @!P2 BRA `(.L_x_1653) ;  /* 0x000000000004a947 */ /* 0x000fea0003800000 */
[----:B---3--:R-:W-:Y:S01]  /*adc0*/  BPT.TRAP 0x1 ;  /* 0x000000040000795c */ /* 0x008fe20000300000 */
.L_x_1653:
        /* <DEDUP_REMOVED lines=8> */
[----:B------:R-:W-:Y:S02]  /*ae50*/  SEL R5, RZ, 0x1, P1 ;  /* 0x00000001ff057807 */ /* 0x000fe40000800000 */
[----:B------:R-:W-:Y:S01]  /*ae60*/  SEL R6, R2, RZ, P1 ;  /* 0x000000ff02067207 */ /* 0x000fe20000800000 */
[----:B------:R-:W1:Y:S01]  /*ae70*/  SYNCS.PHASECHK.TRANS64.TRYWAIT P0, [R7+URZ], R4 ;  /* 0x00000004070075a7 */ /* 0x000e62000800017f */
[----:B------:R-:W-:-:S03]  /*ae80*/  LOP3.LUT R5, R10, R5, RZ, 0x3c, !PT ;  /* 0x000000050a057212 */ /* 0x000fc600078e3cff */
[----:B------:R-:W-:Y:S01]  /*ae90*/  IMAD R3, R6, 0x8, R3 ;  /* 0x0000000806037824 */ /* 0x000fe200078e0203 */
[----:B------:R-:W-:Y:S01]  /*aea0*/  SHF.L.U32 R2, R5, 0x1f, RZ ;  /* 0x0000001f05027819 */ /* 0x000fe200000006ff */
[----:B-1----:R-:W-:Y:S06]  /*aeb0*/  @!P0 BRA `(.L_x_1654) ;  /* 0x0000000400648947 */ /* 0x002fec0003800000 */
.L_x_1673:
[----:B------:R-:W2:Y:S02]  /*aec0*/  SYNCS.PHASECHK.TRANS64.TRYWAIT P0, [R3+URZ], R2 ;  /* 0x00000002030075a7 */ /* 0x000ea4000800017f */
[----:B--2---:R-:W-:Y:S05]  /*aed0*/  @!P0 BRA `(.L_x_1655) ;  /* 0x0000000400708947 */ /* 0x004fea0003800000 */
.L_x_1674:
[----:B------:R-:W-:Y:S05]  /*aee0*/  @!P2 BRA `(.L_x_1656) ;  /* 0x000000000004a947 */ /* 0x000fea0003800000 */
[----:B---3--:R-:W-:Y:S01]  /*aef0*/  BPT.TRAP 0x1 ;  /* 0x000000040000795c */ /* 0x008fe20000300000 */
.L_x_1656:
[----:B--2---:R-:W-:-:S04]  /*af00*/  VIADD R3, R8, 0x26840 ;  /* 0x0002684008037836 */ /* 0x004fc80000000000 */
[----:B------:R-:W-:-:S04]  /*af10*/  IMAD R5, R0, 0x8, R3 ;  /* 0x0000000800057824 */ /* 0x000fc800078e0203 */
[----:B------:R-:W2:Y:S02]  /*af20*/  SYNCS.PHASECHK.TRANS64.TRYWAIT P0, [R5+URZ], R4 ;  /* 0x00000004050075a7 */ /* 0x000ea4000800017f */
[----:B--2---:R-:W-:Y:S05]  /*af30*/  @!P0 BRA `(.L_x_1657) ;  /* 0x00000004006c8947 */ /* 0x004fea0003800000 */
.L_x_1675:
[----:B------:R-:W-:-:S07]  /*af40*/  IMAD R3, R6, 0x8, R3 ;  /* 0x0000000806037824 */ /* 0x000fce00078e0203 */
.L_x_1658:
[----:B----4-:R4:W1:Y:S02]  /*af50*/  SYNCS.PHASECHK.TRANS64.TRYWAIT P0, [R3+URZ], R2 ;  /* 0x00000002030075a7 */ /* 0x010864000800017f */
[----:B-1----:R-:W-:Y:S05]  /*af60*/  @!P0 NANOSLEEP.SYNCS 0x989680 ;  /* 0x009896800000895d */ /* 0x002fea0003900000 */
[----:B------:R-:W1:Y:S02]  /*af70*/  @!P0 SYNCS.PHASECHK.TRANS64 P0, [R3+URZ], R2 ;  /* 0x00000002030085a7 */ /* 0x000e64000800007f */
[----:B-1----:R-:W-:Y:S05]  /*af80*/  @!P0 BRA `(.L_x_1658) ;  /* 0xfffffffc00f08947 */ /* 0x002fea000383ffff */
.L_x_1554:
[----:B---3--:R-:W-:Y:S05]  /*af90*/  BSYNC B6 ;  /* 0x0000000000067941 */ /* 0x008fea0003800000 */
.L_x_1548:
[----:B------:R-:W-:Y:S05]  /*afa0*/  EXIT ;  /* 0x000000000000794d */ /* 0x000fea0003800000 */
.L_x_1565:
[----:B------:R-:W-:Y:S02]  /*afb0*/  IMAD.MOV.U32 R13, RZ, RZ, R17 ;  /* 0x000000ffff0d7224 */ /* 0x000fe400078e0011 */
[----:B------:R-:W-:Y:S02]  /*afc0*/  IMAD.MOV.U32 R12, RZ, RZ, RZ ;  /* 0x000000ffff0c7224 */ /* 0x000fe400078e00ff */
[----:B------:R-:W-:Y:S02]  /*afd0*/  IMAD.MOV.U32 R11, RZ, RZ, 0x1f ;  /* 0x0000001fff0b7424 */ /* 0x000fe400078e00ff */
[----:B------:R-:W-:-:S07]  /*afe0*/  IMAD.MOV.U32 R15, RZ, RZ, -0x1 ;  /* 0xffffffffff0f7424 */ /* 0x000fce00078e00ff */
[----:B------:R-:W-:Y:S05]  /*aff0*/  WARPSYNC.COLLECTIVE R15, `(.L_x_1659) ;  /* 0x000000000f087348 */ /* 0x000fea0003c00000 */
[----:B------:R1:W2:Y:S02]  /*b000*/  SHFL.IDX P6, R14, R13, R12, R11 ;  /* 0x0000000c0d0e7389 */ /* 0x0002a400000c000b */
[----:B-12---:R-:W-:Y:S01]  /*b010*/  ENDCOLLECTIVE ;  /* 0x000000000000791b */ /* 0x006fe20003800000 */
.L_x_1659:
[----:B------:R-:W-:Y:S05]  /*b020*/  BRA `(.L_x_1660) ;  /* 0xffffff64003c7947 */ /* 0x000fea000383ffff */
.L_x_1567:
[----:B--2---:R2:W3:Y:S02]  /*b030*/  SYNCS.PHASECHK.TRANS64.TRYWAIT P0, [R237+URZ+0x26800], R4 ;  /* 0x02680004ed0075a7 */ /* 0x0044e4000800017f */
[----:B---3--:R-:W-:Y:S05]  /*b040*/  @!P0 NANOSLEEP.SYNCS 0x989680 ;  /* 0x009896800000895d */ /* 0x008fea0003900000 */
[----:B------:R-:W3:Y:S02]  /*b050*/  @!P0 SYNCS.PHASECHK.TRANS64 P0, [R237+URZ+0x26800], R4 ;  /* 0x02680004ed0085a7 */ /* 0x000ee4000800007f */
[----:B---3--:R-:W-:Y:S05]  /*b060*/  @!P0 BRA `(.L_x_1567) ;  /* 0xfffffffc00f08947 */ /* 0x008fea000383ffff */
[----:B------:R-:W-:Y:S05]  /*b070*/  BRA `(.L_x_1566) ;  /* 0xffffff6400647947 */ /* 0x000fea000383ffff */
.L_x_1572:
[----:B--2---:R-:W-:-:S04]  /*b080*/  IMAD.U32 R5, RZ, RZ, UR7 ;  /* 0x00000007ff057e24 */ /* 0x004fc8000f8e00ff */
[----:B------:R2:W3:Y:S03]  /*b090*/  SYNCS.PHASECHK.TRANS64.TRYWAIT P0, [R5+URZ+0x26810], R120 ;  /* 0x02681078050075a7 */ /* 0x0004e6000800017f */
[----:B---3--:R-:W-:Y:S05]  /*b0a0*/  @!P0 NANOSLEEP.SYNCS 0x989680 ;  /* 0x009896800000895d */ /* 0x008fea0003900000 */
[----:B------:R-:W3:Y:S02]  /*b0b0*/  @!P0 SYNCS.PHASECHK.TRANS64 P0, [R5+URZ+0x26810], R120 ;  /* 0x02681078050085a7 */ /* 0x000ee4000800007f */
[----:B---3--:R-:W-:Y:S05]  /*b0c0*/  @!P0 BRA `(.L_x_1572) ;  /* 0xfffffffc00ec8947 */ /* 0x008fea000383ffff */
[----:B------:R-:W-:Y:S05]  /*b0d0*/  BRA `(.L_x_1571) ;  /* 0xffffff6c00c07947 */ /* 0x000fea000383ffff */
.L_x_1576:
[----:B------:R-:W-:-:S04]  /*b0e0*/  IMAD.U32 R121, RZ, RZ, UR7 ;  /* 0x00000007ff797e24 */ /* 0x000fc8000f8e00ff */
[----:B------:R1:W1:Y:S03]  /*b0f0*/  SYNCS.PHASECHK.TRANS64.TRYWAIT P0, [R121+URZ+0x26830], R120 ;  /* 0x02683078790075a7 */ /* 0x000266000800017f */
[----:B-1----:R-:W-:Y:S05]  /*b100*/  @!P0 NANOSLEEP.SYNCS 0x989680 ;  /* 0x009896800000895d */ /* 0x002fea0003900000 */
[----:B------:R-:W1:Y:S02]  /*b110*/  @!P0 SYNCS.PHASECHK.TRANS64 P0, [R121+URZ+0x26830], R120 ;  /* 0x02683078790085a7 */ /* 0x000e64000800007f */
[----:B-1----:R-:W-:Y:S05]  /*b120*/  @!P0 BRA `(.L_x_1576) ;  /* 0xfffffffc00ec8947 */ /* 0x002fea000383ffff */
[----:B------:R-:W-:Y:S05]  /*b130*/  BRA `(.L_x_1575) ;  /* 0xffffff7400847947 */ /* 0x000fea000383ffff */
.L_x_1633:
[----:B-1----:R1:W2:Y:S02]  /*b140*/  SYNCS.PHASECHK.TRANS64.TRYWAIT P0, [R15+URZ+0x26820], R0 ;  /* 0x026820000f0075a7 */ /* 0x0022a4000800017f */
[----:B--2---:R-:W-:Y:S05]  /*b150*/  @!P0 NANOSLEEP.SYNCS 0x989680 ;  /* 0x009896800000895d */ /* 0x004fea0003900000 */
[----:B------:R-:W2:Y:S02]  /*b160*/  @!P0 SYNCS.PHASECHK.TRANS64 P0, [R15+URZ+0x26820], R0 ;  /* 0x026820000f0085a7 */ /* 0x000ea4000800007f */
[----:B--2---:R-:W-:Y:S05]  /*b170*/  @!P0 BRA `(.L_x_1633) ;  /* 0xfffffffc00f08947 */ /* 0x004fea000383ffff */
[----:B------:R-:W-:Y:S05]  /*b180*/  BRA `(.L_x_1661) ;  /* 0xffffffd800e07947 */ /* 0x000fea000383ffff */
.L_x_1637:
[----:B--2---:R2:W3:Y:S02]  /*b190*/  SYNCS.PHASECHK.TRANS64.TRYWAIT P1, [R15+URZ+0x26840], R18 ;  /* 0x026840120f0075a7 */ /* 0x0044e4000802017f */
[----:B---3--:R-:W-:Y:S05]  /*b1a0*/  @!P1 NANOSLEEP.SYNCS 0x989680 ;  /* 0x009896800000995d */ /* 0x008fea0003900000 */
[----:B------:R-:W3:Y:S02]  /*b1b0*/  @!P1 SYNCS.PHASECHK.TRANS64 P1, [R15+URZ+0x26840], R18 ;  /* 0x026840120f0095a7 */ /* 0x000ee4000802007f */
[----:B---3--:R-:W-:Y:S05]  /*b1c0*/  @!P1 BRA `(.L_x_1637) ;  /* 0xfffffffc00f09947 */ /* 0x008fea000383ffff */
[----:B------:R-:W-:Y:S05]  /*b1d0*/  BRA `(.L_x_1662) ;  /* 0xffffffe400107947 */ /* 0x000fea000383ffff */
.L_x_1639:
[----:B-1----:R1:W3:Y:S02]  /*b1e0*/  SYNCS.PHASECHK.TRANS64.TRYWAIT P1, [R15+URZ+0x26828], R18 ;  /* 0x026828120f0075a7 */ /* 0x0022e4000802017f */
[----:B---3--:R-:W-:Y:S05]  /*b1f0*/  @!P1 NANOSLEEP.SYNCS 0x989680 ;  /* 0x009896800000995d */ /* 0x008fea0003900000 */
[----:B------:R-:W3:Y:S02]  /*b200*/  @!P1 SYNCS.PHASECHK.TRANS64 P1, [R15+URZ+0x26828], R18 ;  /* 0x026828120f0095a7 */ /* 0x000ee4000802007f */
[----:B---3--:R-:W-:Y:S05]  /*b210*/  @!P1 BRA `(.L_x_1639) ;  /* 0xfffffffc00f09947 */ /* 0x008fea000383ffff */
[----:B------:R-:W-:Y:S05]  /*b220*/  BRA `(.L_x_1663) ;  /* 0xffffffe400cc7947 */ /* 0x000fea000383ffff */
.L_x_1641:
[----:B---3--:R3:W4:Y:S02]  /*b230*/  SYNCS.PHASECHK.TRANS64.TRYWAIT P1, [R15+URZ+0x26848], R18 ;  /* 0x026848120f0075a7 */ /* 0x008724000802017f */
[----:B----4-:R-:W-:Y:S05]  /*b240*/  @!P1 NANOSLEEP.SYNCS 0x989680 ;  /* 0x009896800000995d */ /* 0x010fea0003900000 */
[----:B------:R-:W4:Y:S02]  /*b250*/  @!P1 SYNCS.PHASECHK.TRANS64 P1, [R15+URZ+0x26848], R18 ;  /* 0x026848120f0095a7 */ /* 0x000f24000802007f */
[----:B----4-:R-:W-:Y:S05]  /*b260*/  @!P1 BRA `(.L_x_1641) ;  /* 0xfffffffc00f09947 */ /* 0x010fea000383ffff */
[----:B------:R-:W-:Y:S05]  /*b270*/  BRA `(.L_x_1664) ;  /* 0xffffffe800887947 */ /* 0x000fea000383ffff */
.L_x_1643:
[----:B------:R-:W-:-:S07]  /*b280*/  SHF.L.U32 R4, R10, 0x1f, RZ ;  /* 0x0000001f0a047819 */ /* 0x000fce00000006ff */
.L_x_1665:
[----:B----4-:R4:W1:Y:S02]  /*b290*/  SYNCS.PHASECHK.TRANS64.TRYWAIT P1, [R15+URZ+0x26820], R4 ;  /* 0x026820040f0075a7 */ /* 0x010864000802017f */
[----:B-1----:R-:W-:Y:S05]  /*b2a0*/  @!P1 NANOSLEEP.SYNCS 0x989680 ;  /* 0x009896800000995d */ /* 0x002fea0003900000 */
[----:B------:R-:W1:Y:S02]  /*b2b0*/  @!P1 SYNCS.PHASECHK.TRANS64 P1, [R15+URZ+0x26820], R4 ;  /* 0x026820040f0095a7 */ /* 0x000e64000802007f */
[----:B-1----:R-:W-:Y:S05]  /*b2c0*/  @!P1 BRA `(.L_x_1665) ;  /* 0xfffffffc00f09947 */ /* 0x002fea000383ffff */
[----:B------:R-:W-:Y:S05]  /*b2d0*/  BRA `(.L_x_1666) ;  /* 0xffffffec00287947 */ /* 0x000fea000383ffff */
.L_x_1646:
[----:B----4-:R4:W1:Y:S02]  /*b2e0*/  SYNCS.PHASECHK.TRANS64.TRYWAIT P1, [R15+URZ+0x26840], R12 ;  /* 0x0268400c0f0075a7 */ /* 0x010864000802017f */
[----:B-1----:R-:W-:Y:S05]  /*b2f0*/  @!P1 NANOSLEEP.SYNCS 0x989680 ;  /* 0x009896800000995d */ /* 0x002fea0003900000 */
[----:B------:R-:W1:Y:S02]  /*b300*/  @!P1 SYNCS.PHASECHK.TRANS64 P1, [R15+URZ+0x26840], R12 ;  /* 0x0268400c0f0095a7 */ /* 0x000e64000802007f */
[----:B-1----:R-:W-:Y:S05]  /*b310*/  @!P1 BRA `(.L_x_1646) ;  /* 0xfffffffc00f09947 */ /* 0x002fea000383ffff */
[----:B------:R-:W-:Y:S05]  /*b320*/  BRA `(.L_x_1667) ;  /* 0xfffffff000007947 */ /* 0x000fea000383ffff */
.L_x_1648:
[----:B-1----:R1:W2:Y:S02]  /*b330*/  SYNCS.PHASECHK.TRANS64.TRYWAIT P1, [R15+URZ+0x26828], R12 ;  /* 0x0268280c0f0075a7 */ /* 0x0022a4000802017f */
[----:B--2---:R-:W-:Y:S05]  /*b340*/  @!P1 NANOSLEEP.SYNCS 0x989680 ;  /* 0x009896800000995d */ /* 0x004fea0003900000 */
[----:B------:R-:W2:Y:S02]  /*b350*/  @!P1 SYNCS.PHASECHK.TRANS64 P1, [R15+URZ+0x26828], R12 ;  /* 0x0268280c0f0095a7 */ /* 0x000ea4000802007f */
[----:B--2---:R-:W-:Y:S05]  /*b360*/  @!P1 BRA `(.L_x_1648) ;  /* 0xfffffffc00f09947 */ /* 0x004fea000383ffff */
[----:B------:R-:W-:Y:S05]  /*b370*/  BRA `(.L_x_1668) ;  /* 0xfffffff000b07947 */ /* 0x000fea000383ffff */
.L_x_1650:
[----:B------:R1:W1:Y:S02]  /*b380*/  SYNCS.PHASECHK.TRANS64.TRYWAIT P0, [R3+URZ+0x26840], R0 ;  /* 0x02684000030075a7 */ /* 0x000264000800017f */
[----:B-1----:R-:W-:Y:S05]  /*b390*/  @!P0 NANOSLEEP.SYNCS 0x989680 ;  /* 0x009896800000895d */ /* 0x002fea0003900000 */
[----:B------:R-:W1:Y:S02]  /*b3a0*/  @!P0 SYNCS.PHASECHK.TRANS64 P0, [R3+URZ+0x26840], R0 ;  /* 0x02684000030085a7 */ /* 0x000e64000800007f */
[----:B-1----:R-:W-:Y:S05]  /*b3b0*/  @!P0 BRA `(.L_x_1650) ;  /* 0xfffffffc00f08947 */ /* 0x002fea000383ffff */
[----:B------:R-:W-:Y:S05]  /*b3c0*/  BRA `(.L_x_1669) ;  /* 0xfffffff4007c7947 */ /* 0x000fea000383ffff */
.L_x_1652:
[----:B------:R-:W-:Y:S01]  /*b3d0*/  BSSY B0, `(.L_x_1670) ;  /* 0x0000006000007945 */ /* 0x000fe20003800000 */
[----:B------:R-:W-:-:S07]  /*b3e0*/  IMAD.MOV.U32 R15, RZ, RZ, -0x1 ;  /* 0xffffffffff0f7424 */ /* 0x000fce00078e00ff */
[----:B---3--:R-:W-:Y:S05]  /*b3f0*/  WARPSYNC.COLLECTIVE R15, `(.L_x_1671) ;  /* 0x000000000f0c7348 */ /* 0x008fea0003c00000 */
[----:B------:R-:W-:Y:S02]  /*b400*/  ELECT P6, UR62, PT ;  /* 0x00000000003e782f */ /* 0x000fe400038c0000 */
[----:B------:R-:W-:Y:S01]  /*b410*/  MOV R14, UR62 ;  /* 0x0000003e000e7c02 */ /* 0x000fe20008000f00 */
[----:B---3--:R-:W-:Y:S10]  /*b420*/  ENDCOLLECTIVE ;  /* 0x000000000000791b */ /* 0x008ff40003800000 */
.L_x_1671:
[----:B------:R-:W-:Y:S05]  /*b430*/  BSYNC B0 ;  /* 0x0000000000007941 */ /* 0x000fea0003800000 */
.L_x_1670:
[----:B------:R-:W-:Y:S05]  /*b440*/  BRA `(.L_x_1672) ;  /* 0xfffffff800487947 */ /* 0x000fea000383ffff */
.L_x_1654:
[----:B-1----:R1:W2:Y:S02]  /*b450*/  SYNCS.PHASECHK.TRANS64.TRYWAIT P0, [R7+URZ], R4 ;  /* 0x00000004070075a7 */ /* 0x0022a4000800017f */
[----:B--2---:R-:W-:Y:S05]  /*b460*/  @!P0 NANOSLEEP.SYNCS 0x989680 ;  /* 0x009896800000895d */ /* 0x004fea0003900000 */
[----:B------:R-:W2:Y:S02]  /*b470*/  @!P0 SYNCS.PHASECHK.TRANS64 P0, [R7+URZ], R4 ;  /* 0x00000004070085a7 */ /* 0x000ea4000800007f */
[----:B--2---:R-:W-:Y:S05]  /*b480*/  @!P0 BRA `(.L_x_1654) ;  /* 0xfffffffc00f08947 */ /* 0x004fea000383ffff */
[----:B------:R-:W-:Y:S05]  /*b490*/  BRA `(.L_x_1673) ;  /* 0xfffffff800887947 */ /* 0x000fea000383ffff */
.L_x_1655:
[----:B--2---:R2:W4:Y:S02]  /*b4a0*/  SYNCS.PHASECHK.TRANS64.TRYWAIT P0, [R3+URZ], R2 ;  /* 0x00000002030075a7 */ /* 0x004524000800017f */
[----:B----4-:R-:W-:Y:S05]  /*b4b0*/  @!P0 NANOSLEEP.SYNCS 0x989680 ;  /* 0x009896800000895d */ /* 0x010fea0003900000 */
[----:B------:R-:W4:Y:S02]  /*b4c0*/  @!P0 SYNCS.PHASECHK.TRANS64 P0, [R3+URZ], R2 ;  /* 0x00000002030085a7 */ /* 0x000f24000800007f */
[----:B----4-:R-:W-:Y:S05]  /*b4d0*/  @!P0 BRA `(.L_x_1655) ;  /* 0xfffffffc00f08947 */ /* 0x010fea000383ffff */
[----:B------:R-:W-:Y:S05]  /*b4e0*/  BRA `(.L_x_1674) ;  /* 0xfffffff8007c7947 */ /* 0x000fea000383ffff */
.L_x_1657:
[----:B--2---:R2:W4:Y:S02]  /*b4f0*/  SYNCS.PHASECHK.TRANS64.TRYWAIT P0, [R5+URZ], R4 ;  /* 0x00000004050075a7 */ /* 0x004524000800017f */
[----:B----4-:R-:W-:Y:S05]  /*b500*/  @!P0 NANOSLEEP.SYNCS 0x989680 ;  /* 0x009896800000895d */ /* 0x010fea0003900000 */
[----:B------:R-:W4:Y:S02]  /*b510*/  @!P0 SYNCS.PHASECHK.TRANS64 P0, [R5+URZ], R4 ;  /* 0x00000004050085a7 */ /* 0x000f24000800007f */
[----:B----4-:R-:W-:Y:S05]  /*b520*/  @!P0 BRA `(.L_x_1657) ;  /* 0xfffffffc00f08947 */ /* 0x010fea000383ffff */
[----:B------:R-:W-:Y:S05]  /*b530*/  BRA `(.L_x_1675) ;  /* 0xfffffff800807947 */ /* 0x000fea000383ffff */
.L_x_1676:
        /* <DEDUP_REMOVED lines=12> */
.L_x_6565:


//--------------------- .text._ZN7cutlass13device_kernelIN5flash11enable_sm90INS1_16FlashAttnBwdSm90INS1_25CollectiveMainloopBwdSm90ILi2ELi2ELi2EN4cute5tupleIJNS5_1CILi1EEES8_S8_EEENS6_IJNS7_ILi64EEENS7_ILi128EEENS7_ILi96EEEEEENS_6half_tEfNS_4arch4Sm90ELb0ELb1ELb1ELb1ELb1ELb1ELb0ELb0ELi2ELi1ELi2ELi1ELb1EEENS1_21CollectiveEpilogueBwdISD_SE_SG_Li256ELb1ELb0ELi1EEENS1_19SingleTileSchedulerILb1ELb0ELb0ELi128EEEEEEEEEvNT_6ParamsE --------------------------
	.section	.text._ZN7cutlass13device_kernelIN5flash11enable_sm90INS1_16FlashAttnBwdSm90INS1_25CollectiveMainloopBwdSm90ILi2ELi2ELi2EN4cute5tupleIJNS5_1CILi1EEES8_S8_EEENS6_IJNS7_ILi64EEENS7_ILi128EEENS7_ILi96EEEEEENS_6half_tEfNS_4arch4Sm90ELb0ELb1ELb1ELb1ELb1ELb1ELb0ELb0ELi2ELi1ELi2ELi1ELb1EEENS1_21CollectiveEpilogueBwdISD_SE_SG_Li256ELb1ELb0ELi1EEENS1_19SingleTileSchedulerILb1ELb0ELb0ELi128EEEEEEEEEvNT_6ParamsE,"ax",@progbits
	.align	128
.text._ZN7cutlass13device_kernelIN5flash11enable_sm90INS1_16FlashAttnBwdSm90INS1_25CollectiveMainloopBwdSm90ILi2ELi2ELi2EN4cute5tupleIJNS5_1CILi1EEES8_S8_EEENS6_IJNS7_ILi64EEENS7_ILi128EEENS7_ILi96EEEEEENS_6half_tEfNS_4arch4Sm90ELb0ELb1ELb1ELb1ELb1ELb1ELb0ELb0ELi2ELi1ELi2ELi1ELb1EEENS1_21CollectiveEpilogueBwdISD_SE_SG_Li256ELb1ELb0ELi1EEENS1_19SingleTileSchedulerILb1ELb0ELb0ELi128EEEEEEEEEvNT_6ParamsE:
        .type           _ZN7cutlass13device_kernelIN5flash11enable_sm90INS1_16FlashAttnBwdSm90INS1_25CollectiveMainloopBwdSm90ILi2ELi2ELi2EN4cute5tupleIJNS5_1CILi1EEES8_S8_EEENS6_IJNS7_ILi64EEENS7_ILi128EEENS7_ILi96EEEEEENS_6half_tEfNS_4arch4Sm90ELb0ELb1ELb1ELb1ELb1ELb1ELb0ELb0ELi2ELi1ELi2ELi1ELb1EEENS1_21CollectiveEpilogueBwdISD_SE_SG_Li256ELb1ELb0ELi1EEENS1_19SingleTileSchedulerILb1ELb0ELb0ELi128EEEEEEEEEvNT_6ParamsE,@function
        .size           _ZN7cutlass13device_kernelIN5flash11enable_sm90INS1_16FlashAttnBwdSm90INS1_25CollectiveMainloopBwdSm90ILi2ELi2ELi2EN4cute5tupleIJNS5_1CILi1EEES8_S8_EEENS6_IJNS7_ILi64EEENS7_ILi128EEENS7_ILi96EEEEEENS_6half_tEfNS_4arch4Sm90ELb0ELb1ELb1ELb1ELb1ELb1ELb0ELb0ELi2ELi1ELi2ELi1ELb1EEENS1_21CollectiveEpilogueBwdISD_SE_SG_Li256ELb1ELb0ELi1EEENS1_19SingleTileSchedulerILb1ELb0ELb0ELi128EEEEEEEEEvNT_6ParamsE,(.L_x_6566 - _ZN7cutlass13device_kernelIN5flash11enable_sm90INS1_16FlashAttnBwdSm90INS1_25CollectiveMainloopBwdSm90ILi2ELi2ELi2EN4cute5tupleIJNS5_1CILi1EEES8_S8_EEENS6_IJNS7_ILi64EEENS7_ILi128EEENS7_ILi96EEEEEENS_6half_tEfNS_4arch4Sm90ELb0ELb1ELb1ELb1ELb1ELb1ELb0ELb0ELi2ELi1ELi2ELi1ELb1EEENS1_21CollectiveEpilogueBwdISD_SE_SG_Li256ELb1ELb0ELi1EEENS1_19SingleTileSchedulerILb1ELb0ELb0ELi128EEEEEEEEEvNT_6ParamsE)
        .other          _ZN7cutlass13device_kernelIN5flash11enable_sm90INS1_16FlashAttnBwdSm90INS1_25CollectiveMainloopBwdSm90ILi2ELi2ELi2EN4cute5tupleIJNS5_1CILi1EEES8_S8_EEENS6_IJNS7_ILi64EEENS7_ILi128EEENS7_ILi96EEEEEENS_6half_tEfNS_4arch4Sm90ELb0ELb1ELb1ELb1ELb1ELb1ELb0ELb0ELi2ELi1ELi2ELi1ELb1EEENS1_21CollectiveEpilogueBwdISD_SE_SG_Li256ELb1ELb0ELi1EEENS1_19SingleTileSchedulerILb1ELb0ELb0ELi128EEEEEEEEEvNT_6ParamsE,@"STO_CUDA_ENTRY STV_DEFAULT"
_ZN7cutlass13device_kernelIN5flash11enable_sm90INS1_16FlashAttnBwdSm90INS1_25CollectiveMainloopBwdSm90ILi2ELi2ELi2EN4cute5tupleIJNS5_1CILi1EEES8_S8_EEENS6_IJNS7_ILi64EEENS7_ILi128EEENS7_ILi96EEEEEENS_6half_tEfNS_4arch4Sm90ELb0ELb1ELb1ELb1ELb1ELb1ELb0ELb0ELi2ELi1ELi2ELi1ELb1EEENS1_21CollectiveEpilogueBwdISD_SE_SG_Li256ELb1ELb0ELi1EEENS1_19SingleTileSchedulerILb1ELb0ELb0ELi128EEEEEEEEEvNT_6ParamsE:
        /* <DEDUP_REMOVED lines=24> */
.L_x_1678:
[----:B------:R-:W-:Y:S05]  /*0180*/  BSYNC B0 ;  /* 0x0000000000007941 */ /* 0x000fea0003800000 */
.L_x_1677:
        /* <DEDUP_REMOVED lines=37> */
.L_x_1679:
        /* <DEDUP_REMOVED lines=22> */
.L_x_1680:
[----:B------:R-:W-:Y:S01]  /*0540*/  PLOP3.LUT P0, PT, PT, PT, UP0, 0x80, 0x0 ;  /* 0x000000000000781c */ /* 0x000fe20003f0f008 */
[----:B------:R-:W-:Y:S01]  /*0550*/  NOP ;  /* 0x0000000000007918 */ /* 0x000fe20000000000 */
[----:B------:R-:W-:Y:S01]  /*0560*/  ULDC.64 UR46, c[0x0][0x208] ;  /* 0x00008200002e7ab9 */ /* 0x000fe20000000a00 */
[----:B------:R-:W-:Y:S01]  /*0570*/  BSSY B6, `(.L_x_1681) ;  /* 0x0000b96000067945 */ /* 0x000fe20003800000 */
[----:B-12-4-:R-:W-:Y:S09]  /*0580*/  BAR.SYNC.DEFER_BLOCKING 0x0 ;  /* 0x0000000000007b1d */ /* 0x016ff20000010000 */
[----:B------:R-:W-:Y:S05]  /*0590*/  @!P0 BRA `(.L_x_1682) ;  /* 0x0000006800688947 */ /* 0x000fea0003800000 */
.L_x_1683:
        /* <DEDUP_REMOVED lines=24> */
.L_x_1684:
        /* <DEDUP_REMOVED lines=14> */
.L_x_1686:
[----:B------:R-:W-:-:S05]  /*0800*/  ULDC UR4, c[0x0][0x8bc] ;  /* 0x00022f0000047ab9 */ /* 0x000fca0000000800 */
.L_x_1685:
        /* <DEDUP_REMOVED lines=19> */
.L_x_1688:
        /* <DEDUP_REMOVED lines=14> */
.L_x_1689:
        /* <DEDUP_REMOVED lines=11> */
.L_x_1690:
        /* <DEDUP_REMOVED lines=13> */
.L_x_1691:
        /* <DEDUP_REMOVED lines=66> */
.L_x_1692:
        /* <DEDUP_REMOVED lines=28> */
.L_x_1695:
        /* <DEDUP_REMOVED lines=15> */
.L_x_1694:
        /* <DEDUP_REMOVED lines=22> */
.L_x_1697:
        /* <DEDUP_REMOVED lines=15> */
.L_x_1696:
[----:B------:R-:W-:Y:S01]  /*14c0*/  SHF.R.S32.HI R19, RZ, 0x1f, R18 ;  /* 0x0000001fff137819 */ /* 0x000fe20000011412 */
[----:B------:R-:W-:-:S03]  /*14d0*/  UMOV UR4, 0xffffffff ;  /* 0xffffffff00047882 */ /* 0x000fc60000000000 */
[----:B------:R-:W-:-:S04]  /*14e0*/  LEA.HI R0, R19, R18, RZ, 0x7 ;  /* 0x0000001213007211 */ /* 0x000fc800078f38ff */
[----:B------:R-:W-:Y:S01]  /*14f0*/  SHF.R.S32.HI R17, RZ, 0x7, R0 ;  /* 0x00000007ff117819 */ /* 0x000fe20000011400 */
[----:B------:R-:W-:Y:S06]  /*1500*/  BRA.DIV UR4, `(.L_x_1698) ;  /* 0x000000aa04787947 */ /* 0x000fec000b800000 */
[----:B------:R1:W2:Y:S02]  /*1510*/  SHFL.IDX PT, R14, R17, RZ, 0x1f ;  /* 0x00001fff110e7589 */ /* 0x0002a400000e0000 */
.L_x_1821:
        /* <DEDUP_REMOVED lines=15> */
.L_x_1699:
        /* <DEDUP_REMOVED lines=19> */
.L_x_1701:
        /* <DEDUP_REMOVED lines=124> */
.L_x_1712:
[----:B------:R-:W-:-:S06]  /*1f00*/  UISETP.NE.AND UP0, UPT, UR11, 0x3, UPT ;  /* 0x000000030b00788c */ /* 0x000fcc000bf05270 */
[----:B------:R-:W-:-:S13]  /*1f10*/  PLOP3.LUT P6, PT, PT, PT, UP0, 0x80, 0x0 ;  /* 0x000000000000781c */ /* 0x000fda0003fcf008 */
[----:B-1----:R-:W-:Y:S05]  /*1f20*/  @!P6 BRA `(.L_x_1702) ;  /* 0x000000000004e947 */ /* 0x002fea0003800000 */
[----:B------:R-:W-:Y:S01]  /*1f30*/  BPT.TRAP 0x1 ;  /* 0x000000040000795c */ /* 0x000fe20000300000 */
.L_x_1702:
[----:B------:R-:W-:Y:S01]  /*1f40*/  R2UR UR7, R237 ;  /* 0x00000000ed0772ca */ /* 0x000fe200000e0000 */
[----:B------:R-:W-:-:S05]  /*1f50*/  IMAD.U32 R120, RZ, RZ, UR9 ;  /* 0x00000009ff787e24 */ /* 0x000fca000f8e00ff */
[----:B------:R-:W-:-:S07]  /*1f60*/  SHF.L.U32 R120, R120, 0x1f, RZ ;  /* 0x0000001f78787819 */ /* 0x000fce00000006ff */
[----:B------:R-:W-:-:S09]  /*1f70*/  ULEA UR7, UR4, UR7, 0x3 ;  /* 0x0000000704077291 */ /* 0x000fd2000f8e183f */
[----:B------:R1:W2:Y:S01]  /*1f80*/  SYNCS.PHASECHK.TRANS64.TRYWAIT P0, [UR7+0x26810], R120 ;  /* 0x02681078ff0075a7 */ /* 0x0002a20008000147 */
[----:B------:R-:W-:Y:S05]  /*1f90*/  @!P6 BRA `(.L_x_1703) ;  /* 0x000000000004e947 */ /* 0x000fea0003800000 */
[----:B------:R-:W-:Y:S01]  /*1fa0*/  BPT.TRAP 0x1 ;  /* 0x000000040000795c */ /* 0x000fe20000300000 */
.L_x_1703:
[----:B--2---:R-:W-:Y:S05]  /*1fb0*/  @P0 BRA `(.L_x_1704) ;  /* 0x0000000000080947 */ /* 0x004fea0003800000 */
[----:B------:R-:W2:Y:S02]  /*1fc0*/  SYNCS.PHASECHK.TRANS64.TRYWAIT P0, [UR7+0x26810], R120 ;  /* 0x02681078ff0075a7 */ /* 0x000ea40008000147 */
[----:B--2---:R-:W-:Y:S05]  /*1fd0*/  @!P0 BRA `(.L_x_1705) ;  /* 0x0000009c00f88947 */ /* 0x004fea0003800000 */
.L_x_1704:
        /* <DEDUP_REMOVED lines=66> */
.L_x_1706:
[----:B------:R1:W1:Y:S01]  /*2400*/  SYNCS.PHASECHK.TRANS64.TRYWAIT P0, [UR7+0x26830], R120 ;  /* 0x02683078ff0075a7 */ /* 0x0002620008000147 */
[----:B------:R-:W-:Y:S05]  /*2410*/  @!P6 BRA `(.L_x_1707) ;  /* 0x000000000004e947 */ /* 0x000fea0003800000 */
[----:B------:R-:W-:Y:S01]  /*2420*/  BPT.TRAP 0x1 ;  /* 0x000000040000795c */ /* 0x000fe20000300000 */
.L_x_1707:
        /* <DEDUP_REMOVED lines=50> */
.L_x_1708:
        /* <DEDUP_REMOVED lines=598> */
.L_x_1710:
        /* <DEDUP_REMOVED lines=48> */
.L_x_1711:
        /* <DEDUP_REMOVED lines=62> */
.L_x_1693:
        /* <DEDUP_REMOVED lines=150> */
.L_x_1714:
        /* <DEDUP_REMOVED lines=60> */
.L_x_1716:
[----:B------:R-:W-:Y:S05]  /*60b0*/  BSYNC B0 ;  /* 0x0000000000007941 */ /* 0x000fea0003800000 */
.L_x_1715:
        /* <DEDUP_REMOVED lines=22> */
.L_x_1718:
[----:B------:R-:W-:Y:S05]  /*6220*/  BSYNC B0 ;  /* 0x0000000000007941 */ /* 0x000fea0003800000 */
.L_x_1717:
        /* <DEDUP_REMOVED lines=26> */
.L_x_1720:
[----:B------:R-:W-:Y:S05]  /*63d0*/  BSYNC B0 ;  /* 0x0000000000007941 */ /* 0x000fea0003800000 */
.L_x_1719:
        /* <DEDUP_REMOVED lines=23> */
.L_x_1713:
        /* <DEDUP_REMOVED lines=41> */
.L_x_1721:
        /* <DEDUP_REMOVED lines=47> */
.L_x_1723:
[----:B------:R-:W-:Y:S05]  /*6ad0*/  BSYNC B0 ;  /* 0x0000000000007941 */ /* 0x000fea0003800000 */
.L_x_1722:
        /* <DEDUP_REMOVED lines=21> */
.L_x_1725:
[----:B------:R-:W-:Y:S05]  /*6c30*/  BSYNC B0 ;  /* 0x0000000000007941 */ /* 0x000fea0003800000 */
.L_x_1724:
        /* <DEDUP_REMOVED lines=25> */
.L_x_1727:
[----:B------:R-:W-:Y:S05]  /*6dd0*/  BSYNC B0 ;  /* 0x0000000000007941 */ /* 0x000fea0003800000 */
.L_x_1726:
        /* <DEDUP_REMOVED lines=22> */
.L_x_1682:
        /* <DEDUP_REMOVED lines=21> */
.L_x_1729:
        /* <DEDUP_REMOVED lines=13> */
.L_x_1731:
[----:B------:R-:W-:-:S05]  /*7160*/  ULDC UR4, c[0x0][0x8bc] ;  /* 0x00022f0000047ab9 */ /* 0x000fca0000000800 */
.L_x_1730:
        /* <DEDUP_REMOVED lines=26> */
[----:B------:R-:W-:Y:S01]  /*7310*/  ULDC UR10, c[0x0][0x280] ;  /* 0x0000a000000a7ab9 */ /* 0x000fe20000000800 */
[----:B-1----:R-:W-:-:S11]  /*7320*/  USHF.R.S32.HI UR15, URZ, 0x1f, UR7 ;  /* 0x0000001f3f0f7899 */ /* 0x002fd60008011407 */
[----:B--2---:R-:W-:Y:S02]  /*7330*/  @P0 R2UR UR4, R0 ;  /* 0x00000000000402ca */ /* 0x004fe400000e0000 */
[----:B------:R-:W-:-:S04]  /*7340*/  ISETP.NE.U32.AND P0, PT, RZ, UR8, PT ;  /* 0x00000008ff007c0c */ /* 0x000fc8000bf05070 */
        /* <DEDUP_REMOVED lines=14> */
.L_x_1732:
        /* <DEDUP_REMOVED lines=13> */
.L_x_1733:
        /* <DEDUP_REMOVED lines=12> */
.L_x_1734:
[----:B------:R-:W-:Y:S01]  /*75c0*/  UIADD3 UR8, -UR12, UR10, UR6 ;  /* 0x0000000a0c087290 */ /* 0x000fe2000fffe106 */
[----:B------:R-:W-:Y:S01]  /*75d0*/  ISETP.LE.AND P0, PT, RZ, UR22, PT ;  /* 0x00000016ff007c0c */ /* 0x000fe2000bf03270 */
[----:B------:R-:W-:Y:S01]  /*75e0*/  ULDC UR9, c[0x0][0x74c] ;  /* 0x0001d30000097ab9 */ /* 0x000fe20000000800 */
[----:B------:R-:W-:Y:S01]  /*75f0*/  ULDC UR20, c[0x0][0x288] ;  /* 0x0000a20000147ab9 */ /* 0x000fe20000000800 */
[----:B------:R-:W-:Y:S02]  /*7600*/  UIADD3 UR9, UR8, -UR9, URZ ;  /* 0x8000000908097290 */ /* 0x000fe4000fffe03f */
[----:B------:R-:W-:Y:S02]  /*7610*/  UIADD3 UR8, UR10, 0x3f, URZ ;  /* 0x0000003f0a087890 */ /* 0x000fe4000fffe03f */
[----:B------:R-:W-:Y:S02]  /*7620*/  USHF.R.S32.HI UR11, URZ, 0x1f, UR9 ;  /* 0x0000001f3f0b7899 */ /* 0x000fe40008011409 */
[----:B------:R-:W-:-:S02]  /*7630*/  USHF.R.S32.HI UR14, URZ, 0x1f, UR13 ;  /* 0x0000001f3f0e7899 */ /* 0x000fc4000801140d */
[----:B------:R-:W-:Y:S02]  /*7640*/  ULEA.HI UR11, UR11, UR9, URZ, 0x6 ;  /* 0x000000090b0b7291 */ /* 0x000fe4000f8f303f */
[----:B------:R-:W-:Y:S02]  /*7650*/  USHF.R.S32.HI UR9, URZ, 0x1f, UR8 ;  /* 0x0000001f3f097899 */ /* 0x000fe40008011408 */
[----:B------:R-:W-:Y:S02]  /*7660*/  USHF.R.S32.HI UR11, URZ, 0x6, UR11 ;  /* 0x000000063f0b7899 */ /* 0x000fe4000801140b */
[----:B------:R-:W-:Y:S02]  /*7670*/  ULEA.HI UR8, UR9, UR8, URZ, 0x6 ;  /* 0x0000000809087291 */ /* 0x000fe4000f8f303f */
[----:B------:R-:W-:Y:S02]  /*7680*/  UISETP.LT.AND UP1, UPT, URZ, UR11, UPT ;  /* 0x0000000b3f00728c */ /* 0x000fe4000bf21270 */
[----:B------:R-:W-:-:S02]  /*7690*/  USHF.R.S32.HI UR8, URZ, 0x6, UR8 ;  /* 0x000000063f087899 */ /* 0x000fc40008011408 */
[----:B------:R-:W-:Y:S02]  /*76a0*/  USEL UR16, UR13, URZ, !UP0 ;  /* 0x0000003f0d107287 */ /* 0x000fe4000c000000 */
[----:B------:R-:W-:Y:S02]  /*76b0*/  USEL UR9, URZ, UR11, !UP1 ;  /* 0x0000000b3f097287 */ /* 0x000fe4000c800000 */
[----:B------:R-:W-:Y:S01]  /*76c0*/  UIMAD UR13, UR13, UR20, URZ ;  /* 0x000000140d0d72a4 */ /* 0x000fe2000f8e023f */
[----:B------:R-:W-:Y:S01]  /*76d0*/  UMOV UR11, UR8 ;  /* 0x00000008000b7c82 */ /* 0x000fe20008000000 */
[----:B------:R-:W-:Y:S10]  /*76e0*/  @!P0 BRA `(.L_x_1735) ;  /* 0x0000000000208947 */ /* 0x000ff40003800000 */
[----:B------:R-:W-:-:S03]  /*76f0*/  UIADD3 UR6, UR6, 0xbf, UR10 ;  /* 0x000000bf06067890 */ /* 0x000fc6000fffe00a */
[----:B------:R-:W-:Y:S02]  /*7700*/  ULDC UR10, c[0x0][0x748] ;  /* 0x0001d200000a7ab9 */ /* 0x000fe40000000800 */
[----:B------:R-:W-:-:S04]  /*7710*/  UIADD3 UR6, UR6, UR10, -UR12 ;  /* 0x0000000a06067290 */ /* 0x000fc8000fffe80c */
[----:B------:R-:W-:-:S04]  /*7720*/  USHF.R.S32.HI UR10, URZ, 0x1f, UR6 ;  /* 0x0000001f3f0a7899 */ /* 0x000fc80008011406 */
[----:B------:R-:W-:-:S04]  /*7730*/  ULEA.HI UR10, UR10, UR6, URZ, 0x6 ;  /* 0x000000060a0a7291 */ /* 0x000fc8000f8f303f */
[----:B------:R-:W-:-:S04]  /*7740*/  USHF.R.S32.HI UR10, URZ, 0x6, UR10 ;  /* 0x000000063f0a7899 */ /* 0x000fc8000801140a */
[----:B------:R-:W-:-:S04]  /*7750*/  UISETP.LT.AND UP1, UPT, UR8, UR10, UPT ;  /* 0x0000000a0800728c */ /* 0x000fc8000bf21270 */
[----:B------:R-:W-:-:S12]  /*7760*/  USEL UR11, UR8, UR10, UP1 ;  /* 0x0000000a080b7287 */ /* 0x000fd80008800000 */
.L_x_1735:
[----:B------:R-:W-:Y:S02]  /*7770*/  UISETP.GT.AND UP1, UPT, UR11, UR9, UPT ;  /* 0x000000090b00728c */ /* 0x000fe4000bf24270 */
[----:B------:R-:W-:Y:S02]  /*7780*/  USEL UR21, UR14, URZ, !UP0 ;  /* 0x0000003f0e157287 */ /* 0x000fe4000c000000 */
[----:B------:R-:W-:Y:S02]  /*7790*/  UIADD3 UR23, UP0, UR13, UR7, URZ ;  /* 0x000000070d177290 */ /* 0x000fe4000ff1e03f */
[----:B------:R-:W-:Y:S02]  /*77a0*/  PLOP3.LUT P1, PT, PT, PT, UP1, 0x80, 0x0 ;  /* 0x000000000000781c */ /* 0x000fe40003f2f018 */
[----:B------:R-:W-:Y:S01]  /*77b0*/  ELECT P0, URZ, PT ;  /* 0x00000000003f782f */ /* 0x000fe20003800000 */
[----:B------:R-:W-:-:S10]  /*77c0*/  ULEA.HI.X.SX32 UR10, UR13, UR15, 0x1, UP0 ;  /* 0x0000000f0d0a7291 */ /* 0x000fd400080f0e3f */
[----:B------:R-:W-:Y:S05]  /*77d0*/  @!P1 BRA `(.L_x_1736) ;  /* 0x0000001000909947 */ /* 0x000fea0003800000 */
[----:B------:R-:W-:Y:S01]  /*77e0*/  ULDC.64 UR18, c[0x0][0x2d8] ;  /* 0x0000b60000127ab9 */ /* 0x000fe20000000a00 */
[----:B------:R-:W1:Y:S01]  /*77f0*/  S2R R0, SR_TID.X ;  /* 0x0000000000007919 */ /* 0x000e620000002100 */
[----:B------:R-:W-:Y:S02]  /*7800*/  UIMAD UR6, UR15, UR18, URZ ;  /* 0x000000120f0672a4 */ /* 0x000fe4000f8e023f */
[----:B------:R-:W-:Y:S02]  /*7810*/  UIMAD.WIDE.U32 UR12, UR7, UR18, URZ ;  /* 0x00000012070c72a5 */ /* 0x000fe4000f8e003f */
[----:B------:R-:W-:Y:S02]  /*7820*/  UIMAD UR19, UR7, UR19, UR6 ;  /* 0x00000013071372a4 */ /* 0x000fe4000f8e0206 */
[----:B------:R-:W-:Y:S02]  /*7830*/  UIADD3 UR7, -UR9, UR11, URZ ;  /* 0x0000000b09077290 */ /* 0x000fe4000fffe13f */
[----:B------:R-:W-:-:S02]  /*7840*/  UIADD3 UR6, UP0, UR4, UR12, URZ ;  /* 0x0000000c04067290 */ /* 0x000fc4000ff1e03f */
[----:B------:R-:W-:Y:S02]  /*7850*/  UIADD3 UR19, UR13, UR19, URZ ;  /* 0x000000130d137290 */ /* 0x000fe4000fffe03f */
[----:B------:R-:W-:Y:S02]  /*7860*/  ULOP3.LUT UR17, UR7, 0x1, URZ, 0xc0, !UPT ;  /* 0x0000000107117892 */ /* 0x000fe4000f8ec03f */
[----:B------:R-:W-:Y:S02]  /*7870*/  UIADD3.X UR7, UR5, UR19, URZ, UP0, !UPT ;  /* 0x0000001305077290 */ /* 0x000fe400087fe43f */
[----:B------:R-:W-:Y:S01]  /*7880*/  UISETP.NE.U32.AND UP0, UPT, UR17, 0x1, UPT ;  /* 0x000000011100788c */ /* 0x000fe2000bf05070 */
[----:B------:R-:W-:Y:S02]  /*7890*/  ULDC.64 UR14, c[0x0][0x2e0] ;  /* 0x0000b800000e7ab9 */ /* 0x000fe40000000a00 */
[----:B------:R-:W-:-:S03]  /*78a0*/  UIMAD UR18, UR21, UR14, URZ ;  /* 0x0000000e151272a4 */ /* 0x000fc6000f8e023f */
[----:B------:R-:W-:Y:S01]  /*78b0*/  PLOP3.LUT P1, PT, PT, PT, UP0, 0x80, 0x0 ;  /* 0x000000000000781c */ /* 0x000fe20003f2f008 */
[----:B------:R-:W-:Y:S02]  /*78c0*/  UIMAD.WIDE.U32 UR6, UR16, UR14, UR6 ;  /* 0x0000000e100672a5 */ /* 0x000fe4000f8e0006 */
[----:B------:R-:W-:Y:S01]  /*78d0*/  UIMAD UR18, UR16, UR15, UR18 ;  /* 0x0000000f101272a4 */ /* 0x000fe2000f8e0212 */
[----:B------:R-:W-:Y:S02]  /*78e0*/  ULDC UR21, c[0x0][0x760] ;  /* 0x0001d80000157ab9 */ /* 0x000fe40000000800 */
[----:B------:R-:W-:Y:S02]  /*78f0*/  UIMAD UR15, UR20, UR21, URZ ;  /* 0x00000015140f72a4 */ /* 0x000fe4000f8e023f */
[----:B------:R-:W-:Y:S01]  /*7900*/  UIADD3 UR24, UR7, UR18, URZ ;  /* 0x0000001207187290 */ /* 0x000fe2000fffe03f */
[----:B-1----:R-:W-:-:S04]  /*7910*/  LOP3.LUT R9, R0, 0x1f, RZ, 0xc0, !PT ;  /* 0x0000001f00097812 */ /* 0x002fc800078ec0ff */
[----:B------:R-:W-:Y:S07]  /*7920*/  @P1 BRA `(.L_x_1737) ;  /* 0x00000004006c1947 */ /* 0x000fee0003800000 */
        /* <DEDUP_REMOVED lines=11> */
.L_x_1740:
[----:B------:R-:W2:Y:S04]  /*79e0*/  LDG.E.STRONG.GPU R0, desc[UR46][R2.64] ;  /* 0x0000002e02007981 */ /* 0x000ea8000c1ef900 */
[----:B--2---:R-:W-:Y:S01]  /*79f0*/  CCTL.IVALL ;  /* 0x00000000ff00798f */ /* 0x004fe20002000000 */
[----:B------:R-:W-:Y:S05]  /*7a00*/  YIELD ;  /* 0x0000000000007946 */ /* 0x000fea0003800000 */
[----:B------:R-:W-:-:S13]  /*7a10*/  ISETP.NE.AND P1, PT, R0, UR22, PT ;  /* 0x0000001600007c0c */ /* 0x000fda000bf25270 */
[----:B------:R-:W-:Y:S05]  /*7a20*/  @P1 BRA `(.L_x_1740) ;  /* 0xfffffffc00ec1947 */ /* 0x000fea000383ffff */
.L_x_1739:
[----:B------:R-:W-:Y:S05]  /*7a30*/  BSYNC B0 ;  /* 0x0000000000007941 */ /* 0x000fea0003800000 */
.L_x_1738:
[----:B------:R-:W-:-:S03]  /*7a40*/  UMOV UR17, 0xffffffff ;  /* 0xffffffff00117882 */ /* 0x000fc60000000000 */
[----:B------:R-:W-:Y:S05]  /*7a50*/  BRA.DIV UR17, `(.L_x_1741) ;  /* 0x0000004611887947 */ /* 0x000fea000b800000 */
[----:B------:R-:W-:Y:S01]  /*7a60*/  NOP ;  /* 0x0000000000007918 */ /* 0x000fe20000000000 */
.L_x_1824:
        /* <DEDUP_REMOVED lines=22> */
.L_x_1743:
[----:B------:R-:W-:Y:S05]  /*7bd0*/  BSYNC B0 ;  /* 0x0000000000007941 */ /* 0x000fea0003800000 */
.L_x_1742:
        /* <DEDUP_REMOVED lines=20> */
.L_x_1745:
[----:B------:R-:W-:Y:S05]  /*7d20*/  BSYNC B0 ;  /* 0x0000000000007941 */ /* 0x000fea0003800000 */
.L_x_1744:
[----:B------:R-:W-:Y:S06]  /*7d30*/  BAR.ARV 0xa, 0xa0 ;  /* 0x0282800000007b1d */ /* 0x000fec0000002000 */
[----:B------:R-:W-:Y:S04]  /*7d40*/  BSSY B0, `(.L_x_1746) ;  /* 0x0000003000007945 */ /* 0x000fe80003800000 */
[----:B------:R-:W-:Y:S05]  /*7d50*/  @!P0 BRA `(.L_x_1747) ;  /* 0x0000000000048947 */ /* 0x000fea0003800000 */
[----:B------:R-:W-:-:S04]  /*7d60*/  DEPBAR.LE SB0, 0x0 ;  /* 0x000080000000791a */ /* 0x000fc80000000000 */
.L_x_1747:
[----:B------:R-:W-:Y:S05]  /*7d70*/  BSYNC B0 ;  /* 0x0000000000007941 */ /* 0x000fea0003800000 */
.L_x_1746:
        /* <DEDUP_REMOVED lines=19> */
.L_x_1749:
[----:B------:R-:W-:Y:S05]  /*7eb0*/  BSYNC B0 ;  /* 0x0000000000007941 */ /* 0x000fea0003800000 */
.L_x_1748:
[----:B------:R-:W-:Y:S01]  /*7ec0*/  UIADD3 UR17, UR9, 0x1, URZ ;  /* 0x0000000109117890 */ /* 0x000fe2000fffe03f */
[----:B------:R-:W-:Y:S11]  /*7ed0*/  BRA `(.L_x_1750) ;  /* 0x0000000000047947 */ /* 0x000ff60003800000 */
.L_x_1737:
[----:B------:R-:W-:-:S05]  /*7ee0*/  UMOV UR17, UR9 ;  /* 0x0000000900117c82 */ /* 0x000fca0008000000 */
.L_x_1750:
[----:B------:R-:W-:-:S04]  /*7ef0*/  UIADD3 UR9, UR9, 0x1, URZ ;  /* 0x0000000109097890 */ /* 0x000fc8000fffe03f */
[----:B------:R-:W-:-:S03]  /*7f00*/  UISETP.NE.AND UP0, UPT, UR11, UR9, UPT ;  /* 0x000000090b00728c */ /* 0x000fc6000bf05270 */
[----:B------:R-:W-:-:S03]  /*7f10*/  UMOV UR9, UR17 ;  /* 0x0000001100097c82 */ /* 0x000fc60008000000 */
[----:B------:R-:W-:-:S13]  /*7f20*/  PLOP3.LUT P1, PT, PT, PT, UP0, 0x80, 0x0 ;  /* 0x000000000000781c */ /* 0x000fda0003f2f008 */
[----:B------:R-:W-:Y:S05]  /*7f30*/  @!P1 BRA `(.L_x_1736) ;  /* 0x0000000800b89947 */ /* 0x000fea0003800000 */
[----:B------:R-:W-:Y:S01]  /*7f40*/  UMOV UR13, UR19 ;  /* 0x00000013000d7c82 */ /* 0x000fe20008000000 */
[----:B------:R-:W-:Y:S01]  /*7f50*/  ULDC.64 UR20, c[0x0][0x2c0] ;  /* 0x0000b00000147ab9 */ /* 0x000fe20000000a00 */
[----:B------:R-:W-:Y:S01]  /*7f60*/  UIMAD.WIDE.U32 UR12, UR16, UR14, UR12 ;  /* 0x0000000e100c72a5 */ /* 0x000fe2000f8e000c */
[----:B------:R-:W-:-:S03]  /*7f70*/  UMOV UR9, UR17 ;  /* 0x0000001100097c82 */ /* 0x000fc60008000000 */
[----:B------:R-:W-:-:S04]  /*7f80*/  UIADD3 UR4, UP0, UR4, UR12, URZ ;  /* 0x0000000c04047290 */ /* 0x000fc8000ff1e03f */
[----:B------:R-:W-:Y:S02]  /*7f90*/  UIADD3.X UR5, UR5, UR18, UR13, UP0, !UPT ;  /* 0x0000001205057290 */ /* 0x000fe400087fe40d */
[----:B------:R-:W-:-:S04]  /*7fa0*/  ULEA UR14, UP0, UR4, UR20, 0x2 ;  /* 0x00000014040e7291 */ /* 0x000fc8000f80103f */
[----:B------:R-:W-:Y:S02]  /*7fb0*/  ULEA.HI.X UR5, UR4, UR21, UR5, 0x2, UP0 ;  /* 0x0000001504057291 */ /* 0x000fe400080f1405 */
[----:B------:R-:W-:Y:S01]  /*7fc0*/  UIADD3 UR14, UP0, UR14, 0x3000, URZ ;  /* 0x000030000e0e7890 */ /* 0x000fe2000ff1e03f */
[----:B------:R-:W-:-:S03]  /*7fd0*/  UMOV UR4, URZ ;  /* 0x0000003f00047c82 */ /* 0x000fc60008000000 */
[----:B------:R-:W-:-:S12]  /*7fe0*/  UIADD3.X UR5, URZ, UR5, URZ, UP0, !UPT ;  /* 0x000000053f057290 */ /* 0x000fd800087fe43f */
.L_x_1775:
        /* <DEDUP_REMOVED lines=11> */
.L_x_1753:
[----:B------:R-:W2:Y:S04]  /*80a0*/  LDG.E.STRONG.GPU R0, desc[UR46][R2.64] ;  /* 0x0000002e02007981 */ /* 0x000ea8000c1ef900 */
[----:B--2---:R-:W-:Y:S01]  /*80b0*/  CCTL.IVALL ;  /* 0x00000000ff00798f */ /* 0x004fe20002000000 */
[----:B------:R-:W-:Y:S05]  /*80c0*/  YIELD ;  /* 0x0000000000007946 */ /* 0x000fea0003800000 */
[----:B------:R-:W-:-:S13]  /*80d0*/  ISETP.NE.AND P1, PT, R0, UR22, PT ;  /* 0x0000001600007c0c */ /* 0x000fda000bf25270 */
[----:B------:R-:W-:Y:S05]  /*80e0*/  @P1 BRA `(.L_x_1753) ;  /* 0xfffffffc00ec1947 */ /* 0x000fea000383ffff */
.L_x_1752:
[----:B------:R-:W-:Y:S05]  /*80f0*/  BSYNC B0 ;  /* 0x0000000000007941 */ /* 0x000fea0003800000 */
.L_x_1751:
[----:B------:R-:W-:-:S03]  /*8100*/  UMOV UR16, 0xffffffff ;  /* 0xffffffff00107882 */ /* 0x000fc60000000000 */
[----:B------:R-:W-:Y:S05]  /*8110*/  BRA.DIV UR16, `(.L_x_1754) ;  /* 0x0000003e10f47947 */ /* 0x000fea000b800000 */
[----:B------:R-:W-:Y:S01]  /*8120*/  NOP ;  /* 0x0000000000007918 */ /* 0x000fe20000000000 */
.L_x_1827:
        /* <DEDUP_REMOVED lines=9> */
[----:B------:R-:W-:-:S03]  /*81c0*/  UMOV UR27, 0x14f00000 ;  /* 0x14f00000001b7882 */ /* 0x000fc60000000000 */
[----:B------:R-:W-:Y:S02]  /*81d0*/  ULEA.HI.X.SX32 UR16, UR16, UR24, 0x1, UP0 ;  /* 0x0000001810107291 */ /* 0x000fe400080f0e3f */
[----:B------:R-:W-:-:S04]  /*81e0*/  ULEA UR18, UP0, UR26, UR18, 0x2 ;  /* 0x000000121a127291 */ /* 0x000fc8000f80103f */
[----:B------:R-:W-:-:S03]  /*81f0*/  ULEA.HI.X UR19, UR26, UR19, UR16, 0x2, UP0 ;  /* 0x000000131a137291 */ /* 0x000fc600080f1410 */
[----:B------:R-:W-:Y:S01]  /*8200*/  UMOV UR16, 0x300 ;  /* 0x0000030000107882 */ /* 0x000fe20000000000 */
[----:B------:R-:W-:Y:S01]  /*8210*/  UMOV UR26, 0x0 ;  /* 0x00000000001a7882 */ /* 0x000fe20000000000 */
[----:B-1----:R-:W-:-:S04]  /*8220*/  ULEA UR21, UR25, UR21, 0x18 ;  /* 0x0000001519157291 */ /* 0x002fc8000f8ec03f */
[----:B------:R-:W-:-:S09]  /*8230*/  UIADD3 UR21, UR21, 0xc000, URZ ;  /* 0x0000c00015157890 */ /* 0x000fd2000fffe03f */
[----:B------:R1:W-:Y:S02]  /*8240*/  UBLKRED.G.S.ADD.F32.RN [UR18], [UR21], UR16, desc[UR26] ;  /* 0x00001a12150073bb */ /* 0x0003e400080a1410 */
[----:B-1----:R0:W-:Y:S02]  /*8250*/  UTMACMDFLUSH ;  /* 0x00000000000079b7 */ /* 0x0021e40000000000 */
.L_x_1756:
[----:B------:R-:W-:Y:S05]  /*8260*/  BSYNC B0 ;  /* 0x0000000000007941 */ /* 0x000fea0003800000 */
.L_x_1755:
[----:B------:R-:W-:Y:S01]  /*8270*/  UIMAD UR16, UR17, 0x1800, UR4 ;  /* 0x00001800111078a4 */ /* 0x000fe2000f8e0204 */
[----:B------:R-:W-:Y:S06]  /*8280*/  BAR.SYNC.DEFER_BLOCKING 0xe, 0xa0 ;  /* 0x0382800000007b1d */ /* 0x000fec0000010000 */
[----:B------:R-:W-:Y:S01]  /*8290*/  UMOV UR18, UR14 ;  /* 0x0000000e00127c82 */ /* 0x000fe20008000000 */
[----:B------:R-:W-:Y:S01]  /*82a0*/  UMOV UR19, UR5 ;  /* 0x0000000500137c82 */ /* 0x000fe20008000000 */
[----:B------:R-:W-:Y:S01]  /*82b0*/  BSSY B0, `(.L_x_1757) ;  /* 0x000000d000007945 */ /* 0x000fe20003800000 */
[----:B------:R-:W-:-:S03]  /*82c0*/  UIMAD.WIDE UR18, UR16, 0x4, UR18 ;  /* 0x00000004101278a5 */ /* 0x000fc6000f8e0212 */
[----:B------:R-:W-:Y:S09]  /*82d0*/  @!P0 BRA `(.L_x_1758) ;  /* 0x0000000000288947 */ /* 0x000ff20003800000 */
        /* <DEDUP_REMOVED lines=10> */
.L_x_1758:
[----:B------:R-:W-:Y:S05]  /*8380*/  BSYNC B0 ;  /* 0x0000000000007941 */ /* 0x000fea0003800000 */
.L_x_1757:
[----:B------:R-:W-:Y:S06]  /*8390*/  BAR.ARV 0xa, 0xa0 ;  /* 0x0282800000007b1d */ /* 0x000fec0000002000 */
[----:B------:R-:W-:Y:S04]  /*83a0*/  BSSY B0, `(.L_x_1759) ;  /* 0x0000003000007945 */ /* 0x000fe80003800000 */
[----:B------:R-:W-:Y:S05]  /*83b0*/  @!P0 BRA `(.L_x_1760) ;  /* 0x0000000000048947 */ /* 0x000fea0003800000 */
[----:B------:R-:W-:-:S04]  /*83c0*/  DEPBAR.LE SB0, 0x0 ;  /* 0x000080000000791a */ /* 0x000fc80000000000 */
.L_x_1760:
[----:B------:R-:W-:Y:S05]  /*83d0*/  BSYNC B0 ;  /* 0x0000000000007941 */ /* 0x000fea0003800000 */
.L_x_1759:
        /* <DEDUP_REMOVED lines=19> */
.L_x_1762:
[----:B------:R-:W-:Y:S05]  /*8510*/  BSYNC B0 ;  /* 0x0000000000007941 */ /* 0x000fea0003800000 */
.L_x_1761:
        /* <DEDUP_REMOVED lines=9> */
.L_x_1765:
[----:B------:R-:W2:Y:S04]  /*85b0*/  LDG.E.STRONG.GPU R0, desc[UR46][R2.64] ;  /* 0x0000002e02007981 */ /* 0x000ea8000c1ef900 */
[----:B--2---:R-:W-:Y:S01]  /*85c0*/  CCTL.IVALL ;  /* 0x00000000ff00798f */ /* 0x004fe20002000000 */
[----:B------:R-:W-:Y:S05]  /*85d0*/  YIELD ;  /* 0x0000000000007946 */ /* 0x000fea0003800000 */
[----:B------:R-:W-:-:S13]  /*85e0*/  ISETP.NE.AND P1, PT, R0, UR22, PT ;  /* 0x0000001600007c0c */ /* 0x000fda000bf25270 */
[----:B------:R-:W-:Y:S05]  /*85f0*/  @P1 BRA `(.L_x_1765) ;  /* 0xfffffffc00ec1947 */ /* 0x000fea000383ffff */
.L_x_1764:
[----:B------:R-:W-:Y:S05]  /*8600*/  BSYNC B0 ;  /* 0x0000000000007941 */ /* 0x000fea0003800000 */
.L_x_1763:
[----:B------:R-:W-:-:S03]  /*8610*/  UMOV UR12, 0xffffffff ;  /* 0xffffffff000c7882 */ /* 0x000fc60000000000 */
[----:B------:R-:W-:Y:S05]  /*8620*/  BRA.DIV UR12, `(.L_x_1766) ;  /* 0x0000003a0ccc7947 */ /* 0x000fea000b800000 */
[----:B------:R-:W-:Y:S01]  /*8630*/  NOP ;  /* 0x0000000000007918 */ /* 0x000fe20000000000 */
.L_x_1830:
        /* <DEDUP_REMOVED lines=15> */
.L_x_1768:
[----:B------:R-:W-:Y:S05]  /*8730*/  BSYNC B0 ;  /* 0x0000000000007941 */ /* 0x000fea0003800000 */
.L_x_1767:
        /* <DEDUP_REMOVED lines=15> */
.L_x_1770:
[----:B------:R-:W-:Y:S05]  /*8830*/  BSYNC B0 ;  /* 0x0000000000007941 */ /* 0x000fea0003800000 */
.L_x_1769:
[----:B------:R-:W-:Y:S06]  /*8840*/  BAR.ARV 0xa, 0xa0 ;  /* 0x0282800000007b1d */ /* 0x000fec0000002000 */
[----:B------:R-:W-:Y:S04]  /*8850*/  BSSY B0, `(.L_x_1771) ;  /* 0x0000003000007945 */ /* 0x000fe80003800000 */
[----:B------:R-:W-:Y:S05]  /*8860*/  @!P0 BRA `(.L_x_1772) ;  /* 0x0000000000048947 */ /* 0x000fea0003800000 */
[----:B------:R-:W-:-:S04]  /*8870*/  DEPBAR.LE SB0, 0x0 ;  /* 0x000080000000791a */ /* 0x000fc80000000000 */
.L_x_1772:
[----:B------:R-:W-:Y:S05]  /*8880*/  BSYNC B0 ;  /* 0x0000000000007941 */ /* 0x000fea0003800000 */
.L_x_1771:
        /* <DEDUP_REMOVED lines=19> */
.L_x_1774:
[----:B------:R-:W-:Y:S05]  /*89c0*/  BSYNC B0 ;  /* 0x0000000000007941 */ /* 0x000fea0003800000 */
.L_x_1773:
[----:B------:R-:W-:Y:S02]  /*89d0*/  UIADD3 UR9, UR9, 0x2, URZ ;  /* 0x0000000209097890 */ /* 0x000fe4000fffe03f */
[----:B------:R-:W-:Y:S02]  /*89e0*/  UIADD3 UR4, UR4, 0x3000, URZ ;  /* 0x0000300004047890 */ /* 0x000fe4000fffe03f */
[----:B------:R-:W-:-:S06]  /*89f0*/  UISETP.GE.AND UP0, UPT, UR9, UR11, UPT ;  /* 0x0000000b0900728c */ /* 0x000fcc000bf06270 */
[----:B------:R-:W-:-:S13]  /*8a00*/  PLOP3.LUT P1, PT, PT, PT, UP0, 0x80, 0x0 ;  /* 0x000000000000781c */ /* 0x000fda0003f2f008 */
[----:B------:R-:W-:Y:S05]  /*8a10*/  @!P1 BRA `(.L_x_1775) ;  /* 0xfffffff400749947 */ /* 0x000fea000383ffff */
.L_x_1736:
        /* <DEDUP_REMOVED lines=41> */
.L_x_1778:
[----:B------:R-:W-:Y:S05]  /*8cb0*/  BSYNC B0 ;  /* 0x0000000000007941 */ /* 0x000fea0003800000 */
.L_x_1777:
[----:B------:R-:W-:Y:S05]  /*8cc0*/  BRA `(.L_x_1779) ;  /* 0x0000000000047947 */ /* 0x000fea0003800000 */
.L_x_1776:
[----:B------:R-:W-:-:S05]  /*8cd0*/  UMOV UR4, UR9 ;  /* 0x0000000900047c82 */ /* 0x000fca0008000000 */
.L_x_1779:
        /* <DEDUP_REMOVED lines=11> */
.L_x_1784:
        /* <DEDUP_REMOVED lines=24> */
.L_x_1781:
[----:B------:R-:W-:Y:S05]  /*8f10*/  BSYNC B0 ;  /* 0x0000000000007941 */ /* 0x000fea0003800000 */
.L_x_1780:
        /* <DEDUP_REMOVED lines=24> */
.L_x_1783:
[----:B------:R-:W-:Y:S05]  /*90a0*/  BSYNC B0 ;  /* 0x0000000000007941 */ /* 0x000fea0003800000 */
.L_x_1782:
[----:B------:R-:W-:Y:S02]  /*90b0*/  UIADD3 UR7, UR7, 0x2, URZ ;  /* 0x0000000207077890 */ /* 0x000fe4000fffe03f */
[----:B------:R-:W-:Y:S02]  /*90c0*/  ULEA UR5, UR19, UR5, 0x1 ;  /* 0x0000000513057291 */ /* 0x000fe4000f8e083f */
[----:B------:R-:W-:Y:S02]  /*90d0*/  ULEA UR6, UR19, UR6, 0x1 ;  /* 0x0000000613067291 */ /* 0x000fe4000f8e083f */
[----:B------:R-:W-:-:S13]  /*90e0*/  ISETP.NE.AND P0, PT, RZ, UR7, PT ;  /* 0x00000007ff007c0c */ /* 0x000fda000bf05270 */
[----:B------:R-:W-:Y:S05]  /*90f0*/  @!P0 BRA `(.L_x_1687) ;  /* 0x0000002c00748947 */ /* 0x000fea0003800000 */
[----:B------:R-:W-:Y:S05]  /*9100*/  BRA `(.L_x_1784) ;  /* 0xfffffffc00207947 */ /* 0x000fea000383ffff */
.L_x_1728:
        /* <DEDUP_REMOVED lines=14> */
.L_x_1785:
        /* <DEDUP_REMOVED lines=14> */
.L_x_1787:
[----:B------:R-:W-:-:S05]  /*92d0*/  ULDC UR4, c[0x0][0x8bc] ;  /* 0x00022f0000047ab9 */ /* 0x000fca0000000800 */
.L_x_1786:
        /* <DEDUP_REMOVED lines=59> */
.L_x_1789:
        /* <DEDUP_REMOVED lines=13> */
.L_x_1790:
        /* <DEDUP_REMOVED lines=8> */
.L_x_1791:
        /* <DEDUP_REMOVED lines=21> */
.L_x_1792:
        /* <DEDUP_REMOVED lines=50> */
.L_x_1831:
        /* <DEDUP_REMOVED lines=15> */
.L_x_1795:
        /* <DEDUP_REMOVED lines=127> */
.L_x_1806:
[----:B-123--:R-:W-:-:S04]  /*a530*/  SHF.L.U32 R18, R10, 0x1f, RZ ;  /* 0x0000001f0a127819 */ /* 0x00efc800000006ff */
[----:B------:R-:W2:Y:S02]  /*a540*/  SYNCS.PHASECHK.TRANS64.TRYWAIT P1, [R15+URZ+0x26840], R18 ;  /* 0x026840120f0075a7 */ /* 0x000ea4000802017f */
[----:B--2---:R-:W-:Y:S05]  /*a550*/  @!P1 BRA `(.L_x_1798) ;  /* 0x0000001c00309947 */ /* 0x004fea0003800000 */
.L_x_1832:
        /* <DEDUP_REMOVED lines=8> */
.L_x_1799:
        /* <DEDUP_REMOVED lines=44> */
.L_x_1833:
        /* <DEDUP_REMOVED lines=8> */
.L_x_1801:
        /* <DEDUP_REMOVED lines=44> */
.L_x_1834:
        /* <DEDUP_REMOVED lines=8> */
.L_x_1803:
        /* <DEDUP_REMOVED lines=38> */
.L_x_1836:
        /* <DEDUP_REMOVED lines=8> */
.L_x_1805:
        /* <DEDUP_REMOVED lines=44> */
.L_x_1797:
[----:B------:R-:W4:Y:S02]  /*b200*/  LDL.LU R4, [R1+0x8] ;  /* 0x0000080001047983 */ /* 0x000f240000300800 */
[----:B----4-:R-:W-:Y:S02]  /*b210*/  ISETP.NE.AND P1, PT, R4, RZ, PT ;  /* 0x000000ff0400720c */ /* 0x010fe40003f25270 */
[----:B------:R4:W5:Y:S11]  /*b220*/  LDL R4, [R1+0x4] ;  /* 0x0000040001047983 */ /* 0x0009760000100800 */
[----:B----4-:R-:W-:Y:S05]  /*b230*/  @!P1 BRA `(.L_x_1796) ;  /* 0x0000000400949947 */ /* 0x010fea0003800000 */
[----:B------:R-:W-:-:S04]  /*b240*/  SHF.L.U32 R12, R10, 0x1f, RZ ;  /* 0x0000001f0a0c7819 */ /* 0x000fc800000006ff */
[----:B------:R-:W4:Y:S02]  /*b250*/  SYNCS.PHASECHK.TRANS64.TRYWAIT P1, [R15+URZ+0x26840], R12 ;  /* 0x0268400c0f0075a7 */ /* 0x000f24000802017f */
[----:B----4-:R-:W-:Y:S05]  /*b260*/  @!P1 BRA `(.L_x_1807) ;  /* 0x0000001000409947 */ /* 0x010fea0003800000 */
.L_x_1837:
        /* <DEDUP_REMOVED lines=8> */
.L_x_1808:
        /* <DEDUP_REMOVED lines=41> */
.L_x_1838:
        /* <DEDUP_REMOVED lines=8> */
.L_x_1810:
        /* <DEDUP_REMOVED lines=41> */
.L_x_1796:
[----:B------:R-:W1:Y:S01]  /*b890*/  S2R R0, SR_TID.X ;  /* 0x0000000000007919 */ /* 0x000e620000002100 */
[----:B------:R-:W-:Y:S01]  /*b8a0*/  IMAD R3, R16, 0x8, R15 ;  /* 0x0000000810037824 */ /* 0x000fe200078e020f */
[----:B-1----:R-:W-:Y:S02]  /*b8b0*/  LOP3.LUT R2, R0, 0x7f, RZ, 0xc0, !PT ;  /* 0x0000007f00027812 */ /* 0x002fe400078ec0ff */
[----:B------:R-:W-:Y:S02]  /*b8c0*/  SHF.L.U32 R0, R10, 0x1f, RZ ;  /* 0x0000001f0a007819 */ /* 0x000fe400000006ff */
[----:B------:R-:W-:Y:S02]  /*b8d0*/  ISETP.NE.AND P1, PT, R2, RZ, PT ;  /* 0x000000ff0200720c */ /* 0x000fe40003f25270 */
[----:B------:R-:W1:Y:S02]  /*b8e0*/  SYNCS.PHASECHK.TRANS64.TRYWAIT P0, [R3+URZ+0x26840], R0 ;  /* 0x02684000030075a7 */ /* 0x000e64000800017f */
[----:B-1----:R-:W-:Y:S09]  /*b8f0*/  @!P0 BRA `(.L_x_1811) ;  /* 0x0000000800c48947 */ /* 0x002ff20003800000 */
.L_x_1839:
[----:B------:R-:W-:Y:S05]  /*b900*/  @P1 BRA `(.L_x_1812) ;  /* 0x0000000000181947 */ /* 0x000fea0003800000 */
[----:B------:R-:W1:Y:S01]  /*b910*/  S2R R2, SR_TID.X ;  /* 0x0000000000027919 */ /* 0x000e620000002100 */
[----:B------:R-:W-:-:S04]  /*b920*/  IMAD.MOV.U32 R0, RZ, RZ, 0x3100 ;  /* 0x00003100ff007424 */ /* 0x000fc800078e00ff */
[----:B------:R1:W-:Y:S02]  /*b930*/  SYNCS.ARRIVE.TRANS64 RZ, [R3+URZ+0x26830], R0 ;  /* 0x0268300003ff79a7 */ /* 0x0003e4000800003f */
[----:B-1----:R-:W-:-:S13]  /*b940*/  LOP3.LUT P0, RZ, R2, 0x1f, RZ, 0xc0, !PT ;  /* 0x0000001f02ff7812 */ /* 0x002fda000780c0ff */
[----:B------:R-:W-:Y:S05]  /*b950*/  @!P0 BRA `(.L_x_1812) ;  /* 0x0000000000048947 */ /* 0x000fea0003800000 */
[----:B------:R-:W-:Y:S01]  /*b960*/  BPT.TRAP 0x1 ;  /* 0x000000040000795c */ /* 0x000fe20000300000 */
.L_x_1812:
        /* <DEDUP_REMOVED lines=48> */
.L_x_1793:
[----:B------:R-:W-:Y:S05]  /*bc70*/  BSYNC B0 ;  /* 0x0000000000007941 */ /* 0x000fea0003800000 */
.L_x_1788:
[----:B------:R-:W-:-:S03]  /*bc80*/  UMOV UR8, 0xffffffff ;  /* 0xffffffff00087882 */ /* 0x000fc60000000000 */
[----:B------:R-:W-:Y:S05]  /*bc90*/  BRA.DIV UR8, `(.L_x_1813) ;  /* 0x0000000608f07947 */ /* 0x000fea000b800000 */
[----:B------:R-:W-:-:S13]  /*bca0*/  ELECT P6, URZ, PT ;  /* 0x00000000003f782f */ /* 0x000fda00038c0000 */
.L_x_1842:
[----:B------:R-:W-:Y:S05]  /*bcb0*/  @!P6 BRA `(.L_x_1687) ;  /* 0x000000000084e947 */ /* 0x000fea0003800000 */
[----:B------:R-:W-:-:S06]  /*bcc0*/  ULOP3.LUT UR8, UR38, 0x2, URZ, 0xfc, !UPT ;  /* 0x0000000226087892 */ /* 0x000fcc000f8efc3f */
[----:B------:R-:W-:-:S05]  /*bcd0*/  IMAD.U32 R2, RZ, RZ, UR8 ;  /* 0x00000008ff027e24 */ /* 0x000fca000f8e00ff */
[----:B------:R-:W-:-:S13]  /*bce0*/  ISETP.NE.AND P2, PT, R2, 0x3, PT ;  /* 0x000000030200780c */ /* 0x000fda0003f45270 */
[----:B------:R-:W-:Y:S05]  /*bcf0*/  @!P2 BRA `(.L_x_1814) ;  /* 0x000000000004a947 */ /* 0x000fea0003800000 */
[----:B---3--:R-:W-:Y:S01]  /*bd00*/  BPT.TRAP 0x1 ;  /* 0x000000040000795c */ /* 0x008fe20000300000 */
.L_x_1814:
        /* <DEDUP_REMOVED lines=15> */
.L_x_1843:
[----:B------:R-:W2:Y:S02]  /*be00*/  SYNCS.PHASECHK.TRANS64.TRYWAIT P0, [R3+URZ], R2 ;  /* 0x00000002030075a7 */ /* 0x000ea4000800017f */
[----:B--2---:R-:W-:Y:S05]  /*be10*/  @!P0 BRA `(.L_x_1816) ;  /* 0x0000000400c48947 */ /* 0x004fea0003800000 */
.L_x_1844:
[----:B------:R-:W-:Y:S05]  /*be20*/  @!P2 BRA `(.L_x_1817) ;  /* 0x000000000004a947 */ /* 0x000fea0003800000 */
[----:B---3--:R-:W-:Y:S01]  /*be30*/  BPT.TRAP 0x1 ;  /* 0x000000040000795c */ /* 0x008fe20000300000 */
.L_x_1817:
[----:B--2---:R-:W-:-:S04]  /*be40*/  VIADD R3, R8, 0x26840 ;  /* 0x0002684008037836 */ /* 0x004fc80000000000 */
[----:B------:R-:W-:-:S04]  /*be50*/  IMAD R5, R0, 0x8, R3 ;  /* 0x0000000800057824 */ /* 0x000fc800078e0203 */
[----:B------:R-:W2:Y:S02]  /*be60*/  SYNCS.PHASECHK.TRANS64.TRYWAIT P0, [R5+URZ], R4 ;  /* 0x00000004050075a7 */ /* 0x000ea4000800017f */
[----:B--2---:R-:W-:Y:S05]  /*be70*/  @!P0 BRA `(.L_x_1818) ;  /* 0x0000000400c08947 */ /* 0x004fea0003800000 */
.L_x_1845:
[----:B------:R-:W-:-:S07]  /*be80*/  IMAD R3, R6, 0x8, R3 ;  /* 0x0000000806037824 */ /* 0x000fce00078e0203 */
.L_x_1819:
[----:B----4-:R4:W1:Y:S02]  /*be90*/  SYNCS.PHASECHK.TRANS64.TRYWAIT P0, [R3+URZ], R2 ;  /* 0x00000002030075a7 */ /* 0x010864000800017f */
[----:B-1----:R-:W-:Y:S05]  /*bea0*/  @!P0 NANOSLEEP.SYNCS 0x989680 ;  /* 0x009896800000895d */ /* 0x002fea0003900000 */
[----:B------:R-:W1:Y:S02]  /*beb0*/  @!P0 SYNCS.PHASECHK.TRANS64 P0, [R3+URZ], R2 ;  /* 0x00000002030085a7 */ /* 0x000e64000800007f */
[----:B-1----:R-:W-:Y:S05]  /*bec0*/  @!P0 BRA `(.L_x_1819) ;  /* 0xfffffffc00f08947 */ /* 0x002fea000383ffff */
.L_x_1687:
[----:B---3--:R-:W-:Y:S05]  /*bed0*/  BSYNC B6 ;  /* 0x0000000000067941 */ /* 0x008fea0003800000 */
.L_x_1681:
[----:B------:R-:W-:Y:S05]  /*bee0*/  EXIT ;  /* 0x000000000000794d */ /* 0x000fea0003800000 */
.L_x_1698:
[----:B------:R-:W-:Y:S02]  /*bef0*/  IMAD.MOV.U32 R13, RZ, RZ, R17 ;  /* 0x000000ffff0d7224 */ /* 0x000fe400078e0011 */
[----:B------:R-:W-:Y:S02]  /*bf00*/  IMAD.MOV.U32 R12, RZ, RZ, RZ ;  /* 0x000000ffff0c7224 */ /* 0x000fe400078e00ff */
[----:B------:R-:W-:Y:S02]  /*bf10*/  IMAD.MOV.U32 R11, RZ, RZ, 0x1f ;  /* 0x0000001fff0b7424 */ /* 0x000fe400078e00ff */
[----:B------:R-:W-:-:S07]  /*bf20*/  IMAD.MOV.U32 R15, RZ, RZ, -0x1 ;  /* 0xffffffffff0f7424 */ /* 0x000fce00078e00ff */
[----:B------:R-:W-:Y:S05]  /*bf30*/  WARPSYNC.COLLECTIVE R15, `(.L_x_1820) ;  /* 0x000000000f087348 */ /* 0x000fea0003c00000 */
[----:B------:R1:W2:Y:S02]  /*bf40*/  SHFL.IDX P6, R14, R13, R12, R11 ;  /* 0x0000000c0d0e7389 */ /* 0x0002a400000c000b */
[----:B-12---:R-:W-:Y:S01]  /*bf50*/  ENDCOLLECTIVE ;  /* 0x000000000000791b */ /* 0x006fe20003800000 */
.L_x_1820:
[----:B------:R-:W-:Y:S05]  /*bf60*/  BRA `(.L_x_1821) ;  /* 0xffffff54006c7947 */ /* 0x000fea000383ffff */
.L_x_1700:
[----:B--2---:R2:W3:Y:S02]  /*bf70*/  SYNCS.PHASECHK.TRANS64.TRYWAIT P0, [R237+URZ+0x26800], R4 ;  /* 0x02680004ed0075a7 */ /* 0x0044e4000800017f */
[----:B---3--:R-:W-:Y:S05]  /*bf80*/  @!P0 NANOSLEEP.SYNCS 0x989680 ;  /* 0x009896800000895d */ /* 0x008fea0003900000 */
[----:B------:R-:W3:Y:S02]  /*bf90*/  @!P0 SYNCS.PHASECHK.TRANS64 P0, [R237+URZ+0x26800], R4 ;  /* 0x02680004ed0085a7 */ /* 0x000ee4000800007f */
[----:B---3--:R-:W-:Y:S05]  /*bfa0*/  @!P0 BRA `(.L_x_1700) ;  /* 0xfffffffc00f08947 */ /* 0x008fea000383ffff */
[----:B------:R-:W-:Y:S05]  /*bfb0*/  BRA `(.L_x_1699) ;  /* 0xffffff5400947947 */ /* 0x000fea000383ffff */
.L_x_1705:
[----:B--2---:R-:W-:-:S04]  /*bfc0*/  IMAD.U32 R5, RZ, RZ, UR7 ;  /* 0x00000007ff057e24 */ /* 0x004fc8000f8e00ff */
[----:B------:R2:W3:Y:S03]  /*bfd0*/  SYNCS.PHASECHK.TRANS64.TRYWAIT P0, [R5+URZ+0x26810], R120 ;  /* 0x02681078050075a7 */ /* 0x0004e6000800017f */
[----:B---3--:R-:W-:Y:S05]  /*bfe0*/  @!P0 NANOSLEEP.SYNCS 0x989680 ;  /* 0x009896800000895d */ /* 0x008fea0003900000 */
[----:B------:R-:W3:Y:S02]  /*bff0*/  @!P0 SYNCS.PHASECHK.TRANS64 P0, [R5+URZ+0x26810], R120 ;  /* 0x02681078050085a7 */ /* 0x000ee4000800007f */
[----:B---3--:R-:W-:Y:S05]  /*c000*/  @!P0 BRA `(.L_x_1705) ;  /* 0xfffffffc00ec8947 */ /* 0x008fea000383ffff */
[----:B------:R-:W-:Y:S05]  /*c010*/  BRA `(.L_x_1704) ;  /* 0xffffff5c00f07947 */ /* 0x000fea000383ffff */
.L_x_1709:
[----:B------:R-:W-:-:S04]  /*c020*/  IMAD.U32 R121, RZ, RZ, UR7 ;  /* 0x00000007ff797e24 */ /* 0x000fc8000f8e00ff */
[----:B------:R1:W1:Y:S03]  /*c030*/  SYNCS.PHASECHK.TRANS64.TRYWAIT P0, [R121+URZ+0x26830], R120 ;  /* 0x02683078790075a7 */ /* 0x000266000800017f */
[----:B-1----:R-:W-:Y:S05]  /*c040*/  @!P0 NANOSLEEP.SYNCS 0x989680 ;  /* 0x009896800000895d */ /* 0x002fea0003900000 */
[----:B------:R-:W1:Y:S02]  /*c050*/  @!P0 SYNCS.PHASECHK.TRANS64 P0, [R121+URZ+0x26830], R120 ;  /* 0x02683078790085a7 */ /* 0x000e64000800007f */
[----:B-1----:R-:W-:Y:S05]  /*c060*/  @!P0 BRA `(.L_x_1709) ;  /* 0xfffffffc00ec8947 */ /* 0x002fea000383ffff */
[----:B------:R-:W-:Y:S05]  /*c070*/  BRA `(.L_x_1708) ;  /* 0xffffff6400b47947 */ /* 0x000fea000383ffff */
.L_x_1741:
[----:B------:R-:W-:Y:S01]  /*c080*/  BSSY B0, `(.L_x_1822) ;  /* 0x0000005000007945 */ /* 0x000fe20003800000 */
[----:B------:R-:W-:-:S07]  /*c090*/  IMAD.MOV.U32 R15, RZ, RZ, -0x1 ;  /* 0xffffffffff0f7424 */ /* 0x000fce00078e00ff */
[----:B------:R-:W-:Y:S05]  /*c0a0*/  WARPSYNC.COLLECTIVE R15, `(.L_x_1823) ;  /* 0x000000000f087348 */ /* 0x000fea0003c00000 */
[----:B------:R-:W-:Y:S01]  /*c0b0*/  NOP ;  /* 0x0000000000007918 */ /* 0x000fe20000000000 */
[----:B------:R-:W-:Y:S01]  /*c0c0*/  ENDCOLLECTIVE ;  /* 0x000000000000791b */ /* 0x000fe20003800000 */
.L_x_1823:
[----:B------:R-:W-:Y:S05]  /*c0d0*/  BSYNC B0 ;  /* 0x0000000000007941 */ /* 0x000fea0003800000 */
.L_x_1822:
[----:B------:R-:W-:Y:S05]  /*c0e0*/  BRA `(.L_x_1824) ;  /* 0xffffffb800607947 */ /* 0x000fea000383ffff */
.L_x_1754:
[----:B------:R-:W-:Y:S01]  /*c0f0*/  BSSY B0, `(.L_x_1825) ;  /* 0x0000005000007945 */ /* 0x000fe20003800000 */
[----:B------:R-:W-:-:S07]  /*c100*/  IMAD.MOV.U32 R15, RZ, RZ, -0x1 ;  /* 0xffffffffff0f7424 */ /* 0x000fce00078e00ff */
[----:B------:R-:W-:Y:S05]  /*c110*/  WARPSYNC.COLLECTIVE R15, `(.L_x_1826) ;  /* 0x000000000f087348 */ /* 0x000fea0003c00000 */
[----:B------:R-:W-:Y:S01]  /*c120*/  NOP ;  /* 0x0000000000007918 */ /* 0x000fe20000000000 */
[----:B------:R-:W-:Y:S01]  /*c130*/  ENDCOLLECTIVE ;  /* 0x000000000000791b */ /* 0x000fe20003800000 */
.L_x_1826:
[----:B------:R-:W-:Y:S05]  /*c140*/  BSYNC B0 ;  /* 0x0000000000007941 */ /* 0x000fea0003800000 */
.L_x_1825:
[----:B------:R-:W-:Y:S05]  /*c150*/  BRA `(.L_x_1827) ;  /* 0xffffffbc00f47947 */ /* 0x000fea000383ffff */
.L_x_1766:
[----:B------:R-:W-:Y:S01]  /*c160*/  BSSY B0, `(.L_x_1828) ;  /* 0x0000005000007945 */ /* 0x000fe20003800000 */
[----:B------:R-:W-:-:S07]  /*c170*/  IMAD.MOV.U32 R15, RZ, RZ, -0x1 ;  /* 0xffffffffff0f7424 */ /* 0x000fce00078e00ff */
[----:B------:R-:W-:Y:S05]  /*c180*/  WARPSYNC.COLLECTIVE R15, `(.L_x_1829) ;  /* 0x000000000f087348 */ /* 0x000fea0003c00000 */
[----:B------:R-:W-:Y:S01]  /*c190*/  NOP ;  /* 0x0000000000007918 */ /* 0x000fe20000000000 */
[----:B------:R-:W-:Y:S01]  /*c1a0*/  ENDCOLLECTIVE ;  /* 0x000000000000791b */ /* 0x000fe20003800000 */
.L_x_1829:
[----:B------:R-:W-:Y:S05]  /*c1b0*/  BSYNC B0 ;  /* 0x0000000000007941 */ /* 0x000fea0003800000 */
.L_x_1828:
[----:B------:R-:W-:Y:S05]  /*c1c0*/  BRA `(.L_x_1830) ;  /* 0xffffffc4001c7947 */ /* 0x000fea000383ffff */
.L_x_1794:
[----:B-1----:R1:W2:Y:S02]  /*c1d0*/  SYNCS.PHASECHK.TRANS64.TRYWAIT P0, [R15+URZ+0x26820], R0 ;  /* 0x026820000f0075a7 */ /* 0x0022a4000800017f */
[----:B--2---:R-:W-:Y:S05]  /*c1e0*/  @!P0 NANOSLEEP.SYNCS 0x989680 ;  /* 0x009896800000895d */ /* 0x004fea0003900000 */
[----:B------:R-:W2:Y:S02]  /*c1f0*/  @!P0 SYNCS.PHASECHK.TRANS64 P0, [R15+URZ+0x26820], R0 ;  /* 0x026820000f0085a7 */ /* 0x000ea4000800007f */
[----:B--2---:R-:W-:Y:S05]  /*c200*/  @!P0 BRA `(.L_x_1794) ;  /* 0xfffffffc00f08947 */ /* 0x004fea000383ffff */
[----:B------:R-:W-:Y:S05]  /*c210*/  BRA `(.L_x_1831) ;  /* 0xffffffd8008c7947 */ /* 0x000fea000383ffff */
.L_x_1798:
[----:B--2---:R2:W3:Y:S02]  /*c220*/  SYNCS.PHASECHK.TRANS64.TRYWAIT P1, [R15+URZ+0x26840], R18 ;  /* 0x026840120f0075a7 */ /* 0x0044e4000802017f */
[----:B---3--:R-:W-:Y:S05]  /*c230*/  @!P1 NANOSLEEP.SYNCS 0x989680 ;  /* 0x009896800000995d */ /* 0x008fea0003900000 */
[----:B------:R-:W3:Y:S02]  /*c240*/  @!P1 SYNCS.PHASECHK.TRANS64 P1, [R15+URZ+0x26840], R18 ;  /* 0x026840120f0095a7 */ /* 0x000ee4000802007f */
[----:B---3--:R-:W-:Y:S05]  /*c250*/  @!P1 BRA `(.L_x_1798) ;  /* 0xfffffffc00f09947 */ /* 0x008fea000383ffff */
[----:B------:R-:W-:Y:S05]  /*c260*/  BRA `(.L_x_1832) ;  /* 0xffffffe000bc7947 */ /* 0x000fea000383ffff */
.L_x_1800:
[----:B-1----:R1:W3:Y:S02]  /*c270*/  SYNCS.PHASECHK.TRANS64.TRYWAIT P1, [R15+URZ+0x26828], R18 ;  /* 0x026828120f0075a7 */ /* 0x0022e4000802017f */
[----:B---3--:R-:W-:Y:S05]  /*c280*/  @!P1 NANOSLEEP.SYNCS 0x989680 ;  /* 0x009896800000995d */ /* 0x008fea0003900000 */
[----:B------:R-:W3:Y:S02]  /*c290*/  @!P1 SYNCS.PHASECHK.TRANS64 P1, [R15+URZ+0x26828], R18 ;  /* 0x026828120f0095a7 */ /* 0x000ee4000802007f */
[----:B---3--:R-:W-:Y:S05]  /*c2a0*/  @!P1 BRA `(.L_x_1800) ;  /* 0xfffffffc00f09947 */ /* 0x008fea000383ffff */
[----:B------:R-:W-:Y:S05]  /*c2b0*/  BRA `(.L_x_1833) ;  /* 0xffffffe400787947 */ /* 0x000fea000383ffff */
.L_x_1802:
[----:B---3--:R3:W4:Y:S02]  /*c2c0*/  SYNCS.PHASECHK.TRANS64.TRYWAIT P1, [R15+URZ+0x26848], R18 ;  /* 0x026848120f0075a7 */ /* 0x008724000802017f */
[----:B----4-:R-:W-:Y:S05]  /*c2d0*/  @!P1 NANOSLEEP.SYNCS 0x989680 ;  /* 0x009896800000995d */ /* 0x010fea0003900000 */
[----:B------:R-:W4:Y:S02]  /*c2e0*/  @!P1 SYNCS.PHASECHK.TRANS64 P1, [R15+URZ+0x26848], R18 ;  /* 0x026848120f0095a7 */ /* 0x000f24000802007f */
[----:B----4-:R-:W-:Y:S05]  /*c2f0*/  @!P1 BRA `(.L_x_1802) ;  /* 0xfffffffc00f09947 */ /* 0x010fea000383ffff */
[----:B------:R-:W-:Y:S05]  /*c300*/  BRA `(.L_x_1834) ;  /* 0xffffffe800347947 */ /* 0x000fea000383ffff */
.L_x_1804:
[----:B------:R-:W-:-:S07]  /*c310*/  SHF.L.U32 R4, R10, 0x1f, RZ ;  /* 0x0000001f0a047819 */ /* 0x000fce00000006ff */
.L_x_1835:
[----:B----4-:R4:W1:Y:S02]  /*c320*/  SYNCS.PHASECHK.TRANS64.TRYWAIT P1, [R15+URZ+0x26820], R4 ;  /* 0x026820040f0075a7 */ /* 0x010864000802017f */
[----:B-1----:R-:W-:Y:S05]  /*c330*/  @!P1 NANOSLEEP.SYNCS 0x989680 ;  /* 0x009896800000995d */ /* 0x002fea0003900000 */
[----:B------:R-:W1:Y:S02]  /*c340*/  @!P1 SYNCS.PHASECHK.TRANS64 P1, [R15+URZ+0x26820], R4 ;  /* 0x026820040f0095a7 */ /* 0x000e64000802007f */
[----:B-1----:R-:W-:Y:S05]  /*c350*/  @!P1 BRA `(.L_x_1835) ;  /* 0xfffffffc00f09947 */ /* 0x002fea000383ffff */
[----:B------:R-:W-:Y:S05]  /*c360*/  BRA `(.L_x_1836) ;  /* 0xffffffe800d47947 */ /* 0x000fea000383ffff */
.L_x_1807:
[----:B----4-:R4:W1:Y:S02]  /*c370*/  SYNCS.PHASECHK.TRANS64.TRYWAIT P1, [R15+URZ+0x26840], R12 ;  /* 0x0268400c0f0075a7 */ /* 0x010864000802017f */
[----:B-1----:R-:W-:Y:S05]  /*c380*/  @!P1 NANOSLEEP.SYNCS 0x989680 ;  /* 0x009896800000995d */ /* 0x002fea0003900000 */
[----:B------:R-:W1:Y:S02]  /*c390*/  @!P1 SYNCS.PHASECHK.TRANS64 P1, [R15+URZ+0x26840], R12 ;  /* 0x0268400c0f0095a7 */ /* 0x000e64000802007f */
[----:B-1----:R-:W-:Y:S05]  /*c3a0*/  @!P1 BRA `(.L_x_1807) ;  /* 0xfffffffc00f09947 */ /* 0x002fea000383ffff */
[----:B------:R-:W-:Y:S05]  /*c3b0*/  BRA `(.L_x_1837) ;  /* 0xffffffec00ac7947 */ /* 0x000fea000383ffff */
.L_x_1809:
[----:B-1----:R1:W2:Y:S02]  /*c3c0*/  SYNCS.PHASECHK.TRANS64.TRYWAIT P1, [R15+URZ+0x26828], R12 ;  /* 0x0268280c0f0075a7 */ /* 0x0022a4000802017f */
[----:B--2---:R-:W-:Y:S05]  /*c3d0*/  @!P1 NANOSLEEP.SYNCS 0x989680 ;  /* 0x009896800000995d */ /* 0x004fea0003900000 */
[----:B------:R-:W2:Y:S02]  /*c3e0*/  @!P1 SYNCS.PHASECHK.TRANS64 P1, [R15+URZ+0x26828], R12 ;  /* 0x0268280c0f0095a7 */ /* 0x000ea4000802007f */
[----:B--2---:R-:W-:Y:S05]  /*c3f0*/  @!P1 BRA `(.L_x_1809) ;  /* 0xfffffffc00f09947 */ /* 0x004fea000383ffff */
[----:B------:R-:W-:Y:S05]  /*c400*/  BRA `(.L_x_1838) ;  /* 0xfffffff0005c7947 */ /* 0x000fea000383ffff */
.L_x_1811:
[----:B------:R1:W1:Y:S02]  /*c410*/  SYNCS.PHASECHK.TRANS64.TRYWAIT P0, [R3+URZ+0x26840], R0 ;  /* 0x02684000030075a7 */ /* 0x000264000800017f */
[----:B-1----:R-:W-:Y:S05]  /*c420*/  @!P0 NANOSLEEP.SYNCS 0x989680 ;  /* 0x009896800000895d */ /* 0x002fea0003900000 */
[----:B------:R-:W1:Y:S02]  /*c430*/  @!P0 SYNCS.PHASECHK.TRANS64 P0, [R3+URZ+0x26840], R0 ;  /* 0x02684000030085a7 */ /* 0x000e64000800007f */
[----:B-1----:R-:W-:Y:S05]  /*c440*/  @!P0 BRA `(.L_x_1811) ;  /* 0xfffffffc00f08947 */ /* 0x002fea000383ffff */
[----:B------:R-:W-:Y:S05]  /*c450*/  BRA `(.L_x_1839) ;  /* 0xfffffff400287947 */ /* 0x000fea000383ffff */
.L_x_1813:
[----:B------:R-:W-:Y:S01]  /*c460*/  BSSY B0, `(.L_x_1840) ;  /* 0x0000006000007945 */ /* 0x000fe20003800000 */
[----:B------:R-:W-:-:S07]  /*c470*/  IMAD.MOV.U32 R15, RZ, RZ, -0x1 ;  /* 0xffffffffff0f7424 */ /* 0x000fce00078e00ff */
[----:B---3--:R-:W-:Y:S05]  /*c480*/  WARPSYNC.COLLECTIVE R15, `(.L_x_1841) ;  /* 0x000000000f0c7348 */ /* 0x008fea0003c00000 */
[----:B------:R-:W-:Y:S02]  /*c490*/  ELECT P6, UR62, PT ;  /* 0x00000000003e782f */ /* 0x000fe400038c0000 */
[----:B------:R-:W-:Y:S01]  /*c4a0*/  MOV R14, UR62 ;  /* 0x0000003e000e7c02 */ /* 0x000fe20008000f00 */
[----:B---3--:R-:W-:Y:S10]  /*c4b0*/  ENDCOLLECTIVE ;  /* 0x000000000000791b */ /* 0x008ff40003800000 */
.L_x_1841:
[----:B------:R-:W-:Y:S05]  /*c4c0*/  BSYNC B0 ;  /* 0x0000000000007941 */ /* 0x000fea0003800000 */
.L_x_1840:
[----:B------:R-:W-:Y:S05]  /*c4d0*/  BRA `(.L_x_1842) ;  /* 0xfffffff400f47947 */ /* 0x000fea000383ffff */
.L_x_1815:
[----:B-1----:R1:W2:Y:S02]  /*c4e0*/  SYNCS.PHASECHK.TRANS64.TRYWAIT P0, [R7+URZ], R4 ;  /* 0x00000004070075a7 */ /* 0x0022a4000800017f */
[----:B--2---:R-:W-:Y:S05]  /*c4f0*/  @!P0 NANOSLEEP.SYNCS 0x989680 ;  /* 0x009896800000895d */ /* 0x004fea0003900000 */
[----:B------:R-:W2:Y:S02]  /*c500*/  @!P0 SYNCS.PHASECHK.TRANS64 P0, [R7+URZ], R4 ;  /* 0x00000004070085a7 */ /* 0x000ea4000800007f */
[----:B--2---:R-:W-:Y:S05]  /*c510*/  @!P0 BRA `(.L_x_1815) ;  /* 0xfffffffc00f08947 */ /* 0x004fea000383ffff */
[----:B------:R-:W-:Y:S05]  /*c520*/  BRA `(.L_x_1843) ;  /* 0xfffffff800347947 */ /* 0x000fea000383ffff */
.L_x_1816:
[----:B--2---:R2:W4:Y:S02]  /*c530*/  SYNCS.PHASECHK.TRANS64.TRYWAIT P0, [R3+URZ], R2 ;  /* 0x00000002030075a7 */ /* 0x004524000800017f */
[----:B----4-:R-:W-:Y:S05]  /*c540*/  @!P0 NANOSLEEP.SYNCS 0x989680 ;  /* 0x009896800000895d */ /* 0x010fea0003900000 */
[----:B------:R-:W4:Y:S02]  /*c550*/  @!P0 SYNCS.PHASECHK.TRANS64 P0, [R3+URZ], R2 ;  /* 0x00000002030085a7 */ /* 0x000f24000800007f */
[----:B----4-:R-:W-:Y:S05]  /*c560*/  @!P0 BRA `(.L_x_1816) ;  /* 0xfffffffc00f08947 */ /* 0x010fea000383ffff */
[----:B------:R-:W-:Y:S05]  /*c570*/  BRA `(.L_x_1844) ;  /* 0xfffffff800287947 */ /* 0x000fea000383ffff */
.L_x_1818:
[----:B--2---:R2:W4:Y:S02]  /*c580*/  SYNCS.PHASECHK.TRANS64.TRYWAIT P0, [R5+URZ], R4 ;  /* 0x00000004050075a7 */ /* 0x004524000800017f */
[----:B----4-:R-:W-:Y:S05]  /*c590*/  @!P0 NANOSLEEP.SYNCS 0x989680 ;  /* 0x009896800000895d */ /* 0x010fea0003900000 */
[----:B------:R-:W4:Y:S02]  /*c5a0*/  @!P0 SYNCS.PHASECHK.TRANS64 P0, [R5+URZ], R4 ;  /* 0x00000004050085a7 */ /* 0x000f24000800007f */
[----:B----4-:R-:W-:Y:S05]  /*c5b0*/  @!P0 BRA `(.L_x_1818) ;  /* 0xfffffffc00f08947 */ /* 0x010fea000383ffff */
[----:B------:R-:W-:Y:S05]  /*c5c0*/  BRA `(.L_x_1845) ;  /* 0xfffffff8002c7947 */ /* 0x000fea000383ffff */
.L_x_1846:
        /* <DEDUP_REMOVED lines=11> */
.L_x_6566:


//--------------------- .text._ZN7cutlass13device_kernelIN5flash11enable_sm90INS1_16FlashAttnBwdSm90INS1_25CollectiveMainloopBwdSm90ILi2ELi2ELi2EN4cute5tupleIJNS5_1CILi1EEES8_S8_EEENS6_IJNS7_ILi64EEENS7_ILi128EEENS7_ILi96EEEEEENS_6half_tEfNS_4arch4Sm90ELb0ELb1ELb1ELb1ELb0ELb1ELb0ELb0ELi2ELi1ELi2ELi1ELb1EEENS1_24CollectiveEpilogueBwdGQAISD_fSG_Li256ELb1ELb0EEENS1_19SingleTileSchedulerILb1ELb0ELb0ELi128EEEEEEEEEvNT_6ParamsE --------------------------
	.section	.text._ZN7cutlass13device_kernelIN5flash11enable_sm90INS1_16FlashAttnBwdSm90INS1_25CollectiveMainloopBwdSm90ILi2ELi2ELi2EN4cute5tupleIJNS5_1CILi1EEES8_S8_EEENS6_IJNS7_ILi64EEENS7_ILi128EEENS7_ILi96EEEEEENS_6half_tEfNS_4arch4Sm90ELb0ELb1ELb1ELb1ELb0ELb1ELb0ELb0ELi2ELi1ELi2ELi1ELb1EEENS1_24CollectiveEpilogueBwdGQAISD_fSG_Li256ELb1ELb0EEENS1_19SingleTileSchedulerILb1ELb0ELb0ELi128EEEEEEEEEvNT_6ParamsE,"ax",@progbits
	.align	128
.text._ZN7cutlass13device_kernelIN5flash11enable_sm90INS1_16FlashAttnBwdSm90INS1_25CollectiveMainloopBwdSm90ILi2ELi2ELi2EN4cute5tupleIJNS5_1CILi1EEES8_S8_EEENS6_IJNS7_ILi64EEENS7_ILi128EEENS7_ILi96EEEEEENS_6half_tEfNS_4arch4Sm90ELb0ELb1ELb1ELb1ELb0ELb1ELb0ELb0ELi2ELi1ELi2ELi1ELb1EEENS1_24CollectiveEpilogueBwdGQAISD_fSG_Li256ELb1ELb0EEENS1_19SingleTileSchedulerILb1ELb0ELb0ELi128EEEEEEEEEvNT_6ParamsE:
        .type           _ZN7cutlass13device_kernelIN5flash11enable_sm90INS1_16FlashAttnBwdSm90INS1_25CollectiveMainloopBwdSm90ILi2ELi2ELi2EN4cute5tupleIJNS5_1CILi1EEES8_S8_EEENS6_IJNS7_ILi64EEENS7_ILi128EEENS7_ILi96EEEEEENS_6half_tEfNS_4arch4Sm90ELb0ELb1ELb1ELb1ELb0ELb1ELb0ELb0ELi2ELi1ELi2ELi1ELb1EEENS1_24CollectiveEpilogueBwdGQAISD_fSG_Li256ELb1ELb0EEENS1_19SingleTileSchedulerILb1ELb0ELb0ELi128EEEEEEEEEvNT_6ParamsE,@function
        .size           _ZN7cutlass13device_kernelIN5flash11enable_sm90INS1_16FlashAttnBwdSm90INS1_25CollectiveMainloopBwdSm90ILi2ELi2ELi2EN4cute5tupleIJNS5_1CILi1EEES8_S8_EEENS6_IJNS7_ILi64EEENS7_ILi128EEENS7_ILi96EEEEEENS_6half_tEfNS_4arch4Sm90ELb0ELb1ELb1ELb1ELb0ELb1ELb0ELb0ELi2ELi1ELi2ELi1ELb1EEENS1_24CollectiveEpilogueBwdGQAISD_fSG_Li256ELb1ELb0EEENS1_19SingleTileSchedulerILb1ELb0ELb0ELi128EEEEEEEEEvNT_6ParamsE,(.L_x_6567 - _ZN7cutlass13device_kernelIN5flash11enable_sm90INS1_16FlashAttnBwdSm90INS1_25CollectiveMainloopBwdSm90ILi2ELi2ELi2EN4cute5tupleIJNS5_1CILi1EEES8_S8_EEENS6_IJNS7_ILi64EEENS7_ILi128EEENS7_ILi96EEEEEENS_6half_tEfNS_4arch4Sm90ELb0ELb1ELb1ELb1ELb0ELb1ELb0ELb0ELi2ELi1ELi2ELi1ELb1EEENS1_24CollectiveEpilogueBwdGQAISD_fSG_Li256ELb1ELb0EEENS1_19SingleTileSchedulerILb1ELb0ELb0ELi128EEEEEEEEEvNT_6ParamsE)
        .other          _ZN7cutlass13device_kernelIN5flash11enable_sm90INS1_16FlashAttnBwdSm90INS1_25CollectiveMainloopBwdSm90ILi2ELi2ELi2EN4cute5tupleIJNS5_1CILi1EEES8_S8_EEENS6_IJNS7_ILi64EEENS7_ILi128EEENS7_ILi96EEEEEENS_6half_tEfNS_4arch4Sm90ELb0ELb1ELb1ELb1ELb0ELb1ELb0ELb0ELi2ELi1ELi2ELi1ELb1EEENS1_24CollectiveEpilogueBwdGQAISD_fSG_Li256ELb1ELb0EEENS1_19SingleTileSchedulerILb1ELb0ELb0ELi128EEEEEEEEEvNT_6ParamsE,@"STO_CUDA_ENTRY STV_DEFAULT"
_ZN7cutlass13device_kernelIN5flash11enable_sm90INS1_16FlashAttnBwdSm90INS1_25CollectiveMainloopBwdSm90ILi2ELi2ELi2EN4cute5tupleIJNS5_1CILi1EEES8_S8_EEENS6_IJNS7_ILi64EEENS7_ILi128EEENS7_ILi96EEEEEENS_6half_tEfNS_4arch4Sm90ELb0ELb1ELb1ELb1ELb0ELb1ELb0ELb0ELi2ELi1ELi2ELi1ELb1EEENS1_24CollectiveEpilogueBwdGQAISD_fSG_Li256ELb1ELb0EEENS1_19SingleTileSchedulerILb1ELb0ELb0ELi128EEEEEEEEEvNT_6ParamsE:
        /* <DEDUP_REMOVED lines=24> */
.L_x_1848:
[----:B------:R-:W-:Y:S05]  /*0180*/  BSYNC B0 ;  /* 0x0000000000007941 */ /* 0x000fea0003800000 */
.L_x_1847:
        /* <DEDUP_REMOVED lines=37> */
.L_x_1849:
        /* <DEDUP_REMOVED lines=22> */
.L_x_1850:
[----:B------:R-:W-:Y:S01]  /*0540*/  PLOP3.LUT P0, PT, PT, PT, UP0, 0x80, 0x0 ;  /* 0x000000000000781c */ /* 0x000fe20003f0f008 */
[----:B------:R-:W-:Y:S01]  /*0550*/  NOP ;  /* 0x0000000000007918 */ /* 0x000fe20000000000 */
[----:B------:R-:W-:Y:S01]  /*0560*/  ULDC.64 UR46, c[0x0][0x208] ;  /* 0x00008200002e7ab9 */ /* 0x000fe20000000a00 */
[----:B------:R-:W-:Y:S01]  /*0570*/  BSSY B6, `(.L_x_1851) ;  /* 0x000097c000067945 */ /* 0x000fe20003800000 */
[----:B-12-4-:R-:W-:Y:S09]  /*0580*/  BAR.SYNC.DEFER_BLOCKING 0x0 ;  /* 0x0000000000007b1d */ /* 0x016ff20000010000 */
[----:B------:R-:W-:Y:S05]  /*0590*/  @!P0 BRA `(.L_x_1852) ;  /* 0x0000005400c08947 */ /* 0x000fea0003800000 */
.L_x_1853:
        /* <DEDUP_REMOVED lines=24> */
.L_x_1854:
        /* <DEDUP_REMOVED lines=14> */
.L_x_1856:
[----:B------:R-:W-:-:S05]  /*0800*/  ULDC UR4, c[0x0][0x8c4] ;  /* 0x0002310000047ab9 */ /* 0x000fca0000000800 */
.L_x_1855:
        /* <DEDUP_REMOVED lines=19> */
.L_x_1858:
        /* <DEDUP_REMOVED lines=14> */
.L_x_1859:
        /* <DEDUP_REMOVED lines=11> */
.L_x_1860:
        /* <DEDUP_REMOVED lines=13> */
.L_x_1861:
        /* <DEDUP_REMOVED lines=66> */
.L_x_1862:
        /* <DEDUP_REMOVED lines=28> */
.L_x_1865:
        /* <DEDUP_REMOVED lines=15> */
.L_x_1864:
        /* <DEDUP_REMOVED lines=22> */
.L_x_1867:
        /* <DEDUP_REMOVED lines=15> */
.L_x_1866:
[----:B------:R-:W-:Y:S01]  /*14c0*/  SHF.R.S32.HI R19, RZ, 0x1f, R18 ;  /* 0x0000001fff137819 */ /* 0x000fe20000011412 */
[----:B------:R-:W-:-:S03]  /*14d0*/  UMOV UR4, 0xffffffff ;  /* 0xffffffff00047882 */ /* 0x000fc60000000000 */
[----:B------:R-:W-:-:S04]  /*14e0*/  LEA.HI R0, R19, R18, RZ, 0x7 ;  /* 0x0000001213007211 */ /* 0x000fc800078f38ff */
[----:B------:R-:W-:Y:S01]  /*14f0*/  SHF.R.S32.HI R17, RZ, 0x7, R0 ;  /* 0x00000007ff117819 */ /* 0x000fe20000011400 */
[----:B------:R-:W-:Y:S06]  /*1500*/  BRA.DIV UR4, `(.L_x_1868) ;  /* 0x0000008a04107947 */ /* 0x000fec000b800000 */
[----:B------:R1:W2:Y:S02]  /*1510*/  SHFL.IDX PT, R14, R17, RZ, 0x1f ;  /* 0x00001fff110e7589 */ /* 0x0002a400000e0000 */
.L_x_1952:
        /* <DEDUP_REMOVED lines=15> */
.L_x_1869:
        /* <DEDUP_REMOVED lines=19> */
.L_x_1871:
        /* <DEDUP_REMOVED lines=124> */
.L_x_1882:
[----:B------:R-:W-:-:S06]  /*1f00*/  UISETP.NE.AND UP0, UPT, UR11, 0x3, UPT ;  /* 0x000000030b00788c */ /* 0x000fcc000bf05270 */
[----:B------:R-:W-:-:S13]  /*1f10*/  PLOP3.LUT P6, PT, PT, PT, UP0, 0x80, 0x0 ;  /* 0x000000000000781c */ /* 0x000fda0003fcf008 */
[----:B-1----:R-:W-:Y:S05]  /*1f20*/  @!P6 BRA `(.L_x_1872) ;  /* 0x000000000004e947 */ /* 0x002fea0003800000 */
[----:B------:R-:W-:Y:S01]  /*1f30*/  BPT.TRAP 0x1 ;  /* 0x000000040000795c */ /* 0x000fe20000300000 */
.L_x_1872:
[----:B------:R-:W-:Y:S01]  /*1f40*/  R2UR UR7, R237 ;  /* 0x00000000ed0772ca */ /* 0x000fe200000e0000 */
[----:B------:R-:W-:-:S05]  /*1f50*/  IMAD.U32 R120, RZ, RZ, UR9 ;  /* 0x00000009ff787e24 */ /* 0x000fca000f8e00ff */
[----:B------:R-:W-:-:S07]  /*1f60*/  SHF.L.U32 R120, R120, 0x1f, RZ ;  /* 0x0000001f78787819 */ /* 0x000fce00000006ff */
[----:B------:R-:W-:-:S09]  /*1f70*/  ULEA UR7, UR4, UR7, 0x3 ;  /* 0x0000000704077291 */ /* 0x000fd2000f8e183f */
[----:B------:R1:W2:Y:S01]  /*1f80*/  SYNCS.PHASECHK.TRANS64.TRYWAIT P0, [UR7+0x26810], R120 ;  /* 0x02681078ff0075a7 */ /* 0x0002a20008000147 */
[----:B------:R-:W-:Y:S05]  /*1f90*/  @!P6 BRA `(.L_x_1873) ;  /* 0x000000000004e947 */ /* 0x000fea0003800000 */
[----:B------:R-:W-:Y:S01]  /*1fa0*/  BPT.TRAP 0x1 ;  /* 0x000000040000795c */ /* 0x000fe20000300000 */
.L_x_1873:
[----:B--2---:R-:W-:Y:S05]  /*1fb0*/  @P0 BRA `(.L_x_1874) ;  /* 0x0000000000080947 */ /* 0x004fea0003800000 */
[----:B------:R-:W2:Y:S02]  /*1fc0*/  SYNCS.PHASECHK.TRANS64.TRYWAIT P0, [UR7+0x26810], R120 ;  /* 0x02681078ff0075a7 */ /* 0x000ea40008000147 */
[----:B--2---:R-:W-:Y:S05]  /*1fd0*/  @!P0 BRA `(.L_x_1875) ;  /* 0x0000007c00908947 */ /* 0x004fea0003800000 */
.L_x_1874:
        /* <DEDUP_REMOVED lines=66> */
.L_x_1876:
[----:B------:R1:W1:Y:S01]  /*2400*/  SYNCS.PHASECHK.TRANS64.TRYWAIT P0, [UR7+0x26830], R120 ;  /* 0x02683078ff0075a7 */ /* 0x0002620008000147 */
[----:B------:R-:W-:Y:S05]  /*2410*/  @!P6 BRA `(.L_x_1877) ;  /* 0x000000000004e947 */ /* 0x000fea0003800000 */
[----:B------:R-:W-:Y:S01]  /*2420*/  BPT.TRAP 0x1 ;  /* 0x000000040000795c */ /* 0x000fe20000300000 */
.L_x_1877:
        /* <DEDUP_REMOVED lines=50> */
.L_x_1878:
        /* <DEDUP_REMOVED lines=598> */
.L_x_1880:
        /* <DEDUP_REMOVED lines=48> */
.L_x_1881:
        /* <DEDUP_REMOVED lines=62> */
.L_x_1863:
[----:B------:R-:W-:Y:S05]  /*5390*/  @P0 BRA `(.L_x_1857) ;  /* 0x0000004800640947 */ /* 0x000fea0003800000 */
[----:B------:R-:W-:Y:S01]  /*53a0*/  ULDC.64 UR4, c[0x0][0x878] ;  /* 0x00021e0000047ab9 */ /* 0x000fe20000000a00 */
[----:B-1----:R-:W1:Y:S01]  /*53b0*/  S2R R4, SR_TID.X ;  /* 0x0000000000047919 */ /* 0x002e620000002100 */
        /* <DEDUP_REMOVED lines=98> */
.L_x_1885:
[----:B------:R-:W-:Y:S01]  /*59e0*/  @P0 ELECT P1, URZ, PT ;  /* 0x00000000003f082f */ /* 0x000fe20003820000 */
[----:B------:R2:W-:-:S12]  /*59f0*/  UBLKRED.G.S.ADD.F32.RN [UR6], [UR4], UR5, desc[UR8] ;  /* 0x00000806040073bb */ /* 0x0005d800080a1405 */
[----:B------:R-:W-:Y:S02]  /*5a00*/  @P1 PLOP3.LUT P0, PT, P1, PT, PT, 0x8, 0x0 ;  /* 0x000000000000181c */ /* 0x000fe40000f0e170 */
[----:B------:R-:W-:-:S11]  /*5a10*/  PLOP3.LUT P1, PT, PT, PT, PT, 0x8, 0x0 ;  /* 0x000000000000781c */ /* 0x000fd60003f2e170 */
[----:B--2---:R-:W-:Y:S05]  /*5a20*/  @P0 BRA.U.ANY `(.L_x_1885) ;  /* 0xfffffffd00ec0947 */ /* 0x004fea000393ffff */
[----:B------:R0:W-:Y:S01]  /*5a30*/  UTMACMDFLUSH ;  /* 0x00000000000079b7 */ /* 0x0001e20000000000 */
[----:B------:R-:W-:-:S04]  /*5a40*/  DEPBAR.LE SB0, 0x0 ;  /* 0x000080000000791a */ /* 0x000fc80000000000 */
.L_x_1884:
[----:B------:R-:W-:Y:S05]  /*5a50*/  BSYNC B0 ;  /* 0x0000000000007941 */ /* 0x000fea0003800000 */
.L_x_1883:
        /* <DEDUP_REMOVED lines=28> */
.L_x_1886:
        /* <DEDUP_REMOVED lines=8> */
.L_x_1852:
        /* <DEDUP_REMOVED lines=21> */
.L_x_1888:
        /* <DEDUP_REMOVED lines=13> */
.L_x_1890:
[----:B------:R-:W-:-:S05]  /*5ec0*/  ULDC UR4, c[0x0][0x8c4] ;  /* 0x0002310000047ab9 */ /* 0x000fca0000000800 */
.L_x_1889:
        /* <DEDUP_REMOVED lines=44> */
.L_x_1891:
        /* <DEDUP_REMOVED lines=13> */
.L_x_1892:
        /* <DEDUP_REMOVED lines=12> */
.L_x_1893:
[----:B------:R-:W-:Y:S01]  /*6320*/  UIADD3 UR7, -UR6, UR8, UR14 ;  /* 0x0000000806077290 */ /* 0x000fe2000fffe10e */
[----:B------:R-:W-:Y:S01]  /*6330*/  ISETP.LE.AND P0, PT, RZ, UR10, PT ;  /* 0x0000000aff007c0c */ /* 0x000fe2000bf03270 */
[----:B------:R-:W-:Y:S02]  /*6340*/  ULDC UR9, c[0x0][0x74c] ;  /* 0x0001d30000097ab9 */ /* 0x000fe40000000800 */
[----:B------:R-:W-:-:S04]  /*6350*/  UIADD3 UR7, UR7, -UR9, URZ ;  /* 0x8000000907077290 */ /* 0x000fc8000fffe03f */
        /* <DEDUP_REMOVED lines=18> */
.L_x_1894:
[----:B------:R-:W-:-:S06]  /*6480*/  UISETP.GT.AND UP1, UPT, UR12, UR7, UPT ;  /* 0x000000070c00728c */ /* 0x000fcc000bf24270 */
[----:B------:R-:W-:-:S13]  /*6490*/  PLOP3.LUT P0, PT, PT, PT, UP1, 0x80, 0x0 ;  /* 0x000000000000781c */ /* 0x000fda0003f0f018 */
[----:B------:R-:W-:Y:S05]  /*64a0*/  @!P0 BRA `(.L_x_1857) ;  /* 0x0000003800208947 */ /* 0x000fea0003800000 */
[----:B------:R-:W-:Y:S01]  /*64b0*/  ULDC.64 UR14, c[0x0][0x2d8] ;  /* 0x0000b600000e7ab9 */ /* 0x000fe20000000a00 */
[----:B------:R-:W-:Y:S01]  /*64c0*/  ULDC.64 UR28, c[0x0][0x2e0] ;  /* 0x0000b800001c7ab9 */ /* 0x000fe20000000a00 */
[----:B------:R-:W-:Y:S02]  /*64d0*/  UIMAD UR6, UR11, UR14, URZ ;  /* 0x0000000e0b0672a4 */ /* 0x000fe4000f8e023f */
[----:B------:R-:W-:Y:S02]  /*64e0*/  USHF.R.S32.HI UR11, URZ, 0x1f, UR13 ;  /* 0x0000001f3f0b7899 */ /* 0x000fe4000801140d */
[----:B------:R-:W-:Y:S02]  /*64f0*/  UIMAD UR15, UR16, UR15, UR6 ;  /* 0x0000000f100f72a4 */ /* 0x000fe4000f8e0206 */
[----:B------:R-:W-:Y:S02]  /*6500*/  UIADD3 UR6, -UR7, UR12, URZ ;  /* 0x0000000c07067290 */ /* 0x000fe4000fffe13f */
[----:B------:R-:W-:-:S02]  /*6510*/  UIMAD.WIDE.U32 UR8, UR16, UR14, URZ ;  /* 0x0000000e100872a5 */ /* 0x000fc4000f8e003f */
[----:B------:R-:W-:Y:S02]  /*6520*/  ULOP3.LUT UR6, UR6, 0x1, URZ, 0xc0, !UPT ;  /* 0x0000000106067892 */ /* 0x000fe4000f8ec03f */
[----:B------:R-:W-:Y:S02]  /*6530*/  USEL UR13, UR13, URZ, !UP0 ;  /* 0x0000003f0d0d7287 */ /* 0x000fe4000c000000 */
[----:B------:R-:W-:Y:S02]  /*6540*/  USEL UR14, UR11, URZ, !UP0 ;  /* 0x0000003f0b0e7287 */ /* 0x000fe4000c000000 */
[----:B------:R-:W-:Y:S02]  /*6550*/  UISETP.NE.U32.AND UP0, UPT, UR6, 0x1, UPT ;  /* 0x000000010600788c */ /* 0x000fe4000bf05070 */
[----:B------:R-:W-:Y:S02]  /*6560*/  UIADD3 UR10, UP1, UR4, UR8, URZ ;  /* 0x00000008040a7290 */ /* 0x000fe4000ff3e03f */
[----:B------:R-:W-:-:S02]  /*6570*/  UIADD3 UR15, UR9, UR15, URZ ;  /* 0x0000000f090f7290 */ /* 0x000fc4000fffe03f */
[----:B------:R-:W-:Y:S01]  /*6580*/  PLOP3.LUT P1, PT, PT, PT, UP0, 0x80, 0x0 ;  /* 0x000000000000781c */ /* 0x000fe20003f2f008 */
[----:B------:R-:W-:Y:S02]  /*6590*/  UIMAD UR14, UR14, UR28, URZ ;  /* 0x0000001c0e0e72a4 */ /* 0x000fe4000f8e023f */
[----:B------:R-:W-:Y:S02]  /*65a0*/  UIADD3.X UR11, UR5, UR15, URZ, UP1, !UPT ;  /* 0x0000000f050b7290 */ /* 0x000fe40008ffe43f */
[----:B------:R-:W-:Y:S02]  /*65b0*/  UIMAD UR14, UR13, UR29, UR14 ;  /* 0x0000001d0d0e72a4 */ /* 0x000fe4000f8e020e */
[----:B------:R-:W-:Y:S01]  /*65c0*/  UIMAD.WIDE.U32 UR10, UR13, UR28, UR10 ;  /* 0x0000001c0d0a72a5 */ /* 0x000fe2000f8e000a */
[----:B------:R-:W-:-:S03]  /*65d0*/  ELECT P0, URZ, PT ;  /* 0x00000000003f782f */ /* 0x000fc60003800000 */
[----:B------:R-:W-:Y:S02]  /*65e0*/  UIADD3 UR27, UR11, UR14, URZ ;  /* 0x0000000e0b1b7290 */ /* 0x000fe4000fffe03f */
[----:B------:R-:W-:Y:S10]  /*65f0*/  @P1 BRA `(.L_x_1895) ;  /* 0x0000000000bc1947 */ /* 0x000ff40003800000 */
        /* <DEDUP_REMOVED lines=18> */
.L_x_1897:
[----:B------:R-:W-:Y:S05]  /*6720*/  BSYNC B0 ;  /* 0x0000000000007941 */ /* 0x000fea0003800000 */
.L_x_1896:
        /* <DEDUP_REMOVED lines=19> */
.L_x_1899:
[----:B------:R-:W-:Y:S05]  /*6860*/  BSYNC B0 ;  /* 0x0000000000007941 */ /* 0x000fea0003800000 */
.L_x_1898:
[----:B------:R-:W-:Y:S06]  /*6870*/  BAR.ARV 0xa, 0xa0 ;  /* 0x0282800000007b1d */ /* 0x000fec0000002000 */
[----:B------:R-:W-:Y:S04]  /*6880*/  BSSY B0, `(.L_x_1900) ;  /* 0x0000003000007945 */ /* 0x000fe80003800000 */
[----:B------:R-:W-:Y:S05]  /*6890*/  @!P0 BRA `(.L_x_1901) ;  /* 0x0000000000048947 */ /* 0x000fea0003800000 */
[----:B------:R-:W-:-:S04]  /*68a0*/  DEPBAR.LE SB0, 0x0 ;  /* 0x000080000000791a */ /* 0x000fc80000000000 */
.L_x_1901:
[----:B------:R-:W-:Y:S05]  /*68b0*/  BSYNC B0 ;  /* 0x0000000000007941 */ /* 0x000fea0003800000 */
.L_x_1900:
[----:B------:R-:W-:Y:S06]  /*68c0*/  BAR.ARV 0xb, 0xa0 ;  /* 0x02c2800000007b1d */ /* 0x000fec0000002000 */
[----:B------:R-:W-:Y:S01]  /*68d0*/  UIADD3 UR18, UR7, 0x1, URZ ;  /* 0x0000000107127890 */ /* 0x000fe2000fffe03f */
[----:B------:R-:W-:Y:S11]  /*68e0*/  BRA `(.L_x_1902) ;  /* 0x0000000000047947 */ /* 0x000ff60003800000 */
.L_x_1895:
[----:B------:R-:W-:-:S05]  /*68f0*/  UMOV UR18, UR7 ;  /* 0x0000000700127c82 */ /* 0x000fca0008000000 */
.L_x_1902:
[----:B------:R-:W-:-:S04]  /*6900*/  UIADD3 UR6, UR7, 0x1, URZ ;  /* 0x0000000107067890 */ /* 0x000fc8000fffe03f */
[----:B------:R-:W-:-:S06]  /*6910*/  UISETP.NE.AND UP0, UPT, UR12, UR6, UPT ;  /* 0x000000060c00728c */ /* 0x000fcc000bf05270 */
[----:B------:R-:W-:-:S13]  /*6920*/  PLOP3.LUT P1, PT, PT, PT, UP0, 0x80, 0x0 ;  /* 0x000000000000781c */ /* 0x000fda0003f2f008 */
[----:B------:R-:W-:Y:S05]  /*6930*/  @!P1 BRA `(.L_x_1857) ;  /* 0x0000003000fc9947 */ /* 0x000fea0003800000 */
[----:B------:R-:W-:Y:S01]  /*6940*/  UMOV UR16, UR8 ;  /* 0x0000000800107c82 */ /* 0x000fe20008000000 */
[----:B------:R-:W-:Y:S01]  /*6950*/  UMOV UR17, UR15 ;  /* 0x0000000f00117c82 */ /* 0x000fe20008000000 */
[----:B------:R-:W-:Y:S01]  /*6960*/  ULDC.64 UR20, c[0x0][0x2c0] ;  /* 0x0000b00000147ab9 */ /* 0x000fe20000000a00 */
[----:B------:R-:W-:Y:S02]  /*6970*/  UIMAD.WIDE.U32 UR16, UR13, UR28, UR16 ;  /* 0x0000001c0d1072a5 */ /* 0x000fe4000f8e0010 */
[----:B------:R-:W-:Y:S02]  /*6980*/  UIMAD UR19, UR18, 0x1800, URZ ;  /* 0x00001800121378a4 */ /* 0x000fe4000f8e023f */
[----:B------:R-:W-:Y:S01]  /*6990*/  UIADD3 UR25, UP0, UR4, UR16, URZ ;  /* 0x0000001004197290 */ /* 0x000fe2000ff1e03f */
[----:B------:R-:W-:Y:S01]  /*69a0*/  UMOV UR6, URZ ;  /* 0x0000003f00067c82 */ /* 0x000fe20008000000 */
[----:B------:R-:W-:Y:S02]  /*69b0*/  ULDC.64 UR30, c[0x0][0x2c0] ;  /* 0x0000b000001e7ab9 */ /* 0x000fe40000000a00 */
[----:B------:R-:W-:-:S02]  /*69c0*/  UIADD3.X UR16, UR5, UR14, UR17, UP0, !UPT ;  /* 0x0000000e05107290 */ /* 0x000fc400087fe411 */
[----:B------:R-:W-:Y:S01]  /*69d0*/  ULEA UR24, UP0, UR25, UR20, 0x2 ;  /* 0x0000001419187291 */ /* 0x000fe2000f80103f */
[----:B------:R-:W-:-:S03]  /*69e0*/  UMOV UR26, UR19 ;  /* 0x00000013001a7c82 */ /* 0x000fc60008000000 */
[----:B------:R-:W-:Y:S02]  /*69f0*/  ULEA.HI.X UR25, UR25, UR21, UR16, 0x2, UP0 ;  /* 0x0000001519197291 */ /* 0x000fe400080f1410 */
[----:B------:R-:W-:Y:S02]  /*6a00*/  UIADD3 UR20, UP0, UR24, 0x3000, URZ ;  /* 0x0000300018147890 */ /* 0x000fe4000ff1e03f */
[----:B------:R-:W-:Y:S02]  /*6a10*/  UIADD3 UR22, UP1, UR24, 0x6000, URZ ;  /* 0x0000600018167890 */ /* 0x000fe4000ff3e03f */
[----:B------:R-:W-:Y:S02]  /*6a20*/  UIADD3 UR24, UP2, UR24, 0x9000, URZ ;  /* 0x0000900018187890 */ /* 0x000fe4000ff5e03f */
[----:B------:R-:W-:Y:S02]  /*6a30*/  UIADD3.X UR21, URZ, UR25, URZ, UP0, !UPT ;  /* 0x000000193f157290 */ /* 0x000fe400087fe43f */
[----:B------:R-:W-:-:S02]  /*6a40*/  UIADD3.X UR23, URZ, UR25, URZ, UP1, !UPT ;  /* 0x000000193f177290 */ /* 0x000fc40008ffe43f */
[----:B------:R-:W-:-:S12]  /*6a50*/  UIADD3.X UR25, URZ, UR25, URZ, UP2, !UPT ;  /* 0x000000193f197290 */ /* 0x000fd800097fe43f */
.L_x_1915:
        /* <DEDUP_REMOVED lines=20> */
.L_x_1904:
[----:B------:R-:W-:Y:S05]  /*6ba0*/  BSYNC B0 ;  /* 0x0000000000007941 */ /* 0x000fea0003800000 */
.L_x_1903:
        /* <DEDUP_REMOVED lines=13> */
.L_x_1906:
[----:B------:R-:W-:Y:S05]  /*6c80*/  BSYNC B0 ;  /* 0x0000000000007941 */ /* 0x000fea0003800000 */
.L_x_1905:
[----:B------:R-:W-:Y:S06]  /*6c90*/  BAR.ARV 0xa, 0xa0 ;  /* 0x0282800000007b1d */ /* 0x000fec0000002000 */
[----:B------:R-:W-:Y:S04]  /*6ca0*/  BSSY B0, `(.L_x_1907) ;  /* 0x0000003000007945 */ /* 0x000fe80003800000 */
[----:B------:R-:W-:Y:S05]  /*6cb0*/  @!P0 BRA `(.L_x_1908) ;  /* 0x0000000000048947 */ /* 0x000fea0003800000 */
[----:B------:R-:W-:-:S04]  /*6cc0*/  DEPBAR.LE SB0, 0x0 ;  /* 0x000080000000791a */ /* 0x000fc80000000000 */
.L_x_1908:
[----:B------:R-:W-:Y:S05]  /*6cd0*/  BSYNC B0 ;  /* 0x0000000000007941 */ /* 0x000fea0003800000 */
.L_x_1907:
        /* <DEDUP_REMOVED lines=13> */
.L_x_1910:
[----:B------:R-:W-:Y:S05]  /*6db0*/  BSYNC B0 ;  /* 0x0000000000007941 */ /* 0x000fea0003800000 */
.L_x_1909:
        /* <DEDUP_REMOVED lines=13> */
.L_x_1912:
[----:B------:R-:W-:Y:S05]  /*6e90*/  BSYNC B0 ;  /* 0x0000000000007941 */ /* 0x000fea0003800000 */
.L_x_1911:
[----:B------:R-:W-:Y:S01]  /*6ea0*/  UIADD3 UR18, UR18, 0x2, URZ ;  /* 0x0000000212127890 */ /* 0x000fe2000fffe03f */
[----:B------:R-:W-:Y:S06]  /*6eb0*/  BAR.ARV 0xa, 0xa0 ;  /* 0x0282800000007b1d */ /* 0x000fec0000002000 */
[----:B------:R-:W-:Y:S01]  /*6ec0*/  UISETP.GE.AND UP0, UPT, UR18, UR12, UPT ;  /* 0x0000000c1200728c */ /* 0x000fe2000bf06270 */
[----:B------:R-:W-:Y:S04]  /*6ed0*/  BSSY B0, `(.L_x_1913) ;  /* 0x0000003000007945 */ /* 0x000fe80003800000 */
[----:B------:R-:W-:Y:S06]  /*6ee0*/  @!P0 BRA `(.L_x_1914) ;  /* 0x0000000000048947 */ /* 0x000fec0003800000 */
[----:B------:R-:W-:-:S04]  /*6ef0*/  DEPBAR.LE SB0, 0x0 ;  /* 0x000080000000791a */ /* 0x000fc80000000000 */
.L_x_1914:
[----:B------:R-:W-:Y:S05]  /*6f00*/  BSYNC B0 ;  /* 0x0000000000007941 */ /* 0x000fea0003800000 */
.L_x_1913:
[----:B------:R-:W-:Y:S06]  /*6f10*/  BAR.ARV 0xb, 0xa0 ;  /* 0x02c2800000007b1d */ /* 0x000fec0000002000 */
[----:B------:R-:W-:Y:S01]  /*6f20*/  PLOP3.LUT P1, PT, PT, PT, UP0, 0x80, 0x0 ;  /* 0x000000000000781c */ /* 0x000fe20003f2f008 */
[----:B------:R-:W-:Y:S02]  /*6f30*/  UIADD3 UR26, UR26, 0x3000, URZ ;  /* 0x000030001a1a7890 */ /* 0x000fe4000fffe03f */
[----:B------:R-:W-:-:S10]  /*6f40*/  UIADD3 UR6, UR6, 0x3000, URZ ;  /* 0x0000300006067890 */ /* 0x000fd4000fffe03f */
[----:B------:R-:W-:Y:S05]  /*6f50*/  @!P1 BRA `(.L_x_1915) ;  /* 0xfffffff800c09947 */ /* 0x000fea000383ffff */
[----:B------:R-:W-:Y:S05]  /*6f60*/  BRA `(.L_x_1857) ;  /* 0x0000002c00707947 */ /* 0x000fea0003800000 */
.L_x_1887:
        /* <DEDUP_REMOVED lines=14> */
.L_x_1916:
        /* <DEDUP_REMOVED lines=14> */
.L_x_1918:
[----:B------:R-:W-:-:S05]  /*7130*/  ULDC UR4, c[0x0][0x8c4] ;  /* 0x0002310000047ab9 */ /* 0x000fca0000000800 */
.L_x_1917:
        /* <DEDUP_REMOVED lines=59> */
.L_x_1920:
        /* <DEDUP_REMOVED lines=13> */
.L_x_1921:
        /* <DEDUP_REMOVED lines=8> */
.L_x_1922:
        /* <DEDUP_REMOVED lines=21> */
.L_x_1923:
        /* <DEDUP_REMOVED lines=50> */
.L_x_1953:
        /* <DEDUP_REMOVED lines=15> */
.L_x_1926:
        /* <DEDUP_REMOVED lines=127> */
.L_x_1937:
[----:B-123--:R-:W-:-:S04]  /*8390*/  SHF.L.U32 R18, R10, 0x1f, RZ ;  /* 0x0000001f0a127819 */ /* 0x00efc800000006ff */
[----:B------:R-:W2:Y:S02]  /*83a0*/  SYNCS.PHASECHK.TRANS64.TRYWAIT P1, [R15+URZ+0x26840], R18 ;  /* 0x026840120f0075a7 */ /* 0x000ea4000802017f */
[----:B--2---:R-:W-:Y:S05]  /*83b0*/  @!P1 BRA `(.L_x_1929) ;  /* 0x0000001800dc9947 */ /* 0x004fea0003800000 */
.L_x_1954:
        /* <DEDUP_REMOVED lines=8> */
.L_x_1930:
        /* <DEDUP_REMOVED lines=44> */
.L_x_1955:
        /* <DEDUP_REMOVED lines=8> */
.L_x_1932:
        /* <DEDUP_REMOVED lines=44> */
.L_x_1956:
        /* <DEDUP_REMOVED lines=8> */
.L_x_1934:
        /* <DEDUP_REMOVED lines=38> */
.L_x_1958:
        /* <DEDUP_REMOVED lines=8> */
.L_x_1936:
        /* <DEDUP_REMOVED lines=44> */
.L_x_1928:
[----:B------:R-:W4:Y:S02]  /*9060*/  LDL.LU R4, [R1+0x8] ;  /* 0x0000080001047983 */ /* 0x000f240000300800 */
[----:B----4-:R-:W-:Y:S02]  /*9070*/  ISETP.NE.AND P1, PT, R4, RZ, PT ;  /* 0x000000ff0400720c */ /* 0x010fe40003f25270 */
[----:B------:R4:W5:Y:S11]  /*9080*/  LDL R4, [R1+0x4] ;  /* 0x0000040001047983 */ /* 0x0009760000100800 */
[----:B----4-:R-:W-:Y:S05]  /*9090*/  @!P1 BRA `(.L_x_1927) ;  /* 0x0000000400949947 */ /* 0x010fea0003800000 */
[----:B------:R-:W-:-:S04]  /*90a0*/  SHF.L.U32 R12, R10, 0x1f, RZ ;  /* 0x0000001f0a0c7819 */ /* 0x000fc800000006ff */
[----:B------:R-:W4:Y:S02]  /*90b0*/  SYNCS.PHASECHK.TRANS64.TRYWAIT P1, [R15+URZ+0x26840], R12 ;  /* 0x0268400c0f0075a7 */ /* 0x000f24000802017f */
[----:B----4-:R-:W-:Y:S05]  /*90c0*/  @!P1 BRA `(.L_x_1938) ;  /* 0x0000000c00ec9947 */ /* 0x010fea0003800000 */
.L_x_1959:
        /* <DEDUP_REMOVED lines=8> */
.L_x_1939:
        /* <DEDUP_REMOVED lines=41> */
.L_x_1960:
        /* <DEDUP_REMOVED lines=8> */
.L_x_1941:
        /* <DEDUP_REMOVED lines=41> */
.L_x_1927:
[----:B------:R-:W1:Y:S01]  /*96f0*/  S2R R0, SR_TID.X ;  /* 0x0000000000007919 */ /* 0x000e620000002100 */
[----:B------:R-:W-:Y:S01]  /*9700*/  IMAD R3, R16, 0x8, R15 ;  /* 0x0000000810037824 */ /* 0x000fe200078e020f */
[----:B-1----:R-:W-:Y:S02]  /*9710*/  LOP3.LUT R2, R0, 0x7f, RZ, 0xc0, !PT ;  /* 0x0000007f00027812 */ /* 0x002fe400078ec0ff */
[----:B------:R-:W-:Y:S02]  /*9720*/  SHF.L.U32 R0, R10, 0x1f, RZ ;  /* 0x0000001f0a007819 */ /* 0x000fe400000006ff */
[----:B------:R-:W-:Y:S02]  /*9730*/  ISETP.NE.AND P1, PT, R2, RZ, PT ;  /* 0x000000ff0200720c */ /* 0x000fe40003f25270 */
[----:B------:R-:W1:Y:S02]  /*9740*/  SYNCS.PHASECHK.TRANS64.TRYWAIT P0, [R3+URZ+0x26840], R0 ;  /* 0x02684000030075a7 */ /* 0x000e64000800017f */
[----:B-1----:R-:W-:Y:S09]  /*9750*/  @!P0 BRA `(.L_x_1942) ;  /* 0x0000000800708947 */ /* 0x002ff20003800000 */
.L_x_1961:
[----:B------:R-:W-:Y:S05]  /*9760*/  @P1 BRA `(.L_x_1943) ;  /* 0x0000000000181947 */ /* 0x000fea0003800000 */
[----:B------:R-:W1:Y:S01]  /*9770*/  S2R R2, SR_TID.X ;  /* 0x0000000000027919 */ /* 0x000e620000002100 */
[----:B------:R-:W-:-:S04]  /*9780*/  IMAD.MOV.U32 R0, RZ, RZ, 0x3100 ;  /* 0x00003100ff007424 */ /* 0x000fc800078e00ff */
[----:B------:R1:W-:Y:S02]  /*9790*/  SYNCS.ARRIVE.TRANS64 RZ, [R3+URZ+0x26830], R0 ;  /* 0x0268300003ff79a7 */ /* 0x0003e4000800003f */
[----:B-1----:R-:W-:-:S13]  /*97a0*/  LOP3.LUT P0, RZ, R2, 0x1f, RZ, 0xc0, !PT ;  /* 0x0000001f02ff7812 */ /* 0x002fda000780c0ff */
[----:B------:R-:W-:Y:S05]  /*97b0*/  @!P0 BRA `(.L_x_1943) ;  /* 0x0000000000048947 */ /* 0x000fea0003800000 */
[----:B------:R-:W-:Y:S01]  /*97c0*/  BPT.TRAP 0x1 ;  /* 0x000000040000795c */ /* 0x000fe20000300000 */
.L_x_1943:
        /* <DEDUP_REMOVED lines=48> */
.L_x_1924:
[----:B------:R-:W-:Y:S05]  /*9ad0*/  BSYNC B0 ;  /* 0x0000000000007941 */ /* 0x000fea0003800000 */
.L_x_1919:
[----:B------:R-:W-:-:S03]  /*9ae0*/  UMOV UR8, 0xffffffff ;  /* 0xffffffff00087882 */ /* 0x000fc60000000000 */
[----:B------:R-:W-:Y:S05]  /*9af0*/  BRA.DIV UR8, `(.L_x_1944) ;  /* 0x00000006089c7947 */ /* 0x000fea000b800000 */
[----:B------:R-:W-:-:S13]  /*9b00*/  ELECT P6, URZ, PT ;  /* 0x00000000003f782f */ /* 0x000fda00038c0000 */
.L_x_1964:
[----:B------:R-:W-:Y:S05]  /*9b10*/  @!P6 BRA `(.L_x_1857) ;  /* 0x000000000084e947 */ /* 0x000fea0003800000 */
[----:B------:R-:W-:-:S06]  /*9b20*/  ULOP3.LUT UR8, UR38, 0x2, URZ, 0xfc, !UPT ;  /* 0x0000000226087892 */ /* 0x000fcc000f8efc3f */
[----:B------:R-:W-:-:S05]  /*9b30*/  IMAD.U32 R2, RZ, RZ, UR8 ;  /* 0x00000008ff027e24 */ /* 0x000fca000f8e00ff */
[----:B------:R-:W-:-:S13]  /*9b40*/  ISETP.NE.AND P2, PT, R2, 0x3, PT ;  /* 0x000000030200780c */ /* 0x000fda0003f45270 */
[----:B------:R-:W-:Y:S05]  /*9b50*/  @!P2 BRA `(.L_x_1945) ;  /* 0x000000000004a947 */ /* 0x000fea0003800000 */
[----:B---3--:R-:W-:Y:S01]  /*9b60*/  BPT.TRAP 0x1 ;  /* 0x000000040000795c */ /* 0x008fe20000300000 */
.L_x_1945:
        /* <DEDUP_REMOVED lines=15> */
.L_x_1965:
[----:B------:R-:W2:Y:S02]  /*9c60*/  SYNCS.PHASECHK.TRANS64.TRYWAIT P0, [R3+URZ], R2 ;  /* 0x00000002030075a7 */ /* 0x000ea4000800017f */
[----:B--2---:R-:W-:Y:S05]  /*9c70*/  @!P0 BRA `(.L_x_1947) ;  /* 0x0000000400708947 */ /* 0x004fea0003800000 */
.L_x_1966:
[----:B------:R-:W-:Y:S05]  /*9c80*/  @!P2 BRA `(.L_x_1948) ;  /* 0x000000000004a947 */ /* 0x000fea0003800000 */
[----:B---3--:R-:W-:Y:S01]  /*9c90*/  BPT.TRAP 0x1 ;  /* 0x000000040000795c */ /* 0x008fe20000300000 */
.L_x_1948:
[----:B--2---:R-:W-:-:S04]  /*9ca0*/  VIADD R3, R8, 0x26840 ;  /* 0x0002684008037836 */ /* 0x004fc80000000000 */
[----:B------:R-:W-:-:S04]  /*9cb0*/  IMAD R5, R0, 0x8, R3 ;  /* 0x0000000800057824 */ /* 0x000fc800078e0203 */
[----:B------:R-:W2:Y:S02]  /*9cc0*/  SYNCS.PHASECHK.TRANS64.TRYWAIT P0, [R5+URZ], R4 ;  /* 0x00000004050075a7 */ /* 0x000ea4000800017f */
[----:B--2---:R-:W-:Y:S05]  /*9cd0*/  @!P0 BRA `(.L_x_1949) ;  /* 0x00000004006c8947 */ /* 0x004fea0003800000 */
.L_x_1967:
[----:B------:R-:W-:-:S07]  /*9ce0*/  IMAD R3, R6, 0x8, R3 ;  /* 0x0000000806037824 */ /* 0x000fce00078e0203 */
.L_x_1950:
[----:B----4-:R4:W1:Y:S02]  /*9cf0*/  SYNCS.PHASECHK.TRANS64.TRYWAIT P0, [R3+URZ], R2 ;  /* 0x00000002030075a7 */ /* 0x010864000800017f */
[----:B-1----:R-:W-:Y:S05]  /*9d00*/  @!P0 NANOSLEEP.SYNCS 0x989680 ;  /* 0x009896800000895d */ /* 0x002fea0003900000 */
[----:B------:R-:W1:Y:S02]  /*9d10*/  @!P0 SYNCS.PHASECHK.TRANS64 P0, [R3+URZ], R2 ;  /* 0x00000002030085a7 */ /* 0x000e64000800007f */
[----:B-1----:R-:W-:Y:S05]  /*9d20*/  @!P0 BRA `(.L_x_1950) ;  /* 0xfffffffc00f08947 */ /* 0x002fea000383ffff */
.L_x_1857:
[----:B---3--:R-:W-:Y:S05]  /*9d30*/  BSYNC B6 ;  /* 0x0000000000067941 */ /* 0x008fea0003800000 */
.L_x_1851:
[----:B------:R-:W-:Y:S05]  /*9d40*/  EXIT ;  /* 0x000000000000794d */ /* 0x000fea0003800000 */
.L_x_1868:
[----:B------:R-:W-:Y:S02]  /*9d50*/  IMAD.MOV.U32 R13, RZ, RZ, R17 ;  /* 0x000000ffff0d7224 */ /* 0x000fe400078e0011 */
[----:B------:R-:W-:Y:S02]  /*9d60*/  IMAD.MOV.U32 R12, RZ, RZ, RZ ;  /* 0x000000ffff0c7224 */ /* 0x000fe400078e00ff */
[----:B------:R-:W-:Y:S02]  /*9d70*/  IMAD.MOV.U32 R11, RZ, RZ, 0x1f ;  /* 0x0000001fff0b7424 */ /* 0x000fe400078e00ff */
[----:B------:R-:W-:-:S07]  /*9d80*/  IMAD.MOV.U32 R15, RZ, RZ, -0x1 ;  /* 0xffffffffff0f7424 */ /* 0x000fce00078e00ff */
[----:B------:R-:W-:Y:S05]  /*9d90*/  WARPSYNC.COLLECTIVE R15, `(.L_x_1951) ;  /* 0x000000000f087348 */ /* 0x000fea0003c00000 */
[----:B------:R1:W2:Y:S02]  /*9da0*/  SHFL.IDX P6, R14, R13, R12, R11 ;  /* 0x0000000c0d0e7389 */ /* 0x0002a400000c000b */
[----:B-12---:R-:W-:Y:S01]  /*9db0*/  ENDCOLLECTIVE ;  /* 0x000000000000791b */ /* 0x006fe20003800000 */
.L_x_1951:
[----:B------:R-:W-:Y:S05]  /*9dc0*/  BRA `(.L_x_1952) ;  /* 0xffffff7400d47947 */ /* 0x000fea000383ffff */
.L_x_1870:
[----:B--2---:R2:W3:Y:S02]  /*9dd0*/  SYNCS.PHASECHK.TRANS64.TRYWAIT P0, [R237+URZ+0x26800], R4 ;  /* 0x02680004ed0075a7 */ /* 0x0044e4000800017f */
[----:B---3--:R-:W-:Y:S05]  /*9de0*/  @!P0 NANOSLEEP.SYNCS 0x989680 ;  /* 0x009896800000895d */ /* 0x008fea0003900000 */
[----:B------:R-:W3:Y:S02]  /*9df0*/  @!P0 SYNCS.PHASECHK.TRANS64 P0, [R237+URZ+0x26800], R4 ;  /* 0x02680004ed0085a7 */ /* 0x000ee4000800007f */
[----:B---3--:R-:W-:Y:S05]  /*9e00*/  @!P0 BRA `(.L_x_1870) ;  /* 0xfffffffc00f08947 */ /* 0x008fea000383ffff */
[----:B------:R-:W-:Y:S05]  /*9e10*/  BRA `(.L_x_1869) ;  /* 0xffffff7400fc7947 */ /* 0x000fea000383ffff */
.L_x_1875:
[----:B--2---:R-:W-:-:S04]  /*9e20*/  IMAD.U32 R5, RZ, RZ, UR7 ;  /* 0x00000007ff057e24 */ /* 0x004fc8000f8e00ff */
[----:B------:R2:W3:Y:S03]  /*9e30*/  SYNCS.PHASECHK.TRANS64.TRYWAIT P0, [R5+URZ+0x26810], R120 ;  /* 0x02681078050075a7 */ /* 0x0004e6000800017f */
[----:B---3--:R-:W-:Y:S05]  /*9e40*/  @!P0 NANOSLEEP.SYNCS 0x989680 ;  /* 0x009896800000895d */ /* 0x008fea0003900000 */
[----:B------:R-:W3:Y:S02]  /*9e50*/  @!P0 SYNCS.PHASECHK.TRANS64 P0, [R5+URZ+0x26810], R120 ;  /* 0x02681078050085a7 */ /* 0x000ee4000800007f */
[----:B---3--:R-:W-:Y:S05]  /*9e60*/  @!P0 BRA `(.L_x_1875) ;  /* 0xfffffffc00ec8947 */ /* 0x008fea000383ffff */
[----:B------:R-:W-:Y:S05]  /*9e70*/  BRA `(.L_x_1874) ;  /* 0xffffff8000587947 */ /* 0x000fea000383ffff */
.L_x_1879:
[----:B------:R-:W-:-:S04]  /*9e80*/  IMAD.U32 R121, RZ, RZ, UR7 ;  /* 0x00000007ff797e24 */ /* 0x000fc8000f8e00ff */
[----:B------:R1:W1:Y:S03]  /*9e90*/  SYNCS.PHASECHK.TRANS64.TRYWAIT P0, [R121+URZ+0x26830], R120 ;  /* 0x02683078790075a7 */ /* 0x000266000800017f */
[----:B-1----:R-:W-:Y:S05]  /*9ea0*/  @!P0 NANOSLEEP.SYNCS 0x989680 ;  /* 0x009896800000895d */ /* 0x002fea0003900000 */
[----:B------:R-:W1:Y:S02]  /*9eb0*/  @!P0 SYNCS.PHASECHK.TRANS64 P0, [R121+URZ+0x26830], R120 ;  /* 0x02683078790085a7 */ /* 0x000e64000800007f */
[----:B-1----:R-:W-:Y:S05]  /*9ec0*/  @!P0 BRA `(.L_x_1879) ;  /* 0xfffffffc00ec8947 */ /* 0x002fea000383ffff */
[----:B------:R-:W-:Y:S05]  /*9ed0*/  BRA `(.L_x_1878) ;  /* 0xffffff88001c7947 */ /* 0x000fea000383ffff */
.L_x_1925:
[----:B-1----:R1:W2:Y:S02]  /*9ee0*/  SYNCS.PHASECHK.TRANS64.TRYWAIT P0, [R15+URZ+0x26820], R0 ;  /* 0x026820000f0075a7 */ /* 0x0022a4000800017f */
[----:B--2---:R-:W-:Y:S05]  /*9ef0*/  @!P0 NANOSLEEP.SYNCS 0x989680 ;  /* 0x009896800000895d */ /* 0x004fea0003900000 */
[----:B------:R-:W2:Y:S02]  /*9f00*/  @!P0 SYNCS.PHASECHK.TRANS64 P0, [R15+URZ+0x26820], R0 ;  /* 0x026820000f0085a7 */ /* 0x000ea4000800007f */
[----:B--2---:R-:W-:Y:S05]  /*9f10*/  @!P0 BRA `(.L_x_1925) ;  /* 0xfffffffc00f08947 */ /* 0x004fea000383ffff */
[----:B------:R-:W-:Y:S05]  /*9f20*/  BRA `(.L_x_1953) ;  /* 0xffffffd800e07947 */ /* 0x000fea000383ffff */
.L_x_1929:
[----:B--2---:R2:W3:Y:S02]  /*9f30*/  SYNCS.PHASECHK.TRANS64.TRYWAIT P1, [R15+URZ+0x26840], R18 ;  /* 0x026840120f0075a7 */ /* 0x0044e4000802017f */
[----:B---3--:R-:W-:Y:S05]  /*9f40*/  @!P1 NANOSLEEP.SYNCS 0x989680 ;  /* 0x009896800000995d */ /* 0x008fea0003900000 */
[----:B------:R-:W3:Y:S02]  /*9f50*/  @!P1 SYNCS.PHASECHK.TRANS64 P1, [R15+URZ+0x26840], R18 ;  /* 0x026840120f0095a7 */ /* 0x000ee4000802007f */
[----:B---3--:R-:W-:Y:S05]  /*9f60*/  @!P1 BRA `(.L_x_1929) ;  /* 0xfffffffc00f09947 */ /* 0x008fea000383ffff */
[----:B------:R-:W-:Y:S05]  /*9f70*/  BRA `(.L_x_1954) ;  /* 0xffffffe400107947 */ /* 0x000fea000383ffff */
.L_x_1931:
[----:B-1----:R1:W3:Y:S02]  /*9f80*/  SYNCS.PHASECHK.TRANS64.TRYWAIT P1, [R15+URZ+0x26828], R18 ;  /* 0x026828120f0075a7 */ /* 0x0022e4000802017f */
[----:B---3--:R-:W-:Y:S05]  /*9f90*/  @!P1 NANOSLEEP.SYNCS 0x989680 ;  /* 0x009896800000995d */ /* 0x008fea0003900000 */
[----:B------:R-:W3:Y:S02]  /*9fa0*/  @!P1 SYNCS.PHASECHK.TRANS64 P1, [R15+URZ+0x26828], R18 ;  /* 0x026828120f0095a7 */ /* 0x000ee4000802007f */
[----:B---3--:R-:W-:Y:S05]  /*9fb0*/  @!P1 BRA `(.L_x_1931) ;  /* 0xfffffffc00f09947 */ /* 0x008fea000383ffff */
[----:B------:R-:W-:Y:S05]  /*9fc0*/  BRA `(.L_x_1955) ;  /* 0xffffffe400cc7947 */ /* 0x000fea000383ffff */
.L_x_1933:
[----:B---3--:R3:W4:Y:S02]  /*9fd0*/  SYNCS.PHASECHK.TRANS64.TRYWAIT P1, [R15+URZ+0x26848], R18 ;  /* 0x026848120f0075a7 */ /* 0x008724000802017f */
[----:B----4-:R-:W-:Y:S05]  /*9fe0*/  @!P1 NANOSLEEP.SYNCS 0x989680 ;  /* 0x009896800000995d */ /* 0x010fea0003900000 */
[----:B------:R-:W4:Y:S02]  /*9ff0*/  @!P1 SYNCS.PHASECHK.TRANS64 P1, [R15+URZ+0x26848], R18 ;  /* 0x026848120f0095a7 */ /* 0x000f24000802007f */
[----:B----4-:R-:W-:Y:S05]  /*a000*/  @!P1 BRA `(.L_x_1933) ;  /* 0xfffffffc00f09947 */ /* 0x010fea000383ffff */
[----:B------:R-:W-:Y:S05]  /*a010*/  BRA `(.L_x_1956) ;  /* 0xffffffe800887947 */ /* 0x000fea000383ffff */
.L_x_1935:
[----:B------:R-:W-:-:S07]  /*a020*/  SHF.L.U32 R4, R10, 0x1f, RZ ;  /* 0x0000001f0a047819 */ /* 0x000fce00000006ff */
.L_x_1957:
[----:B----4-:R4:W1:Y:S02]  /*a030*/  SYNCS.PHASECHK.TRANS64.TRYWAIT P1, [R15+URZ+0x26820], R4 ;  /* 0x026820040f0075a7 */ /* 0x010864000802017f */
[----:B-1----:R-:W-:Y:S05]  /*a040*/  @!P1 NANOSLEEP.SYNCS 0x989680 ;  /* 0x009896800000995d */ /* 0x002fea0003900000 */
[----:B------:R-:W1:Y:S02]  /*a050*/  @!P1 SYNCS.PHASECHK.TRANS64 P1, [R15+URZ+0x26820], R4 ;  /* 0x026820040f0095a7 */ /* 0x000e64000802007f */
[----:B-1----:R-:W-:Y:S05]  /*a060*/  @!P1 BRA `(.L_x_1957) ;  /* 0xfffffffc00f09947 */ /* 0x002fea000383ffff */
[----:B------:R-:W-:Y:S05]  /*a070*/  BRA `(.L_x_1958) ;  /* 0xffffffec00287947 */ /* 0x000fea000383ffff */
.L_x_1938:
[----:B----4-:R4:W1:Y:S02]  /*a080*/  SYNCS.PHASECHK.TRANS64.TRYWAIT P1, [R15+URZ+0x26840], R12 ;  /* 0x0268400c0f0075a7 */ /* 0x010864000802017f */
[----:B-1----:R-:W-:Y:S05]  /*a090*/  @!P1 NANOSLEEP.SYNCS 0x989680 ;  /* 0x009896800000995d */ /* 0x002fea0003900000 */
[----:B------:R-:W1:Y:S02]  /*a0a0*/  @!P1 SYNCS.PHASECHK.TRANS64 P1, [R15+URZ+0x26840], R12 ;  /* 0x0268400c0f0095a7 */ /* 0x000e64000802007f */
[----:B-1----:R-:W-:Y:S05]  /*a0b0*/  @!P1 BRA `(.L_x_1938) ;  /* 0xfffffffc00f09947 */ /* 0x002fea000383ffff */
[----:B------:R-:W-:Y:S05]  /*a0c0*/  BRA `(.L_x_1959) ;  /* 0xfffffff000007947 */ /* 0x000fea000383ffff */
.L_x_1940:
[----:B-1----:R1:W2:Y:S02]  /*a0d0*/  SYNCS.PHASECHK.TRANS64.TRYWAIT P1, [R15+URZ+0x26828], R12 ;  /* 0x0268280c0f0075a7 */ /* 0x0022a4000802017f */
[----:B--2---:R-:W-:Y:S05]  /*a0e0*/  @!P1 NANOSLEEP.SYNCS 0x989680 ;  /* 0x009896800000995d */ /* 0x004fea0003900000 */
[----:B------:R-:W2:Y:S02]  /*a0f0*/  @!P1 SYNCS.PHASECHK.TRANS64 P1, [R15+URZ+0x26828], R12 ;  /* 0x0268280c0f0095a7 */ /* 0x000ea4000802007f */
[----:B--2---:R-:W-:Y:S05]  /*a100*/  @!P1 BRA `(.L_x_1940) ;  /* 0xfffffffc00f09947 */ /* 0x004fea000383ffff */
[----:B------:R-:W-:Y:S05]  /*a110*/  BRA `(.L_x_1960) ;  /* 0xfffffff000b07947 */ /* 0x000fea000383ffff */
.L_x_1942:
[----:B------:R1:W1:Y:S02]  /*a120*/  SYNCS.PHASECHK.TRANS64.TRYWAIT P0, [R3+URZ+0x26840], R0 ;  /* 0x02684000030075a7 */ /* 0x000264000800017f */
[----:B-1----:R-:W-:Y:S05]  /*a130*/  @!P0 NANOSLEEP.SYNCS 0x989680 ;  /* 0x009896800000895d */ /* 0x002fea0003900000 */
[----:B------:R-:W1:Y:S02]  /*a140*/  @!P0 SYNCS.PHASECHK.TRANS64 P0, [R3+URZ+0x26840], R0 ;  /* 0x02684000030085a7 */ /* 0x000e64000800007f */
[----:B-1----:R-:W-:Y:S05]  /*a150*/  @!P0 BRA `(.L_x_1942) ;  /* 0xfffffffc00f08947 */ /* 0x002fea000383ffff */
[----:B------:R-:W-:Y:S05]  /*a160*/  BRA `(.L_x_1961) ;  /* 0xfffffff4007c7947 */ /* 0x000fea000383ffff */
.L_x_1944:
[----:B------:R-:W-:Y:S01]  /*a170*/  BSSY B0, `(.L_x_1962) ;  /* 0x0000006000007945 */ /* 0x000fe20003800000 */
[----:B------:R-:W-:-:S07]  /*a180*/  IMAD.MOV.U32 R15, RZ, RZ, -0x1 ;  /* 0xffffffffff0f7424 */ /* 0x000fce00078e00ff */
[----:B---3--:R-:W-:Y:S05]  /*a190*/  WARPSYNC.COLLECTIVE R15, `(.L_x_1963) ;  /* 0x000000000f0c7348 */ /* 0x008fea0003c00000 */
[----:B------:R-:W-:Y:S02]  /*a1a0*/  ELECT P6, UR62, PT ;  /* 0x00000000003e782f */ /* 0x000fe400038c0000 */
[----:B------:R-:W-:Y:S01]  /*a1b0*/  MOV R14, UR62 ;  /* 0x0000003e000e7c02 */ /* 0x000fe20008000f00 */
[----:B---3--:R-:W-:Y:S10]  /*a1c0*/  ENDCOLLECTIVE ;  /* 0x000000000000791b */ /* 0x008ff40003800000 */
.L_x_1963:
[----:B------:R-:W-:Y:S05]  /*a1d0*/  BSYNC B0 ;  /* 0x0000000000007941 */ /* 0x000fea0003800000 */
.L_x_1962:
[----:B------:R-:W-:Y:S05]  /*a1e0*/  BRA `(.L_x_1964) ;  /* 0xfffffff800487947 */ /* 0x000fea000383ffff */
.L_x_1946:
[----:B-1----:R1:W2:Y:S02]  /*a1f0*/  SYNCS.PHASECHK.TRANS64.TRYWAIT P0, [R7+URZ], R4 ;  /* 0x00000004070075a7 */ /* 0x0022a4000800017f */
[----:B--2---:R-:W-:Y:S05]  /*a200*/  @!P0 NANOSLEEP.SYNCS 0x989680 ;  /* 0x009896800000895d */ /* 0x004fea0003900000 */
[----:B------:R-:W2:Y:S02]  /*a210*/  @!P0 SYNCS.PHASECHK.TRANS64 P0, [R7+URZ], R4 ;  /* 0x00000004070085a7 */ /* 0x000ea4000800007f */
[----:B--2---:R-:W-:Y:S05]  /*a220*/  @!P0 BRA `(.L_x_1946) ;  /* 0xfffffffc00f08947 */ /* 0x004fea000383ffff */
[----:B------:R-:W-:Y:S05]  /*a230*/  BRA `(.L_x_1965) ;  /* 0xfffffff800887947 */ /* 0x000fea000383ffff */
.L_x_1947:
[----:B--2---:R2:W4:Y:S02]  /*a240*/  SYNCS.PHASECHK.TRANS64.TRYWAIT P0, [R3+URZ], R2 ;  /* 0x00000002030075a7 */ /* 0x004524000800017f */
[----:B----4-:R-:W-:Y:S05]  /*a250*/  @!P0 NANOSLEEP.SYNCS 0x989680 ;  /* 0x009896800000895d */ /* 0x010fea0003900000 */
[----:B------:R-:W4:Y:S02]  /*a260*/  @!P0 SYNCS.PHASECHK.TRANS64 P0, [R3+URZ], R2 ;  /* 0x00000002030085a7 */ /* 0x000f24000800007f */
[----:B----4-:R-:W-:Y:S05]  /*a270*/  @!P0 BRA `(.L_x_1947) ;  /* 0xfffffffc00f08947 */ /* 0x010fea000383ffff */
[----:B------:R-:W-:Y:S05]  /*a280*/  BRA `(.L_x_1966) ;  /* 0xfffffff8007c7947 */ /* 0x000fea000383ffff */
.L_x_1949:
[----:B--2---:R2:W4:Y:S02]  /*a290*/  SYNCS.PHASECHK.TRANS64.TRYWAIT P0, [R5+URZ], R4 ;  /* 0x00000004050075a7 */ /* 0x004524000800017f */
[----:B----4-:R-:W-:Y:S05]  /*a2a0*/  @!P0 NANOSLEEP.SYNCS 0x989680 ;  /* 0x009896800000895d */ /* 0x010fea0003900000 */
[----:B------:R-:W4:Y:S02]  /*a2b0*/  @!P0 SYNCS.PHASECHK.TRANS64 P0, [R5+URZ], R4 ;  /* 0x00000004050085a7 */ /* 0x000f24000800007f */
[----:B----4-:R-:W-:Y:S05]  /*a2c0*/  @!P0 BRA `(.L_x_1949) ;  /* 0xfffffffc00f08947 */ /* 0x010fea000383ffff */
[----:B------:R-:W-:Y:S05]  /*a2d0*/  BRA `(.L_x_1967) ;  /* 0xfffffff800807947 */ /* 0x000fea000383ffff */
.L_x_1968:
        /* <DEDUP_REMOVED lines=10> */
.L_x_6567:


//--------------------- .text._ZN7cutlass13device_kernelIN5flash11enable_sm90INS1_16FlashAttnBwdSm90INS1_25CollectiveMainloopBwdSm90ILi2ELi2ELi2EN4cute5tupleIJNS5_1CILi1EEES8_S8_EEENS6_IJNS7_ILi64EEENS7_ILi128EEENS7_ILi96EEEEEENS_6half_tEfNS_4arch4Sm90ELb0ELb1ELb1ELb1ELb1ELb1ELb0ELb0ELi2ELi1ELi2ELi1ELb1EEENS1_24CollectiveEpilogueBwdGQAISD_fSG_Li256ELb1ELb1EEENS1_19SingleTileSchedulerILb1ELb0ELb0ELi128EEEEEEEEEvNT_6ParamsE --------------------------
	.section	.text._ZN7cutlass13device_kernelIN5flash11enable_sm90INS1_16FlashAttnBwdSm90INS1_25CollectiveMainloopBwdSm90ILi2ELi2ELi2EN4cute5tupleIJNS5_1CILi1EEES8_S8_EEENS6_IJNS7_ILi64EEENS7_ILi128EEENS7_ILi96EEEEEENS_6half_tEfNS_4arch4Sm90ELb0ELb1ELb1ELb1ELb1ELb1ELb0ELb0ELi2ELi1ELi2ELi1ELb1EEENS1_24CollectiveEpilogueBwdGQAISD_fSG_Li256ELb1ELb1EEENS1_19SingleTileSchedulerILb1ELb0ELb0ELi128EEEEEEEEEvNT_6ParamsE,"ax",@progbits
	.align	128
.text._ZN7cutlass13device_kernelIN5flash11enable_sm90INS1_16FlashAttnBwdSm90INS1_25CollectiveMainloopBwdSm90ILi2ELi2ELi2EN4cute5tupleIJNS5_1CILi1EEES8_S8_EEENS6_IJNS7_ILi64EEENS7_ILi128EEENS7_ILi96EEEEEENS_6half_tEfNS_4arch4Sm90ELb0ELb1ELb1ELb1ELb1ELb1ELb0ELb0ELi2ELi1ELi2ELi1ELb1EEENS1_24CollectiveEpilogueBwdGQAISD_fSG_Li256ELb1ELb1EEENS1_19SingleTileSchedulerILb1ELb0ELb0ELi128EEEEEEEEEvNT_6ParamsE:
        .type           _ZN7cutlass13device_kernelIN5flash11enable_sm90INS1_16FlashAttnBwdSm90INS1_25CollectiveMainloopBwdSm90ILi2ELi2ELi2EN4cute5tupleIJNS5_1CILi1EEES8_S8_EEENS6_IJNS7_ILi64EEENS7_ILi128EEENS7_ILi96EEEEEENS_6half_tEfNS_4arch4Sm90ELb0ELb1ELb1ELb1ELb1ELb1ELb0ELb0ELi2ELi1ELi2ELi1ELb1EEENS1_24CollectiveEpilogueBwdGQAISD_fSG_Li256ELb1ELb1EEENS1_19SingleTileSchedulerILb1ELb0ELb0ELi128EEEEEEEEEvNT_6ParamsE,@function
        .size           _ZN7cutlass13device_kernelIN5flash11enable_sm90INS1_16FlashAttnBwdSm90INS1_25CollectiveMainloopBwdSm90ILi2ELi2ELi2EN4cute5tupleIJNS5_1CILi1EEES8_S8_EEENS6_IJNS7_ILi64EEENS7_ILi128EEENS7_ILi96EEEEEENS_6half_tEfNS_4arch4Sm90ELb0ELb1ELb1ELb1ELb1ELb1ELb0ELb0ELi2ELi1ELi2ELi1ELb1EEENS1_24CollectiveEpilogueBwdGQAISD_fSG_Li256ELb1ELb1EEENS1_19SingleTileSchedulerILb1ELb0ELb0ELi128EEEEEEEEEvNT_6ParamsE,(.L_x_6568 - _ZN7cutlass13device_kernelIN5flash11enable_sm90INS1_16FlashAttnBwdSm90INS1_25CollectiveMainloopBwdSm90ILi2ELi2ELi2EN4cute5tupleIJNS5_1CILi1EEES8_S8_EEENS6_IJNS7_ILi64EEENS7_ILi128EEENS7_ILi96EEEEEENS_6half_tEfNS_4arch4Sm90ELb0ELb1ELb1ELb1ELb1ELb1ELb0ELb0ELi2ELi1ELi2ELi1ELb1EEENS1_24CollectiveEpilogueBwdGQAISD_fSG_Li256ELb1ELb1EEENS1_19SingleTileSchedulerILb1ELb0ELb0ELi128EEEEEEEEEvNT_6ParamsE)
        .other          _ZN7cutlass13device_kernelIN5flash11enable_sm90INS1_16FlashAttnBwdSm90INS1_25CollectiveMainloopBwdSm90ILi2ELi2ELi2EN4cute5tupleIJNS5_1CILi1EEES8_S8_EEENS6_IJNS7_ILi64EEENS7_ILi128EEENS7_ILi96EEEEEENS_6half_tEfNS_4arch4Sm90ELb0ELb1ELb1ELb1ELb1ELb1ELb0ELb0ELi2ELi1ELi2ELi1ELb1EEENS1_24CollectiveEpilogueBwdGQAISD_fSG_Li256ELb1ELb1EEENS1_19SingleTileSchedulerILb1ELb0ELb0ELi128EEEEEEEEEvNT_6ParamsE,@"STO_CUDA_ENTRY STV_DEFAULT"
_ZN7cutlass13device_kernelIN5flash11enable_sm90INS1_16FlashAttnBwdSm90INS1_25CollectiveMainloopBwdSm90ILi2ELi2ELi2EN4cute5tupleIJNS5_1CILi1EEES8_S8_EEENS6_IJNS7_ILi64EEENS7_ILi128EEENS7_ILi96EEEEEENS_6half_tEfNS_4arch4Sm90ELb0ELb1ELb1ELb1ELb1ELb1ELb0ELb0ELi2ELi1ELi2ELi1ELb1EEENS1_24CollectiveEpilogueBwdGQAISD_fSG_Li256ELb1ELb1EEENS1_19SingleTileSchedulerILb1ELb0ELb0ELi128EEEEEEEEEvNT_6ParamsE:
        /* <DEDUP_REMOVED lines=24> */
.L_x_1970:
[----:B------:R-:W-:Y:S05]  /*0180*/  BSYNC B0 ;  /* 0x0000000000007941 */ /* 0x000fea0003800000 */
.L_x_1969:
        /* <DEDUP_REMOVED lines=37> */
.L_x_1971:
        /* <DEDUP_REMOVED lines=22> */
.L_x_1972:
[----:B------:R-:W-:Y:S01]  /*0540*/  PLOP3.LUT P0, PT, PT, PT, UP0, 0x80, 0x0 ;  /* 0x000000000000781c */ /* 0x000fe20003f0f008 */
[----:B------:R-:W-:Y:S01]  /*0550*/  NOP ;  /* 0x0000000000007918 */ /* 0x000fe20000000000 */
[----:B------:R-:W-:Y:S01]  /*0560*/  ULDC.64 UR46, c[0x0][0x208] ;  /* 0x00008200002e7ab9 */ /* 0x000fe20000000a00 */
[----:B------:R-:W-:Y:S01]  /*0570*/  BSSY B6, `(.L_x_1973) ;  /* 0x0000abb000067945 */ /* 0x000fe20003800000 */
[----:B-12-4-:R-:W-:Y:S09]  /*0580*/  BAR.SYNC.DEFER_BLOCKING 0x0 ;  /* 0x0000000000007b1d */ /* 0x016ff20000010000 */
[----:B------:R-:W-:Y:S05]  /*0590*/  @!P0 BRA `(.L_x_1974) ;  /* 0x0000005800fc8947 */ /* 0x000fea0003800000 */
.L_x_1975:
        /* <DEDUP_REMOVED lines=24> */
.L_x_1976:
        /* <DEDUP_REMOVED lines=14> */
.L_x_1978:
[----:B------:R-:W-:-:S05]  /*0800*/  ULDC UR4, c[0x0][0x8c4] ;  /* 0x0002310000047ab9 */ /* 0x000fca0000000800 */
.L_x_1977:
        /* <DEDUP_REMOVED lines=19> */
.L_x_1980:
        /* <DEDUP_REMOVED lines=14> */
.L_x_1981:
        /* <DEDUP_REMOVED lines=11> */
.L_x_1982:
        /* <DEDUP_REMOVED lines=13> */
.L_x_1983:
        /* <DEDUP_REMOVED lines=66> */
.L_x_1984:
        /* <DEDUP_REMOVED lines=28> */
.L_x_1987:
        /* <DEDUP_REMOVED lines=15> */
.L_x_1986:
        /* <DEDUP_REMOVED lines=22> */
.L_x_1989:
        /* <DEDUP_REMOVED lines=15> */
.L_x_1988:
[----:B------:R-:W-:Y:S01]  /*14c0*/  SHF.R.S32.HI R19, RZ, 0x1f, R18 ;  /* 0x0000001fff137819 */ /* 0x000fe20000011412 */
[----:B------:R-:W-:-:S03]  /*14d0*/  UMOV UR4, 0xffffffff ;  /* 0xffffffff00047882 */ /* 0x000fc60000000000 */
[----:B------:R-:W-:-:S04]  /*14e0*/  LEA.HI R0, R19, R18, RZ, 0x7 ;  /* 0x0000001213007211 */ /* 0x000fc800078f38ff */
[----:B------:R-:W-:Y:S01]  /*14f0*/  SHF.R.S32.HI R17, RZ, 0x7, R0 ;  /* 0x00000007ff117819 */ /* 0x000fe20000011400 */
[----:B------:R-:W-:Y:S06]  /*1500*/  BRA.DIV UR4, `(.L_x_1990) ;  /* 0x0000009e040c7947 */ /* 0x000fec000b800000 */
[----:B------:R1:W2:Y:S02]  /*1510*/  SHFL.IDX PT, R14, R17, RZ, 0x1f ;  /* 0x00001fff110e7589 */ /* 0x0002a400000e0000 */
.L_x_2114:
        /* <DEDUP_REMOVED lines=15> */
.L_x_1991:
        /* <DEDUP_REMOVED lines=19> */
.L_x_1993:
        /* <DEDUP_REMOVED lines=124> */
.L_x_2004:
[----:B------:R-:W-:-:S06]  /*1f00*/  UISETP.NE.AND UP0, UPT, UR11, 0x3, UPT ;  /* 0x000000030b00788c */ /* 0x000fcc000bf05270 */
[----:B------:R-:W-:-:S13]  /*1f10*/  PLOP3.LUT P6, PT, PT, PT, UP0, 0x80, 0x0 ;  /* 0x000000000000781c */ /* 0x000fda0003fcf008 */
[----:B-1----:R-:W-:Y:S05]  /*1f20*/  @!P6 BRA `(.L_x_1994) ;  /* 0x000000000004e947 */ /* 0x002fea0003800000 */
[----:B------:R-:W-:Y:S01]  /*1f30*/  BPT.TRAP 0x1 ;  /* 0x000000040000795c */ /* 0x000fe20000300000 */
.L_x_1994:
[----:B------:R-:W-:Y:S01]  /*1f40*/  R2UR UR7, R237 ;  /* 0x00000000ed0772ca */ /* 0x000fe200000e0000 */
[----:B------:R-:W-:-:S05]  /*1f50*/  IMAD.U32 R120, RZ, RZ, UR9 ;  /* 0x00000009ff787e24 */ /* 0x000fca000f8e00ff */
[----:B------:R-:W-:-:S07]  /*1f60*/  SHF.L.U32 R120, R120, 0x1f, RZ ;  /* 0x0000001f78787819 */ /* 0x000fce00000006ff */
[----:B------:R-:W-:-:S09]  /*1f70*/  ULEA UR7, UR4, UR7, 0x3 ;  /* 0x0000000704077291 */ /* 0x000fd2000f8e183f */
[----:B------:R1:W2:Y:S01]  /*1f80*/  SYNCS.PHASECHK.TRANS64.TRYWAIT P0, [UR7+0x26810], R120 ;  /* 0x02681078ff0075a7 */ /* 0x0002a20008000147 */
[----:B------:R-:W-:Y:S05]  /*1f90*/  @!P6 BRA `(.L_x_1995) ;  /* 0x000000000004e947 */ /* 0x000fea0003800000 */
[----:B------:R-:W-:Y:S01]  /*1fa0*/  BPT.TRAP 0x1 ;  /* 0x000000040000795c */ /* 0x000fe20000300000 */
.L_x_1995:
[----:B--2---:R-:W-:Y:S05]  /*1fb0*/  @P0 BRA `(.L_x_1996) ;  /* 0x0000000000080947 */ /* 0x004fea0003800000 */
[----:B------:R-:W2:Y:S02]  /*1fc0*/  SYNCS.PHASECHK.TRANS64.TRYWAIT P0, [UR7+0x26810], R120 ;  /* 0x02681078ff0075a7 */ /* 0x000ea40008000147 */
[----:B--2---:R-:W-:Y:S05]  /*1fd0*/  @!P0 BRA `(.L_x_1997) ;  /* 0x00000090008c8947 */ /* 0x004fea0003800000 */
.L_x_1996:
        /* <DEDUP_REMOVED lines=66> */
.L_x_1998:
[----:B------:R1:W1:Y:S01]  /*2400*/  SYNCS.PHASECHK.TRANS64.TRYWAIT P0, [UR7+0x26830], R120 ;  /* 0x02683078ff0075a7 */ /* 0x0002620008000147 */
[----:B------:R-:W-:Y:S05]  /*2410*/  @!P6 BRA `(.L_x_1999) ;  /* 0x000000000004e947 */ /* 0x000fea0003800000 */
[----:B------:R-:W-:Y:S01]  /*2420*/  BPT.TRAP 0x1 ;  /* 0x000000040000795c */ /* 0x000fe20000300000 */
.L_x_1999:
        /* <DEDUP_REMOVED lines=50> */
.L_x_2000:
        /* <DEDUP_REMOVED lines=598> */
.L_x_2002:
        /* <DEDUP_REMOVED lines=48> */
.L_x_2003:
        /* <DEDUP_REMOVED lines=62> */
.L_x_1985:
[----:B------:R-:W-:Y:S05]  /*5390*/  @P0 BRA `(.L_x_1979) ;  /* 0x0000005c00600947 */ /* 0x000fea0003800000 */
[----:B------:R-:W-:Y:S01]  /*53a0*/  ULDC.64 UR4, c[0x0][0x878] ;  /* 0x00021e0000047ab9 */ /* 0x000fe20000000a00 */
[----:B-1----:R-:W1:Y:S01]  /*53b0*/  S2R R4, SR_TID.X ;  /* 0x0000000000047919 */ /* 0x002e620000002100 */
        /* <DEDUP_REMOVED lines=17> */
[----:B------:R-:W5:Y:S01]  /*54d0*/  S2UR UR4, SR_CTAID.Y ;  /* 0x00000000000479c3 */ /* 0x000f620000002600 */
        /* <DEDUP_REMOVED lines=12> */
[----:B-----5:R-:W-:Y:S02]  /*55a0*/  UIMAD.WIDE.U32 UR8, UR4, UR8, URZ ;  /* 0x00000008040872a5 */ /* 0x020fe4000f8e003f */
        /* <DEDUP_REMOVED lines=75> */
.L_x_2007:
[----:B------:R-:W2:Y:S04]  /*5a60*/  LDG.E.STRONG.GPU R4, desc[UR46][R2.64] ;  /* 0x0000002e02047981 */ /* 0x000ea8000c1ef900 */
[----:B--2---:R-:W-:Y:S01]  /*5a70*/  CCTL.IVALL ;  /* 0x00000000ff00798f */ /* 0x004fe20002000000 */
[----:B------:R-:W-:Y:S05]  /*5a80*/  YIELD ;  /* 0x0000000000007946 */ /* 0x000fea0003800000 */
[----:B------:R-:W-:-:S13]  /*5a90*/  ISETP.NE.AND P0, PT, R4, UR17, PT ;  /* 0x0000001104007c0c */ /* 0x000fda000bf05270 */
[----:B------:R-:W-:Y:S05]  /*5aa0*/  @P0 BRA `(.L_x_2007) ;  /* 0xfffffffc00ec0947 */ /* 0x000fea000383ffff */
.L_x_2006:
[----:B------:R-:W-:Y:S05]  /*5ab0*/  BSYNC B0 ;  /* 0x0000000000007941 */ /* 0x000fea0003800000 */
.L_x_2005:
[----:B------:R-:W-:-:S03]  /*5ac0*/  UMOV UR4, 0xffffffff ;  /* 0xffffffff00047882 */ /* 0x000fc60000000000 */
[----:B------:R-:W-:Y:S05]  /*5ad0*/  BRA.DIV UR4, `(.L_x_2008) ;  /* 0x0000005604fc7947 */ /* 0x000fea000b800000 */
[----:B------:R-:W-:Y:S01]  /*5ae0*/  NOP ;  /* 0x0000000000007918 */ /* 0x000fe20000000000 */
.L_x_2117:
        /* <DEDUP_REMOVED lines=16> */
.L_x_2011:
[----:B------:R-:W-:Y:S01]  /*5bf0*/  @P0 ELECT P2, URZ, PT ;  /* 0x00000000003f082f */ /* 0x000fe20003840000 */
[----:B------:R2:W-:-:S12]  /*5c00*/  UBLKRED.G.S.ADD.F32.RN [UR4], [UR9], UR6, desc[UR10] ;  /* 0x00000a04090073bb */ /* 0x0005d800080a1406 */
[----:B------:R-:W-:Y:S02]  /*5c10*/  @P2 PLOP3.LUT P0, PT, P2, PT, PT, 0x8, 0x0 ;  /* 0x000000000000281c */ /* 0x000fe4000170e170 */
[----:B------:R-:W-:-:S11]  /*5c20*/  PLOP3.LUT P2, PT, PT, PT, PT, 0x8, 0x0 ;  /* 0x000000000000781c */ /* 0x000fd60003f4e170 */
[----:B--2---:R-:W-:Y:S05]  /*5c30*/  @P0 BRA.U.ANY `(.L_x_2011) ;  /* 0xfffffffd00ec0947 */ /* 0x004fea000393ffff */
[----:B------:R0:W-:Y:S01]  /*5c40*/  UTMACMDFLUSH ;  /* 0x00000000000079b7 */ /* 0x0001e20000000000 */
[----:B------:R-:W-:-:S04]  /*5c50*/  DEPBAR.LE SB0, 0x0 ;  /* 0x000080000000791a */ /* 0x000fc80000000000 */
.L_x_2010:
[----:B------:R-:W-:Y:S05]  /*5c60*/  BSYNC B0 ;  /* 0x0000000000007941 */ /* 0x000fea0003800000 */
.L_x_2009:
        /* <DEDUP_REMOVED lines=14> */
.L_x_2013:
[----:B------:R-:W-:Y:S05]  /*5d50*/  BSYNC B0 ;  /* 0x0000000000007941 */ /* 0x000fea0003800000 */
.L_x_2012:
        /* <DEDUP_REMOVED lines=20> */
.L_x_2016:
[----:B-12---:R-:W2:Y:S04]  /*5ea0*/  LDG.E.STRONG.GPU R0, desc[UR46][R2.64] ;  /* 0x0000002e02007981 */ /* 0x006ea8000c1ef900 */
[----:B--2---:R-:W-:Y:S01]  /*5eb0*/  CCTL.IVALL ;  /* 0x00000000ff00798f */ /* 0x004fe20002000000 */
[----:B------:R-:W-:Y:S05]  /*5ec0*/  YIELD ;  /* 0x0000000000007946 */ /* 0x000fea0003800000 */
[----:B------:R-:W-:-:S13]  /*5ed0*/  ISETP.NE.AND P0, PT, R0, UR17, PT ;  /* 0x0000001100007c0c */ /* 0x000fda000bf05270 */
[----:B------:R-:W-:Y:S05]  /*5ee0*/  @P0 BRA `(.L_x_2016) ;  /* 0xfffffffc00ec0947 */ /* 0x000fea000383ffff */
.L_x_2015:
[----:B------:R-:W-:Y:S05]  /*5ef0*/  BSYNC B0 ;  /* 0x0000000000007941 */ /* 0x000fea0003800000 */
.L_x_2014:
[----:B------:R-:W-:-:S03]  /*5f00*/  UMOV UR4, 0xffffffff ;  /* 0xffffffff00047882 */ /* 0x000fc60000000000 */
[----:B------:R-:W-:Y:S05]  /*5f10*/  BRA.DIV UR4, `(.L_x_2017) ;  /* 0x0000005604087947 */ /* 0x000fea000b800000 */
[----:B------:R-:W-:Y:S01]  /*5f20*/  NOP ;  /* 0x0000000000007918 */ /* 0x000fe20000000000 */
.L_x_2120:
        /* <DEDUP_REMOVED lines=16> */
.L_x_2020:
[----:B------:R-:W-:Y:S01]  /*6030*/  @P0 ELECT P2, URZ, PT ;  /* 0x00000000003f082f */ /* 0x000fe20003840000 */
[----:B------:R3:W-:-:S12]  /*6040*/  UBLKRED.G.S.ADD.F32.RN [UR4], [UR9], UR6, desc[UR10] ;  /* 0x00000a04090073bb */ /* 0x0007d800080a1406 */
[----:B------:R-:W-:Y:S02]  /*6050*/  @P2 PLOP3.LUT P0, PT, P2, PT, PT, 0x8, 0x0 ;  /* 0x000000000000281c */ /* 0x000fe4000170e170 */
[----:B------:R-:W-:-:S11]  /*6060*/  PLOP3.LUT P2, PT, PT, PT, PT, 0x8, 0x0 ;  /* 0x000000000000781c */ /* 0x000fd60003f4e170 */
[----:B---3--:R-:W-:Y:S05]  /*6070*/  @P0 BRA.U.ANY `(.L_x_2020) ;  /* 0xfffffffd00ec0947 */ /* 0x008fea000393ffff */
[----:B------:R0:W-:Y:S01]  /*6080*/  UTMACMDFLUSH ;  /* 0x00000000000079b7 */ /* 0x0001e20000000000 */
[----:B------:R-:W-:-:S04]  /*6090*/  DEPBAR.LE SB0, 0x0 ;  /* 0x000080000000791a */ /* 0x000fc80000000000 */
.L_x_2019:
[----:B------:R-:W-:Y:S05]  /*60a0*/  BSYNC B0 ;  /* 0x0000000000007941 */ /* 0x000fea0003800000 */
.L_x_2018:
        /* <DEDUP_REMOVED lines=14> */
.L_x_1974:
        /* <DEDUP_REMOVED lines=21> */
.L_x_2022:
        /* <DEDUP_REMOVED lines=13> */
.L_x_2024:
[----:B------:R-:W-:-:S05]  /*63b0*/  ULDC UR4, c[0x0][0x8c4] ;  /* 0x0002310000047ab9 */ /* 0x000fca0000000800 */
.L_x_2023:
        /* <DEDUP_REMOVED lines=44> */
.L_x_2025:
        /* <DEDUP_REMOVED lines=13> */
.L_x_2026:
        /* <DEDUP_REMOVED lines=12> */
.L_x_2027:
        /* <DEDUP_REMOVED lines=27> */
.L_x_2028:
        /* <DEDUP_REMOVED lines=39> */
.L_x_2033:
[----:B------:R-:W2:Y:S04]  /*6c30*/  LDG.E.STRONG.GPU R0, desc[UR46][R2.64] ;  /* 0x0000002e02007981 */ /* 0x000ea8000c1ef900 */
[----:B--2---:R-:W-:Y:S01]  /*6c40*/  CCTL.IVALL ;  /* 0x00000000ff00798f */ /* 0x004fe20002000000 */
[----:B------:R-:W-:Y:S05]  /*6c50*/  YIELD ;  /* 0x0000000000007946 */ /* 0x000fea0003800000 */
[----:B------:R-:W-:-:S13]  /*6c60*/  ISETP.NE.AND P1, PT, R0, UR22, PT ;  /* 0x0000001600007c0c */ /* 0x000fda000bf25270 */
[----:B------:R-:W-:Y:S05]  /*6c70*/  @P1 BRA `(.L_x_2033) ;  /* 0xfffffffc00ec1947 */ /* 0x000fea000383ffff */
.L_x_2032:
[----:B------:R-:W-:Y:S05]  /*6c80*/  BSYNC B0 ;  /* 0x0000000000007941 */ /* 0x000fea0003800000 */
.L_x_2031:
[----:B------:R-:W-:-:S03]  /*6c90*/  UMOV UR17, 0xffffffff ;  /* 0xffffffff00117882 */ /* 0x000fc60000000000 */
[----:B------:R-:W-:Y:S05]  /*6ca0*/  BRA.DIV UR17, `(.L_x_2034) ;  /* 0x0000004611c07947 */ /* 0x000fea000b800000 */
[----:B------:R-:W-:Y:S01]  /*6cb0*/  NOP ;  /* 0x0000000000007918 */ /* 0x000fe20000000000 */
.L_x_2123:
        /* <DEDUP_REMOVED lines=22> */
.L_x_2036:
[----:B------:R-:W-:Y:S05]  /*6e20*/  BSYNC B0 ;  /* 0x0000000000007941 */ /* 0x000fea0003800000 */
.L_x_2035:
        /* <DEDUP_REMOVED lines=20> */
.L_x_2038:
[----:B------:R-:W-:Y:S05]  /*6f70*/  BSYNC B0 ;  /* 0x0000000000007941 */ /* 0x000fea0003800000 */
.L_x_2037:
[----:B------:R-:W-:Y:S06]  /*6f80*/  BAR.ARV 0xa, 0xa0 ;  /* 0x0282800000007b1d */ /* 0x000fec0000002000 */
[----:B------:R-:W-:Y:S04]  /*6f90*/  BSSY B0, `(.L_x_2039) ;  /* 0x0000003000007945 */ /* 0x000fe80003800000 */
[----:B------:R-:W-:Y:S05]  /*6fa0*/  @!P0 BRA `(.L_x_2040) ;  /* 0x0000000000048947 */ /* 0x000fea0003800000 */
[----:B------:R-:W-:-:S04]  /*6fb0*/  DEPBAR.LE SB0, 0x0 ;  /* 0x000080000000791a */ /* 0x000fc80000000000 */
.L_x_2040:
[----:B------:R-:W-:Y:S05]  /*6fc0*/  BSYNC B0 ;  /* 0x0000000000007941 */ /* 0x000fea0003800000 */
.L_x_2039:
        /* <DEDUP_REMOVED lines=19> */
.L_x_2042:
[----:B------:R-:W-:Y:S05]  /*7100*/  BSYNC B0 ;  /* 0x0000000000007941 */ /* 0x000fea0003800000 */
.L_x_2041:
[----:B------:R-:W-:Y:S01]  /*7110*/  UIADD3 UR17, UR9, 0x1, URZ ;  /* 0x0000000109117890 */ /* 0x000fe2000fffe03f */
[----:B------:R-:W-:Y:S11]  /*7120*/  BRA `(.L_x_2043) ;  /* 0x0000000000047947 */ /* 0x000ff60003800000 */
.L_x_2030:
[----:B------:R-:W-:-:S05]  /*7130*/  UMOV UR17, UR9 ;  /* 0x0000000900117c82 */ /* 0x000fca0008000000 */
.L_x_2043:
        /* <DEDUP_REMOVED lines=16> */
.L_x_2068:
        /* <DEDUP_REMOVED lines=11> */
.L_x_2046:
[----:B------:R-:W2:Y:S04]  /*72f0*/  LDG.E.STRONG.GPU R0, desc[UR46][R2.64] ;  /* 0x0000002e02007981 */ /* 0x000ea8000c1ef900 */
[----:B--2---:R-:W-:Y:S01]  /*7300*/  CCTL.IVALL ;  /* 0x00000000ff00798f */ /* 0x004fe20002000000 */
[----:B------:R-:W-:Y:S05]  /*7310*/  YIELD ;  /* 0x0000000000007946 */ /* 0x000fea0003800000 */
[----:B------:R-:W-:-:S13]  /*7320*/  ISETP.NE.AND P1, PT, R0, UR22, PT ;  /* 0x0000001600007c0c */ /* 0x000fda000bf25270 */
[----:B------:R-:W-:Y:S05]  /*7330*/  @P1 BRA `(.L_x_2046) ;  /* 0xfffffffc00ec1947 */ /* 0x000fea000383ffff */
.L_x_2045:
[----:B------:R-:W-:Y:S05]  /*7340*/  BSYNC B0 ;  /* 0x0000000000007941 */ /* 0x000fea0003800000 */
.L_x_2044:
[----:B------:R-:W-:-:S03]  /*7350*/  UMOV UR16, 0xffffffff ;  /* 0xffffffff00107882 */ /* 0x000fc60000000000 */
[----:B------:R-:W-:Y:S05]  /*7360*/  BRA.DIV UR16, `(.L_x_2047) ;  /* 0x00000042102c7947 */ /* 0x000fea000b800000 */
[----:B------:R-:W-:Y:S01]  /*7370*/  NOP ;  /* 0x0000000000007918 */ /* 0x000fe20000000000 */
.L_x_2126:
        /* <DEDUP_REMOVED lines=19> */
.L_x_2049:
[----:B------:R-:W-:Y:S05]  /*74b0*/  BSYNC B0 ;  /* 0x0000000000007941 */ /* 0x000fea0003800000 */
.L_x_2048:
        /* <DEDUP_REMOVED lines=17> */
.L_x_2051:
[----:B------:R-:W-:Y:S05]  /*75d0*/  BSYNC B0 ;  /* 0x0000000000007941 */ /* 0x000fea0003800000 */
.L_x_2050:
[----:B------:R-:W-:Y:S06]  /*75e0*/  BAR.ARV 0xa, 0xa0 ;  /* 0x0282800000007b1d */ /* 0x000fec0000002000 */
[----:B------:R-:W-:Y:S04]  /*75f0*/  BSSY B0, `(.L_x_2052) ;  /* 0x0000003000007945 */ /* 0x000fe80003800000 */
[----:B------:R-:W-:Y:S05]  /*7600*/  @!P0 BRA `(.L_x_2053) ;  /* 0x0000000000048947 */ /* 0x000fea0003800000 */
[----:B------:R-:W-:-:S04]  /*7610*/  DEPBAR.LE SB0, 0x0 ;  /* 0x000080000000791a */ /* 0x000fc80000000000 */
.L_x_2053:
[----:B------:R-:W-:Y:S05]  /*7620*/  BSYNC B0 ;  /* 0x0000000000007941 */ /* 0x000fea0003800000 */
.L_x_2052:
        /* <DEDUP_REMOVED lines=19> */
.L_x_2055:
[----:B------:R-:W-:Y:S05]  /*7760*/  BSYNC B0 ;  /* 0x0000000000007941 */ /* 0x000fea0003800000 */
.L_x_2054:
        /* <DEDUP_REMOVED lines=9> */
.L_x_2058:
[----:B------:R-:W2:Y:S04]  /*7800*/  LDG.E.STRONG.GPU R0, desc[UR46][R2.64] ;  /* 0x0000002e02007981 */ /* 0x000ea8000c1ef900 */
[----:B--2---:R-:W-:Y:S01]  /*7810*/  CCTL.IVALL ;  /* 0x00000000ff00798f */ /* 0x004fe20002000000 */
[----:B------:R-:W-:Y:S05]  /*7820*/  YIELD ;  /* 0x0000000000007946 */ /* 0x000fea0003800000 */
[----:B------:R-:W-:-:S13]  /*7830*/  ISETP.NE.AND P1, PT, R0, UR22, PT ;  /* 0x0000001600007c0c */ /* 0x000fda000bf25270 */
[----:B------:R-:W-:Y:S05]  /*7840*/  @P1 BRA `(.L_x_2058) ;  /* 0xfffffffc00ec1947 */ /* 0x000fea000383ffff */
.L_x_2057:
[----:B------:R-:W-:Y:S05]  /*7850*/  BSYNC B0 ;  /* 0x0000000000007941 */ /* 0x000fea0003800000 */
.L_x_2056:
[----:B------:R-:W-:-:S03]  /*7860*/  UMOV UR12, 0xffffffff ;  /* 0xffffffff000c7882 */ /* 0x000fc60000000000 */
[----:B------:R-:W-:Y:S05]  /*7870*/  BRA.DIV UR12, `(.L_x_2059) ;  /* 0x0000003e0c047947 */ /* 0x000fea000b800000 */
[----:B------:R-:W-:Y:S01]  /*7880*/  NOP ;  /* 0x0000000000007918 */ /* 0x000fe20000000000 */
.L_x_2129:
        /* <DEDUP_REMOVED lines=15> */
.L_x_2061:
[----:B------:R-:W-:Y:S05]  /*7980*/  BSYNC B0 ;  /* 0x0000000000007941 */ /* 0x000fea0003800000 */
.L_x_2060:
        /* <DEDUP_REMOVED lines=15> */
.L_x_2063:
[----:B------:R-:W-:Y:S05]  /*7a80*/  BSYNC B0 ;  /* 0x0000000000007941 */ /* 0x000fea0003800000 */
.L_x_2062:
[----:B------:R-:W-:Y:S06]  /*7a90*/  BAR.ARV 0xa, 0xa0 ;  /* 0x0282800000007b1d */ /* 0x000fec0000002000 */
[----:B------:R-:W-:Y:S04]  /*7aa0*/  BSSY B0, `(.L_x_2064) ;  /* 0x0000003000007945 */ /* 0x000fe80003800000 */
[----:B------:R-:W-:Y:S05]  /*7ab0*/  @!P0 BRA `(.L_x_2065) ;  /* 0x0000000000048947 */ /* 0x000fea0003800000 */
[----:B------:R-:W-:-:S04]  /*7ac0*/  DEPBAR.LE SB0, 0x0 ;  /* 0x000080000000791a */ /* 0x000fc80000000000 */
.L_x_2065:
[----:B------:R-:W-:Y:S05]  /*7ad0*/  BSYNC B0 ;  /* 0x0000000000007941 */ /* 0x000fea0003800000 */
.L_x_2064:
        /* <DEDUP_REMOVED lines=19> */
.L_x_2067:
[----:B------:R-:W-:Y:S05]  /*7c10*/  BSYNC B0 ;  /* 0x0000000000007941 */ /* 0x000fea0003800000 */
.L_x_2066:
[----:B------:R-:W-:Y:S02]  /*7c20*/  UIADD3 UR9, UR9, 0x2, URZ ;  /* 0x0000000209097890 */ /* 0x000fe4000fffe03f */
[----:B------:R-:W-:Y:S02]  /*7c30*/  UIADD3 UR4, UR4, 0x3000, URZ ;  /* 0x0000300004047890 */ /* 0x000fe4000fffe03f */
[----:B------:R-:W-:-:S06]  /*7c40*/  UISETP.GE.AND UP0, UPT, UR9, UR11, UPT ;  /* 0x0000000b0900728c */ /* 0x000fcc000bf06270 */
[----:B------:R-:W-:-:S13]  /*7c50*/  PLOP3.LUT P1, PT, PT, PT, UP0, 0x80, 0x0 ;  /* 0x000000000000781c */ /* 0x000fda0003f2f008 */
[----:B------:R-:W-:Y:S05]  /*7c60*/  @!P1 BRA `(.L_x_2068) ;  /* 0xfffffff400749947 */ /* 0x000fea000383ffff */
.L_x_2029:
        /* <DEDUP_REMOVED lines=41> */
.L_x_2071:
[----:B------:R-:W-:Y:S05]  /*7f00*/  BSYNC B0 ;  /* 0x0000000000007941 */ /* 0x000fea0003800000 */
.L_x_2070:
[----:B------:R-:W-:Y:S05]  /*7f10*/  BRA `(.L_x_2072) ;  /* 0x0000000000047947 */ /* 0x000fea0003800000 */
.L_x_2069:
[----:B------:R-:W-:-:S05]  /*7f20*/  UMOV UR4, UR9 ;  /* 0x0000000900047c82 */ /* 0x000fca0008000000 */
.L_x_2072:
        /* <DEDUP_REMOVED lines=11> */
.L_x_2077:
        /* <DEDUP_REMOVED lines=24> */
.L_x_2074:
[----:B------:R-:W-:Y:S05]  /*8160*/  BSYNC B0 ;  /* 0x0000000000007941 */ /* 0x000fea0003800000 */
.L_x_2073:
        /* <DEDUP_REMOVED lines=24> */
.L_x_2076:
[----:B------:R-:W-:Y:S05]  /*82f0*/  BSYNC B0 ;  /* 0x0000000000007941 */ /* 0x000fea0003800000 */
.L_x_2075:
[----:B------:R-:W-:Y:S02]  /*8300*/  UIADD3 UR7, UR7, 0x2, URZ ;  /* 0x0000000207077890 */ /* 0x000fe4000fffe03f */
[----:B------:R-:W-:Y:S02]  /*8310*/  ULEA UR5, UR19, UR5, 0x1 ;  /* 0x0000000513057291 */ /* 0x000fe4000f8e083f */
[----:B------:R-:W-:Y:S02]  /*8320*/  ULEA UR6, UR19, UR6, 0x1 ;  /* 0x0000000613067291 */ /* 0x000fe4000f8e083f */
[----:B------:R-:W-:-:S13]  /*8330*/  ISETP.NE.AND P0, PT, RZ, UR7, PT ;  /* 0x00000007ff007c0c */ /* 0x000fda000bf05270 */
[----:B------:R-:W-:Y:S05]  /*8340*/  @!P0 BRA `(.L_x_1979) ;  /* 0x0000002c00748947 */ /* 0x000fea0003800000 */
[----:B------:R-:W-:Y:S05]  /*8350*/  BRA `(.L_x_2077) ;  /* 0xfffffffc00207947 */ /* 0x000fea000383ffff */
.L_x_2021:
        /* <DEDUP_REMOVED lines=14> */
.L_x_2078:
        /* <DEDUP_REMOVED lines=14> */
.L_x_2080:
[----:B------:R-:W-:-:S05]  /*8520*/  ULDC UR4, c[0x0][0x8c4] ;  /* 0x0002310000047ab9 */ /* 0x000fca0000000800 */
.L_x_2079:
        /* <DEDUP_REMOVED lines=59> */
.L_x_2082:
        /* <DEDUP_REMOVED lines=13> */
.L_x_2083:
        /* <DEDUP_REMOVED lines=8> */
.L_x_2084:
        /* <DEDUP_REMOVED lines=21> */
.L_x_2085:
        /* <DEDUP_REMOVED lines=50> */
.L_x_2130:
        /* <DEDUP_REMOVED lines=15> */
.L_x_2088:
        /* <DEDUP_REMOVED lines=127> */
.L_x_2099:
[----:B-123--:R-:W-:-:S04]  /*9780*/  SHF.L.U32 R18, R10, 0x1f, RZ ;  /* 0x0000001f0a127819 */ /* 0x00efc800000006ff */
[----:B------:R-:W2:Y:S02]  /*9790*/  SYNCS.PHASECHK.TRANS64.TRYWAIT P1, [R15+URZ+0x26840], R18 ;  /* 0x026840120f0075a7 */ /* 0x000ea4000802017f */
[----:B--2---:R-:W-:Y:S05]  /*97a0*/  @!P1 BRA `(.L_x_2091) ;  /* 0x0000001c00689947 */ /* 0x004fea0003800000 */
.L_x_2131:
        /* <DEDUP_REMOVED lines=8> */
.L_x_2092:
        /* <DEDUP_REMOVED lines=44> */
.L_x_2132:
        /* <DEDUP_REMOVED lines=8> */
.L_x_2094:
        /* <DEDUP_REMOVED lines=44> */
.L_x_2133:
        /* <DEDUP_REMOVED lines=8> */
.L_x_2096:
        /* <DEDUP_REMOVED lines=38> */
.L_x_2135:
        /* <DEDUP_REMOVED lines=8> */
.L_x_2098:
        /* <DEDUP_REMOVED lines=44> */
.L_x_2090:
[----:B------:R-:W4:Y:S02]  /*a450*/  LDL.LU R4, [R1+0x8] ;  /* 0x0000080001047983 */ /* 0x000f240000300800 */
[----:B----4-:R-:W-:Y:S02]  /*a460*/  ISETP.NE.AND P1, PT, R4, RZ, PT ;  /* 0x000000ff0400720c */ /* 0x010fe40003f25270 */
[----:B------:R4:W5:Y:S11]  /*a470*/  LDL R4, [R1+0x4] ;  /* 0x0000040001047983 */ /* 0x0009760000100800 */
[----:B----4-:R-:W-:Y:S05]  /*a480*/  @!P1 BRA `(.L_x_2089) ;  /* 0x0000000400949947 */ /* 0x010fea0003800000 */
[----:B------:R-:W-:-:S04]  /*a490*/  SHF.L.U32 R12, R10, 0x1f, RZ ;  /* 0x0000001f0a0c7819 */ /* 0x000fc800000006ff */
[----:B------:R-:W4:Y:S02]  /*a4a0*/  SYNCS.PHASECHK.TRANS64.TRYWAIT P1, [R15+URZ+0x26840], R12 ;  /* 0x0268400c0f0075a7 */ /* 0x000f24000802017f */
[----:B----4-:R-:W-:Y:S05]  /*a4b0*/  @!P1 BRA `(.L_x_2100) ;  /* 0x0000001000789947 */ /* 0x010fea0003800000 */
.L_x_2136:
        /* <DEDUP_REMOVED lines=8> */
.L_x_2101:
        /* <DEDUP_REMOVED lines=41> */
.L_x_2137:
        /* <DEDUP_REMOVED lines=8> */
.L_x_2103:
        /* <DEDUP_REMOVED lines=41> */
.L_x_2089:
[----:B------:R-:W1:Y:S01]  /*aae0*/  S2R R0, SR_TID.X ;  /* 0x0000000000007919 */ /* 0x000e620000002100 */
[----:B------:R-:W-:Y:S01]  /*aaf0*/  IMAD R3, R16, 0x8, R15 ;  /* 0x0000000810037824 */ /* 0x000fe200078e020f */
[----:B-1----:R-:W-:Y:S02]  /*ab00*/  LOP3.LUT R2, R0, 0x7f, RZ, 0xc0, !PT ;  /* 0x0000007f00027812 */ /* 0x002fe400078ec0ff */
[----:B------:R-:W-:Y:S02]  /*ab10*/  SHF.L.U32 R0, R10, 0x1f, RZ ;  /* 0x0000001f0a007819 */ /* 0x000fe400000006ff */
[----:B------:R-:W-:Y:S02]  /*ab20*/  ISETP.NE.AND P1, PT, R2, RZ, PT ;  /* 0x000000ff0200720c */ /* 0x000fe40003f25270 */
[----:B------:R-:W1:Y:S02]  /*ab30*/  SYNCS.PHASECHK.TRANS64.TRYWAIT P0, [R3+URZ+0x26840], R0 ;  /* 0x02684000030075a7 */ /* 0x000e64000800017f */
[----:B-1----:R-:W-:Y:S09]  /*ab40*/  @!P0 BRA `(.L_x_2104) ;  /* 0x0000000800fc8947 */ /* 0x002ff20003800000 */
.L_x_2138:
[----:B------:R-:W-:Y:S05]  /*ab50*/  @P1 BRA `(.L_x_2105) ;  /* 0x0000000000181947 */ /* 0x000fea0003800000 */
[----:B------:R-:W1:Y:S01]  /*ab60*/  S2R R2, SR_TID.X ;  /* 0x0000000000027919 */ /* 0x000e620000002100 */
[----:B------:R-:W-:-:S04]  /*ab70*/  IMAD.MOV.U32 R0, RZ, RZ, 0x3100 ;  /* 0x00003100ff007424 */ /* 0x000fc800078e00ff */
[----:B------:R1:W-:Y:S02]  /*ab80*/  SYNCS.ARRIVE.TRANS64 RZ, [R3+URZ+0x26830], R0 ;  /* 0x0268300003ff79a7 */ /* 0x0003e4000800003f */
[----:B-1----:R-:W-:-:S13]  /*ab90*/  LOP3.LUT P0, RZ, R2, 0x1f, RZ, 0xc0, !PT ;  /* 0x0000001f02ff7812 */ /* 0x002fda000780c0ff */
[----:B------:R-:W-:Y:S05]  /*aba0*/  @!P0 BRA `(.L_x_2105) ;  /* 0x0000000000048947 */ /* 0x000fea0003800000 */
[----:B------:R-:W-:Y:S01]  /*abb0*/  BPT.TRAP 0x1 ;  /* 0x000000040000795c */ /* 0x000fe20000300000 */
.L_x_2105:
        /* <DEDUP_REMOVED lines=48> */
.L_x_2086:
[----:B------:R-:W-:Y:S05]  /*aec0*/  BSYNC B0 ;  /* 0x0000000000007941 */ /* 0x000fea0003800000 */
.L_x_2081:
[----:B------:R-:W-:-:S03]  /*aed0*/  UMOV UR8, 0xffffffff ;  /* 0xffffffff00087882 */ /* 0x000fc60000000000 */
[----:B------:R-:W-:Y:S05]  /*aee0*/  BRA.DIV UR8, `(.L_x_2106) ;  /* 0x0000000a08287947 */ /* 0x000fea000b800000 */
[----:B------:R-:W-:-:S13]  /*aef0*/  ELECT P6, URZ, PT ;  /* 0x00000000003f782f */ /* 0x000fda00038c0000 */
.L_x_2141:
[----:B------:R-:W-:Y:S05]  /*af00*/  @!P6 BRA `(.L_x_1979) ;  /* 0x000000000084e947 */ /* 0x000fea0003800000 */
[----:B------:R-:W-:-:S06]  /*af10*/  ULOP3.LUT UR8, UR38, 0x2, URZ, 0xfc, !UPT ;  /* 0x0000000226087892 */ /* 0x000fcc000f8efc3f */
[----:B------:R-:W-:-:S05]  /*af20*/  IMAD.U32 R2, RZ, RZ, UR8 ;  /* 0x00000008ff027e24 */ /* 0x000fca000f8e00ff */
[----:B------:R-:W-:-:S13]  /*af30*/  ISETP.NE.AND P2, PT, R2, 0x3, PT ;  /* 0x000000030200780c */ /* 0x000fda0003f45270 */
[----:B------:R-:W-:Y:S05]  /*af40*/  @!P2 BRA `(.L_x_2107) ;  /* 0x000000000004a947 */ /* 0x000fea0003800000 */
[----:B---3--:R-:W-:Y:S01]  /*af50*/  BPT.TRAP 0x1 ;  /* 0x000000040000795c */ /* 0x008fe20000300000 */
.L_x_2107:
        /* <DEDUP_REMOVED lines=15> */
.L_x_2142:
[----:B------:R-:W2:Y:S02]  /*b050*/  SYNCS.PHASECHK.TRANS64.TRYWAIT P0, [R3+URZ], R2 ;  /* 0x00000002030075a7 */ /* 0x000ea4000800017f */
[----:B--2---:R-:W-:Y:S05]  /*b060*/  @!P0 BRA `(.L_x_2109) ;  /* 0x0000000400fc8947 */ /* 0x004fea0003800000 */
.L_x_2143:
[----:B------:R-:W-:Y:S05]  /*b070*/  @!P2 BRA `(.L_x_2110) ;  /* 0x000000000004a947 */ /* 0x000fea0003800000 */
[----:B---3--:R-:W-:Y:S01]  /*b080*/  BPT.TRAP 0x1 ;  /* 0x000000040000795c */ /* 0x008fe20000300000 */
.L_x_2110:
[----:B--2---:R-:W-:-:S04]  /*b090*/  VIADD R3, R8, 0x26840 ;  /* 0x0002684008037836 */ /* 0x004fc80000000000 */
[----:B------:R-:W-:-:S04]  /*b0a0*/  IMAD R5, R0, 0x8, R3 ;  /* 0x0000000800057824 */ /* 0x000fc800078e0203 */
[----:B------:R-:W2:Y:S02]  /*b0b0*/  SYNCS.PHASECHK.TRANS64.TRYWAIT P0, [R5+URZ], R4 ;  /* 0x00000004050075a7 */ /* 0x000ea4000800017f */
[----:B--2---:R-:W-:Y:S05]  /*b0c0*/  @!P0 BRA `(.L_x_2111) ;  /* 0x0000000400f88947 */ /* 0x004fea0003800000 */
.L_x_2144:
[----:B------:R-:W-:-:S07]  /*b0d0*/  IMAD R3, R6, 0x8, R3 ;  /* 0x0000000806037824 */ /* 0x000fce00078e0203 */
.L_x_2112:
[----:B----4-:R4:W1:Y:S02]  /*b0e0*/  SYNCS.PHASECHK.TRANS64.TRYWAIT P0, [R3+URZ], R2 ;  /* 0x00000002030075a7 */ /* 0x010864000800017f */
[----:B-1----:R-:W-:Y:S05]  /*b0f0*/  @!P0 NANOSLEEP.SYNCS 0x989680 ;  /* 0x009896800000895d */ /* 0x002fea0003900000 */
[----:B------:R-:W1:Y:S02]  /*b100*/  @!P0 SYNCS.PHASECHK.TRANS64 P0, [R3+URZ], R2 ;  /* 0x00000002030085a7 */ /* 0x000e64000800007f */
[----:B-1----:R-:W-:Y:S05]  /*b110*/  @!P0 BRA `(.L_x_2112) ;  /* 0xfffffffc00f08947 */ /* 0x002fea000383ffff */
.L_x_1979:
[----:B---3--:R-:W-:Y:S05]  /*b120*/  BSYNC B6 ;  /* 0x0000000000067941 */ /* 0x008fea0003800000 */
.L_x_1973:
[----:B------:R-:W-:Y:S05]  /*b130*/  EXIT ;  /* 0x000000000000794d */ /* 0x000fea0003800000 */
.L_x_1990:
[----:B------:R-:W-:Y:S02]  /*b140*/  IMAD.MOV.U32 R13, RZ, RZ, R17 ;  /* 0x000000ffff0d7224 */ /* 0x000fe400078e0011 */
[----:B------:R-:W-:Y:S02]  /*b150*/  IMAD.MOV.U32 R12, RZ, RZ, RZ ;  /* 0x000000ffff0c7224 */ /* 0x000fe400078e00ff */
[----:B------:R-:W-:Y:S02]  /*b160*/  IMAD.MOV.U32 R11, RZ, RZ, 0x1f ;  /* 0x0000001fff0b7424 */ /* 0x000fe400078e00ff */
[----:B------:R-:W-:-:S07]  /*b170*/  IMAD.MOV.U32 R15, RZ, RZ, -0x1 ;  /* 0xffffffffff0f7424 */ /* 0x000fce00078e00ff */
[----:B------:R-:W-:Y:S05]  /*b180*/  WARPSYNC.COLLECTIVE R15, `(.L_x_2113) ;  /* 0x000000000f087348 */ /* 0x000fea0003c00000 */
[----:B------:R1:W2:Y:S02]  /*b190*/  SHFL.IDX P6, R14, R13, R12, R11 ;  /* 0x0000000c0d0e7389 */ /* 0x0002a400000c000b */
[----:B-12---:R-:W-:Y:S01]  /*b1a0*/  ENDCOLLECTIVE ;  /* 0x000000000000791b */ /* 0x006fe20003800000 */
.L_x_2113:
[----:B------:R-:W-:Y:S05]  /*b1b0*/  BRA `(.L_x_2114) ;  /* 0xffffff6000d87947 */ /* 0x000fea000383ffff */
.L_x_1992:
[----:B--2---:R2:W3:Y:S02]  /*b1c0*/  SYNCS.PHASECHK.TRANS64.TRYWAIT P0, [R237+URZ+0x26800], R4 ;  /* 0x02680004ed0075a7 */ /* 0x0044e4000800017f */
[----:B---3--:R-:W-:Y:S05]  /*b1d0*/  @!P0 NANOSLEEP.SYNCS 0x989680 ;  /* 0x009896800000895d */ /* 0x008fea0003900000 */
[----:B------:R-:W3:Y:S02]  /*b1e0*/  @!P0 SYNCS.PHASECHK.TRANS64 P0, [R237+URZ+0x26800], R4 ;  /* 0x02680004ed0085a7 */ /* 0x000ee4000800007f */
[----:B---3--:R-:W-:Y:S05]  /*b1f0*/  @!P0 BRA `(.L_x_1992) ;  /* 0xfffffffc00f08947 */ /* 0x008fea000383ffff */
[----:B------:R-:W-:Y:S05]  /*b200*/  BRA `(.L_x_1991) ;  /* 0xffffff6400007947 */ /* 0x000fea000383ffff */
.L_x_1997:
[----:B--2---:R-:W-:-:S04]  /*b210*/  IMAD.U32 R5, RZ, RZ, UR7 ;  /* 0x00000007ff057e24 */ /* 0x004fc8000f8e00ff */
[----:B------:R2:W3:Y:S03]  /*b220*/  SYNCS.PHASECHK.TRANS64.TRYWAIT P0, [R5+URZ+0x26810], R120 ;  /* 0x02681078050075a7 */ /* 0x0004e6000800017f */
[----:B---3--:R-:W-:Y:S05]  /*b230*/  @!P0 NANOSLEEP.SYNCS 0x989680 ;  /* 0x009896800000895d */ /* 0x008fea0003900000 */
[----:B------:R-:W3:Y:S02]  /*b240*/  @!P0 SYNCS.PHASECHK.TRANS64 P0, [R5+URZ+0x26810], R120 ;  /* 0x02681078050085a7 */ /* 0x000ee4000800007f */
[----:B---3--:R-:W-:Y:S05]  /*b250*/  @!P0 BRA `(.L_x_1997) ;  /* 0xfffffffc00ec8947 */ /* 0x008fea000383ffff */
[----:B------:R-:W-:Y:S05]  /*b260*/  BRA `(.L_x_1996) ;  /* 0xffffff6c005c7947 */ /* 0x000fea000383ffff */
.L_x_2001:
[----:B------:R-:W-:-:S04]  /*b270*/  IMAD.U32 R121, RZ, RZ, UR7 ;  /* 0x00000007ff797e24 */ /* 0x000fc8000f8e00ff */
[----:B------:R1:W1:Y:S03]  /*b280*/  SYNCS.PHASECHK.TRANS64.TRYWAIT P0, [R121+URZ+0x26830], R120 ;  /* 0x02683078790075a7 */ /* 0x000266000800017f */
[----:B-1----:R-:W-:Y:S05]  /*b290*/  @!P0 NANOSLEEP.SYNCS 0x989680 ;  /* 0x009896800000895d */ /* 0x002fea0003900000 */
[----:B------:R-:W1:Y:S02]  /*b2a0*/  @!P0 SYNCS.PHASECHK.TRANS64 P0, [R121+URZ+0x26830], R120 ;  /* 0x02683078790085a7 */ /* 0x000e64000800007f */
[----:B-1----:R-:W-:Y:S05]  /*b2b0*/  @!P0 BRA `(.L_x_2001) ;  /* 0xfffffffc00ec8947 */ /* 0x002fea000383ffff */
[----:B------:R-:W-:Y:S05]  /*b2c0*/  BRA `(.L_x_2000) ;  /* 0xffffff7400207947 */ /* 0x000fea000383ffff */
.L_x_2008:
[----:B------:R-:W-:Y:S01]  /*b2d0*/  BSSY B0, `(.L_x_2115) ;  /* 0x0000005000007945 */ /* 0x000fe20003800000 */
[----:B------:R-:W-:-:S07]  /*b2e0*/  IMAD.MOV.U32 R15, RZ, RZ, -0x1 ;  /* 0xffffffffff0f7424 */ /* 0x000fce00078e00ff */
[----:B-1----:R-:W-:Y:S05]  /*b2f0*/  WARPSYNC.COLLECTIVE R15, `(.L_x_2116) ;  /* 0x000000000f087348 */ /* 0x002fea0003c00000 */
[----:B------:R-:W-:Y:S01]  /*b300*/  NOP ;  /* 0x0000000000007918 */ /* 0x000fe20000000000 */
[----:B-1----:R-:W-:Y:S01]  /*b310*/  ENDCOLLECTIVE ;  /* 0x000000000000791b */ /* 0x002fe20003800000 */
.L_x_2116:
[----:B------:R-:W-:Y:S05]  /*b320*/  BSYNC B0 ;  /* 0x0000000000007941 */ /* 0x000fea0003800000 */
.L_x_2115:
[----:B------:R-:W-:Y:S05]  /*b330*/  BRA `(.L_x_2117) ;  /* 0xffffffa400ec7947 */ /* 0x000fea000383ffff */
.L_x_2017:
[----:B------:R-:W-:Y:S01]  /*b340*/  BSSY B0, `(.L_x_2118) ;  /* 0x0000005000007945 */ /* 0x000fe20003800000 */
[----:B------:R-:W-:-:S07]  /*b350*/  IMAD.MOV.U32 R15, RZ, RZ, -0x1 ;  /* 0xffffffffff0f7424 */ /* 0x000fce00078e00ff */
[----:B-12---:R-:W-:Y:S05]  /*b360*/  WARPSYNC.COLLECTIVE R15, `(.L_x_2119) ;  /* 0x000000000f087348 */ /* 0x006fea0003c00000 */
[----:B------:R-:W-:Y:S01]  /*b370*/  NOP ;  /* 0x0000000000007918 */ /* 0x000fe20000000000 */
[----:B-12---:R-:W-:Y:S01]  /*b380*/  ENDCOLLECTIVE ;  /* 0x000000000000791b */ /* 0x006fe20003800000 */
.L_x_2119:
[----:B------:R-:W-:Y:S05]  /*b390*/  BSYNC B0 ;  /* 0x0000000000007941 */ /* 0x000fea0003800000 */
.L_x_2118:
[----:B------:R-:W-:Y:S05]  /*b3a0*/  BRA `(.L_x_2120) ;  /* 0xffffffa800e07947 */ /* 0x000fea000383ffff */
.L_x_2034:
[----:B------:R-:W-:Y:S01]  /*b3b0*/  BSSY B0, `(.L_x_2121) ;  /* 0x0000005000007945 */ /* 0x000fe20003800000 */
[----:B------:R-:W-:-:S07]  /*b3c0*/  IMAD.MOV.U32 R15, RZ, RZ, -0x1 ;  /* 0xffffffffff0f7424 */ /* 0x000fce00078e00ff */
[----:B------:R-:W-:Y:S05]  /*b3d0*/  WARPSYNC.COLLECTIVE R15, `(.L_x_2122) ;  /* 0x000000000f087348 */ /* 0x000fea0003c00000 */
[----:B------:R-:W-:Y:S01]  /*b3e0*/  NOP ;  /* 0x0000000000007918 */ /* 0x000fe20000000000 */
[----:B------:R-:W-:Y:S01]  /*b3f0*/  ENDCOLLECTIVE ;  /* 0x000000000000791b */ /* 0x000fe20003800000 */
.L_x_2122:
[----:B------:R-:W-:Y:S05]  /*b400*/  BSYNC B0 ;  /* 0x0000000000007941 */ /* 0x000fea0003800000 */
.L_x_2121:
[----:B------:R-:W-:Y:S05]  /*b410*/  BRA `(.L_x_2123) ;  /* 0xffffffb800287947 */ /* 0x000fea000383ffff */
.L_x_2047:
[----:B------:R-:W-:Y:S01]  /*b420*/  BSSY B0, `(.L_x_2124) ;  /* 0x0000005000007945 */ /* 0x000fe20003800000 */
[----:B------:R-:W-:-:S07]  /*b430*/  IMAD.MOV.U32 R15, RZ, RZ, -0x1 ;  /* 0xffffffffff0f7424 */ /* 0x000fce00078e00ff */
[----:B------:R-:W-:Y:S05]  /*b440*/  WARPSYNC.COLLECTIVE R15, `(.L_x_2125) ;  /* 0x000000000f087348 */ /* 0x000fea0003c00000 */
[----:B------:R-:W-:Y:S01]  /*b450*/  NOP ;  /* 0x0000000000007918 */ /* 0x000fe20000000000 */
[----:B------:R-:W-:Y:S01]  /*b460*/  ENDCOLLECTIVE ;  /* 0x000000000000791b */ /* 0x000fe20003800000 */
.L_x_2125:
[----:B------:R-:W-:Y:S05]  /*b470*/  BSYNC B0 ;  /* 0x0000000000007941 */ /* 0x000fea0003800000 */
.L_x_2124:
[----:B------:R-:W-:Y:S05]  /*b480*/  BRA `(.L_x_2126) ;  /* 0xffffffbc00bc7947 */ /* 0x000fea000383ffff */
.L_x_2059:
[----:B------:R-:W-:Y:S01]  /*b490*/  BSSY B0, `(.L_x_2127) ;  /* 0x0000005000007945 */ /* 0x000fe20003800000 */
[----:B------:R-:W-:-:S07]  /*b4a0*/  IMAD.MOV.U32 R15, RZ, RZ, -0x1 ;  /* 0xffffffffff0f7424 */ /* 0x000fce00078e00ff */
[----:B------:R-:W-:Y:S05]  /*b4b0*/  WARPSYNC.COLLECTIVE R15, `(.L_x_2128) ;  /* 0x000000000f087348 */ /* 0x000fea0003c00000 */
[----:B------:R-:W-:Y:S01]  /*b4c0*/  NOP ;  /* 0x0000000000007918 */ /* 0x000fe20000000000 */
[----:B------:R-:W-:Y:S01]  /*b4d0*/  ENDCOLLECTIVE ;  /* 0x000000000000791b */ /* 0x000fe20003800000 */
.L_x_2128:
[----:B------:R-:W-:Y:S05]  /*b4e0*/  BSYNC B0 ;  /* 0x0000000000007941 */ /* 0x000fea0003800000 */
.L_x_2127:
[----:B------:R-:W-:Y:S05]  /*b4f0*/  BRA `(.L_x_2129) ;  /* 0xffffffc000e47947 */ /* 0x000fea000383ffff */
.L_x_2087:
[----:B-1----:R1:W2:Y:S02]  /*b500*/  SYNCS.PHASECHK.TRANS64.TRYWAIT P0, [R15+URZ+0x26820], R0 ;  /* 0x026820000f0075a7 */ /* 0x0022a4000800017f */
[----:B--2---:R-:W-:Y:S05]  /*b510*/  @!P0 NANOSLEEP.SYNCS 0x989680 ;  /* 0x009896800000895d */ /* 0x004fea0003900000 */
[----:B------:R-:W2:Y:S02]  /*b520*/  @!P0 SYNCS.PHASECHK.TRANS64 P0, [R15+URZ+0x26820], R0 ;  /* 0x026820000f0085a7 */ /* 0x000ea4000800007f */
[----:B--2---:R-:W-:Y:S05]  /*b530*/  @!P0 BRA `(.L_x_2087) ;  /* 0xfffffffc00f08947 */ /* 0x004fea000383ffff */
[----:B------:R-:W-:Y:S05]  /*b540*/  BRA `(.L_x_2130) ;  /* 0xffffffd800547947 */ /* 0x000fea000383ffff */
.L_x_2091:
[----:B--2---:R2:W3:Y:S02]  /*b550*/  SYNCS.PHASECHK.TRANS64.TRYWAIT P1, [R15+URZ+0x26840], R18 ;  /* 0x026840120f0075a7 */ /* 0x0044e4000802017f */
[----:B---3--:R-:W-:Y:S05]  /*b560*/  @!P1 NANOSLEEP.SYNCS 0x989680 ;  /* 0x009896800000995d */ /* 0x008fea0003900000 */
[----:B------:R-:W3:Y:S02]  /*b570*/  @!P1 SYNCS.PHASECHK.TRANS64 P1, [R15+URZ+0x26840], R18 ;  /* 0x026840120f0095a7 */ /* 0x000ee4000802007f */
[----:B---3--:R-:W-:Y:S05]  /*b580*/  @!P1 BRA `(.L_x_2091) ;  /* 0xfffffffc00f09947 */ /* 0x008fea000383ffff */
[----:B------:R-:W-:Y:S05]  /*b590*/  BRA `(.L_x_2131) ;  /* 0xffffffe000847947 */ /* 0x000fea000383ffff */
.L_x_2093:
[----:B-1----:R1:W3:Y:S02]  /*b5a0*/  SYNCS.PHASECHK.TRANS64.TRYWAIT P1, [R15+URZ+0x26828], R18 ;  /* 0x026828120f0075a7 */ /* 0x0022e4000802017f */
[----:B---3--:R-:W-:Y:S05]  /*b5b0*/  @!P1 NANOSLEEP.SYNCS 0x989680 ;  /* 0x009896800000995d */ /* 0x008fea0003900000 */
[----:B------:R-:W3:Y:S02]  /*b5c0*/  @!P1 SYNCS.PHASECHK.TRANS64 P1, [R15+URZ+0x26828], R18 ;  /* 0x026828120f0095a7 */ /* 0x000ee4000802007f */
[----:B---3--:R-:W-:Y:S05]  /*b5d0*/  @!P1 BRA `(.L_x_2093) ;  /* 0xfffffffc00f09947 */ /* 0x008fea000383ffff */
[----:B------:R-:W-:Y:S05]  /*b5e0*/  BRA `(.L_x_2132) ;  /* 0xffffffe400407947 */ /* 0x000fea000383ffff */
.L_x_2095:
[----:B---3--:R3:W4:Y:S02]  /*b5f0*/  SYNCS.PHASECHK.TRANS64.TRYWAIT P1, [R15+URZ+0x26848], R18 ;  /* 0x026848120f0075a7 */ /* 0x008724000802017f */
[----:B----4-:R-:W-:Y:S05]  /*b600*/  @!P1 NANOSLEEP.SYNCS 0x989680 ;  /* 0x009896800000995d */ /* 0x010fea0003900000 */
[----:B------:R-:W4:Y:S02]  /*b610*/  @!P1 SYNCS.PHASECHK.TRANS64 P1, [R15+URZ+0x26848], R18 ;  /* 0x026848120f0095a7 */ /* 0x000f24000802007f */
[----:B----4-:R-:W-:Y:S05]  /*b620*/  @!P1 BRA `(.L_x_2095) ;  /* 0xfffffffc00f09947 */ /* 0x010fea000383ffff */
[----:B------:R-:W-:Y:S05]  /*b630*/  BRA `(.L_x_2133) ;  /* 0xffffffe400fc7947 */ /* 0x000fea000383ffff */
.L_x_2097:
[----:B------:R-:W-:-:S07]  /*b640*/  SHF.L.U32 R4, R10, 0x1f, RZ ;  /* 0x0000001f0a047819 */ /* 0x000fce00000006ff */
.L_x_2134:
[----:B----4-:R4:W1:Y:S02]  /*b650*/  SYNCS.PHASECHK.TRANS64.TRYWAIT P1, [R15+URZ+0x26820], R4 ;  /* 0x026820040f0075a7 */ /* 0x010864000802017f */
[----:B-1----:R-:W-:Y:S05]  /*b660*/  @!P1 NANOSLEEP.SYNCS 0x989680 ;  /* 0x009896800000995d */ /* 0x002fea0003900000 */
[----:B------:R-:W1:Y:S02]  /*b670*/  @!P1 SYNCS.PHASECHK.TRANS64 P1, [R15+URZ+0x26820], R4 ;  /* 0x026820040f0095a7 */ /* 0x000e64000802007f */
[----:B-1----:R-:W-:Y:S05]  /*b680*/  @!P1 BRA `(.L_x_2134) ;  /* 0xfffffffc00f09947 */ /* 0x002fea000383ffff */
[----:B------:R-:W-:Y:S05]  /*b690*/  BRA `(.L_x_2135) ;  /* 0xffffffe8009c7947 */ /* 0x000fea000383ffff */
.L_x_2100:
[----:B----4-:R4:W1:Y:S02]  /*b6a0*/  SYNCS.PHASECHK.TRANS64.TRYWAIT P1, [R15+URZ+0x26840], R12 ;  /* 0x0268400c0f0075a7 */ /* 0x010864000802017f */
[----:B-1----:R-:W-:Y:S05]  /*b6b0*/  @!P1 NANOSLEEP.SYNCS 0x989680 ;  /* 0x009896800000995d */ /* 0x002fea0003900000 */
[----:B------:R-:W1:Y:S02]  /*b6c0*/  @!P1 SYNCS.PHASECHK.TRANS64 P1, [R15+URZ+0x26840], R12 ;  /* 0x0268400c0f0095a7 */ /* 0x000e64000802007f */
[----:B-1----:R-:W-:Y:S05]  /*b6d0*/  @!P1 BRA `(.L_x_2100) ;  /* 0xfffffffc00f09947 */ /* 0x002fea000383ffff */
[----:B------:R-:W-:Y:S05]  /*b6e0*/  BRA `(.L_x_2136) ;  /* 0xffffffec00747947 */ /* 0x000fea000383ffff */
.L_x_2102:
[----:B-1----:R1:W2:Y:S02]  /*b6f0*/  SYNCS.PHASECHK.TRANS64.TRYWAIT P1, [R15+URZ+0x26828], R12 ;  /* 0x0268280c0f0075a7 */ /* 0x0022a4000802017f */
[----:B--2---:R-:W-:Y:S05]  /*b700*/  @!P1 NANOSLEEP.SYNCS 0x989680 ;  /* 0x009896800000995d */ /* 0x004fea0003900000 */
[----:B------:R-:W2:Y:S02]  /*b710*/  @!P1 SYNCS.PHASECHK.TRANS64 P1, [R15+URZ+0x26828], R12 ;  /* 0x0268280c0f0095a7 */ /* 0x000ea4000802007f */
[----:B--2---:R-:W-:Y:S05]  /*b720*/  @!P1 BRA `(.L_x_2102) ;  /* 0xfffffffc00f09947 */ /* 0x004fea000383ffff */
[----:B------:R-:W-:Y:S05]  /*b730*/  BRA `(.L_x_2137) ;  /* 0xfffffff000247947 */ /* 0x000fea000383ffff */
.L_x_2104:
[----:B------:R1:W1:Y:S02]  /*b740*/  SYNCS.PHASECHK.TRANS64.TRYWAIT P0, [R3+URZ+0x26840], R0 ;  /* 0x02684000030075a7 */ /* 0x000264000800017f */
[----:B-1----:R-:W-:Y:S05]  /*b750*/  @!P0 NANOSLEEP.SYNCS 0x989680 ;  /* 0x009896800000895d */ /* 0x002fea0003900000 */
[----:B------:R-:W1:Y:S02]  /*b760*/  @!P0 SYNCS.PHASECHK.TRANS64 P0, [R3+URZ+0x26840], R0 ;  /* 0x02684000030085a7 */ /* 0x000e64000800007f */
[----:B-1----:R-:W-:Y:S05]  /*b770*/  @!P0 BRA `(.L_x_2104) ;  /* 0xfffffffc00f08947 */ /* 0x002fea000383ffff */
[----:B------:R-:W-:Y:S05]  /*b780*/  BRA `(.L_x_2138) ;  /* 0xfffffff000f07947 */ /* 0x000fea000383ffff */
.L_x_2106:
[----:B------:R-:W-:Y:S01]  /*b790*/  BSSY B0, `(.L_x_2139) ;  /* 0x0000006000007945 */ /* 0x000fe20003800000 */
[----:B------:R-:W-:-:S07]  /*b7a0*/  IMAD.MOV.U32 R15, RZ, RZ, -0x1 ;  /* 0xffffffffff0f7424 */ /* 0x000fce00078e00ff */
[----:B---3--:R-:W-:Y:S05]  /*b7b0*/  WARPSYNC.COLLECTIVE R15, `(.L_x_2140) ;  /* 0x000000000f0c7348 */ /* 0x008fea0003c00000 */
[----:B------:R-:W-:Y:S02]  /*b7c0*/  ELECT P6, UR62, PT ;  /* 0x00000000003e782f */ /* 0x000fe400038c0000 */
[----:B------:R-:W-:Y:S01]  /*b7d0*/  MOV R14, UR62 ;  /* 0x0000003e000e7c02 */ /* 0x000fe20008000f00 */
[----:B---3--:R-:W-:Y:S10]  /*b7e0*/  ENDCOLLECTIVE ;  /* 0x000000000000791b */ /* 0x008ff40003800000 */
.L_x_2140:
[----:B------:R-:W-:Y:S05]  /*b7f0*/  BSYNC B0 ;  /* 0x0000000000007941 */ /* 0x000fea0003800000 */
.L_x_2139:
[----:B------:R-:W-:Y:S05]  /*b800*/  BRA `(.L_x_2141) ;  /* 0xfffffff400bc7947 */ /* 0x000fea000383ffff */
.L_x_2108:
[----:B-1----:R1:W2:Y:S02]  /*b810*/  SYNCS.PHASECHK.TRANS64.TRYWAIT P0, [R7+URZ], R4 ;  /* 0x00000004070075a7 */ /* 0x0022a4000800017f */
[----:B--2---:R-:W-:Y:S05]  /*b820*/  @!P0 NANOSLEEP.SYNCS 0x989680 ;  /* 0x009896800000895d */ /* 0x004fea0003900000 */
[----:B------:R-:W2:Y:S02]  /*b830*/  @!P0 SYNCS.PHASECHK.TRANS64 P0, [R7+URZ], R4 ;  /* 0x00000004070085a7 */ /* 0x000ea4000800007f */
[----:B--2---:R-:W-:Y:S05]  /*b840*/  @!P0 BRA `(.L_x_2108) ;  /* 0xfffffffc00f08947 */ /* 0x004fea000383ffff */
[----:B------:R-:W-:Y:S05]  /*b850*/  BRA `(.L_x_2142) ;  /* 0xfffffff400fc7947 */ /* 0x000fea000383ffff */
.L_x_2109:
[----:B--2---:R2:W4:Y:S02]  /*b860*/  SYNCS.PHASECHK.TRANS64.TRYWAIT P0, [R3+URZ], R2 ;  /* 0x00000002030075a7 */ /* 0x004524000800017f */
[----:B----4-:R-:W-:Y:S05]  /*b870*/  @!P0 NANOSLEEP.SYNCS 0x989680 ;  /* 0x009896800000895d */ /* 0x010fea0003900000 */
[----:B------:R-:W4:Y:S02]  /*b880*/  @!P0 SYNCS.PHASECHK.TRANS64 P0, [R3+URZ], R2 ;  /* 0x00000002030085a7 */ /* 0x000f24000800007f */
[----:B----4-:R-:W-:Y:S05]  /*b890*/  @!P0 BRA `(.L_x_2109) ;  /* 0xfffffffc00f08947 */ /* 0x010fea000383ffff */
[----:B------:R-:W-:Y:S05]  /*b8a0*/  BRA `(.L_x_2143) ;  /* 0xfffffff400f07947 */ /* 0x000fea000383ffff */
.L_x_2111:
[----:B--2---:R2:W4:Y:S02]  /*b8b0*/  SYNCS.PHASECHK.TRANS64.TRYWAIT P0, [R5+URZ], R4 ;  /* 0x00000004050075a7 */ /* 0x004524000800017f */
[----:B----4-:R-:W-:Y:S05]  /*b8c0*/  @!P0 NANOSLEEP.SYNCS 0x989680 ;  /* 0x009896800000895d */ /* 0x010fea0003900000 */
[----:B------:R-:W4:Y:S02]  /*b8d0*/  @!P0 SYNCS.PHASECHK.TRANS64 P0, [R5+URZ], R4 ;  /* 0x00000004050085a7 */ /* 0x000f24000800007f */
[----:B----4-:R-:W-:Y:S05]  /*b8e0*/  @!P0 BRA `(.L_x_2111) ;  /* 0xfffffffc00f08947 */ /* 0x010fea000383ffff */
[----:B------:R-:W-:Y:S05]  /*b8f0*/  BRA `(.L_x_2144) ;  /* 0xfffffff400f47947 */ /* 0x000fea000383ffff */
.L_x_2145:
        /* <DEDUP_REMOVED lines=16> */
.L_x_6568:


//--------------------- .text._ZN7cutlass13device_kernelIN5flash11enable_sm90INS1_16FlashAttnBwdSm90INS1_25CollectiveMainloopBwdSm90ILi2ELi2ELi2EN4cute5tupleIJNS5_1CILi1EEES8_S8_EEENS6_IJNS7_ILi64EEENS7_ILi128EEENS7_ILi96EEEEEENS_6half_tEfNS_4arch4Sm90ELb1ELb0ELb1ELb0ELb0ELb1ELb0ELb0ELi2ELi1ELi2ELi1ELb1EEENS1_21CollectiveEpilogueBwdISD_SE_SG_Li256ELb0ELb0ELi1EEENS1_25SingleTileBwdLPTSchedulerILb0ELi128ELb0EEEEEEEEEvNT_6ParamsE --------------------------
	.section	.text._ZN7cutlass13device_kernelIN5flash11enable_sm90INS1_16FlashAttnBwdSm90INS1_25CollectiveMainloopBwdSm90ILi2ELi2ELi2EN4cute5tupleIJNS5_1CILi1EEES8_S8_EEENS6_IJNS7_ILi64EEENS7_ILi128EEENS7_ILi96EEEEEENS_6half_tEfNS_4arch4Sm90ELb1ELb0ELb1ELb0ELb0ELb1ELb0ELb0ELi2ELi1ELi2ELi1ELb1EEENS1_21CollectiveEpilogueBwdISD_SE_SG_Li256ELb0ELb0ELi1EEENS1_25SingleTileBwdLPTSchedulerILb0ELi128ELb0EEEEEEEEEvNT_6ParamsE,"ax",@progbits
	.align	128
.text._ZN7cutlass13device_kernelIN5flash11enable_sm90INS1_16FlashAttnBwdSm90INS1_25CollectiveMainloopBwdSm90ILi2ELi2ELi2EN4cute5tupleIJNS5_1CILi1EEES8_S8_EEENS6_IJNS7_ILi64EEENS7_ILi128EEENS7_ILi96EEEEEENS_6half_tEfNS_4arch4Sm90ELb1ELb0ELb1ELb0ELb0ELb1ELb0ELb0ELi2ELi1ELi2ELi1ELb1EEENS1_21CollectiveEpilogueBwdISD_SE_SG_Li256ELb0ELb0ELi1EEENS1_25SingleTileBwdLPTSchedulerILb0ELi128ELb0EEEEEEEEEvNT_6ParamsE:
        .type           _ZN7cutlass13device_kernelIN5flash11enable_sm90INS1_16FlashAttnBwdSm90INS1_25CollectiveMainloopBwdSm90ILi2ELi2ELi2EN4cute5tupleIJNS5_1CILi1EEES8_S8_EEENS6_IJNS7_ILi64EEENS7_ILi128EEENS7_ILi96EEEEEENS_6half_tEfNS_4arch4Sm90ELb1ELb0ELb1ELb0ELb0ELb1ELb0ELb0ELi2ELi1ELi2ELi1ELb1EEENS1_21CollectiveEpilogueBwdISD_SE_SG_Li256ELb0ELb0ELi1EEENS1_25SingleTileBwdLPTSchedulerILb0ELi128ELb0EEEEEEEEEvNT_6ParamsE,@function
        .size           _ZN7cutlass13device_kernelIN5flash11enable_sm90INS1_16FlashAttnBwdSm90INS1_25CollectiveMainloopBwdSm90ILi2ELi2ELi2EN4cute5tupleIJNS5_1CILi1EEES8_S8_EEENS6_IJNS7_ILi64EEENS7_ILi128EEENS7_ILi96EEEEEENS_6half_tEfNS_4arch4Sm90ELb1ELb0ELb1ELb0ELb0ELb1ELb0ELb0ELi2ELi1ELi2ELi1ELb1EEENS1_21CollectiveEpilogueBwdISD_SE_SG_Li256ELb0ELb0ELi1EEENS1_25SingleTileBwdLPTSchedulerILb0ELi128ELb0EEEEEEEEEvNT_6ParamsE,(.L_x_6569 - _ZN7cutlass13device_kernelIN5flash11enable_sm90INS1_16FlashAttnBwdSm90INS1_25CollectiveMainloopBwdSm90ILi2ELi2ELi2EN4cute5tupleIJNS5_1CILi1EEES8_S8_EEENS6_IJNS7_ILi64EEENS7_ILi128EEENS7_ILi96EEEEEENS_6half_tEfNS_4arch4Sm90ELb1ELb0ELb1ELb0ELb0ELb1ELb0ELb0ELi2ELi1ELi2ELi1ELb1EEENS1_21CollectiveEpilogueBwdISD_SE_SG_Li256ELb0ELb0ELi1EEENS1_25SingleTileBwdLPTSchedulerILb0ELi128ELb0EEEEEEEEEvNT_6ParamsE)
        .other          _ZN7cutlass13device_kernelIN5flash11enable_sm90INS1_16FlashAttnBwdSm90INS1_25CollectiveMainloopBwdSm90ILi2ELi2ELi2EN4cute5tupleIJNS5_1CILi1EEES8_S8_EEENS6_IJNS7_ILi64EEENS7_ILi128EEENS7_ILi96EEEEEENS_6half_tEfNS_4arch4Sm90ELb1ELb0ELb1ELb0ELb0ELb1ELb0ELb0ELi2ELi1ELi2ELi1ELb1EEENS1_21CollectiveEpilogueBwdISD_SE_SG_Li256ELb0ELb0ELi1EEENS1_25SingleTileBwdLPTSchedulerILb0ELi128ELb0EEEEEEEEEvNT_6ParamsE,@"STO_CUDA_ENTRY STV_DEFAULT"
_ZN7cutlass13device_kernelIN5flash11enable_sm90INS1_16FlashAttnBwdSm90INS1_25CollectiveMainloopBwdSm90ILi2ELi2ELi2EN4cute5tupleIJNS5_1CILi1EEES8_S8_EEENS6_IJNS7_ILi64EEENS7_ILi128EEENS7_ILi96EEEEEENS_6half_tEfNS_4arch4Sm90ELb1ELb0ELb1ELb0ELb0ELb1ELb0ELb0ELi2ELi1ELi2ELi1ELb1EEENS1_21CollectiveEpilogueBwdISD_SE_SG_Li256ELb0ELb0ELi1EEENS1_25SingleTileBwdLPTSchedulerILb0ELi128ELb0EEEEEEEEEvNT_6ParamsE:
        /* <DEDUP_REMOVED lines=30> */
.L_x_2147:
[----:B------:R-:W-:Y:S05]  /*01e0*/  BSYNC B0 ;  /* 0x0000000000007941 */ /* 0x000fea0003800000 */
.L_x_2146:
        /* <DEDUP_REMOVED lines=37> */
.L_x_2148:
        /* <DEDUP_REMOVED lines=22> */
.L_x_2149:
[----:B------:R-:W-:Y:S01]  /*05a0*/  PLOP3.LUT P0, PT, PT, PT, UP0, 0x80, 0x0 ;  /* 0x000000000000781c */ /* 0x000fe20003f0f008 */
[----:B------:R-:W-:Y:S01]  /*05b0*/  NOP ;  /* 0x0000000000007918 */ /* 0x000fe20000000000 */
[----:B-12-4-:R-:W-:Y:S11]  /*05c0*/  BAR.SYNC.DEFER_BLOCKING 0x0 ;  /* 0x0000000000007b1d */ /* 0x016ff60000010000 */
[----:B------:R-:W-:Y:S05]  /*05d0*/  @!P0 BRA `(.L_x_2150) ;  /* 0x0000005c00908947 */ /* 0x000fea0003800000 */
.L_x_2151:
[----:B------:R-:W-:-:S08]  /*05e0*/  NOP ;  /* 0x0000000000007918 */ /* 0x000fd00000000000 */
[----:B------:R-:W1:Y:S02]  /*05f0*/  USETMAXREG.TRY_ALLOC.CTAPOOL UP0, 0xf0 ;  /* 0x000000f0000079c8 */ /* 0x000e640008000600 */
[----:B-1----:R-:W-:-:S13]  /*0600*/  PLOP3.LUT P0, PT, PT, PT, UP0, 0x80, 0x0 ;  /* 0x000000000000781c */ /* 0x002fda0003f0f008 */
[----:B------:R-:W-:Y:S05]  /*0610*/  @!P0 BRA `(.L_x_2151) ;  /* 0xfffffffc00f08947 */ /* 0x000fea000383ffff */
[----:B------:R-:W-:Y:S01]  /*0620*/  LOP3.LUT R0, R0, 0x3, RZ, 0xc0, !PT ;  /* 0x0000000300007812 */ /* 0x000fe200078ec0ff */
[----:B------:R-:W1:Y:S01]  /*0630*/  S2R R2, SR_TID.X ;  /* 0x0000000000027919 */ /* 0x000e620000002100 */
[----:B------:R-:W2:Y:S01]  /*0640*/  S2UR UR7, SR_CTAID.X ;  /* 0x00000000000779c3 */ /* 0x000ea20000002500 */
[----:B------:R-:W-:Y:S02]  /*0650*/  ULDC UR8, c[0x0][0xb50] ;  /* 0x0002d40000087ab9 */ /* 0x000fe40000000800 */
[----:B------:R-:W-:Y:S01]  /*0660*/  UISETP.NE.AND UP0, UPT, UR8, 0x1, UPT ;  /* 0x000000010800788c */ /* 0x000fe2000bf05270 */
[----:B------:R-:W3:Y:S04]  /*0670*/  SHFL.IDX PT, R0, R0, RZ, 0x1f ;  /* 0x00001fff00007589 */ /* 0x000ee800000e0000 */
[----:B------:R-:W4:Y:S06]  /*0680*/  LDC R3, c[0x0][0xb68] ;  /* 0x0002da00ff037b82 */ /* 0x000f2c0000000800 */
[----:B------:R-:W-:Y:S01]  /*0690*/  @UP0 ULDC UR4, c[0x0][0xb54] ;  /* 0x0002d50000040ab9 */ /* 0x000fe20000000800 */
[----:B------:R-:W-:Y:S01]  /*06a0*/  @UP0 ULDC UR9, c[0x0][0xb58] ;  /* 0x0002d60000090ab9 */ /* 0x000fe20000000800 */
[----:B--2---:R-:W-:-:S02]  /*06b0*/  UIMAD.WIDE.U32 UR4, UR7, UR4, URZ ;  /* 0x00000004070472a5 */ /* 0x004fc4000f8e003f */
[----:B------:R-:W-:Y:S01]  /*06c0*/  UMOV UR6, UR7 ;  /* 0x0000000700067c82 */ /* 0x000fe20008000000 */
[----:B---3--:R-:W-:Y:S01]  /*06d0*/  ISETP.NE.AND P0, PT, R0, RZ, PT ;  /* 0x000000ff0000720c */ /* 0x008fe20003f05270 */
[----:B------:R-:W-:Y:S01]  /*06e0*/  @UP0 USHF.R.U32.HI UR6, URZ, UR9, UR5 ;  /* 0x000000093f060299 */ /* 0x000fe20008011605 */
[----:B-1----:R-:W-:-:S03]  /*06f0*/  SHF.R.U32.HI R2, RZ, 0x7, R2 ;  /* 0x00000007ff027819 */ /* 0x002fc60000011602 */
[----:B------:R-:W-:-:S04]  /*0700*/  UIADD3 UR4, -UR6, URZ, URZ ;  /* 0x0000003f06047290 */ /* 0x000fc8000fffe13f */
[----:B------:R-:W-:-:S04]  /*0710*/  UIMAD UR10, UR8, UR4, UR7 ;  /* 0x00000004080a72a4 */ /* 0x000fc8000f8e0207 */
[----:B------:R-:W-:-:S05]  /*0720*/  @!P0 VIADD R2, R2, 0x9 ;  /* 0x0000000902028836 */ /* 0x000fca0000000000 */
[----:B------:R1:W-:Y:S06]  /*0730*/  @!P0 BAR.ARV R2, 0xa0 ;  /* 0x000280020000851d */ /* 0x0003ec0000002000 */
[----:B----4-:R-:W-:-:S13]  /*0740*/  ISETP.LE.AND P0, PT, R3, UR6, PT ;  /* 0x0000000603007c0c */ /* 0x010fda000bf03270 */
[----:B-1----:R-:W-:Y:S05]  /*0750*/  @!P0 BRA `(.L_x_2152) ;  /* 0x0000000000208947 */ /* 0x002fea0003800000 */
[----:B------:R-:W-:Y:S01]  /*0760*/  ULDC UR7, c[0x0][0xb5c] ;  /* 0x0002d70000077ab9 */ /* 0x000fe20000000800 */
[----:B------:R-:W-:Y:S01]  /*0770*/  UMOV UR37, UR10 ;  /* 0x0000000a00257c82 */ /* 0x000fe20008000000 */
[----:B------:R-:W-:-:S11]  /*0780*/  UISETP.NE.AND UP0, UPT, UR7, 0x1, UPT ;  /* 0x000000010700788c */ /* 0x000fd6000bf05270 */
[----:B------:R-:W-:Y:S02]  /*0790*/  @UP0 ULDC.64 UR8, c[0x0][0xb60] ;  /* 0x0002d80000080ab9 */ /* 0x000fe40000000a00 */
[----:B------:R-:W-:-:S04]  /*07a0*/  UIMAD.WIDE.U32 UR4, UR10, UR8, URZ ;  /* 0x000000080a0472a5 */ /* 0x000fc8000f8e003f */
[----:B------:R-:W-:-:S04]  /*07b0*/  @UP0 USHF.R.U32.HI UR37, URZ, UR9, UR5 ;  /* 0x000000093f250299 */ /* 0x000fc80008011605 */
[----:B------:R-:W-:Y:S01]  /*07c0*/  UIMAD UR4, UR37, UR7, URZ ;  /* 0x00000007250472a4 */ /* 0x000fe2000f8e023f */
[----:B------:R-:W-:Y:S11]  /*07d0*/  BRA `(.L_x_2153) ;  /* 0x00000000001c7947 */ /* 0x000ff60003800000 */
.L_x_2152:
[----:B------:R-:W-:Y:S01]  /*07e0*/  ULDC UR7, c[0x0][0xb44] ;  /* 0x0002d10000077ab9 */ /* 0x000fe20000000800 */
[----:B------:R-:W-:Y:S01]  /*07f0*/  UMOV UR37, UR10 ;  /* 0x0000000a00257c82 */ /* 0x000fe20008000000 */
[----:B------:R-:W-:-:S11]  /*0800*/  UISETP.NE.AND UP0, UPT, UR7, 0x1, UPT ;  /* 0x000000010700788c */ /* 0x000fd6000bf05270 */
[----:B------:R-:W-:Y:S02]  /*0810*/  @UP0 ULDC.64 UR8, c[0x0][0xb48] ;  /* 0x0002d20000080ab9 */ /* 0x000fe40000000a00 */
[----:B------:R-:W-:-:S04]  /*0820*/  UIMAD.WIDE.U32 UR4, UR10, UR8, URZ ;  /* 0x000000080a0472a5 */ /* 0x000fc8000f8e003f */
[----:B------:R-:W-:-:S04]  /*0830*/  @UP0 USHF.R.U32.HI UR37, URZ, UR9, UR5 ;  /* 0x000000093f250299 */ /* 0x000fc80008011605 */
[----:B------:R-:W-:-:S12]  /*0840*/  UIMAD UR4, UR37, UR7, URZ ;  /* 0x00000007250472a4 */ /* 0x000fd8000f8e023f */
.L_x_2153:
[----:B------:R-:W-:Y:S01]  /*0850*/  ULDC UR43, c[0x0][0xb38] ;  /* 0x0002ce00002b7ab9 */ /* 0x000fe20000000800 */
[----:B------:R-:W-:Y:S02]  /*0860*/  UIADD3 UR4, UR10, -UR4, URZ ;  /* 0x800000040a047290 */ /* 0x000fe4000fffe03f */
[----:B------:R-:W-:Y:S01]  /*0870*/  UISETP.NE.AND UP0, UPT, UR43, 0x1, UPT ;  /* 0x000000012b00788c */ /* 0x000fe2000bf05270 */
[----:B------:R-:W-:Y:S02]  /*0880*/  ULDC UR5, c[0x0][0xb44] ;  /* 0x0002d10000057ab9 */ /* 0x000fe40000000800 */
[----:B------:R-:W-:-:S08]  /*0890*/  UIMAD UR6, UR6, UR5, UR4 ;  /* 0x00000005060672a4 */ /* 0x000fd0000f8e0204 */
[----:B------:R-:W-:Y:S01]  /*08a0*/  @UP0 ULDC UR4, c[0x0][0xb3c] ;  /* 0x0002cf0000040ab9 */ /* 0x000fe20000000800 */
[----:B------:R-:W-:Y:S01]  /*08b0*/  @UP0 ULDC UR7, c[0x0][0xb40] ;  /* 0x0002d00000070ab9 */ /* 0x000fe20000000800 */
[----:B------:R-:W-:Y:S02]  /*08c0*/  UIMAD.WIDE.U32 UR4, UR6, UR4, URZ ;  /* 0x00000004060472a5 */ /* 0x000fe4000f8e003f */
[----:B------:R-:W-:Y:S02]  /*08d0*/  UMOV UR44, UR6 ;  /* 0x00000006002c7c82 */ /* 0x000fe40008000000 */
[----:B------:R-:W-:-:S04]  /*08e0*/  @UP0 USHF.R.U32.HI UR44, URZ, UR7, UR5 ;  /* 0x000000073f2c0299 */ /* 0x000fc80008011605 */
[----:B------:R-:W-:Y:S02]  /*08f0*/  UIADD3 UR4, -UR44, URZ, URZ ;  /* 0x0000003f2c047290 */ /* 0x000fe4000fffe13f */
[----:B------:R-:W-:Y:S02]  /*0900*/  ISETP.LE.AND P0, PT, RZ, UR44, PT ;  /* 0x0000002cff007c0c */ /* 0x000fe4000bf03270 */
[----:B------:R-:W-:-:S11]  /*0910*/  UIMAD UR43, UR43, UR4, UR6 ;  /* 0x000000042b2b72a4 */ /* 0x000fd6000f8e0206 */
[----:B------:R-:W-:Y:S05]  /*0920*/  @!P0 EXIT ;  /* 0x000000000000894d */ /* 0x000fea0003800000 */
[----:B------:R-:W-:Y:S01]  /*0930*/  ULDC UR7, c[0x0][0x280] ;  /* 0x0000a00000077ab9 */ /* 0x000fe20000000800 */
[----:B------:R-:W-:Y:S01]  /*0940*/  ULDC UR5, c[0x0][0x290] ;  /* 0x0000a40000057ab9 */ /* 0x000fe20000000800 */
[----:B------:R-:W-:Y:S01]  /*0950*/  ULEA UR4, UR37, UR7, 0x7 ;  /* 0x0000000725047291 */ /* 0x000fe2000f8e383f */
[----:B------:R-:W-:Y:S01]  /*0960*/  PLOP3.LUT P0, PT, PT, PT, PT, 0x80, 0x0 ;  /* 0x000000000000781c */ /* 0x000fe20003f0f070 */
[----:B------:R-:W-:Y:S01]  /*0970*/  ULDC UR6, c[0x0][0x74c] ;  /* 0x0001d30000067ab9 */ /* 0x000fe20000000800 */
[----:B------:R-:W-:Y:S01]  /*0980*/  CS2R R70, SRZ ;  /* 0x0000000000467805 */ /* 0x000fe2000001ff00 */
[----:B------:R-:W-:Y:S01]  /*0990*/  UIADD3 UR5, -UR6, UR4, -UR5 ;  /* 0x0000000406057290 */ /* 0x000fe2000fffe905 */
[----:B------:R-:W-:Y:S01]  /*09a0*/  CS2R R68, SRZ ;  /* 0x0000000000447805 */ /* 0x000fe2000001ff00 */
[----:B------:R-:W-:Y:S01]  /*09b0*/  UIADD3 UR4, UR7, 0x3f, URZ ;  /* 0x0000003f07047890 */ /* 0x000fe2000fffe03f */
        /* <DEDUP_REMOVED lines=20> */
[----:B------:R-:W-:Y:S01]  /*0b00*/  CS2R R42, SRZ ;  /* 0x00000000002a7805 */ /* 0x000fe2000001ff00 */
[----:B------:R-:W-:Y:S01]  /*0b10*/  UISETP.GT.AND UP0, UPT, UR36, UR39, UPT ;  /* 0x000000272400728c */ /* 0x000fe2000bf04270 */
[----:B------:R-:W-:Y:S02]  /*0b20*/  CS2R R40, SRZ ;  /* 0x0000000000287805 */ /* 0x000fe4000001ff00 */
[----:B------:R-:W-:Y:S02]  /*0b30*/  CS2R R38, SRZ ;  /* 0x0000000000267805 */ /* 0x000fe4000001ff00 */
[----:B------:R-:W-:Y:S02]  /*0b40*/  CS2R R36, SRZ ;  /* 0x0000000000247805 */ /* 0x000fe4000001ff00 */
[----:B------:R-:W-:-:S02]  /*0b50*/  CS2R R34, SRZ ;  /* 0x0000000000227805 */ /* 0x000fc4000001ff00 */
[----:B------:R-:W-:Y:S02]  /*0b60*/  CS2R R32, SRZ ;  /* 0x0000000000207805 */ /* 0x000fe4000001ff00 */
[----:B------:R-:W-:Y:S02]  /*0b70*/  PLOP3.LUT P1, PT, PT, PT, UP0, 0x80, 0x0 ;  /* 0x000000000000781c */ /* 0x000fe40003f2f008 */
        /* <DEDUP_REMOVED lines=28> */
[----:B------:R-:W-:Y:S06]  /*0d40*/  @!P1 BRA `(.L_x_2154) ;  /* 0x00000040002c9947 */ /* 0x000fec0003800000 */
        /* <DEDUP_REMOVED lines=21> */
.L_x_2156:
        /* <DEDUP_REMOVED lines=15> */
.L_x_2155:
        /* <DEDUP_REMOVED lines=22> */
.L_x_2158:
        /* <DEDUP_REMOVED lines=15> */
.L_x_2157:
[----:B------:R-:W-:Y:S01]  /*11e0*/  SHF.R.S32.HI R19, RZ, 0x1f, R18 ;  /* 0x0000001fff137819 */ /* 0x000fe20000011412 */
[----:B------:R-:W-:-:S03]  /*11f0*/  UMOV UR4, 0xffffffff ;  /* 0xffffffff00047882 */ /* 0x000fc60000000000 */
[----:B------:R-:W-:-:S04]  /*1200*/  LEA.HI R0, R19, R18, RZ, 0x7 ;  /* 0x0000001213007211 */ /* 0x000fc800078f38ff */
[----:B------:R-:W-:Y:S01]  /*1210*/  SHF.R.S32.HI R17, RZ, 0x7, R0 ;  /* 0x00000007ff117819 */ /* 0x000fe20000011400 */
[----:B------:R-:W-:Y:S06]  /*1220*/  BRA.DIV UR4, `(.L_x_2159) ;  /* 0x0000008a04207947 */ /* 0x000fec000b800000 */
[----:B------:R1:W2:Y:S02]  /*1230*/  SHFL.IDX PT, R14, R17, RZ, 0x1f ;  /* 0x00001fff110e7589 */ /* 0x0002a400000e0000 */
.L_x_2246:
        /* <DEDUP_REMOVED lines=15> */
.L_x_2160:
        /* <DEDUP_REMOVED lines=19> */
.L_x_2162:
        /* <DEDUP_REMOVED lines=35> */
[----:B------:R-:W-:Y:S01]  /*1690*/  ULDC UR4, c[0x0][0x290] ;  /* 0x0000a40000047ab9 */ /* 0x000fe20000000800 */
[----:B------:R-:W-:Y:S01]  /*16a0*/  LEA.HI R23, R23, R22, RZ, 0x5 ;  /* 0x0000001617177211 */ /* 0x000fe200078f28ff */
[----:B------:R-:W-:Y:S01]  /*16b0*/  UIMAD UR4, UR37, -0x80, UR4 ;  /* 0xffffff80250478a4 */ /* 0x000fe2000f8e0204 */
[----:B------:R-:W-:Y:S01]  /*16c0*/  IMAD.SHL.U32 R7, R7, 0x10, RZ ;  /* 0x0000001007077824 */ /* 0x000fe200078e00ff */
[C---:B------:R-:W-:Y:S01]  /*16d0*/  LEA.HI R5, R17.reuse, R17, RZ, 0x1 ;  /* 0x0000001111057211 */ /* 0x040fe200078f08ff */
[----:B------:R2:W3:Y:S01]  /*16e0*/  LDSM.16.M88.4 R164, [R6+0x6000] ;  /* 0x0060000006a4783b */ /* 0x0004e20000000200 */
[----:B------:R-:W-:Y:S01]  /*16f0*/  SHF.R.S32.HI R23, RZ, 0x5, R23 ;  /* 0x00000005ff177819 */ /* 0x000fe20000011417 */
[----:B------:R-:W-:Y:S01]  /*1700*/  IMAD R236, R17, 0x8, R4 ;  /* 0x0000000811ec7824 */ /* 0x000fe200078e0204 */
[----:B------:R-:W-:Y:S01]  /*1710*/  LOP3.LUT R7, R0, 0x30, R7, 0xf8, !PT ;  /* 0x0000003000077812 */ /* 0x000fe200078ef807 */
[----:B------:R-:W-:Y:S01]  /*1720*/  IMAD.U32 R8, RZ, RZ, UR4 ;  /* 0x00000004ff087e24 */ /* 0x000fe2000f8e00ff */
[----:B------:R2:W4:Y:S01]  /*1730*/  LDSM.16.M88.4 R168, [R6+0x8000] ;  /* 0x0080000006a8783b */ /* 0x0005220000000200 */
[----:B------:R-:W-:-:S02]  /*1740*/  SHF.R.S32.HI R3, RZ, 0x2, R24 ;  /* 0x00000002ff037819 */ /* 0x000fc40000011418 */
[----:B------:R-:W-:Y:S01]  /*1750*/  CS2R R70, SRZ ;  /* 0x0000000000467805 */ /* 0x000fe2000001ff00 */
[----:B------:R-:W-:Y:S01]  /*1760*/  IMAD R23, R23, -0x10, R8 ;  /* 0xfffffff017177824 */ /* 0x000fe200078e0208 */
[----:B------:R-:W-:Y:S01]  /*1770*/  SHF.R.U32.HI R8, RZ, 0x3, R0 ;  /* 0x00000003ff087819 */ /* 0x000fe20000011600 */
[----:B------:R2:W2:Y:S01]  /*1780*/  LDSM.16.M88.4 R172, [R6+0xa000] ;  /* 0x00a0000006ac783b */ /* 0x0004a20000000200 */
[----:B------:R-:W-:Y:S01]  /*1790*/  LOP3.LUT R0, R5, 0xfffffffe, RZ, 0xc0, !PT ;  /* 0xfffffffe05007812 */ /* 0x000fe200078ec0ff */
[----:B------:R-:W-:Y:S01]  /*17a0*/  IMAD.MOV.U32 R5, RZ, RZ, 0x20 ;  /* 0x00000020ff057424 */ /* 0x000fe200078e00ff */
[----:B------:R-:W-:Y:S02]  /*17b0*/  SHF.R.S32.HI R24, RZ, 0x1f, R24 ;  /* 0x0000001fff187819 */ /* 0x000fe40000011418 */
[----:B------:R-:W-:Y:S02]  /*17c0*/  CS2R R68, SRZ ;  /* 0x0000000000447805 */ /* 0x000fe4000001ff00 */
[----:B------:R-:W-:Y:S01]  /*17d0*/  LEA.HI R18, R19, R18, RZ, 0x3 ;  /* 0x0000001213127211 */ /* 0x000fe200078f18ff */
[----:B------:R-:W-:Y:S01]  /*17e0*/  IMAD.IADD R0, R17, 0x1, -R0 ;  /* 0x0000000111007824 */ /* 0x000fe200078e0a00 */
[----:B------:R-:W-:Y:S01]  /*17f0*/  SEL R5, R5, 0xffffffe0, !P0 ;  /* 0xffffffe005057807 */ /* 0x000fe20004000000 */
[----:B-1----:R-:W-:Y:S01]  /*1800*/  IMAD R17, R17, 0x300, R22 ;  /* 0x0000030011117824 */ /* 0x002fe200078e0216 */
[----:B------:R-:W-:-:S02]  /*1810*/  LEA.HI R24, R24, R3, RZ, 0x3 ;  /* 0x0000000318187211 */ /* 0x000fc400078f18ff */
[----:B------:R-:W-:Y:S02]  /*1820*/  CS2R R66, SRZ ;  /* 0x0000000000427805 */ /* 0x000fe4000001ff00 */
[----:B------:R-:W-:Y:S01]  /*1830*/  LOP3.LUT R7, R7, 0x8, R18, 0xf8, !PT ;  /* 0x0000000807077812 */ /* 0x000fe200078ef812 */
[----:B------:R-:W-:Y:S01]  /*1840*/  IMAD.IADD R5, R6, 0x1, R5 ;  /* 0x0000000106057824 */ /* 0x000fe200078e0205 */
[----:B------:R-:W-:Y:S02]  /*1850*/  LOP3.LUT R24, R24, 0xfffffff8, RZ, 0xc0, !PT ;  /* 0xfffffff818187812 */ /* 0x000fe400078ec0ff */
[----:B------:R-:W-:Y:S02]  /*1860*/  CS2R R64, SRZ ;  /* 0x0000000000407805 */ /* 0x000fe4000001ff00 */
[----:B------:R-:W-:Y:S02]  /*1870*/  LOP3.LUT R7, R7, R8, RZ, 0x3c, !PT ;  /* 0x0000000807077212 */ /* 0x000fe400078e3cff */
[----:B------:R-:W-:Y:S01]  /*1880*/  CS2R R62, SRZ ;  /* 0x00000000003e7805 */ /* 0x000fe2000001ff00 */
[----:B------:R1:W1:Y:S01]  /*1890*/  LDSM.16.M88.4 R176, [R5+0x6000] ;  /* 0x0060000005b0783b */ /* 0x0002620000000200 */
[----:B------:R-:W-:-:S02]  /*18a0*/  IADD3 R3, R23, R24, -R3 ;  /* 0x0000001817037210 */ /* 0x000fc40007ffe803 */
[----:B------:R-:W-:Y:S01]  /*18b0*/  CS2R R60, SRZ ;  /* 0x00000000003c7805 */ /* 0x000fe2000001ff00 */
[----:B------:R-:W-:Y:S01]  /*18c0*/  IMAD.U32 R236, R236, 0x200, R7 ;  /* 0x00000200ecec7824 */ /* 0x000fe200078e0007 */
[----:B------:R1:W1:Y:S01]  /*18d0*/  LDSM.16.M88.4 R180, [R5+0x8000] ;  /* 0x0080000005b4783b */ /* 0x0002620000000200 */
[----:B------:R-:W-:Y:S01]  /*18e0*/  CS2R R58, SRZ ;  /* 0x00000000003a7805 */ /* 0x000fe2000001ff00 */
[----:B------:R-:W-:Y:S01]  /*18f0*/  IMAD R3, R0, -0x40, R3 ;  /* 0xffffffc000037824 */ /* 0x000fe200078e0203 */
[----:B------:R-:W-:Y:S01]  /*1900*/  CS2R R56, SRZ ;  /* 0x0000000000387805 */ /* 0x000fe2000001ff00 */
[----:B------:R1:W1:Y:S01]  /*1910*/  LDSM.16.M88.4 R184, [R5+0xa000] ;  /* 0x00a0000005b8783b */ /* 0x0002620000000200 */
[----:B------:R-:W-:Y:S01]  /*1920*/  IMAD.SHL.U32 R0, R17, 0x4, RZ ;  /* 0x0000000411007824 */ /* 0x000fe200078e00ff */
        /* <DEDUP_REMOVED lines=40> */
[----:B------:R-:W-:Y:S01]  /*1bb0*/  IMAD R0, R0, 0x4, R235 ;  /* 0x0000000400007824 */ /* 0x000fe200078e02eb */
[----:B------:R-:W-:Y:S01]  /*1bc0*/  ULOP3.LUT UR11, UR38, 0x1, URZ, 0xfc, !UPT ;  /* 0x00000001260b7892 */ /* 0x000fe2000f8efc3f */
[----:B------:R-:W-:Y:S01]  /*1bd0*/  UMOV UR4, URZ ;  /* 0x0000003f00047c82 */ /* 0x000fe20008000000 */
[----:B------:R-:W-:Y:S01]  /*1be0*/  UMOV UR5, URZ ;  /* 0x0000003f00057c82 */ /* 0x000fe20008000000 */
[----:B------:R-:W-:Y:S01]  /*1bf0*/  ULDC UR6, c[0x0][0x280] ;  /* 0x0000a00000067ab9 */ /* 0x000fe20000000800 */
[----:B------:R-:W-:Y:S01]  /*1c00*/  ULDC UR7, c[0x0][0x75c] ;  /* 0x0001d70000077ab9 */ /* 0x000fe20000000800 */
[----:B-1234-:R-:W-:-:S07]  /*1c10*/  ULDC UR8, c[0x0][0x744] ;  /* 0x0001d10000087ab9 */ /* 0x01efce0000000800 */
.L_x_2173:
[----:B------:R-:W-:-:S06]  /*1c20*/  UISETP.NE.AND UP0, UPT, UR11, 0x3, UPT ;  /* 0x000000030b00788c */ /* 0x000fcc000bf05270 */
[----:B------:R-:W-:-:S13]  /*1c30*/  PLOP3.LUT P0, PT, PT, PT, UP0, 0x80, 0x0 ;  /* 0x000000000000781c */ /* 0x000fda0003f0f008 */
[----:B-1----:R-:W-:Y:S05]  /*1c40*/  @!P0 BRA `(.L_x_2163) ;  /* 0x0000000000048947 */ /* 0x002fea0003800000 */
[----:B------:R-:W-:Y:S01]  /*1c50*/  BPT.TRAP 0x1 ;  /* 0x000000040000795c */ /* 0x000fe20000300000 */
.L_x_2163:
[----:B------:R-:W-:Y:S01]  /*1c60*/  R2UR UR9, R235 ;  /* 0x00000000eb0972ca */ /* 0x000fe200000e0000 */
[----:B------:R-:W-:-:S05]  /*1c70*/  IMAD.U32 R120, RZ, RZ, UR4 ;  /* 0x00000004ff787e24 */ /* 0x000fca000f8e00ff */
[----:B------:R-:W-:-:S07]  /*1c80*/  SHF.L.U32 R120, R120, 0x1f, RZ ;  /* 0x0000001f78787819 */ /* 0x000fce00000006ff */
[----:B------:R-:W-:-:S09]  /*1c90*/  ULEA UR9, UR5, UR9, 0x3 ;  /* 0x0000000905097291 */ /* 0x000fd2000f8e183f */
[----:B------:R1:W2:Y:S01]  /*1ca0*/  SYNCS.PHASECHK.TRANS64.TRYWAIT P1, [UR9+0x26810], R120 ;  /* 0x02681078ff0075a7 */ /* 0x0002a20008020149 */
[----:B------:R-:W-:Y:S05]  /*1cb0*/  @!P0 BRA `(.L_x_2164) ;  /* 0x0000000000048947 */ /* 0x000fea0003800000 */
[----:B------:R-:W-:Y:S01]  /*1cc0*/  BPT.TRAP 0x1 ;  /* 0x000000040000795c */ /* 0x000fe20000300000 */
.L_x_2164:
[----:B--2---:R-:W-:Y:S05]  /*1cd0*/  @P1 BRA `(.L_x_2165) ;  /* 0x0000000000081947 */ /* 0x004fea0003800000 */
[----:B------:R-:W2:Y:S02]  /*1ce0*/  SYNCS.PHASECHK.TRANS64.TRYWAIT P1, [UR9+0x26810], R120 ;  /* 0x02681078ff0075a7 */ /* 0x000ea40008020149 */
[----:B--2---:R-:W-:Y:S05]  /*1cf0*/  @!P1 BRA `(.L_x_2166) ;  /* 0x0000007c00a09947 */ /* 0x004fea0003800000 */
.L_x_2165:
[----:B------:R-:W-:Y:S01]  /*1d00*/  R2UR UR10, R235 ;  /* 0x00000000eb0a72ca */ /* 0x000fe200000e0000 */
[----:B------:R-:W-:Y:S01]  /*1d10*/  IMAD R4, R16, 0x800, R235 ;  /* 0x0000080010047824 */ /* 0x000fe200078e02eb */
[----:B------:R-:W-:Y:S01]  /*1d20*/  WARPGROUP.ARRIVE ;  /* 0x00000000000079c5 */ /* 0x000fe20000000000 */
[----:B------:R-:W-:Y:S01]  /*1d30*/  UMOV UR13, 0xc0000010 ;  /* 0xc0000010000d7882 */ /* 0x000fe20000000000 */
[----:B------:R-:W-:Y:S01]  /*1d40*/  UMOV UR15, 0x80000020 ;  /* 0x80000020000f7882 */ /* 0x000fe20000000000 */
[----:B--2---:R-:W-:Y:S01]  /*1d50*/  IMAD.U32 R5, RZ, RZ, UR5 ;  /* 0x00000005ff057e24 */ /* 0x004fe2000f8e00ff */
[----:B------:R-:W-:-:S03]  /*1d60*/  R2UR UR12, R4 ;  /* 0x00000000040c72ca */ /* 0x000fc600000e0000 */
[----:B------:R-:W-:-:S04]  /*1d70*/  IMAD R4, R5, 0x40, R2 ;  /* 0x0000004005047824 */ /* 0x000fc800078e0202 */
[----:B------:R-:W-:Y:S01]  /*1d80*/  UIADD3 UR10, UR10, 0x12000, URZ ;  /* 0x000120000a0a7890 */ /* 0x000fe2000fffe03f */
[----:B------:R-:W-:-:S03]  /*1d90*/  IMAD R4, R4, 0x4, R235 ;  /* 0x0000000404047824 */ /* 0x000fc600078e02eb */
[----:B------:R-:W-:Y:S02]  /*1da0*/  USHF.R.U32.HI UR10, URZ, 0x4, UR10 ;  /* 0x000000043f0a7899 */ /* 0x000fe4000801160a */
        /* <DEDUP_REMOVED lines=55> */
.L_x_2167:
[----:B------:R1:W1:Y:S01]  /*2120*/  SYNCS.PHASECHK.TRANS64.TRYWAIT P1, [UR9+0x26830], R120 ;  /* 0x02683078ff0075a7 */ /* 0x0002620008020149 */
[----:B------:R-:W-:Y:S05]  /*2130*/  @!P0 BRA `(.L_x_2168) ;  /* 0x0000000000048947 */ /* 0x000fea0003800000 */
[----:B------:R-:W-:Y:S01]  /*2140*/  BPT.TRAP 0x1 ;  /* 0x000000040000795c */ /* 0x000fe20000300000 */
.L_x_2168:
        /* <DEDUP_REMOVED lines=23> */
[----:B------:R-:W1:Y:S01]  /*22c0*/  MUFU.TANH R5, R5 ;  /* 0x0000000500057308 */ /* 0x000e620000002400 */
[----:B------:R-:W-:-:S07]  /*22d0*/  FMUL.FTZ R156, R156, UR7 ;  /* 0x000000079c9c7c20 */ /* 0x000fce0008410000 */
        /* <DEDUP_REMOVED lines=25> */
.L_x_2169:
[----:B------:R-:W-:Y:S01]  /*2470*/  UIMAD UR13, UR39, -0x40, UR6 ;  /* 0xffffffc0270d78a4 */ /* 0x000fe2000f8e0206 */
[----:B------:R-:W-:Y:S01]  /*2480*/  ISETP.GT.AND P2, PT, R3, RZ, PT ;  /* 0x000000ff0300720c */ /* 0x000fe20003f44270 */
[----:B------:R-:W-:Y:S01]  /*2490*/  FMUL.FTZ R234, R157, UR7 ;  /* 0x000000079dea7c20 */ /* 0x000fe20008410000 */
[----:B------:R-:W-:Y:S01]  /*24a0*/  R2UR UR12, R235 ;  /* 0x00000000eb0c72ca */ /* 0x000fe200000e0000 */
[----:B------:R-:W-:Y:S01]  /*24b0*/  FMUL.FTZ R233, R160, UR7 ;  /* 0x00000007a0e97c20 */ /* 0x000fe20008410000 */
[C---:B------:R-:W-:Y:S01]  /*24c0*/  ISETP.GT.AND P1, PT, R3.reuse, 0x8, PT ;  /* 0x000000080300780c */ /* 0x040fe20003f24270 */
[----:B------:R-:W1:Y:S01]  /*24d0*/  MUFU.TANH R156, R156 ;  /* 0x0000009c009c7308 */ /* 0x000e620000002400 */
[----:B------:R-:W-:Y:S01]  /*24e0*/  IADD3 R120, -R3, UR13, -R2 ;  /* 0x0000000d03787c10 */ /* 0x000fe2000fffe902 */
[----:B------:R-:W-:Y:S01]  /*24f0*/  UMOV UR15, 0x80000020 ;  /* 0x80000020000f7882 */ /* 0x000fe20000000000 */
[----:B------:R-:W-:Y:S01]  /*2500*/  FMUL.FTZ R219, R158, UR7 ;  /* 0x000000079edb7c20 */ /* 0x000fe20008410000 */
[----:B------:R-:W-:Y:S01]  /*2510*/  FMUL.FTZ R221, R159, UR7 ;  /* 0x000000079fdd7c20 */ /* 0x000fe20008410000 */
[C---:B------:R-:W-:Y:S01]  /*2520*/  SEL R121, R120.reuse, 0x40, P2 ;  /* 0x0000004078797807 */ /* 0x040fe20001000000 */
[----:B------:R-:W-:-:S02]  /*2530*/  VIADD R120, R120, 0x8 ;  /* 0x0000000878787836 */ /* 0x000fc40000000000 */
[----:B------:R-:W-:Y:S01]  /*2540*/  FMUL.FTZ R161, R161, UR7 ;  /* 0x00000007a1a17c20 */ /* 0x000fe20008410000 */
[----:B------:R-:W5:Y:S01]  /*2550*/  MUFU.TANH R234, R234 ;  /* 0x000000ea00ea7308 */ /* 0x000f620000002400 */
[----:B------:R-:W-:Y:S01]  /*2560*/  ISETP.GT.AND P6, PT, R121, RZ, PT ;  /* 0x000000ff7900720c */ /* 0x000fe20003fc4270 */
[----:B------:R-:W-:Y:S01]  /*2570*/  UIADD3 UR12, UR12, 0x18000, URZ ;  /* 0x000180000c0c7890 */ /* 0x000fe2000fffe03f */
[----:B------:R-:W-:Y:S01]  /*2580*/  SEL R120, R120, 0x40, P1 ;  /* 0x0000004078787807 */ /* 0x000fe20000800000 */
[----:B------:R-:W-:Y:S01]  /*2590*/  FMUL.FTZ R215, R155, UR7 ;  /* 0x000000079bd77c20 */ /* 0x000fe20008410000 */
[C---:B------:R-:W-:Y:S01]  /*25a0*/  ISETP.GT.AND P1, PT, R121.reuse, 0x1, PT ;  /* 0x000000017900780c */ /* 0x040fe20003f24270 */
[----:B------:R-:W-:Y:S01]  /*25b0*/  USHF.R.U32.HI UR12, URZ, 0x4, UR12 ;  /* 0x000000043f0c7899 */ /* 0x000fe2000801160c */
[----:B------:R-:W-:Y:S01]  /*25c0*/  ISETP.GT.AND P3, PT, R121, 0x8, PT ;  /* 0x000000087900780c */ /* 0x000fe20003f64270 */
[----:B------:R-:W5:Y:S01]  /*25d0*/  MUFU.TANH R233, R233 ;  /* 0x000000e900e97308 */ /* 0x000f620000002400 */
[----:B------:R-:W-:Y:S01]  /*25e0*/  FSEL R123, R5, -INF , !P6 ;  /* 0xff800000057b7808 */ /* 0x000fe20007000000 */
[----:B------:R-:W-:Y:S01]  /*25f0*/  ULOP3.LUT UR12, UR12, 0x3fff, URZ, 0xc0, !UPT ;  /* 0x00003fff0c0c7892 */ /* 0x000fe2000f8ec03f */
[----:B------:R-:W-:Y:S01]  /*2600*/  FSEL R227, R6, -INF , !P1 ;  /* 0xff80000006e37808 */ /* 0x000fe20004800000 */
[----:B------:R-:W-:Y:S01]  /*2610*/  FMUL.FTZ R225, R163, UR7 ;  /* 0x00000007a3e17c20 */ /* 0x000fe20008410000 */
[----:B------:R-:W-:Y:S01]  /*2620*/  FSEL R223, R9, -INF , !P3 ;  /* 0xff80000009df7808 */ /* 0x000fe20005800000 */
[----:B------:R-:W-:Y:S01]  /*2630*/  ULOP3.LUT UR13, UR12, 0x10000, URZ, 0xfc, !UPT ;  /* 0x000100000c0d7892 */ /* 0x000fe2000f8efc3f */
[----:B------:R-:W-:Y:S01]  /*2640*/  ISETP.GT.AND P2, PT, R121, 0x9, PT ;  /* 0x000000097900780c */ /* 0x000fe20003f44270 */
[----:B---3--:R-:W-:Y:S01]  /*2650*/  FFMA.FTZ R226, R123, UR8, -R198 ;  /* 0x000000087be27c23 */ /* 0x008fe200080108c6 */
[C---:B------:R-:W-:Y:S01]  /*2660*/  ISETP.GT.AND P5, PT, R120.reuse, RZ, PT ;  /* 0x000000ff7800720c */ /* 0x040fe20003fa4270 */
[----:B------:R-:W-:Y:S01]  /*2670*/  UIMAD UR13, UR5, 0x300, UR13 ;  /* 0x00000300050d78a4 */ /* 0x000fe2000f8e020d */
[C---:B------:R-:W-:Y:S01]  /*2680*/  ISETP.GT.AND P6, PT, R120.reuse, 0x1, PT ;  /* 0x000000017800780c */ /* 0x040fe20003fc4270 */
[----:B----4-:R-:W-:Y:S01]  /*2690*/  FFMA.FTZ R155, R223, UR8, -R196 ;  /* 0x00000008df9b7c23 */ /* 0x010fe200080108c4 */
[C---:B------:R-:W-:Y:S01]  /*26a0*/  ISETP.GT.AND P1, PT, R120.reuse, 0x8, PT ;  /* 0x000000087800780c */ /* 0x040fe20003f24270 */
[----:B------:R3:W-:Y:S01]  /*26b0*/  MUFU.TANH R223, R161 ;  /* 0x000000a100df7308 */ /* 0x0007e20000002400 */
[----:B------:R-:W-:Y:S01]  /*26c0*/  ISETP.GT.AND P3, PT, R120, 0x9, PT ;  /* 0x000000097800780c */ /* 0x000fe20003f64270 */
[--C-:B------:R-:W-:Y:S01]  /*26d0*/  FFMA.FTZ R227, R227, UR8, -R199.reuse ;  /* 0x00000008e3e37c23 */ /* 0x100fe200080108c7 */
[----:B------:R-:W-:Y:S01]  /*26e0*/  FSEL R125, R7, -INF , !P5 ;  /* 0xff800000077d7808 */ /* 0x000fe20006800000 */
[----:B------:R-:W-:Y:S01]  /*26f0*/  UMOV UR14, UR13 ;  /* 0x0000000d000e7c82 */ /* 0x000fe20008000000 */
[----:B------:R-:W-:Y:S01]  /*2700*/  FSEL R224, R8, -INF , !P6 ;  /* 0xff80000008e07808 */ /* 0x000fe20007000000 */
[----:B------:R-:W-:Y:S01]  /*2710*/  FFMA.FTZ R9, -R9, R9, 1 ;  /* 0x3f80000009097423 */ /* 0x000fe20000010109 */
[----:B------:R-:W-:Y:S01]  /*2720*/  FSEL R228, R11, -INF , !P1 ;  /* 0xff8000000be47808 */ /* 0x000fe20004800000 */
[----:B------:R-:W-:Y:S01]  /*2730*/  FFMA.FTZ R198, R125, UR8, -R198 ;  /* 0x000000087dc67c23 */ /* 0x000fe200080108c6 */
[----:B------:R-:W-:Y:S01]  /*2740*/  FSEL R232, R10, -INF , !P2 ;  /* 0xff8000000ae87808 */ /* 0x000fe20005000000 */
[----:B------:R-:W-:Y:S01]  /*2750*/  FFMA.FTZ R199, R224, UR8, -R199 ;  /* 0x00000008e0c77c23 */ /* 0x000fe200080108c7 */
[----:B------:R-:W-:Y:S01]  /*2760*/  FSEL R217, R12, -INF , !P3 ;  /* 0xff8000000cd97808 */ /* 0x000fe20005800000 */
[----:B------:R-:W-:Y:S01]  /*2770*/  FFMA.FTZ R228, R228, UR8, -R196 ;  /* 0x00000008e4e47c23 */ /* 0x000fe200080108c4 */
[C---:B------:R-:W-:Y:S01]  /*2780*/  ISETP.GT.AND P4, PT, R121.reuse, 0x10, PT ;  /* 0x000000107900780c */ /* 0x040fe20003f84270 */
[--C-:B---3--:R-:W-:Y:S01]  /*2790*/  FFMA.FTZ R161, R232, UR8, -R197.reuse ;  /* 0x00000008e8a17c23 */ /* 0x108fe200080108c5 */
[C---:B------:R-:W-:Y:S01]  /*27a0*/  ISETP.GT.AND P5, PT, R121.reuse, 0x11, PT ;  /* 0x000000117900780c */ /* 0x040fe20003fa4270 */
[----:B------:R-:W-:Y:S01]  /*27b0*/  FMUL.FTZ R224, R162, UR7 ;  /* 0x00000007a2e07c20 */ /* 0x000fe20008410000 */
[C---:B------:R-:W-:Y:S01]  /*27c0*/  ISETP.GT.AND P6, PT, R121.reuse, 0x18, PT ;  /* 0x000000187900780c */ /* 0x040fe20003fc4270 */
[----:B------:R-:W3:Y:S01]  /*27d0*/  MUFU.EX2 R227, R227 ;  /* 0x000000e300e37308 */ /* 0x000ee20000000800 */
[----:B------:R-:W-:Y:S01]  /*27e0*/  ISETP.GT.AND P1, PT, R121, 0x19, PT ;  /* 0x000000197900780c */ /* 0x000fe20003f24270 */
[----:B------:R-:W-:Y:S01]  /*27f0*/  FFMA.FTZ R217, R217, UR8, -R197 ;  /* 0x00000008d9d97c23 */ /* 0x000fe200080108c5 */
[----:B------:R-:W-:Y:S01]  /*2800*/  ISETP.GT.AND P2, PT, R120, 0x10, PT ;  /* 0x000000107800780c */ /* 0x000fe20003f44270 */
[----:B------:R-:W-:Y:S01]  /*2810*/  ULOP3.LUT UR12, UR12, 0x1000000, URZ, 0xfc, !UPT ;  /* 0x010000000c0c7892 */ /* 0x000fe2000f8efc3f */
[----:B------:R-:W-:-:S02]  /*2820*/  ISETP.GT.AND P3, PT, R121, 0x20, PT ;  /* 0x000000207900780c */ /* 0x000fc40003f64270 */
[----:B------:R-:W-:Y:S01]  /*2830*/  FSEL R231, R13, -INF , !P4 ;  /* 0xff8000000de77808 */ /* 0x000fe20006000000 */
[----:B------:R-:W-:Y:S01]  /*2840*/  MUFU.EX2 R155, R155 ;  /* 0x0000009b009b7308 */ /* 0x000fe20000000800 */
[----:B------:R-:W-:Y:S01]  /*2850*/  FSEL R214, R15, -INF , !P2 ;  /* 0xff8000000fd67808 */ /* 0x000fe20005000000 */
[----:B------:R-:W-:Y:S01]  /*2860*/  UIMAD UR12, UR5, 0x300, UR12 ;  /* 0x00000300050c78a4 */ /* 0x000fe2000f8e020c */
[----:B------:R-:W-:Y:S01]  /*2870*/  FSEL R230, R14, -INF , !P5 ;  /* 0xff8000000ee67808 */ /* 0x000fe20006800000 */
[----:B------:R-:W-:Y:S01]  /*2880*/  FFMA.FTZ R162, R231, UR8, -R194 ;  /* 0x00000008e7a27c23 */ /* 0x000fe200080108c2 */
[----:B------:R-:W-:Y:S01]  /*2890*/  FSEL R229, R18, -INF , !P6 ;  /* 0xff80000012e57808 */ /* 0x000fe20007000000 */
[----:B------:R-:W-:Y:S01]  /*28a0*/  FFMA.FTZ R14, -R14, R14, 1 ;  /* 0x3f8000000e0e7423 */ /* 0x000fe2000001010e */
[----:B------:R-:W-:Y:S01]  /*28b0*/  FSEL R222, R19, -INF , !P1 ;  /* 0xff80000013de7808 */ /* 0x000fe20004800000 */
[----:B------:R-:W-:Y:S01]  /*28c0*/  FFMA.FTZ R163, R230, UR8, -R195 ;  /* 0x00000008e6a37c23 */ /* 0x000fe200080108c3 */
[----:B------:R-:W-:Y:S01]  /*28d0*/  FSEL R220, R202, -INF , !P3 ;  /* 0xff800000cadc7808 */ /* 0x000fe20005800000 */
[----:B------:R-:W-:Y:S01]  /*28e0*/  FFMA.FTZ R196, R229, UR8, -R192 ;  /* 0x00000008e5c47c23 */ /* 0x000fe200080108c0 */
[----:B------:R-:W-:Y:S01]  /*28f0*/  ISETP.GT.AND P4, PT, R120, 0x11, PT ;  /* 0x000000117800780c */ /* 0x000fe20003f84270 */
[----:B------:R-:W-:Y:S01]  /*2900*/  MUFU.TANH R215, R215 ;  /* 0x000000d700d77308 */ /* 0x000fe20000002400 */
[----:B------:R-:W-:-:S02]  /*2910*/  ISETP.GT.AND P2, PT, R121, 0x21, PT ;  /* 0x000000217900780c */ /* 0x000fc40003f44270 */
[C---:B------:R-:W-:Y:S02]  /*2920*/  ISETP.GT.AND P5, PT, R120.reuse, 0x18, PT ;  /* 0x000000187800780c */ /* 0x040fe40003fa4270 */
[C---:B------:R-:W-:Y:S02]  /*2930*/  ISETP.GT.AND P6, PT, R120.reuse, 0x19, PT ;  /* 0x000000197800780c */ /* 0x040fe40003fc4270 */
[C---:B------:R-:W-:Y:S01]  /*2940*/  ISETP.GT.AND P1, PT, R120.reuse, 0x20, PT ;  /* 0x000000207800780c */ /* 0x040fe20003f24270 */
[----:B------:R-:W-:Y:S01]  /*2950*/  MUFU.TANH R219, R219 ;  /* 0x000000db00db7308 */ /* 0x000fe20000002400 */
[----:B------:R-:W-:Y:S02]  /*2960*/  ISETP.GT.AND P3, PT, R120, 0x21, PT ;  /* 0x000000217800780c */ /* 0x000fe40003f64270 */
[----:B------:R-:W-:Y:S02]  /*2970*/  FSEL R213, R17, -INF , !P4 ;  /* 0xff80000011d57808 */ /* 0x000fe40006000000 */
[----:B------:R-:W-:-:S02]  /*2980*/  FSEL R212, R200, -INF , !P5 ;  /* 0xff800000c8d47808 */ /* 0x000fc40006800000 */
[----:B------:R-:W-:Y:S01]  /*2990*/  FSEL R211, R201, -INF , !P6 ;  /* 0xff800000c9d37808 */ /* 0x000fe20007000000 */
[----:B------:R-:W-:Y:S01]  /*29a0*/  MUFU.EX2 R162, R162 ;  /* 0x000000a200a27308 */ /* 0x000fe20000000800 */
[----:B------:R-:W-:Y:S01]  /*29b0*/  FSEL R210, R204, -INF , !P1 ;  /* 0xff800000ccd27808 */ /* 0x000fe20004800000 */
[----:B------:R-:W-:Y:S01]  /*29c0*/  FFMA.FTZ R212, R212, UR8, -R192 ;  /* 0x00000008d4d47c23 */ /* 0x000fe200080108c0 */
[----:B------:R-:W-:Y:S01]  /*29d0*/  FSEL R218, R203, -INF , !P2 ;  /* 0xff800000cbda7808 */ /* 0x000fe20005000000 */
[----:B------:R-:W-:Y:S01]  /*29e0*/  FFMA.FTZ R211, R211, UR8, -R193 ;  /* 0x00000008d3d37c23 */ /* 0x000fe200080108c1 */
[----:B------:R-:W-:Y:S01]  /*29f0*/  FSEL R209, R205, -INF , !P3 ;  /* 0xff800000cdd17808 */ /* 0x000fe20005800000 */
[----:B------:R-:W-:Y:S01]  /*2a00*/  FFMA.FTZ R213, R213, UR8, -R195 ;  /* 0x00000008d5d57c23 */ /* 0x000fe200080108c3 */
[C---:B------:R-:W-:Y:S01]  /*2a10*/  ISETP.GT.AND P4, PT, R121.reuse, 0x28, PT ;  /* 0x000000287900780c */ /* 0x040fe20003f84270 */
[----:B------:R-:W-:Y:S01]  /*2a20*/  MUFU.TANH R224, R224 ;  /* 0x000000e000e07308 */ /* 0x000fe20000002400 */
[----:B------:R-:W-:Y:S01]  /*2a30*/  ISETP.GT.AND P5, PT, R121, 0x29, PT ;  /* 0x000000297900780c */ /* 0x000fe20003fa4270 */
[----:B------:R-:W-:Y:S01]  /*2a40*/  FFMA.FTZ R209, R209, UR8, -R191 ;  /* 0x00000008d1d17c23 */ /* 0x000fe200080108bf */
[C---:B------:R-:W-:Y:S01]  /*2a50*/  ISETP.GT.AND P6, PT, R121.reuse, 0x30, PT ;  /* 0x000000307900780c */ /* 0x040fe20003fc4270 */
[----:B------:R-:W-:Y:S01]  /*2a60*/  FFMA.FTZ R210, R210, UR8, -R190 ;  /* 0x00000008d2d27c23 */ /* 0x000fe200080108be */
[----:B------:R-:W-:-:S02]  /*2a70*/  ISETP.GT.AND P1, PT, R121, 0x31, PT ;  /* 0x000000317900780c */ /* 0x000fc40003f24270 */
[----:B------:R-:W-:Y:S01]  /*2a80*/  ISETP.GT.AND P2, PT, R121, 0x38, PT ;  /* 0x000000387900780c */ /* 0x000fe20003f44270 */
[----:B------:R-:W-:Y:S01]  /*2a90*/  MUFU.TANH R225, R225 ;  /* 0x000000e100e17308 */ /* 0x000fe20000002400 */
[----:B------:R-:W-:Y:S02]  /*2aa0*/  ISETP.GT.AND P3, PT, R120, 0x28, PT ;  /* 0x000000287800780c */ /* 0x000fe40003f64270 */
[----:B------:R-:W-:Y:S02]  /*2ab0*/  FSEL R216, R152, -INF , !P4 ;  /* 0xff80000098d87808 */ /* 0x000fe40006000000 */
[----:B--2---:R-:W-:Y:S02]  /*2ac0*/  FSEL R208, R154, -INF , !P3 ;  /* 0xff8000009ad07808 */ /* 0x004fe40005800000 */
[----:B------:R-:W-:Y:S01]  /*2ad0*/  FSEL R207, R153, -INF , !P5 ;  /* 0xff80000099cf7808 */ /* 0x000fe20006800000 */
[----:B------:R-:W-:Y:S01]  /*2ae0*/  MUFU.TANH R221, R221 ;  /* 0x000000dd00dd7308 */ /* 0x000fe20000002400 */
[----:B-1----:R-:W-:Y:S01]  /*2af0*/  FSEL R157, R156, -INF , !P6 ;  /* 0xff8000009c9d7808 */ /* 0x002fe20007000000 */
[----:B------:R-:W-:Y:S01]  /*2b00*/  FFMA.FTZ R208, R208, UR8, -R188 ;  /* 0x00000008d0d07c23 */ /* 0x000fe200080108bc */
[C---:B-----5:R-:W-:Y:S01]  /*2b10*/  FSEL R160, R234.reuse, -INF , !P1 ;  /* 0xff800000eaa07808 */ /* 0x060fe20004800000 */
[----:B------:R-:W-:Y:S01]  /*2b20*/  FFMA.FTZ R234, -R234, R234, 1 ;  /* 0x3f800000eaea7423 */ /* 0x000fe200000101ea */
[----:B------:R-:W-:Y:S01]  /*2b30*/  FSEL R206, R233, -INF , !P2 ;  /* 0xff800000e9ce7808 */ /* 0x000fe20005000000 */
[----:B------:R-:W-:Y:S01]  /*2b40*/  FFMA.FTZ R197, R157, UR8, -R22 ;  /* 0x000000089dc57c23 */ /* 0x000fe20008010816 */
[----:B------:R-:W-:Y:S01]  /*2b50*/  ISETP.GT.AND P4, PT, R121, 0x39, PT ;  /* 0x000000397900780c */ /* 0x000fe20003f84270 */
[----:B------:R-:W-:Y:S01]  /*2b60*/  FFMA.FTZ R157, -R12, R12, 1 ;  /* 0x3f8000000c9d7423 */ /* 0x000fe2000001010c */
[----:B------:R-:W-:Y:S01]  /*2b70*/  ISETP.GT.AND P3, PT, R120, 0x29, PT ;  /* 0x000000297800780c */ /* 0x000fe20003f64270 */
[----:B------:R-:W-:Y:S01]  /*2b80*/  FFMA.FTZ R12, R160, UR8, -R23 ;  /* 0x00000008a00c7c23 */ /* 0x000fe20008010817 */
[----:B------:R-:W-:Y:S01]  /*2b90*/  ISETP.GT.AND P5, PT, R120, 0x30, PT ;  /* 0x000000307800780c */ /* 0x000fe20003fa4270 */
[----:B------:R-:W-:Y:S01]  /*2ba0*/  FFMA.FTZ R160, R214, UR8, -R194 ;  /* 0x00000008d6a07c23 */ /* 0x000fe200080108c2 */
[C---:B------:R-:W-:Y:S01]  /*2bb0*/  ISETP.GT.AND P6, PT, R120.reuse, 0x31, PT ;  /* 0x000000317800780c */ /* 0x040fe20003fc4270 */
[----:B------:R-:W-:Y:S01]  /*2bc0*/  MUFU.EX2 R163, R163 ;  /* 0x000000a300a37308 */ /* 0x000fe20000000800 */
[----:B------:R-:W-:Y:S01]  /*2bd0*/  ISETP.GT.AND P1, PT, R120, 0x38, PT ;  /* 0x000000387800780c */ /* 0x000fe20003f24270 */
[----:B------:R-:W-:Y:S01]  /*2be0*/  FFMA.FTZ R156, -R156, R156, 1 ;  /* 0x3f8000009c9c7423 */ /* 0x000fe2000001019c */
[----:B------:R-:W-:Y:S01]  /*2bf0*/  ISETP.GT.AND P2, PT, R120, 0x39, PT ;  /* 0x000000397800780c */ /* 0x000fe20003f44270 */
[----:B------:R-:W-:Y:S01]  /*2c00*/  FFMA.FTZ R233, -R233, R233, 1 ;  /* 0x3f800000e9e97423 */ /* 0x000fe200000101e9 */
[----:B------:R-:W-:-:S03]  /*2c10*/  WARPGROUP.ARRIVE ;  /* 0x00000000000079c5 */ /* 0x000fc60000000000 */
[----:B------:R-:W-:Y:S03]  /*2c20*/  MUFU.EX2 R160, R160 ;  /* 0x000000a000a07308 */ /* 0x000fe60000000800 */
[----:B------:R-:W-:Y:S01]  /*2c30*/  HGMMA.64x64x16.F32 R120, R164, gdesc[UR12], RZ, !UPT, gsb0 ;  /* 0x00e0000ca4787df0 */ /* 0x000fe2000c0008ff */
[----:B------:R-:W-:Y:S01]  /*2c40*/  UIADD3 UR14, UR13, 0x2, URZ ;  /* 0x000000020d0e7890 */ /* 0x000fe2000fffe03f */
[----:B------:R-:W-:-:S03]  /*2c50*/  UMOV UR15, 0x80000020 ;  /* 0x80000020000f7882 */ /* 0x000fc60000000000 */
[----:B------:R-:W1:Y:S08]  /*2c60*/  MUFU.EX2 R226, R226 ;  /* 0x000000e200e27308 */ /* 0x000e700000000800 */
[----:B------:R-:W-:Y:S08]  /*2c70*/  MUFU.EX2 R196, R196 ;  /* 0x000000c400c47308 */ /* 0x000ff00000000800 */
[----:B------:R-:W-:Y:S08]  /*2c80*/  MUFU.EX2 R12, R12 ;  /* 0x0000000c000c7308 */ /* 0x000ff00000000800 */
[----:B------:R-:W-:Y:S08]  /*2c90*/  MUFU.EX2 R197, R197 ;  /* 0x000000c500c57308 */ /* 0x000ff00000000800 */
[----:B------:R-:W-:Y:S01]  /*2ca0*/  MUFU.EX2 R161, R161 ;  /* 0x000000a100a17308 */ /* 0x000fe20000000800 */
        /* <DEDUP_REMOVED lines=19> */
[----:B------:R-:W-:Y:S01]  /*2de0*/  R2UR UR13, R237 ;  /* 0x00000000ed0d72ca */ /* 0x000fe200000e0000 */
[----:B------:R-:W-:-:S12]  /*2df0*/  UMOV UR15, 0x80000020 ;  /* 0x80000020000f7882 */ /* 0x000fd80000000000 */
[----:B------:R-:W-:-:S04]  /*2e00*/  USHF.R.U32.HI UR13, URZ, 0x4, UR13 ;  /* 0x000000043f0d7899 */ /* 0x000fc8000801160d */
[----:B------:R-:W-:-:S04]  /*2e10*/  ULOP3.LUT UR13, UR13, 0x3fff, URZ, 0xc0, !UPT ;  /* 0x00003fff0d0d7892 */ /* 0x000fc8000f8ec03f */
[----:B------:R-:W-:-:S04]  /*2e20*/  ULOP3.LUT UR13, UR13, 0x10000, URZ, 0xfc, !UPT ;  /* 0x000100000d0d7892 */ /* 0x000fc8000f8efc3f */
[----:B------:R-:W-:-:S03]  /*2e30*/  ULEA UR17, UR5, UR13, 0xa ;  /* 0x0000000d05117291 */ /* 0x000fc6000f8e503f */
[----:B------:R-:W-:Y:S01]  /*2e40*/  UMOV UR13, 0x40000040 ;  /* 0x40000040000d7882 */ /* 0x000fe20000000000 */
[----:B------:R-:W-:Y:S02]  /*2e50*/  WARPGROUP.DEPBAR.LE gsb0, 0x0 ;  /* 0x00008000000079c5 */ /* 0x000fe40000010000 */
[----:B------:R-:W-:-:S06]  /*2e60*/  WARPGROUP.ARRIVE ;  /* 0x00000000000079c5 */ /* 0x000fcc0000000000 */
[----:B------:R-:W-:Y:S01]  /*2e70*/  HGMMA.64x64x16.F32 R120, R184, gdesc[UR12], R120, gsb0 ;  /* 0x00e0000cb8787df0 */ /* 0x000fe20008000878 */
[----:B------:R-:W-:Y:S01]  /*2e80*/  UMOV UR14, UR12 ;  /* 0x0000000c000e7c82 */ /* 0x000fe20008000000 */
[----:B------:R-:W-:Y:S01]  /*2e90*/  UMOV UR15, 0x80000020 ;  /* 0x80000020000f7882 */ /* 0x000fe20000000000 */
[----:B------:R-:W-:Y:S02]  /*2ea0*/  WARPGROUP.DEPBAR.LE gsb0, 0x0 ;  /* 0x00008000000079c5 */ /* 0x000fe40000010000 */
[----:B------:R-:W2:Y:S02]  /*2eb0*/  LDS.64 R158, [R4+0x1e200] ;  /* 0x01e20000049e7984 */ /* 0x000ea40000000a00 */
[--C-:B--2---:R-:W-:Y:S01]  /*2ec0*/  FADD.FTZ R232, R123, -R159.reuse ;  /* 0x8000009f7be87221 */ /* 0x104fe20000010000 */
[--C-:B------:R-:W-:Y:S01]  /*2ed0*/  FADD.FTZ R230, R120, -R158.reuse ;  /* 0x8000009e78e67221 */ /* 0x100fe20000010000 */
[----:B------:R-:W2:Y:S01]  /*2ee0*/  MUFU.EX2 R123, R198 ;  /* 0x000000c6007b7308 */ /* 0x000ea20000000800 */
[----:B------:R-:W-:Y:S01]  /*2ef0*/  FADD.FTZ R229, R121, -R159 ;  /* 0x8000009f79e57221 */ /* 0x000fe20000010000 */
[----:B------:R-:W-:Y:S01]  /*2f00*/  FADD.FTZ R231, R122, -R158 ;  /* 0x8000009e7ae77221 */ /* 0x000fe20000010000 */
[----:B------:R-:W4:Y:S01]  /*2f10*/  LDS.64 R120, [R4+0x1e220] ;  /* 0x01e2200004787984 */ /* 0x000f220000000a00 */
[----:B------:R-:W-:Y:S01]  /*2f20*/  FFMA.FTZ R159, -R7, R7, 1 ;  /* 0x3f800000079f7423 */ /* 0x000fe20000010107 */
[----:B------:R-:W-:Y:S01]  /*2f30*/  FFMA.FTZ R7, R220, UR8, -R190 ;  /* 0x00000008dc077c23 */ /* 0x000fe200080108be */
[----:B---3--:R-:W-:Y:S01]  /*2f40*/  FMUL.FTZ R229, R227, R229 ;  /* 0x000000e5e3e57220 */ /* 0x008fe20000410000 */
[----:B------:R-:W-:Y:S01]  /*2f50*/  FFMA.FTZ R122, R222, UR8, -R193 ;  /* 0x00000008de7a7c23 */ /* 0x000fe200080108c1 */
[----:B------:R-:W-:Y:S01]  /*2f60*/  FFMA.FTZ R222, R218, UR8, -R191 ;  /* 0x00000008dade7c23 */ /* 0x000fe200080108bf */
[----:B------:R3:W-:Y:S01]  /*2f70*/  MUFU.EX2 R198, R7 ;  /* 0x0000000700c67308 */ /* 0x0007e20000000800 */
[----:B------:R-:W-:Y:S01]  /*2f80*/  FFMA.FTZ R158, -R5, R5, 1 ;  /* 0x3f800000059e7423 */ /* 0x000fe20000010105 */
[----:B-1----:R-:W-:Y:S01]  /*2f90*/  FMUL.FTZ R5, R226, R230 ;  /* 0x000000e6e2057220 */ /* 0x002fe20000410000 */
[----:B------:R-:W-:-:S03]  /*2fa0*/  FFMA.FTZ R218, -R8, R8, 1 ;  /* 0x3f80000008da7423 */ /* 0x000fc60000010108 */
[----:B------:R-:W-:Y:S01]  /*2fb0*/  FMUL.FTZ R158, R158, R5 ;  /* 0x000000059e9e7220 */ /* 0x000fe20000410000 */
[----:B--2---:R-:W-:Y:S01]  /*2fc0*/  FMUL.FTZ R220, R123, R231 ;  /* 0x000000e77bdc7220 */ /* 0x004fe20000410000 */
[----:B------:R-:W-:Y:S03]  /*2fd0*/  MUFU.EX2 R122, R122 ;  /* 0x0000007a007a7308 */ /* 0x000fe60000000800 */
[----:B------:R-:W-:Y:S01]  /*2fe0*/  FMUL.FTZ R159, R159, R220 ;  /* 0x000000dc9f9f7220 */ /* 0x000fe20000410000 */
[----:B------:R-:W-:Y:S02]  /*2ff0*/  FFMA.FTZ R220, -R6, R6, 1 ;  /* 0x3f80000006dc7423 */ /* 0x000fe40000010106 */
[----:B---3--:R-:W1:Y:S02]  /*3000*/  LDS.64 R6, [R4+0x1e240] ;  /* 0x01e2400004067984 */ /* 0x008e640000000a00 */
[----:B------:R-:W-:Y:S01]  /*3010*/  FMUL.FTZ R220, R220, R229 ;  /* 0x000000e5dcdc7220 */ /* 0x000fe20000410000 */
[----:B------:R-:W2:Y:S08]  /*3020*/  MUFU.EX2 R5, R199 ;  /* 0x000000c700057308 */ /* 0x000eb00000000800 */
[----:B------:R-:W-:Y:S01]  /*3030*/  MUFU.EX2 R199, R222 ;  /* 0x000000de00c77308 */ /* 0x000fe20000000800 */
[--C-:B----4-:R-:W-:Y:S01]  /*3040*/  FADD.FTZ R124, R124, -R120.reuse ;  /* 0x800000787c7c7221 */ /* 0x110fe20000010000 */
[----:B------:R-:W-:Y:S01]  /*3050*/  FADD.FTZ R229, R126, -R120 ;  /* 0x800000787ee57221 */ /* 0x000fe20000010000 */
[----:B------:R-:W-:Y:S01]  /*3060*/  FFMA.FTZ R120, R216, UR8, -R188 ;  /* 0x00000008d8787c23 */ /* 0x000fe200080108bc */
[--C-:B------:R-:W-:Y:S01]  /*3070*/  FADD.FTZ R216, R125, -R121.reuse ;  /* 0x800000797dd87221 */ /* 0x100fe20000010000 */
[----:B------:R-:W-:Y:S01]  /*3080*/  FMUL.FTZ R126, R155, R124 ;  /* 0x0000007c9b7e7220 */ /* 0x000fe20000410000 */
[----:B------:R-:W-:Y:S01]  /*3090*/  FADD.FTZ R124, R127, -R121 ;  /* 0x800000797f7c7221 */ /* 0x000fe20000010000 */
[----:B------:R-:W-:Y:S01]  /*30a0*/  FFMA.FTZ R127, -R10, R10, 1 ;  /* 0x3f8000000a7f7423 */ /* 0x000fe2000001010a */
[----:B------:R-:W-:Y:S01]  /*30b0*/  FFMA.FTZ R121, R207, UR8, -R189 ;  /* 0x00000008cf797c23 */ /* 0x000fe200080108bd */
[----:B------:R-:W-:Y:S01]  /*30c0*/  FMUL.FTZ R125, R9, R126 ;  /* 0x0000007e097d7220 */ /* 0x000fe20000410000 */
[----:B------:R-:W-:Y:S01]  /*30d0*/  FFMA.FTZ R126, -R11, R11, 1 ;  /* 0x3f8000000b7e7423 */ /* 0x000fe2000001010b */
[----:B------:R-:W3:Y:S01]  /*30e0*/  MUFU.EX2 R9, R217 ;  /* 0x000000d900097308 */ /* 0x000ee20000000800 */
[----:B------:R-:W4:Y:S01]  /*30f0*/  LDS.64 R10, [R4+0x1e260] ;  /* 0x01e26000040a7984 */ /* 0x000f220000000a00 */
[----:B--2---:R-:W-:Y:S01]  /*3100*/  FMUL.FTZ R231, R5, R232 ;  /* 0x000000e805e77220 */ /* 0x004fe20000410000 */
[----:B------:R-:W-:-:S03]  /*3110*/  FMUL.FTZ R216, R161, R216 ;  /* 0x000000d8a1d87220 */ /* 0x000fc60000410000 */
[----:B------:R-:W-:Y:S01]  /*3120*/  FMUL.FTZ R218, R218, R231 ;  /* 0x000000e7dada7220 */ /* 0x000fe20000410000 */
[----:B------:R-:W-:Y:S01]  /*3130*/  FMUL.FTZ R127, R127, R216 ;  /* 0x000000d87f7f7220 */ /* 0x000fe20000410000 */
[----:B------:R-:W-:Y:S01]  /*3140*/  MUFU.EX2 R121, R121 ;  /* 0x0000007900797308 */ /* 0x000fe20000000800 */
[--C-:B-1----:R-:W-:Y:S01]  /*3150*/  FADD.FTZ R191, R128, -R6.reuse ;  /* 0x8000000680bf7221 */ /* 0x102fe20000010000 */
[----:B------:R-:W-:Y:S01]  /*3160*/  FADD.FTZ R193, R130, -R6 ;  /* 0x8000000682c17221 */ /* 0x000fe20000010000 */
[----:B------:R-:W-:Y:S01]  /*3170*/  FSEL R6, R215, -INF , !P3 ;  /* 0xff800000d7067808 */ /* 0x000fe20005800000 */
[--C-:B------:R-:W-:Y:S01]  /*3180*/  FADD.FTZ R192, R131, -R7.reuse ;  /* 0x8000000783c07221 */ /* 0x100fe20000010000 */
[----:B------:R-:W-:Y:S01]  /*3190*/  FFMA.FTZ R131, -R13, R13, 1 ;  /* 0x3f8000000d837423 */ /* 0x000fe2000001010d */
[----:B------:R-:W-:Y:S01]  /*31a0*/  FADD.FTZ R190, R129, -R7 ;  /* 0x8000000781be7221 */ /* 0x000fe20000010000 */
[----:B---3--:R-:W-:Y:S01]  /*31b0*/  FMUL.FTZ R124, R9, R124 ;  /* 0x0000007c097c7220 */ /* 0x008fe20000410000 */
[----:B------:R-:W-:Y:S01]  /*31c0*/  FFMA.FTZ R189, R6, UR8, -R189 ;  /* 0x0000000806bd7c23 */ /* 0x000fe200080108bd */
[----:B------:R-:W-:Y:S01]  /*31d0*/  FSEL R6, R223, -INF , !P4 ;  /* 0xff800000df067808 */ /* 0x000fe20006000000 */
[----:B------:R-:W1:Y:S01]  /*31e0*/  MUFU.EX2 R129, R213 ;  /* 0x000000d500817308 */ /* 0x000e620000000800 */
[----:B------:R-:W-:Y:S01]  /*31f0*/  FMUL.FTZ R157, R157, R124 ;  /* 0x0000007c9d9d7220 */ /* 0x000fe20000410000 */
[----:B------:R-:W-:Y:S01]  /*3200*/  FFMA.FTZ R130, -R15, R15, 1 ;  /* 0x3f8000000f827423 */ /* 0x000fe2000001010f */
[----:B------:R-:W-:Y:S01]  /*3210*/  FMUL.FTZ R124, R162, R191 ;  /* 0x000000bfa27c7220 */ /* 0x000fe20000410000 */
[----:B------:R-:W-:Y:S01]  /*3220*/  FFMA.FTZ R13, R6, UR8, -R21 ;  /* 0x00000008060d7c23 */ /* 0x000fe20008010815 */
[----:B------:R-:W-:Y:S01]  /*3230*/  FSEL R15, R219, -INF , !P5 ;  /* 0xff800000db0f7808 */ /* 0x000fe20006800000 */
[----:B------:R-:W2:Y:S01]  /*3240*/  LDS.64 R6, [R4+0x1e280] ;  /* 0x01e2800004067984 */ /* 0x000ea20000000a00 */
[----:B------:R-:W-:Y:S01]  /*3250*/  FMUL.FTZ R131, R131, R124 ;  /* 0x0000007c83837220 */ /* 0x000fe20000410000 */
[----:B------:R-:W-:Y:S01]  /*3260*/  FFMA.FTZ R128, R206, UR8, -R20 ;  /* 0x00000008ce807c23 */ /* 0x000fe20008010814 */
[----:B------:R-:W-:Y:S01]  /*3270*/  FMUL.FTZ R191, R163, R190 ;  /* 0x000000bea3bf7220 */ /* 0x000fe20000410000 */
[----:B------:R-:W-:Y:S01]  /*3280*/  FFMA.FTZ R124, R15, UR8, -R22 ;  /* 0x000000080f7c7c23 */ /* 0x000fe20008010816 */
[----:B------:R-:W-:Y:S01]  /*3290*/  FSEL R15, R224, -INF , !P1 ;  /* 0xff800000e00f7808 */ /* 0x000fe20004800000 */
[----:B------:R-:W-:Y:S01]  /*32a0*/  FMUL.FTZ R193, R160, R193 ;  /* 0x000000c1a0c17220 */ /* 0x000fe20000410000 */
[C---:B------:R-:W-:Y:S01]  /*32b0*/  FSEL R22, R221.reuse, -INF , !P6 ;  /* 0xff800000dd167808 */ /* 0x040fe20007000000 */
[----:B------:R-:W3:Y:S01]  /*32c0*/  MUFU.EX2 R8, R228 ;  /* 0x000000e400087308 */ /* 0x000ee20000000800 */
[----:B------:R-:W-:Y:S01]  /*32d0*/  FFMA.FTZ R221, -R221, R221, 1 ;  /* 0x3f800000dddd7423 */ /* 0x000fe200000101dd */
[----:B------:R-:W-:Y:S01]  /*32e0*/  FFMA.FTZ R188, R15, UR8, -R20 ;  /* 0x000000080fbc7c23 */ /* 0x000fe20008010814 */
[----:B------:R-:W-:Y:S01]  /*32f0*/  FSEL R20, R225, -INF , !P2 ;  /* 0xff800000e1147808 */ /* 0x000fe20005000000 */
[----:B------:R-:W-:Y:S01]  /*3300*/  FFMA.FTZ R15, -R17, R17, 1 ;  /* 0x3f800000110f7423 */ /* 0x000fe20000010111 */
[----:B-1----:R-:W-:Y:S01]  /*3310*/  FMUL.FTZ R194, R129, R192 ;  /* 0x000000c081c27220 */ /* 0x002fe20000410000 */
[----:B------:R-:W-:Y:S01]  /*3320*/  FFMA.FTZ R23, R22, UR8, -R23 ;  /* 0x0000000816177c23 */ /* 0x000fe20008010817 */
[----:B------:R-:W-:Y:S01]  /*3330*/  FMUL.FTZ R192, R14, R191 ;  /* 0x000000bf0ec07220 */ /* 0x000fe20000410000 */
[----:B------:R-:W-:Y:S01]  /*3340*/  FFMA.FTZ R190, R20, UR8, -R21 ;  /* 0x0000000814be7c23 */ /* 0x000fe20008010815 */
[----:B------:R-:W-:Y:S01]  /*3350*/  FMUL.FTZ R21, R15, R194 ;  /* 0x000000c20f157220 */ /* 0x000fe20000410000 */
[----:B------:R-:W1:Y:S01]  /*3360*/  MUFU.EX2 R22, R212 ;  /* 0x000000d400167308 */ /* 0x000e620000000800 */
[----:B------:R-:W5:Y:S01]  /*3370*/  LDS.64 R14, [R4+0x1e2a0] ;  /* 0x01e2a000040e7984 */ /* 0x000f620000000a00 */
[--C-:B----4-:R-:W-:Y:S01]  /*3380*/  FADD.FTZ R191, R132, -R10.reuse ;  /* 0x8000000a84bf7221 */ /* 0x110fe20000010000 */
[----:B------:R-:W-:Y:S01]  /*3390*/  FMUL.FTZ R130, R130, R193 ;  /* 0x000000c182827220 */ /* 0x000fe20000410000 */
[----:B------:R-:W-:Y:S01]  /*33a0*/  FADD.FTZ R193, R134, -R10 ;  /* 0x8000000a86c17221 */ /* 0x000fe20000010000 */
[----:B------:R-:W-:Y:S01]  /*33b0*/  FFMA.FTZ R10, -R18, R18, 1 ;  /* 0x3f800000120a7423 */ /* 0x000fe20000010112 */
[----:B------:R-:W-:Y:S01]  /*33c0*/  FMUL.FTZ R191, R196, R191 ;  /* 0x000000bfc4bf7220 */ /* 0x000fe20000410000 */
[--C-:B------:R-:W-:Y:S01]  /*33d0*/  FADD.FTZ R133, R133, -R11.reuse ;  /* 0x8000000b85857221 */ /* 0x100fe20000010000 */
[----:B------:R-:W4:Y:S01]  /*33e0*/  MUFU.EX2 R17, R211 ;  /* 0x000000d300117308 */ /* 0x000f220000000800 */
[----:B------:R-:W-:Y:S01]  /*33f0*/  FADD.FTZ R20, R135, -R11 ;  /* 0x8000000b87147221 */ /* 0x000fe20000010000 */
[----:B------:R-:W-:Y:S01]  /*3400*/  FMUL.FTZ R135, R10, R191 ;  /* 0x000000bf0a877220 */ /* 0x000fe20000410000 */
[----:B------:R-:W-:Y:S01]  /*3410*/  FFMA.FTZ R194, -R19, R19, 1 ;  /* 0x3f80000013c27423 */ /* 0x000fe20000010113 */
[----:B------:R-:W5:Y:S01]  /*3420*/  LDS.64 R10, [R4+0x1e2c0] ;  /* 0x01e2c000040a7984 */ /* 0x000f620000000a00 */
[----:B------:R-:W-:Y:S01]  /*3430*/  FMUL.FTZ R133, R122, R133 ;  /* 0x000000857a857220 */ /* 0x000fe20000410000 */
[----:B------:R-:W-:Y:S01]  /*3440*/  FFMA.FTZ R134, -R200, R200, 1 ;  /* 0x3f800000c8867423 */ /* 0x000fe200000101c8 */
[----:B---3--:R-:W-:Y:S01]  /*3450*/  FMUL.FTZ R229, R8, R229 ;  /* 0x000000e508e57220 */ /* 0x008fe20000410000 */
[----:B------:R-:W3:Y:S01]  /*3460*/  MUFU.EX2 R18, R210 ;  /* 0x000000d200127308 */ /* 0x000ee20000000800 */
[----:B------:R-:W-:Y:S01]  /*3470*/  FMUL.FTZ R194, R194, R133 ;  /* 0x00000085c2c27220 */ /* 0x000fe20000410000 */
[----:B-1----:R-:W-:Y:S01]  /*3480*/  FMUL.FTZ R193, R22, R193 ;  /* 0x000000c116c17220 */ /* 0x002fe20000410000 */
[----:B------:R-:W-:Y:S01]  /*3490*/  FMUL.FTZ R126, R126, R229 ;  /* 0x000000e57e7e7220 */ /* 0x000fe20000410000 */
[----:B------:R-:W-:Y:S01]  /*34a0*/  FFMA.FTZ R219, -R219, R219, 1 ;  /* 0x3f800000dbdb7423 */ /* 0x000fe200000101db */
[----:B------:R-:W-:Y:S01]  /*34b0*/  FFMA.FTZ R224, -R224, R224, 1 ;  /* 0x3f800000e0e07423 */ /* 0x000fe200000101e0 */
[--C-:B--2---:R-:W-:Y:S01]  /*34c0*/  FADD.FTZ R133, R136, -R6.reuse ;  /* 0x8000000688857221 */ /* 0x104fe20000010000 */
[----:B------:R-:W-:Y:S01]  /*34d0*/  FADD.FTZ R191, R138, -R6 ;  /* 0x800000068abf7221 */ /* 0x000fe20000010000 */
[--C-:B------:R-:W-:Y:S01]  /*34e0*/  FADD.FTZ R6, R137, -R7.reuse ;  /* 0x8000000789067221 */ /* 0x100fe20000010000 */
[----:B------:R-:W-:Y:S01]  /*34f0*/  FMUL.FTZ R134, R134, R193 ;  /* 0x000000c186867220 */ /* 0x000fe20000410000 */
[----:B----4-:R-:W-:Y:S01]  /*3500*/  FMUL.FTZ R20, R17, R20 ;  /* 0x0000001411147220 */ /* 0x010fe20000410000 */
[----:B------:R-:W-:Y:S01]  /*3510*/  FFMA.FTZ R136, -R202, R202, 1 ;  /* 0x3f800000ca887423 */ /* 0x000fe200000101ca */
[----:B------:R-:W-:Y:S01]  /*3520*/  FFMA.FTZ R193, -R201, R201, 1 ;  /* 0x3f800000c9c17423 */ /* 0x000fe200000101c9 */
[----:B------:R-:W-:Y:S01]  /*3530*/  FADD.FTZ R202, R139, -R7 ;  /* 0x800000078bca7221 */ /* 0x000fe20000010000 */
[----:B------:R-:W-:Y:S01]  /*3540*/  FMUL.FTZ R200, R199, R6 ;  /* 0x00000006c7c87220 */ /* 0x000fe20000410000 */
[----:B------:R-:W1:Y:S01]  /*3550*/  MUFU.EX2 R19, R209 ;  /* 0x000000d100137308 */ /* 0x000e620000000800 */
[----:B------:R2:W4:Y:S01]  /*3560*/  LDS.64 R6, [R4+0x1e2e0] ;  /* 0x01e2e00004067984 */ /* 0x0005220000000a00 */
[----:B------:R-:W-:Y:S01]  /*3570*/  FMUL.FTZ R193, R193, R20 ;  /* 0x00000014c1c17220 */ /* 0x000fe20000410000 */
[----:B------:R-:W-:Y:S01]  /*3580*/  FMUL.FTZ R133, R198, R133 ;  /* 0x00000085c6857220 */ /* 0x000fe20000410000 */
[----:B------:R-:W-:Y:S01]  /*3590*/  FFMA.FTZ R139, -R203, R203, 1 ;  /* 0x3f800000cb8b7423 */ /* 0x000fe200000101cb */
[----:B---3--:R-:W-:Y:S01]  /*35a0*/  FMUL.FTZ R132, R18, R191 ;  /* 0x000000bf12847220 */ /* 0x008fe20000410000 */
[----:B------:R-:W-:Y:S01]  /*35b0*/  FFMA.FTZ R137, -R204, R204, 1 ;  /* 0x3f800000cc897423 */ /* 0x000fe200000101cc */
[----:B------:R-:W-:Y:S01]  /*35c0*/  FMUL.FTZ R136, R136, R133 ;  /* 0x0000008588887220 */ /* 0x000fe20000410000 */
[----:B------:R-:W2:Y:S01]  /*35d0*/  MUFU.EX2 R20, R208 ;  /* 0x000000d000147308 */ /* 0x000ea20000000800 */
[----:B------:R-:W-:Y:S01]  /*35e0*/  FMUL.FTZ R139, R139, R200 ;  /* 0x000000c88b8b7220 */ /* 0x000fe20000410000 */
[--C-:B-----5:R-:W-:Y:S01]  /*35f0*/  FADD.FTZ R195, R142, -R14.reuse ;  /* 0x8000000e8ec37221 */ /* 0x120fe20000010000 */
[----:B------:R-:W-:Y:S01]  /*3600*/  FMUL.FTZ R137, R137, R132 ;  /* 0x0000008489897220 */ /* 0x000fe20000410000 */
[--C-:B------:R-:W-:Y:S01]  /*3610*/  FADD.FTZ R142, R141, -R15.reuse ;  /* 0x8000000f8d8e7221 */ /* 0x100fe20000010000 */
[----:B------:R-:W-:Y:S01]  /*3620*/  FADD.FTZ R200, R143, -R15 ;  /* 0x8000000f8fc87221 */ /* 0x000fe20000010000 */
[----:B------:R-:W-:Y:S01]  /*3630*/  FFMA.FTZ R15, -R154, R154, 1 ;  /* 0x3f8000009a0f7423 */ /* 0x000fe2000001019a */
[----:B------:R-:W-:Y:S01]  /*3640*/  FFMA.FTZ R138, -R205, R205, 1 ;  /* 0x3f800000cd8a7423 */ /* 0x000fe200000101cd */
[----:B------:R-:W3:Y:S01]  /*3650*/  MUFU.EX2 R133, R189 ;  /* 0x000000bd00857308 */ /* 0x000ee20000000800 */
[----:B-1----:R-:W-:Y:S01]  /*3660*/  FMUL.FTZ R191, R19, R202 ;  /* 0x000000ca13bf7220 */ /* 0x002fe20000410000 */
[----:B------:R-:W-:Y:S01]  /*3670*/  FFMA.FTZ R141, -R153, R153, 1 ;  /* 0x3f800000998d7423 */ /* 0x000fe20000010199 */
[----:B------:R-:W-:Y:S01]  /*3680*/  FMUL.FTZ R142, R121, R142 ;  /* 0x0000008e798e7220 */ /* 0x000fe20000410000 */
[----:B------:R-:W-:Y:S01]  /*3690*/  FFMA.FTZ R223, -R223, R223, 1 ;  /* 0x3f800000dfdf7423 */ /* 0x000fe200000101df */
[--C-:B------:R-:W-:Y:S01]  /*36a0*/  FADD.FTZ R145, R145, -R11.reuse ;  /* 0x8000000b91917221 */ /* 0x100fe20000010000 */
[----:B------:R-:W-:Y:S01]  /*36b0*/  FMUL.FTZ R138, R138, R191 ;  /* 0x000000bf8a8a7220 */ /* 0x000fe20000410000 */
[----:B------:R-:W-:Y:S01]  /*36c0*/  FADD.FTZ R191, R140, -R14 ;  /* 0x8000000e8cbf7221 */ /* 0x000fe20000010000 */
[----:B------:R-:W1:Y:S01]  /*36d0*/  MUFU.EX2 R23, R23 ;  /* 0x0000001700177308 */ /* 0x000e620000000800 */
[----:B--2---:R-:W-:Y:S01]  /*36e0*/  FMUL.FTZ R4, R20, R195 ;  /* 0x000000c314047220 */ /* 0x004fe20000410000 */
[----:B------:R-:W-:Y:S01]  /*36f0*/  FFMA.FTZ R140, -R215, R215, 1 ;  /* 0x3f800000d78c7423 */ /* 0x000fe200000101d7 */
[--C-:B------:R-:W-:Y:S01]  /*3700*/  FADD.FTZ R144, R144, -R10.reuse ;  /* 0x8000000a90907221 */ /* 0x100fe20000010000 */
[----:B------:R-:W-:Y:S01]  /*3710*/  FMUL.FTZ R145, R12, R145 ;  /* 0x000000910c917220 */ /* 0x000fe20000410000 */
[----:B------:R-:W-:Y:S01]  /*3720*/  FMUL.FTZ R15, R15, R4 ;  /* 0x000000040f0f7220 */ /* 0x000fe20000410000 */
[----:B------:R-:W-:Y:S01]  /*3730*/  FADD.FTZ R153, R146, -R10 ;  /* 0x8000000a92997221 */ /* 0x000fe20000010000 */
[----:B------:R-:W-:Y:S01]  /*3740*/  FMUL.FTZ R141, R141, R142 ;  /* 0x0000008e8d8d7220 */ /* 0x000fe20000410000 */
[----:B------:R2:W5:Y:S01]  /*3750*/  MUFU.EX2 R132, R124 ;  /* 0x0000007c00847308 */ /* 0x0005620000000800 */
[----:B---3--:R-:W-:Y:S01]  /*3760*/  FMUL.FTZ R143, R133, R200 ;  /* 0x000000c8858f7220 */ /* 0x008fe20000410000 */
[----:B------:R-:W-:Y:S01]  /*3770*/  FFMA.FTZ R14, -R152, R152, 1 ;  /* 0x3f800000980e7423 */ /* 0x000fe20000010198 */
[----:B------:R-:W-:Y:S01]  /*3780*/  FFMA.FTZ R225, -R225, R225, 1 ;  /* 0x3f800000e1e17423 */ /* 0x000fe200000101e1 */
[----:B------:R-:W-:Y:S01]  /*3790*/  F2FP.F16.F32.PACK_AB R189, R218, R159 ;  /* 0x0000009fdabd723e */ /* 0x000fe200000000ff */
[----:B------:R-:W-:Y:S01]  /*37a0*/  FMUL.FTZ R140, R140, R143 ;  /* 0x0000008f8c8c7220 */ /* 0x000fe20000410000 */
[----:B------:R-:W-:Y:S01]  /*37b0*/  FMUL.FTZ R143, R197, R144 ;  /* 0x00000090c58f7220 */ /* 0x000fe20000410000 */
[----:B------:R-:W-:Y:S01]  /*37c0*/  FMUL.FTZ R144, R234, R145 ;  /* 0x00000091ea907220 */ /* 0x000fe20000410000 */
[----:B------:R-:W3:Y:S01]  /*37d0*/  MUFU.EX2 R120, R120 ;  /* 0x0000007800787308 */ /* 0x000ee20000000800 */
[----:B--2---:R-:W-:Y:S01]  /*37e0*/  FADD.FTZ R124, R147, -R11 ;  /* 0x8000000b937c7221 */ /* 0x004fe20000010000 */
[----:B----4-:R-:W-:Y:S01]  /*37f0*/  FADD.FTZ R147, R148, -R6 ;  /* 0x8000000694937221 */ /* 0x010fe20000010000 */
[----:B------:R-:W-:Y:S01]  /*3800*/  FADD.FTZ R142, R151, -R7 ;  /* 0x80000007978e7221 */ /* 0x000fe20000010000 */
[----:B------:R-:W-:Y:S01]  /*3810*/  FMUL.FTZ R143, R156, R143 ;  /* 0x0000008f9c8f7220 */ /* 0x000fe20000410000 */
[----:B-1----:R-:W-:Y:S01]  /*3820*/  FMUL.FTZ R124, R23, R124 ;  /* 0x0000007c177c7220 */ /* 0x002fe20000410000 */
[----:B------:R-:W-:-:S02]  /*3830*/  F2FP.F16.F32.PACK_AB R156, R192, R131 ;  /* 0x00000083c09c723e */ /* 0x000fc400000000ff */
[----:B------:R-:W1:Y:S01]  /*3840*/  MUFU.EX2 R128, R128 ;  /* 0x0000008000807308 */ /* 0x000e620000000800 */
[----:B-----5:R-:W-:Y:S01]  /*3850*/  FMUL.FTZ R10, R132, R153 ;  /* 0x00000099840a7220 */ /* 0x020fe20000410000 */
[----:B------:R-:W-:Y:S01]  /*3860*/  FMUL.FTZ R145, R221, R124 ;  /* 0x0000007cdd917220 */ /* 0x000fe20000410000 */
[----:B------:R-:W-:Y:S01]  /*3870*/  FADD.FTZ R153, R150, -R6 ;  /* 0x8000000696997221 */ /* 0x000fe20000010000 */
[----:B------:R-:W-:Y:S01]  /*3880*/  FADD.FTZ R124, R149, -R7 ;  /* 0x80000007957c7221 */ /* 0x000fe20000010000 */
[----:B------:R-:W-:Y:S02]  /*3890*/  IMAD.U32 R7, RZ, RZ, UR5 ;  /* 0x00000005ff077e24 */ /* 0x000fe4000f8e00ff */
[----:B------:R-:W-:Y:S01]  /*38a0*/  FMUL.FTZ R10, R219, R10 ;  /* 0x0000000adb0a7220 */ /* 0x000fe20000410000 */
[----:B------:R-:W-:Y:S01]  /*38b0*/  F2FP.F16.F32.PACK_AB R159, R193, R134 ;  /* 0x00000086c19f723e */ /* 0x000fe200000000ff */
[----:B------:R-:W2:Y:S01]  /*38c0*/  MUFU.EX2 R13, R13 ;  /* 0x0000000d000d7308 */ /* 0x000ea20000000800 */
[----:B---3--:R-:W-:Y:S01]  /*38d0*/  FMUL.FTZ R191, R120, R191 ;  /* 0x000000bf78bf7220 */ /* 0x008fe20000410000 */
[----:B------:R-:W-:-:S02]  /*38e0*/  F2FP.F16.F32.PACK_AB R148, R139, R136 ;  /* 0x000000888b94723e */ /* 0x000fc400000000ff */
[----:B------:R-:W-:Y:S01]  /*38f0*/  F2FP.F16.F32.PACK_AB R149, R138, R137 ;  /* 0x000000898a95723e */ /* 0x000fe200000000ff */
[----:B------:R-:W-:Y:S01]  /*3900*/  FMUL.FTZ R14, R14, R191 ;  /* 0x000000bf0e0e7220 */ /* 0x000fe20000410000 */
[----:B------:R-:W-:Y:S01]  /*3910*/  F2FP.F16.F32.PACK_AB R191, R157, R126 ;  /* 0x0000007e9dbf723e */ /* 0x000fe200000000ff */
[----:B------:R-:W-:Y:S01]  /*3920*/  IMAD R126, R7, 0x2000, R236 ;  /* 0x00002000077e7824 */ /* 0x000fe200078e02ec */
[----:B------:R3:W4:Y:S01]  /*3930*/  MUFU.EX2 R4, R188 ;  /* 0x000000bc00047308 */ /* 0x0007220000000800 */
[----:B-1----:R-:W-:Y:S01]  /*3940*/  FMUL.FTZ R6, R128, R147 ;  /* 0x0000009380067220 */ /* 0x002fe20000410000 */
[----:B------:R-:W-:Y:S01]  /*3950*/  F2FP.F16.F32.PACK_AB R157, R21, R130 ;  /* 0x00000082159d723e */ /* 0x000fe200000000ff */
[----:B------:R-:W-:Y:S01]  /*3960*/  IMAD R7, R126, 0x2, R235 ;  /* 0x000000027e077824 */ /* 0x000fe200078e02eb */
[----:B------:R-:W-:Y:S01]  /*3970*/  F2FP.F16.F32.PACK_AB R150, R141, R14 ;  /* 0x0000000e8d96723e */ /* 0x000fe200000000ff */
[----:B------:R-:W-:Y:S01]  /*3980*/  FMUL.FTZ R6, R233, R6 ;  /* 0x00000006e9067220 */ /* 0x000fe20000410000 */
[----:B------:R-:W-:-:S02]  /*3990*/  F2FP.F16.F32.PACK_AB R151, R140, R15 ;  /* 0x0000000f8c97723e */ /* 0x000fc400000000ff */
[----:B------:R1:W5:Y:S01]  /*39a0*/  MUFU.EX2 R11, R190 ;  /* 0x000000be000b7308 */ /* 0x0003620000000800 */
[----:B--2---:R-:W-:Y:S01]  /*39b0*/  FMUL.FTZ R124, R13, R124 ;  /* 0x0000007c0d7c7220 */ /* 0x004fe20000410000 */
[----:B---3--:R-:W-:Y:S02]  /*39c0*/  F2FP.F16.F32.PACK_AB R188, R220, R158 ;  /* 0x0000009edcbc723e */ /* 0x008fe400000000ff */
[----:B------:R-:W-:Y:S01]  /*39d0*/  F2FP.F16.F32.PACK_AB R158, R194, R135 ;  /* 0x00000087c29e723e */ /* 0x000fe200000000ff */
[----:B------:R-:W-:Y:S01]  /*39e0*/  FMUL.FTZ R223, R223, R124 ;  /* 0x0000007cdfdf7220 */ /* 0x000fe20000410000 */
[----:B------:R-:W-:Y:S02]  /*39f0*/  F2FP.F16.F32.PACK_AB R144, R144, R143 ;  /* 0x0000008f9090723e */ /* 0x000fe400000000ff */
[----:B------:R-:W-:Y:S01]  /*3a00*/  F2FP.F16.F32.PACK_AB R145, R145, R10 ;  /* 0x0000000a9191723e */ /* 0x000fe200000000ff */
[----:B----4-:R-:W-:Y:S01]  /*3a10*/  FMUL.FTZ R153, R4, R153 ;  /* 0x0000009904997220 */ /* 0x010fe20000410000 */
[----:B-1----:R-:W-:-:S02]  /*3a20*/  F2FP.F16.F32.PACK_AB R190, R127, R125 ;  /* 0x0000007d7fbe723e */ /* 0x002fc400000000ff */
[----:B------:R-:W-:Y:S01]  /*3a30*/  F2FP.F16.F32.PACK_AB R146, R223, R6 ;  /* 0x00000006df92723e */ /* 0x000fe200000000ff */
[----:B------:R-:W-:Y:S01]  /*3a40*/  FMUL.FTZ R147, R224, R153 ;  /* 0x00000099e0937220 */ /* 0x000fe20000410000 */
[----:B------:R-:W-:Y:S01]  /*3a50*/  F2FP.F16.F32.PACK_AB R124, R227, R226 ;  /* 0x000000e2e37c723e */ /* 0x000fe200000000ff */
[----:B------:R1:W-:Y:S01]  /*3a60*/  STSM.16.MT88.4 [R7+0x1e800], R188 ;  /* 0x01e800bc07007844 */ /* 0x0003e20000004200 */
[----:B------:R-:W-:Y:S01]  /*3a70*/  F2FP.F16.F32.PACK_AB R126, R161, R155 ;  /* 0x0000009ba17e723e */ /* 0x000fe200000000ff */
[----:B-----5:R-:W-:Y:S01]  /*3a80*/  FMUL.FTZ R142, R11, R142 ;  /* 0x0000008e0b8e7220 */ /* 0x020fe20000410000 */
[----:B------:R-:W-:Y:S01]  /*3a90*/  F2FP.F16.F32.PACK_AB R125, R5, R123 ;  /* 0x0000007b057d723e */ /* 0x000fe200000000ff */
[----:B------:R1:W-:Y:S01]  /*3aa0*/  STSM.16.MT88.4 [R7+0x1f000], R156 ;  /* 0x01f0009c07007844 */ /* 0x0003e20000004200 */
[----:B------:R-:W-:Y:S01]  /*3ab0*/  F2FP.F16.F32.PACK_AB R127, R9, R8 ;  /* 0x00000008097f723e */ /* 0x000fe200000000ff */
[----:B------:R-:W-:Y:S01]  /*3ac0*/  FMUL.FTZ R142, R225, R142 ;  /* 0x0000008ee18e7220 */ /* 0x000fe20000410000 */
[----:B------:R-:W-:Y:S01]  /*3ad0*/  IMAD R5, R16, 0x1000, R235 ;  /* 0x0000100010057824 */ /* 0x000fe200078e02eb */
[----:B------:R1:W-:Y:S01]  /*3ae0*/  STSM.16.MT88.4 [R7+0x1f800], R148 ;  /* 0x01f8009407007844 */ /* 0x0003e20000004200 */
[----:B------:R-:W-:-:S02]  /*3af0*/  F2FP.F16.F32.PACK_AB R123, R11, R4 ;  /* 0x000000040b7b723e */ /* 0x000fc400000000ff */
[----:B------:R-:W-:-:S05]  /*3b00*/  F2FP.F16.F32.PACK_AB R147, R142, R147 ;  /* 0x000000938e93723e */ /* 0x000fca00000000ff */
[----:B------:R1:W-:Y:S01]  /*3b10*/  STSM.16.MT88.4 [R7+0x20000], R144 ;  /* 0x0200009007007844 */ /* 0x0003e20000004200 */
[----:B------:R-:W-:-:S06]  /*3b20*/  WARPGROUP.ARRIVE ;  /* 0x00000000000079c5 */ /* 0x000fcc0000000000 */
[----:B------:R-:W-:Y:S01]  /*3b30*/  HGMMA.64x96x16.F32 R72, R124, gdesc[UR12].tnspB, R72, gsb0 ;  /* 0x4160000c7c487df0 */ /* 0x000fe20008000848 */
[----:B------:R-:W-:Y:S01]  /*3b40*/  UIADD3 UR14, UR12, 0x40, URZ ;  /* 0x000000400c0e7890 */ /* 0x000fe2000fffe03f */
[----:B------:R-:W-:Y:S01]  /*3b50*/  UMOV UR15, 0x80000020 ;  /* 0x80000020000f7882 */ /* 0x000fe20000000000 */
[----:B------:R-:W-:Y:S02]  /*3b60*/  WARPGROUP.DEPBAR.LE gsb0, 0x0 ;  /* 0x00008000000079c5 */ /* 0x000fe40000010000 */
[----:B------:R-:W-:Y:S02]  /*3b70*/  F2FP.F16.F32.PACK_AB R124, R163, R162 ;  /* 0x000000a2a37c723e */ /* 0x000fe400000000ff */
[----:B------:R-:W-:Y:S02]  /*3b80*/  F2FP.F16.F32.PACK_AB R126, R122, R196 ;  /* 0x000000c47a7e723e */ /* 0x000fe400000000ff */
[----:B------:R-:W-:Y:S02]  /*3b90*/  F2FP.F16.F32.PACK_AB R125, R129, R160 ;  /* 0x000000a0817d723e */ /* 0x000fe400000000ff */
[----:B------:R-:W-:-:S02]  /*3ba0*/  F2FP.F16.F32.PACK_AB R127, R17, R22 ;  /* 0x00000016117f723e */ /* 0x000fc400000000ff */
[----:B------:R-:W-:Y:S02]  /*3bb0*/  F2FP.F16.F32.PACK_AB R122, R13, R128 ;  /* 0x000000800d7a723e */ /* 0x000fe400000000ff */
        /* <DEDUP_REMOVED lines=10> */
[----:B------:R-:W-:Y:S01]  /*3c60*/  WARPGROUP.ARRIVE ;  /* 0x00000000000079c5 */ /* 0x000fe20000000000 */
[----:B------:R-:W-:-:S05]  /*3c70*/  F2FP.F16.F32.PACK_AB R121, R23, R132 ;  /* 0x000000841779723e */ /* 0x000fca00000000ff */
[----:B------:R-:W-:Y:S01]  /*3c80*/  HGMMA.64x96x16.F32 R72, R124, gdesc[UR12].tnspB, R72, gsb0 ;  /* 0x4160000c7c487df0 */ /* 0x000fe20008000848 */
[----:B------:R-:W-:Y:S01]  /*3c90*/  R2UR UR14, R5 ;  /* 0x00000000050e72ca */ /* 0x000fe200000e0000 */
[----:B------:R-:W-:-:S12]  /*3ca0*/  UMOV UR15, 0x80000020 ;  /* 0x80000020000f7882 */ /* 0x000fd80000000000 */
[----:B------:R-:W-:Y:S02]  /*3cb0*/  USHF.R.U32.HI UR16, URZ, 0x4, UR14 ;  /* 0x000000043f107899 */ /* 0x000fe4000801160e */
[----:B------:R-:W-:Y:S02]  /*3cc0*/  UIADD3 UR14, UR12, 0xc0, URZ ;  /* 0x000000c00c0e7890 */ /* 0x000fe4000fffe03f */
[----:B------:R-:W-:Y:S01]  /*3cd0*/  ULOP3.LUT UR16, UR16, 0x3fff, URZ, 0xc0, !UPT ;  /* 0x00003fff10107892 */ /* 0x000fe2000f8ec03f */
[----:B------:R-:W-:-:S03]  /*3ce0*/  UMOV UR12, UR17 ;  /* 0x00000011000c7c82 */ /* 0x000fc60008000000 */
        /* <DEDUP_REMOVED lines=163> */
.L_x_2171:
        /* <DEDUP_REMOVED lines=48> */
.L_x_2172:
        /* <DEDUP_REMOVED lines=62> */
.L_x_2154:
[----:B------:R-:W-:Y:S05]  /*4e00*/  @P0 BRA `(.L_x_2174) ;  /* 0x0000000c008c0947 */ /* 0x000fea0003800000 */
[----:B------:R-:W2:Y:S01]  /*4e10*/  S2UR UR4, SR_CgaCtaId ;  /* 0x00000000000479c3 */ /* 0x000ea20000008800 */
[----:B------:R-:W-:Y:S02]  /*4e20*/  UMOV UR39, 0x400 ;  /* 0x0000040000277882 */ /* 0x000fe40000000000 */
[----:B--2---:R-:W-:-:S06]  /*4e30*/  ULEA UR39, UR4, UR39, 0x18 ;  /* 0x0000002704277291 */ /* 0x004fcc000f8ec03f */
[----:B------:R-:W-:-:S05]  /*4e40*/  IMAD.U32 R16, RZ, RZ, UR39 ;  /* 0x00000027ff107e24 */ /* 0x000fca000f8e00ff */
        /* <DEDUP_REMOVED lines=18> */
.L_x_2175:
[----:B------:R-:W-:-:S06]  /*4f70*/  UIADD3 UR4, UR39, 0x6000, URZ ;  /* 0x0000600027047890 */ /* 0x000fcc000fffe03f */
        /* <DEDUP_REMOVED lines=19> */
.L_x_2176:
        /* <DEDUP_REMOVED lines=18> */
.L_x_2177:
        /* <DEDUP_REMOVED lines=18> */
.L_x_2178:
        /* <DEDUP_REMOVED lines=16> */
[----:B-1----:R-:W-:Y:S01]  /*53f0*/  VIADD R0, R0, 0xffffff80 ;  /* 0xffffff8000007836 */ /* 0x002fe20000000000 */
[----:B------:R-:W-:Y:S02]  /*5400*/  F2FP.F16.F32.PACK_AB R97, R99, R98 ;  /* 0x000000626361723e */ /* 0x000fe400000000ff */
[----:B------:R-:W-:-:S02]  /*5410*/  F2FP.F16.F32.PACK_AB R104, R105, R104 ;  /* 0x000000686968723e */ /* 0x000fc400000000ff */
[----:B------:R-:W-:Y:S02]  /*5420*/  SHF.R.S32.HI R3, RZ, 0x1f, R0 ;  /* 0x0000001fff037819 */ /* 0x000fe40000011400 */
[----:B------:R-:W-:Y:S02]  /*5430*/  F2FP.F16.F32.PACK_AB R98, R101, R100 ;  /* 0x000000646562723e */ /* 0x000fe400000000ff */
[CC--:B------:R-:W-:Y:S02]  /*5440*/  LEA.HI R2, R3.reuse, R0.reuse, RZ, 0x4 ;  /* 0x0000000003027211 */ /* 0x0c0fe400078f20ff */
[----:B------:R-:W-:Y:S02]  /*5450*/  LEA.HI R3, R3, R0, RZ, 0x5 ;  /* 0x0000000003037211 */ /* 0x000fe400078f28ff */
[----:B------:R-:W-:Y:S02]  /*5460*/  LOP3.LUT R5, R2, 0xfffffff0, RZ, 0xc0, !PT ;  /* 0xfffffff002057812 */ /* 0x000fe400078ec0ff */
        /* <DEDUP_REMOVED lines=86> */
[----:B------:R-:W-:Y:S01]  /*59d0*/  ULDC.64 UR6, c[0x0][0x198] ;  /* 0x0000660000067ab9 */ /* 0x000fe20000000a00 */
[----:B------:R-:W-:Y:S02]  /*59e0*/  UIADD3 UR40, UR39, 0x6000, URZ ;  /* 0x0000600027287890 */ /* 0x000fe4000fffe03f */
[----:B------:R-:W-:Y:S02]  /*59f0*/  UIADD3 UR4, UP0, UR6, 0x770, URZ ;  /* 0x0000077006047890 */ /* 0x000fe4000ff1e03f */
[----:B------:R-:W-:Y:S02]  /*5a00*/  USHF.L.U32 UR42, UR37, 0x7, URZ ;  /* 0x00000007252a7899 */ /* 0x000fe4000800063f */
[----:B------:R-:W-:Y:S02]  /*5a10*/  UIADD3.X UR5, URZ, UR7, URZ, UP0, !UPT ;  /* 0x000000073f057290 */ /* 0x000fe400087fe43f */
[----:B------:R-:W-:Y:S02]  /*5a20*/  UIADD3 UR6, UP0, UR6, 0x670, URZ ;  /* 0x0000067006067890 */ /* 0x000fe4000ff1e03f */
[----:B------:R-:W-:-:S02]  /*5a30*/  UIADD3 UR32, UR39, 0x8000, URZ ;  /* 0x0000800027207890 */ /* 0x000fc4000fffe03f */
[----:B------:R-:W-:Y:S02]  /*5a40*/  UIADD3 UR24, UR39, 0xa000, URZ ;  /* 0x0000a00027187890 */ /* 0x000fe4000fffe03f */
[----:B------:R-:W-:Y:S02]  /*5a50*/  UIADD3.X UR7, URZ, UR7, URZ, UP0, !UPT ;  /* 0x000000073f077290 */ /* 0x000fe400087fe43f */
[----:B------:R-:W-:Y:S02]  /*5a60*/  UIADD3 UR16, UR39, 0x2000, URZ ;  /* 0x0000200027107890 */ /* 0x000fe4000fffe03f */
[----:B------:R-:W-:Y:S01]  /*5a70*/  UIADD3 UR8, UR39, 0x4000, URZ ;  /* 0x0000400027087890 */ /* 0x000fe2000fffe03f */
[----:B------:R-:W-:Y:S01]  /*5a80*/  UMOV UR41, URZ ;  /* 0x0000003f00297c82 */ /* 0x000fe20008000000 */
[----:B------:R-:W-:Y:S01]  /*5a90*/  UMOV UR33, 0x20 ;  /* 0x0000002000217882 */ /* 0x000fe20000000000 */
[----:B------:R-:W-:Y:S01]  /*5aa0*/  UMOV UR35, UR43 ;  /* 0x0000002b00237c82 */ /* 0x000fe20008000000 */
[----:B------:R-:W-:Y:S01]  /*5ab0*/  UMOV UR36, UR44 ;  /* 0x0000002c00247c82 */ /* 0x000fe20008000000 */
[----:B------:R-:W-:Y:S01]  /*5ac0*/  UMOV UR34, UR42 ;  /* 0x0000002a00227c82 */ /* 0x000fe20008000000 */
[----:B------:R-:W-:Y:S01]  /*5ad0*/  UMOV UR25, 0x40 ;  /* 0x0000004000197882 */ /* 0x000fe20000000000 */
[----:B------:R-:W-:Y:S01]  /*5ae0*/  UMOV UR27, UR43 ;  /* 0x0000002b001b7c82 */ /* 0x000fe20008000000 */
[----:B------:R-:W-:Y:S01]  /*5af0*/  UMOV UR28, UR44 ;  /* 0x0000002c001c7c82 */ /* 0x000fe20008000000 */
[----:B------:R1:W-:Y:S01]  /*5b00*/  UTMASTG.4D [UR40], [UR4] ;  /* 0x00000028040073b5 */ /* 0x0003e20008018000 */
[----:B------:R-:W-:Y:S01]  /*5b10*/  UMOV UR26, UR42 ;  /* 0x0000002a001a7c82 */ /* 0x000fe20008000000 */
[----:B------:R-:W-:Y:S01]  /*5b20*/  UMOV UR17, 0x20 ;  /* 0x0000002000117882 */ /* 0x000fe20000000000 */
[----:B------:R-:W-:Y:S01]  /*5b30*/  UMOV UR19, UR43 ;  /* 0x0000002b00137c82 */ /* 0x000fe20008000000 */
[----:B------:R-:W-:Y:S01]  /*5b40*/  UMOV UR20, UR44 ;  /* 0x0000002c00147c82 */ /* 0x000fe20008000000 */
[----:B------:R-:W-:Y:S01]  /*5b50*/  UMOV UR18, UR42 ;  /* 0x0000002a00127c82 */ /* 0x000fe20008000000 */
[----:B------:R-:W-:Y:S01]  /*5b60*/  UMOV UR9, 0x40 ;  /* 0x0000004000097882 */ /* 0x000fe20000000000 */
[----:B------:R-:W-:Y:S01]  /*5b70*/  UMOV UR11, UR43 ;  /* 0x0000002b000b7c82 */ /* 0x000fe20008000000 */
[----:B------:R3:W-:Y:S01]  /*5b80*/  UTMASTG.4D [UR32], [UR4] ;  /* 0x00000020040073b5 */ /* 0x0007e20008018000 */
[----:B------:R-:W-:Y:S01]  /*5b90*/  UMOV UR12, UR44 ;  /* 0x0000002c000c7c82 */ /* 0x000fe20008000000 */
[----:B------:R-:W-:Y:S01]  /*5ba0*/  UMOV UR10, UR42 ;  /* 0x0000002a000a7c82 */ /* 0x000fe20008000000 */
[----:B------:R3:W-:Y:S01]  /*5bb0*/  UTMASTG.4D [UR24], [UR4] ;  /* 0x00000018040073b5 */ /* 0x0007e20008018000 */
[----:B-1----:R-:W-:-:S02]  /*5bc0*/  UMOV UR40, UR39 ;  /* 0x0000002700287c82 */ /* 0x002fc40008000000 */
[----:B------:R3:W-:Y:S01]  /*5bd0*/  UTMASTG.4D [UR40], [UR6] ;  /* 0x00000028060073b5 */ /* 0x0007e20008018000 */
[----:B------:R3:W-:Y:S01]  /*5be0*/  UTMASTG.4D [UR16], [UR6] ;  /* 0x00000010060073b5 */ /* 0x0007e20008018000 */
[----:B------:R3:W-:Y:S02]  /*5bf0*/  UTMASTG.4D [UR8], [UR6] ;  /* 0x00000008060073b5 */ /* 0x0007e40008018000 */
[----:B---3--:R0:W-:Y:S02]  /*5c00*/  UTMACMDFLUSH ;  /* 0x00000000000079b7 */ /* 0x0081e40000000000 */
.L_x_2180:
[----:B------:R-:W-:Y:S05]  /*5c10*/  BSYNC B0 ;  /* 0x0000000000007941 */ /* 0x000fea0003800000 */
.L_x_2179:
[----:B------:R-:W-:-:S04]  /*5c20*/  DEPBAR.LE SB0, 0x0 ;  /* 0x000080000000791a */ /* 0x000fc80000000000 */
[----:B------:R-:W-:Y:S05]  /*5c30*/  EXIT ;  /* 0x000000000000794d */ /* 0x000fea0003800000 */
.L_x_2174:
[----:B-1----:R-:W1:Y:S01]  /*5c40*/  S2R R0, SR_TID.X ;  /* 0x0000000000007919 */ /* 0x002e620000002100 */
[----:B------:R-:W2:Y:S01]  /*5c50*/  LDC.64 R12, c[0x0][0x850] ;  /* 0x00021400ff0c7b82 */ /* 0x000ea20000000a00 */
[----:B------:R-:W-:Y:S01]  /*5c60*/  USHF.R.S32.HI UR10, URZ, 0x1f, UR43 ;  /* 0x0000001f3f0a7899 */ /* 0x000fe2000801142b */
[----:B------:R-:W-:Y:S01]  /*5c70*/  IMAD.U32 R19, RZ, RZ, UR37 ;  /* 0x00000025ff137e24 */ /* 0x000fe2000f8e00ff */
[----:B------:R-:W-:Y:S01]  /*5c80*/  ULDC UR4, c[0x0][0x808] ;  /* 0x0002020000047ab9 */ /* 0x000fe20000000800 */
[----:B------:R-:W-:Y:S01]  /*5c90*/  USHF.R.S32.HI UR11, URZ, 0x1f, UR44 ;  /* 0x0000001f3f0b7899 */ /* 0x000fe2000801142c */
[----:B------:R-:W-:Y:S01]  /*5ca0*/  BSSY B0, `(.L_x_2181) ;  /* 0x0000036000007945 */ /* 0x000fe20003800000 */
[----:B------:R-:W-:Y:S02]  /*5cb0*/  UIMAD UR4, UR37, -0x80, UR4 ;  /* 0xffffff80250478a4 */ /* 0x000fe4000f8e0204 */
[----:B------:R-:W3:Y:S01]  /*5cc0*/  LDC.64 R10, c[0x0][0x820] ;  /* 0x00020800ff0a7b82 */ /* 0x000ee20000000a00 */
[----:B------:R-:W-:-:S07]  /*5cd0*/  ULDC.64 UR6, c[0x0][0x208] ;  /* 0x0000820000067ab9 */ /* 0x000fce0000000a00 */
[----:B------:R-:W4:Y:S08]  /*5ce0*/  LDC.64 R16, c[0x0][0x828] ;  /* 0x00020a00ff107b82 */ /* 0x000f300000000a00 */
[----:B------:R-:W5:Y:S01]  /*5cf0*/  LDC.64 R14, c[0x0][0x858] ;  /* 0x00021600ff0e7b82 */ /* 0x000f620000000a00 */
[----:B--2---:R-:W-:-:S04]  /*5d00*/  IMAD R4, R12, UR10, RZ ;  /* 0x0000000a0c047c24 */ /* 0x004fc8000f8e02ff */
[----:B------:R-:W-:Y:S02]  /*5d10*/  IMAD R13, R13, UR43, R4 ;  /* 0x0000002b0d0d7c24 */ /* 0x000fe4000f8e0204 */
[----:B-1----:R-:W-:-:S05]  /*5d20*/  VIADD R3, R0, 0xffffff80 ;  /* 0xffffff8000037836 */ /* 0x002fca0000000000 */
[----:B------:R-:W-:-:S04]  /*5d30*/  SHF.R.S32.HI R2, RZ, 0x1f, R3 ;  /* 0x0000001fff027819 */ /* 0x000fc80000011403 */
[----:B------:R-:W-:-:S04]  /*5d40*/  LEA.HI R2, R2, R3, RZ, 0x2 ;  /* 0x0000000302027211 */ /* 0x000fc800078f10ff */
[----:B------:R-:W-:Y:S02]  /*5d50*/  LOP3.LUT R0, R2, 0x1ffffffc, RZ, 0xc0, !PT ;  /* 0x1ffffffc02007812 */ /* 0x000fe400078ec0ff */
[----:B------:R-:W-:-:S03]  /*5d60*/  SHF.R.S32.HI R2, RZ, 0x2, R2 ;  /* 0x00000002ff027819 */ /* 0x000fc60000011402 */
[----:B------:R-:W-:Y:S01]  /*5d70*/  IMAD.IADD R0, R3, 0x1, -R0 ;  /* 0x0000000103007824 */ /* 0x000fe200078e0a00 */
[C---:B------:R-:W-:Y:S01]  /*5d80*/  ISETP.GE.AND P1, PT, R2.reuse, UR4, PT ;  /* 0x0000000402007c0c */ /* 0x040fe2000bf26270 */
[----:B------:R-:W-:Y:S02]  /*5d90*/  VIADD R3, R2, 0x40 ;  /* 0x0000004002037836 */ /* 0x000fe40000000000 */
[----:B------:R-:W-:Y:S02]  /*5da0*/  IMAD.SHL.U32 R6, R0, 0x8, RZ ;  /* 0x0000000800067824 */ /* 0x000fe400078e00ff */
[----:B---3--:R-:W-:Y:S01]  /*5db0*/  IMAD R0, R10, UR10, RZ ;  /* 0x0000000a0a007c24 */ /* 0x008fe2000f8e02ff */
[----:B------:R-:W-:Y:S01]  /*5dc0*/  ISETP.GE.AND P0, PT, R3, UR4, PT ;  /* 0x0000000403007c0c */ /* 0x000fe2000bf06270 */
[----:B------:R-:W-:Y:S01]  /*5dd0*/  VIADD R18, R6, 0x40 ;  /* 0x0000004006127836 */ /* 0x000fe20000000000 */
[----:B------:R-:W-:Y:S01]  /*5de0*/  SHF.R.S32.HI R7, RZ, 0x1f, R6 ;  /* 0x0000001fff077819 */ /* 0x000fe20000011406 */
[----:B------:R-:W-:Y:S01]  /*5df0*/  IMAD R11, R11, UR43, R0 ;  /* 0x0000002b0b0b7c24 */ /* 0x000fe2000f8e0200 */
[----:B------:R-:W-:Y:S01]  /*5e00*/  SHF.R.S32.HI R3, RZ, 0x1f, R2 ;  /* 0x0000001fff037819 */ /* 0x000fe20000011402 */
[----:B----4-:R-:W-:-:S02]  /*5e10*/  IMAD R0, R16, UR11, RZ ;  /* 0x0000000b10007c24 */ /* 0x010fc4000f8e02ff */
[----:B------:R-:W-:-:S04]  /*5e20*/  IMAD.WIDE.U32 R4, R10, UR43, R6 ;  /* 0x0000002b0a047c25 */ /* 0x000fc8000f8e0006 */
[----:B------:R-:W-:-:S04]  /*5e30*/  IMAD.WIDE.U32 R8, R12, UR43, R6 ;  /* 0x0000002b0c087c25 */ /* 0x000fc8000f8e0006 */
[----:B------:R-:W-:Y:S02]  /*5e40*/  IMAD.IADD R5, R5, 0x1, R11 ;  /* 0x0000000105057824 */ /* 0x000fe400078e020b */
[----:B------:R-:W-:-:S04]  /*5e50*/  IMAD.WIDE R10, R19, 0x80, R2 ;  /* 0x00000080130a7825 */ /* 0x000fc800078e0202 */
[C---:B-----5:R-:W-:Y:S02]  /*5e60*/  IMAD R2, R14.reuse, UR11, RZ ;  /* 0x0000000b0e027c24 */ /* 0x060fe4000f8e02ff */
[----:B------:R-:W-:Y:S02]  /*5e70*/  IMAD.IADD R9, R9, 0x1, R13 ;  /* 0x0000000109097824 */ /* 0x000fe400078e020d */
[----:B------:R-:W-:Y:S02]  /*5e80*/  IMAD R3, R17, UR44, R0 ;  /* 0x0000002c11037c24 */ /* 0x000fe4000f8e0200 */
[----:B------:R-:W-:Y:S02]  /*5e90*/  IMAD R17, R15, UR44, R2 ;  /* 0x0000002c0f117c24 */ /* 0x000fe4000f8e0202 */
        /* <DEDUP_REMOVED lines=22> */
.L_x_2182:
[----:B------:R-:W-:Y:S05]  /*6000*/  BSYNC B0 ;  /* 0x0000000000007941 */ /* 0x000fea0003800000 */
.L_x_2181:
        /* <DEDUP_REMOVED lines=21> */
.L_x_2184:
[----:B------:R-:W-:Y:S05]  /*6160*/  BSYNC B0 ;  /* 0x0000000000007941 */ /* 0x000fea0003800000 */
.L_x_2183:
        /* <DEDUP_REMOVED lines=18> */
.L_x_2186:
[----:B------:R-:W-:Y:S05]  /*6290*/  BSYNC B0 ;  /* 0x0000000000007941 */ /* 0x000fea0003800000 */
.L_x_2185:
        /* <DEDUP_REMOVED lines=22> */
.L_x_2188:
[----:B------:R-:W-:Y:S05]  /*6400*/  BSYNC B0 ;  /* 0x0000000000007941 */ /* 0x000fea0003800000 */
.L_x_2187:
[----:B------:R-:W-:Y:S05]  /*6410*/  EXIT ;  /* 0x000000000000794d */ /* 0x000fea0003800000 */
.L_x_2150:
[----:B------:R-:W-:-:S08]  /*6420*/  NOP ;  /* 0x0000000000007918 */ /* 0x000fd00000000000 */
[----:B------:R-:W1:-:S00]  /*6430*/  USETMAXREG.DEALLOC.CTAPOOL 0x18 ;  /* 0x00000018000079c8 */ /* 0x000e4000080e0500 */
[----:B-1----:R-:W-:Y:S01]  /*6440*/  LOP3.LUT R0, R0, 0x3, RZ, 0xc0, !PT ;  /* 0x0000000300007812 */ /* 0x002fe200078ec0ff */
[----:B------:R-:W-:Y:S05]  /*6450*/  BSSY B0, `(.L_x_2189) ;  /* 0x0000364000007945 */ /* 0x000fea0003800000 */
[----:B------:R-:W1:Y:S02]  /*6460*/  SHFL.IDX PT, R0, R0, RZ, 0x1f ;  /* 0x00001fff00007589 */ /* 0x000e6400000e0000 */
[----:B-1----:R-:W-:-:S13]  /*6470*/  ISETP.NE.AND P0, PT, R0, RZ, PT ;  /* 0x000000ff0000720c */ /* 0x002fda0003f05270 */
[----:B------:R-:W-:Y:S05]  /*6480*/  @!P0 BRA `(.L_x_2190) ;  /* 0x0000000c00888947 */ /* 0x000fea0003800000 */
[----:B------:R-:W-:-:S13]  /*6490*/  ISETP.NE.AND P0, PT, R0, 0x1, PT ;  /* 0x000000010000780c */ /* 0x000fda0003f05270 */
[----:B------:R-:W-:Y:S05]  /*64a0*/  @P0 BRA `(.L_x_2191) ;  /* 0x0000003400780947 */ /* 0x000fea0003800000 */
[----:B------:R-:W1:Y:S01]  /*64b0*/  S2UR UR7, SR_CTAID.X ;  /* 0x00000000000779c3 */ /* 0x000e620000002500 */
[----:B------:R-:W-:Y:S02]  /*64c0*/  ULDC UR8, c[0x0][0xb50] ;  /* 0x0002d40000087ab9 */ /* 0x000fe40000000800 */
[----:B------:R-:W-:-:S05]  /*64d0*/  UISETP.NE.AND UP0, UPT, UR8, 0x1, UPT ;  /* 0x000000010800788c */ /* 0x000fca000bf05270 */
[----:B------:R-:W2:Y:S06]  /*64e0*/  LDC R0, c[0x0][0xb68] ;  /* 0x0002da00ff007b82 */ /* 0x000eac0000000800 */
[----:B------:R-:W-:Y:S01]  /*64f0*/  @UP0 ULDC UR4, c[0x0][0xb54] ;  /* 0x0002d50000040ab9 */ /* 0x000fe20000000800 */
[----:B------:R-:W-:Y:S01]  /*6500*/  @UP0 ULDC UR9, c[0x0][0xb58] ;  /* 0x0002d60000090ab9 */ /* 0x000fe20000000800 */
[----:B-1----:R-:W-:Y:S02]  /*6510*/  UIMAD.WIDE.U32 UR4, UR7, UR4, URZ ;  /* 0x00000004070472a5 */ /* 0x002fe4000f8e003f */
[----:B------:R-:W-:-:S02]  /*6520*/  UMOV UR6, UR7 ;  /* 0x0000000700067c82 */ /* 0x000fc40008000000 */
[----:B------:R-:W-:-:S04]  /*6530*/  @UP0 USHF.R.U32.HI UR6, URZ, UR9, UR5 ;  /* 0x000000093f060299 */ /* 0x000fc80008011605 */
[----:B------:R-:W-:Y:S02]  /*6540*/  UIADD3 UR4, -UR6, URZ, URZ ;  /* 0x0000003f06047290 */ /* 0x000fe4000fffe13f */
[----:B--2---:R-:W-:Y:S02]  /*6550*/  ISETP.LE.AND P0, PT, R0, UR6, PT ;  /* 0x0000000600007c0c */ /* 0x004fe4000bf03270 */
[----:B------:R-:W-:-:S11]  /*6560*/  UIMAD UR8, UR8, UR4, UR7 ;  /* 0x00000004080872a4 */ /* 0x000fd6000f8e0207 */
[----:B------:R-:W-:Y:S05]  /*6570*/  @!P0 BRA `(.L_x_2192) ;  /* 0x0000000000208947 */ /* 0x000fea0003800000 */
        /* <DEDUP_REMOVED lines=8> */
.L_x_2192:
[----:B------:R-:W-:Y:S01]  /*6600*/  ULDC UR9, c[0x0][0xb44] ;  /* 0x0002d10000097ab9 */ /* 0x000fe20000000800 */
[----:B------:R-:W-:Y:S01]  /*6610*/  UMOV UR7, UR8 ;  /* 0x0000000800077c82 */ /* 0x000fe20008000000 */
[----:B------:R-:W-:-:S11]  /*6620*/  UISETP.NE.AND UP0, UPT, UR9, 0x1, UPT ;  /* 0x000000010900788c */ /* 0x000fd6000bf05270 */
[----:B------:R-:W-:Y:S02]  /*6630*/  @UP0 ULDC.64 UR10, c[0x0][0xb48] ;  /* 0x0002d200000a0ab9 */ /* 0x000fe40000000a00 */
[----:B------:R-:W-:-:S04]  /*6640*/  UIMAD.WIDE.U32 UR4, UR8, UR10, URZ ;  /* 0x0000000a080472a5 */ /* 0x000fc8000f8e003f */
[----:B------:R-:W-:-:S04]  /*6650*/  @UP0 USHF.R.U32.HI UR7, URZ, UR11, UR5 ;  /* 0x0000000b3f070299 */ /* 0x000fc80008011605 */
[----:B------:R-:W-:-:S12]  /*6660*/  UIMAD UR4, UR7, UR9, URZ ;  /* 0x00000009070472a4 */ /* 0x000fd8000f8e023f */
.L_x_2193:
        /* <DEDUP_REMOVED lines=13> */
[----:B------:R-:W-:Y:S05]  /*6740*/  @!P0 BRA `(.L_x_2191) ;  /* 0x0000003000d08947 */ /* 0x000fea0003800000 */
[----:B------:R-:W-:Y:S01]  /*6750*/  ULDC UR5, c[0x0][0x280] ;  /* 0x0000a00000057ab9 */ /* 0x000fe20000000800 */
[----:B------:R-:W-:Y:S01]  /*6760*/  ULDC UR4, c[0x0][0x290] ;  /* 0x0000a40000047ab9 */ /* 0x000fe20000000800 */
[----:B------:R-:W-:Y:S01]  /*6770*/  ULEA UR7, UR7, UR5, 0x7 ;  /* 0x0000000507077291 */ /* 0x000fe2000f8e383f */
[----:B------:R-:W-:Y:S01]  /*6780*/  ULDC UR6, c[0x0][0x74c] ;  /* 0x0001d30000067ab9 */ /* 0x000fe20000000800 */
[----:B------:R-:W-:Y:S02]  /*6790*/  UIADD3 UR5, UR5, 0x3f, URZ ;  /* 0x0000003f05057890 */ /* 0x000fe4000fffe03f */
[----:B------:R-:W-:Y:S02]  /*67a0*/  UIADD3 UR7, -UR6, UR7, -UR4 ;  /* 0x0000000706077290 */ /* 0x000fe4000fffe904 */
[----:B------:R-:W-:Y:S02]  /*67b0*/  USHF.R.S32.HI UR6, URZ, 0x1f, UR5 ;  /* 0x0000001f3f067899 */ /* 0x000fe40008011405 */
[----:B------:R-:W-:-:S02]  /*67c0*/  USHF.R.S32.HI UR4, URZ, 0x1f, UR7 ;  /* 0x0000001f3f047899 */ /* 0x000fc40008011407 */
[----:B------:R-:W-:Y:S02]  /*67d0*/  ULEA.HI UR5, UR6, UR5, URZ, 0x6 ;  /* 0x0000000506057291 */ /* 0x000fe4000f8f303f */
[----:B------:R-:W-:Y:S02]  /*67e0*/  ULEA.HI UR4, UR4, UR7, URZ, 0x6 ;  /* 0x0000000704047291 */ /* 0x000fe4000f8f303f */
[----:B------:R-:W-:Y:S02]  /*67f0*/  USHF.R.S32.HI UR5, URZ, 0x6, UR5 ;  /* 0x000000063f057899 */ /* 0x000fe40008011405 */
[----:B------:R-:W-:-:S04]  /*6800*/  USHF.R.S32.HI UR4, URZ, 0x6, UR4 ;  /* 0x000000063f047899 */ /* 0x000fc80008011404 */
[----:B------:R-:W-:-:S04]  /*6810*/  UISETP.LT.AND UP0, UPT, URZ, UR4, UPT ;  /* 0x000000043f00728c */ /* 0x000fc8000bf01270 */
[----:B------:R-:W-:-:S04]  /*6820*/  USEL UR8, URZ, UR4, !UP0 ;  /* 0x000000043f087287 */ /* 0x000fc8000c000000 */
[----:B------:R-:W-:-:S06]  /*6830*/  UISETP.GT.AND UP0, UPT, UR5, UR8, UPT ;  /* 0x000000080500728c */ /* 0x000fcc000bf04270 */
[----:B------:R-:W-:-:S13]  /*6840*/  PLOP3.LUT P0, PT, PT, PT, UP0, 0x80, 0x0 ;  /* 0x000000000000781c */ /* 0x000fda0003f0f008 */
[----:B------:R-:W-:Y:S05]  /*6850*/  @!P0 BRA `(.L_x_2191) ;  /* 0x00000030008c8947 */ /* 0x000fea0003800000 */
[----:B------:R-:W-:Y:S01]  /*6860*/  USHF.R.S32.HI UR4, URZ, 0x1f, UR11 ;  /* 0x0000001f3f047899 */ /* 0x000fe2000801140b */
[----:B------:R-:W-:Y:S01]  /*6870*/  ULDC.64 UR12, c[0x0][0x2d8] ;  /* 0x0000b600000c7ab9 */ /* 0x000fe20000000a00 */
[----:B------:R-:W-:Y:S02]  /*6880*/  ELECT P0, URZ, PT ;  /* 0x00000000003f782f */ /* 0x000fe40003800000 */
[----:B------:R-:W-:Y:S02]  /*6890*/  UIMAD UR9, UR4, UR12, URZ ;  /* 0x0000000c040972a4 */ /* 0x000fe4000f8e023f */
[----:B------:R-:W-:Y:S02]  /*68a0*/  UIADD3 UR4, UR5, -UR8, URZ ;  /* 0x8000000805047290 */ /* 0x000fe4000fffe03f */
[----:B------:R-:W-:Y:S02]  /*68b0*/  UIMAD.WIDE.U32 UR6, UR11, UR12, URZ ;  /* 0x0000000c0b0672a5 */ /* 0x000fe4000f8e003f */
[----:B------:R-:W-:-:S02]  /*68c0*/  ULOP3.LUT UR4, UR4, 0x1, URZ, 0xc0, !UPT ;  /* 0x0000000104047892 */ /* 0x000fc4000f8ec03f */
[----:B------:R-:W-:Y:S02]  /*68d0*/  UIMAD UR9, UR11, UR13, UR9 ;  /* 0x0000000d0b0972a4 */ /* 0x000fe4000f8e0209 */
[----:B------:R-:W-:Y:S02]  /*68e0*/  UISETP.NE.U32.AND UP0, UPT, UR4, 0x1, UPT ;  /* 0x000000010400788c */ /* 0x000fe4000bf05070 */
[----:B------:R-:W-:Y:S01]  /*68f0*/  USHF.R.S32.HI UR11, URZ, 0x1f, UR10 ;  /* 0x0000001f3f0b7899 */ /* 0x000fe2000801140a */
[----:B------:R-:W-:Y:S01]  /*6900*/  ULDC.64 UR12, c[0x0][0x2e0] ;  /* 0x0000b800000c7ab9 */ /* 0x000fe20000000a00 */
[----:B------:R-:W-:Y:S02]  /*6910*/  UIADD3 UR7, UR7, UR9, URZ ;  /* 0x0000000907077290 */ /* 0x000fe4000fffe03f */
[----:B------:R-:W-:Y:S01]  /*6920*/  PLOP3.LUT P1, PT, PT, PT, UP0, 0x80, 0x0 ;  /* 0x000000000000781c */ /* 0x000fe20003f2f008 */
[----:B------:R-:W-:Y:S02]  /*6930*/  UIMAD UR9, UR11, UR12, URZ ;  /* 0x0000000c0b0972a4 */ /* 0x000fe4000f8e023f */
[----:B------:R-:W-:-:S02]  /*6940*/  UIMAD.WIDE.U32 UR6, UR10, UR12, UR6 ;  /* 0x0000000c0a0672a5 */ /* 0x000fc4000f8e0006 */
[----:B------:R-:W-:-:S04]  /*6950*/  UIMAD UR9, UR10, UR13, UR9 ;  /* 0x0000000d0a0972a4 */ /* 0x000fc8000f8e0209 */
[----:B------:R-:W-:-:S04]  /*6960*/  UIADD3 UR23, UR7, UR9, URZ ;  /* 0x0000000907177290 */ /* 0x000fc8000fffe03f */
[----:B------:R-:W-:Y:S08]  /*6970*/  @P1 BRA `(.L_x_2194) ;  /* 0x0000000000bc1947 */ /* 0x000ff00003800000 */
        /* <DEDUP_REMOVED lines=18> */
.L_x_2196:
[----:B------:R-:W-:Y:S05]  /*6aa0*/  BSYNC B1 ;  /* 0x0000000000017941 */ /* 0x000fea0003800000 */
.L_x_2195:
        /* <DEDUP_REMOVED lines=19> */
.L_x_2198:
[----:B------:R-:W-:Y:S05]  /*6be0*/  BSYNC B1 ;  /* 0x0000000000017941 */ /* 0x000fea0003800000 */
.L_x_2197:
[----:B------:R-:W-:Y:S06]  /*6bf0*/  BAR.ARV 0xa, 0xa0 ;  /* 0x0282800000007b1d */ /* 0x000fec0000002000 */
[----:B------:R-:W-:Y:S04]  /*6c00*/  BSSY B1, `(.L_x_2199) ;  /* 0x0000003000017945 */ /* 0x000fe80003800000 */
[----:B------:R-:W-:Y:S05]  /*6c10*/  @!P0 BRA `(.L_x_2200) ;  /* 0x0000000000048947 */ /* 0x000fea0003800000 */
[----:B------:R-:W-:-:S04]  /*6c20*/  DEPBAR.LE SB0, 0x0 ;  /* 0x000080000000791a */ /* 0x000fc80000000000 */
.L_x_2200:
[----:B------:R-:W-:Y:S05]  /*6c30*/  BSYNC B1 ;  /* 0x0000000000017941 */ /* 0x000fea0003800000 */
.L_x_2199:
[----:B------:R-:W-:Y:S06]  /*6c40*/  BAR.ARV 0xb, 0xa0 ;  /* 0x02c2800000007b1d */ /* 0x000fec0000002000 */
[----:B------:R-:W-:Y:S01]  /*6c50*/  UIADD3 UR12, UR8, 0x1, URZ ;  /* 0x00000001080c7890 */ /* 0x000fe2000fffe03f */
[----:B------:R-:W-:Y:S11]  /*6c60*/  BRA `(.L_x_2201) ;  /* 0x0000000000047947 */ /* 0x000ff60003800000 */
.L_x_2194:
[----:B------:R-:W-:-:S05]  /*6c70*/  UMOV UR12, UR8 ;  /* 0x00000008000c7c82 */ /* 0x000fca0008000000 */
.L_x_2201:
[----:B------:R-:W-:-:S04]  /*6c80*/  UIADD3 UR4, UR8, 0x1, URZ ;  /* 0x0000000108047890 */ /* 0x000fc8000fffe03f */
[----:B------:R-:W-:-:S06]  /*6c90*/  UISETP.NE.AND UP0, UPT, UR5, UR4, UPT ;  /* 0x000000040500728c */ /* 0x000fcc000bf05270 */
[----:B------:R-:W-:-:S13]  /*6ca0*/  PLOP3.LUT P1, PT, PT, PT, UP0, 0x80, 0x0 ;  /* 0x000000000000781c */ /* 0x000fda0003f2f008 */
[----:B------:R-:W-:Y:S05]  /*6cb0*/  @!P1 BRA `(.L_x_2191) ;  /* 0x0000002c00749947 */ /* 0x000fea0003800000 */
[----:B------:R-:W-:Y:S01]  /*6cc0*/  ULDC.64 UR10, c[0x0][0x2c0] ;  /* 0x0000b000000a7ab9 */ /* 0x000fe20000000a00 */
[----:B------:R-:W-:Y:S02]  /*6cd0*/  UIADD3 UR19, UR9, UR7, URZ ;  /* 0x0000000709137290 */ /* 0x000fe4000fffe03f */
        /* <DEDUP_REMOVED lines=10> */
[----:B------:R-:W-:Y:S01]  /*6d80*/  ULDC.64 UR24, c[0x0][0x2c0] ;  /* 0x0000b00000187ab9 */ /* 0x000fe20000000a00 */
[----:B------:R-:W-:-:S09]  /*6d90*/  UMOV UR20, UR13 ;  /* 0x0000000d00147c82 */ /* 0x000fd20008000000 */
.L_x_2214:
        /* <DEDUP_REMOVED lines=20> */
.L_x_2203:
[----:B------:R-:W-:Y:S05]  /*6ee0*/  BSYNC B1 ;  /* 0x0000000000017941 */ /* 0x000fea0003800000 */
.L_x_2202:
        /* <DEDUP_REMOVED lines=13> */
.L_x_2205:
[----:B------:R-:W-:Y:S05]  /*6fc0*/  BSYNC B1 ;  /* 0x0000000000017941 */ /* 0x000fea0003800000 */
.L_x_2204:
[----:B------:R-:W-:Y:S06]  /*6fd0*/  BAR.ARV 0xa, 0xa0 ;  /* 0x0282800000007b1d */ /* 0x000fec0000002000 */
[----:B------:R-:W-:Y:S04]  /*6fe0*/  BSSY B1, `(.L_x_2206) ;  /* 0x0000003000017945 */ /* 0x000fe80003800000 */
[----:B------:R-:W-:Y:S05]  /*6ff0*/  @!P0 BRA `(.L_x_2207) ;  /* 0x0000000000048947 */ /* 0x000fea0003800000 */
[----:B------:R-:W-:-:S04]  /*7000*/  DEPBAR.LE SB0, 0x0 ;  /* 0x000080000000791a */ /* 0x000fc80000000000 */
.L_x_2207:
[----:B------:R-:W-:Y:S05]  /*7010*/  BSYNC B1 ;  /* 0x0000000000017941 */ /* 0x000fea0003800000 */
.L_x_2206:
        /* <DEDUP_REMOVED lines=13> */
.L_x_2209:
[----:B------:R-:W-:Y:S05]  /*70f0*/  BSYNC B1 ;  /* 0x0000000000017941 */ /* 0x000fea0003800000 */
.L_x_2208:
        /* <DEDUP_REMOVED lines=13> */
.L_x_2211:
[----:B------:R-:W-:Y:S05]  /*71d0*/  BSYNC B1 ;  /* 0x0000000000017941 */ /* 0x000fea0003800000 */
.L_x_2210:
[----:B------:R-:W-:Y:S01]  /*71e0*/  UIADD3 UR12, UR12, 0x2, URZ ;  /* 0x000000020c0c7890 */ /* 0x000fe2000fffe03f */
[----:B------:R-:W-:Y:S06]  /*71f0*/  BAR.ARV 0xa, 0xa0 ;  /* 0x0282800000007b1d */ /* 0x000fec0000002000 */
[----:B------:R-:W-:Y:S01]  /*7200*/  UISETP.GE.AND UP0, UPT, UR12, UR5, UPT ;  /* 0x000000050c00728c */ /* 0x000fe2000bf06270 */
[----:B------:R-:W-:Y:S04]  /*7210*/  BSSY B1, `(.L_x_2212) ;  /* 0x0000003000017945 */ /* 0x000fe80003800000 */
[----:B------:R-:W-:Y:S06]  /*7220*/  @!P0 BRA `(.L_x_2213) ;  /* 0x0000000000048947 */ /* 0x000fec0003800000 */
[----:B------:R-:W-:-:S04]  /*7230*/  DEPBAR.LE SB0, 0x0 ;  /* 0x000080000000791a */ /* 0x000fc80000000000 */
.L_x_2213:
[----:B------:R-:W-:Y:S05]  /*7240*/  BSYNC B1 ;  /* 0x0000000000017941 */ /* 0x000fea0003800000 */
.L_x_2212:
[----:B------:R-:W-:Y:S06]  /*7250*/  BAR.ARV 0xb, 0xa0 ;  /* 0x02c2800000007b1d */ /* 0x000fec0000002000 */
[----:B------:R-:W-:Y:S01]  /*7260*/  PLOP3.LUT P1, PT, PT, PT, UP0, 0x80, 0x0 ;  /* 0x000000000000781c */ /* 0x000fe20003f2f008 */
[----:B------:R-:W-:Y:S02]  /*7270*/  UIADD3 UR20, UR20, 0x3000, URZ ;  /* 0x0000300014147890 */ /* 0x000fe4000fffe03f */
[----:B------:R-:W-:-:S10]  /*7280*/  UIADD3 UR4, UR4, 0x3000, URZ ;  /* 0x0000300004047890 */ /* 0x000fd4000fffe03f */
[----:B------:R-:W-:Y:S05]  /*7290*/  @!P1 BRA `(.L_x_2214) ;  /* 0xfffffff800c09947 */ /* 0x000fea000383ffff */
[----:B------:R-:W-:Y:S05]  /*72a0*/  BRA `(.L_x_2191) ;  /* 0x0000002400f87947 */ /* 0x000fea0003800000 */
.L_x_2190:
        /* <DEDUP_REMOVED lines=21> */
.L_x_2215:
[----:B------:R-:W-:Y:S01]  /*7400*/  ULDC UR8, c[0x0][0xb44] ;  /* 0x0002d10000087ab9 */ /* 0x000fe20000000800 */
[----:B------:R-:W-:Y:S01]  /*7410*/  UMOV UR11, UR7 ;  /* 0x00000007000b7c82 */ /* 0x000fe20008000000 */
[----:B------:R-:W-:-:S11]  /*7420*/  UISETP.NE.AND UP0, UPT, UR8, 0x1, UPT ;  /* 0x000000010800788c */ /* 0x000fd6000bf05270 */
[----:B------:R-:W-:Y:S02]  /*7430*/  @UP0 ULDC.64 UR12, c[0x0][0xb48] ;  /* 0x0002d200000c0ab9 */ /* 0x000fe40000000a00 */
[----:B------:R-:W-:-:S04]  /*7440*/  UIMAD.WIDE.U32 UR4, UR7, UR12, URZ ;  /* 0x0000000c070472a5 */ /* 0x000fc8000f8e003f */
[----:B------:R-:W-:-:S04]  /*7450*/  @UP0 USHF.R.U32.HI UR11, URZ, UR13, UR5 ;  /* 0x0000000d3f0b0299 */ /* 0x000fc80008011605 */
[----:B------:R-:W-:-:S12]  /*7460*/  UIMAD UR4, UR11, UR8, URZ ;  /* 0x000000080b0472a4 */ /* 0x000fd8000f8e023f */
.L_x_2216:
[----:B------:R-:W-:Y:S01]  /*7470*/  ULDC UR8, c[0x0][0xb38] ;  /* 0x0002ce0000087ab9 */ /* 0x000fe20000000800 */
[----:B------:R-:W-:Y:S01]  /*7480*/  UIADD3 UR4, UR7, -UR4, URZ ;  /* 0x8000000407047290 */ /* 0x000fe2000fffe03f */
[----:B------:R-:W-:Y:S01]  /*7490*/  IMAD.MOV.U32 R11, RZ, RZ, 0x1 ;  /* 0x00000001ff0b7424 */ /* 0x000fe200078e00ff */
[----:B------:R-:W-:Y:S01]  /*74a0*/  UISETP.NE.AND UP0, UPT, UR8, 0x1, UPT ;  /* 0x000000010800788c */ /* 0x000fe2000bf05270 */
[----:B------:R-:W-:Y:S01]  /*74b0*/  IMAD.MOV.U32 R0, RZ, RZ, RZ ;  /* 0x000000ffff007224 */ /* 0x000fe200078e00ff */
[----:B------:R-:W-:Y:S02]  /*74c0*/  ULDC UR5, c[0x0][0xb44] ;  /* 0x0002d10000057ab9 */ /* 0x000fe40000000800 */
[----:B------:R-:W-:-:S07]  /*74d0*/  UIMAD UR6, UR6, UR5, UR4 ;  /* 0x00000005060672a4 */ /* 0x000fce000f8e0204 */
        /* <DEDUP_REMOVED lines=9> */
[----:B------:R-:W-:Y:S01]  /*7570*/  USHF.L.U32 UR11, UR11, 0x7, URZ ;  /* 0x000000070b0b7899 */ /* 0x000fe2000800063f */
[----:B------:R-:W-:Y:S01]  /*7580*/  ULDC UR5, c[0x0][0x280] ;  /* 0x0000a00000057ab9 */ /* 0x000fe20000000800 */
[----:B------:R-:W-:Y:S01]  /*7590*/  ULDC UR4, c[0x0][0x290] ;  /* 0x0000a40000047ab9 */ /* 0x000fe20000000800 */
[----:B------:R-:W-:Y:S01]  /*75a0*/  ULDC UR6, c[0x0][0x74c] ;  /* 0x0001d30000067ab9 */ /* 0x000fe20000000800 */
[----:B------:R-:W-:-:S04]  /*75b0*/  UIADD3 UR4, -UR4, UR11, UR5 ;  /* 0x0000000b04047290 */ /* 0x000fc8000fffe105 */
[----:B------:R-:W-:Y:S02]  /*75c0*/  UIADD3 UR4, UR4, -UR6, URZ ;  /* 0x8000000604047290 */ /* 0x000fe4000fffe03f */
[----:B------:R-:W-:Y:S02]  /*75d0*/  UIADD3 UR6, UR5, 0x3f, URZ ;  /* 0x0000003f05067890 */ /* 0x000fe4000fffe03f */
[----:B------:R-:W-:Y:S02]  /*75e0*/  USHF.R.S32.HI UR5, URZ, 0x1f, UR4 ;  /* 0x0000001f3f057899 */ /* 0x000fe40008011404 */
[----:B------:R-:W-:Y:S02]  /*75f0*/  USHF.R.S32.HI UR7, URZ, 0x1f, UR6 ;  /* 0x0000001f3f077899 */ /* 0x000fe40008011406 */
[----:B------:R-:W-:Y:S02]  /*7600*/  ULEA.HI UR5, UR5, UR4, URZ, 0x6 ;  /* 0x0000000405057291 */ /* 0x000fe4000f8f303f */
[----:B------:R-:W-:-:S02]  /*7610*/  ULEA.HI UR4, UR7, UR6, URZ, 0x6 ;  /* 0x0000000607047291 */ /* 0x000fc4000f8f303f */
[----:B------:R-:W-:Y:S02]  /*7620*/  USHF.R.S32.HI UR5, URZ, 0x6, UR5 ;  /* 0x000000063f057899 */ /* 0x000fe40008011405 */
[----:B------:R-:W-:-:S04]  /*7630*/  USHF.R.S32.HI UR4, URZ, 0x6, UR4 ;  /* 0x000000063f047899 */ /* 0x000fc80008011404 */
[----:B------:R-:W-:-:S04]  /*7640*/  VIMNMX R4, RZ, UR5, !PT ;  /* 0x00000005ff047c48 */ /* 0x000fc8000ffe0100 */
[----:B------:R-:W-:-:S13]  /*7650*/  ISETP.LT.AND P0, PT, R4, UR4, PT ;  /* 0x0000000404007c0c */ /* 0x000fda000bf01270 */
[----:B------:R-:W-:Y:S05]  /*7660*/  @!P0 BRA `(.L_x_2217) ;  /* 0x0000002000748947 */ /* 0x000fea0003800000 */
[----:B------:R-:W-:Y:S01]  /*7670*/  USHF.R.S32.HI UR5, URZ, 0x1f, UR20 ;  /* 0x0000001f3f057899 */ /* 0x000fe20008011414 */
[----:B------:R-:W-:Y:S01]  /*7680*/  BSSY B1, `(.L_x_2217) ;  /* 0x000021b000017945 */ /* 0x000fe20003800000 */
[----:B------:R-:W-:Y:S01]  /*7690*/  ULDC.64 UR6, c[0x0][0x718] ;  /* 0x0001c60000067ab9 */ /* 0x000fe20000000a00 */
[----:B------:R-:W-:Y:S01]  /*76a0*/  ULDC.64 UR14, c[0x0][0x730] ;  /* 0x0001cc00000e7ab9 */ /* 0x000fe20000000a00 */
[----:B------:R-:W-:Y:S01]  /*76b0*/  UIMAD.WIDE.U32 UR8, UR20, UR6, URZ ;  /* 0x00000006140872a5 */ /* 0x000fe2000f8e003f */
[----:B------:R-:W-:Y:S01]  /*76c0*/  IMAD.MOV.U32 R0, RZ, RZ, RZ ;  /* 0x000000ffff007224 */ /* 0x000fe200078e00ff */
[----:B------:R-:W-:Y:S02]  /*76d0*/  UIMAD UR6, UR5, UR6, URZ ;  /* 0x00000006050672a4 */ /* 0x000fe4000f8e023f */
[----:B------:R-:W-:Y:S02]  /*76e0*/  UIMAD UR5, UR5, UR14, URZ ;  /* 0x0000000e050572a4 */ /* 0x000fe4000f8e023f */
[----:B------:R-:W-:-:S02]  /*76f0*/  UIMAD UR6, UR20, UR7, UR6 ;  /* 0x00000007140672a4 */ /* 0x000fc4000f8e0206 */
[----:B------:R-:W-:Y:S01]  /*7700*/  UIMAD UR10, UR20, UR15, UR5 ;  /* 0x0000000f140a72a4 */ /* 0x000fe2000f8e0205 */
[----:B------:R-:W-:Y:S01]  /*7710*/  ULDC UR7, c[0x0][0x2e8] ;  /* 0x0000ba0000077ab9 */ /* 0x000fe20000000800 */
[----:B------:R-:W-:Y:S02]  /*7720*/  USHF.R.S32.HI UR5, URZ, 0x1f, UR21 ;  /* 0x0000001f3f057899 */ /* 0x000fe40008011415 */
[----:B------:R-:W-:Y:S01]  /*7730*/  UISETP.NE.AND UP0, UPT, UR7, 0x1, UPT ;  /* 0x000000010700788c */ /* 0x000fe2000bf05270 */
[----:B------:R-:W-:Y:S01]  /*7740*/  ULDC.64 UR22, c[0x0][0x720] ;  /* 0x0001c80000167ab9 */ /* 0x000fe20000000a00 */
[----:B------:R-:W-:Y:S01]  /*7750*/  ELECT P0, URZ, PT ;  /* 0x00000000003f782f */ /* 0x000fe20003800000 */
[----:B------:R-:W-:Y:S02]  /*7760*/  UIMAD UR7, UR5, UR22, URZ ;  /* 0x00000016050772a4 */ /* 0x000fe4000f8e023f */
[----:B------:R-:W-:Y:S02]  /*7770*/  UIADD3 UR9, UR9, UR6, URZ ;  /* 0x0000000609097290 */ /* 0x000fe4000fffe03f */
[----:B------:R-:W-:-:S02]  /*7780*/  UIMAD.WIDE.U32 UR12, UR20, UR14, URZ ;  /* 0x0000000e140c72a5 */ /* 0x000fc4000f8e003f */
[----:B------:R-:W-:Y:S01]  /*7790*/  UIMAD UR6, UR21, UR23, UR7 ;  /* 0x00000017150672a4 */ /* 0x000fe2000f8e0207 */
[----:B------:R-:W-:Y:S01]  /*77a0*/  ULDC.64 UR14, c[0x0][0x738] ;  /* 0x0001ce00000e7ab9 */ /* 0x000fe20000000a00 */
[----:B------:R-:W-:Y:S02]  /*77b0*/  UIMAD.WIDE.U32 UR22, UR21, UR22, UR8 ;  /* 0x00000016151672a5 */ /* 0x000fe4000f8e0008 */
[----:B------:R-:W-:Y:S02]  /*77c0*/  UIMAD UR5, UR5, UR14, URZ ;  /* 0x0000000e050572a4 */ /* 0x000fe4000f8e023f */
[----:B------:R-:W-:Y:S01]  /*77d0*/  UIADD3 UR13, UR13, UR10, URZ ;  /* 0x0000000a0d0d7290 */ /* 0x000fe2000fffe03f */
[----:B------:R-:W-:Y:S01]  /*77e0*/  @UP0 ULDC UR8, c[0x0][0x2ec] ;  /* 0x0000bb0000080ab9 */ /* 0x000fe20000000800 */
[----:B------:R-:W-:Y:S02]  /*77f0*/  UIMAD UR5, UR21, UR15, UR5 ;  /* 0x0000000f150572a4 */ /* 0x000fe4000f8e0205 */
[----:B------:R-:W-:-:S02]  /*7800*/  UIMAD.WIDE.U32 UR8, UR20, UR8, URZ ;  /* 0x00000008140872a5 */ /* 0x000fc4000f8e003f */
[----:B------:R-:W-:Y:S01]  /*7810*/  UIMAD.WIDE.U32 UR14, UR21, UR14, UR12 ;  /* 0x0000000e150e72a5 */ /* 0x000fe2000f8e000c */
[----:B------:R-:W-:Y:S02]  /*7820*/  @UP0 ULDC UR7, c[0x0][0x2f0] ;  /* 0x0000bc0000070ab9 */ /* 0x000fe40000000800 */
[----:B------:R-:W-:Y:S01]  /*7830*/  UMOV UR12, UR20 ;  /* 0x00000014000c7c82 */ /* 0x000fe20008000000 */
        /* <DEDUP_REMOVED lines=9> */
.L_x_2247:
        /* <DEDUP_REMOVED lines=15> */
.L_x_2220:
        /* <DEDUP_REMOVED lines=67> */
[----:B------:R-:W-:Y:S01]  /*7df0*/  ISETP.GE.AND P1, PT, R4, R6, PT ;  /* 0x000000060400720c */ /* 0x000fe20003f26270 */
[----:B------:R-:W-:Y:S01]  /*7e00*/  UTMALDG.4D [UR16], [UR48], desc[UR50] ;  /* 0x00003210300075b4 */ /* 0x000fe20008019000 */
[----:B------:R-:W-:Y:S01]  /*7e10*/  UMOV UR60, UR12 ;  /* 0x0000000c003c7c82 */ /* 0x000fe20008000000 */
[----:B------:R-:W-:Y:S01]  /*7e20*/  UMOV UR61, UR21 ;  /* 0x00000015003d7c82 */ /* 0x000fe20008000000 */
[----:B------:R1:W-:Y:S01]  /*7e30*/  UTMALDG.4D [UR40], [UR48], desc[UR50] ;  /* 0x00003228300075b4 */ /* 0x0003e20008019000 */
[----:B------:R-:W-:Y:S01]  /*7e40*/  UTMALDG.4D [UR24], [UR48], desc[UR50] ;  /* 0x00003218300075b4 */ /* 0x000fe20008019000 */
[----:B------:R2:W-:Y:S01]  /*7e50*/  UBLKCP.S.G [UR56], [UR32], UR7 ;  /* 0x00000038200073ba */ /* 0x0005e20008000207 */
[----:B------:R3:W-:Y:S01]  /*7e60*/  SYNCS.ARRIVE.TRANS64 RZ, [R16+URZ+0x26800], R5 ;  /* 0x0268000510ff79a7 */ /* 0x0007e2000800003f */
[----:B------:R4:W-:Y:S01]  /*7e70*/  UTMALDG.4D [UR8], [UR46], desc[UR54] ;  /* 0x000036082e0075b4 */ /* 0x0009e20008019000 */
[----:B-1----:R-:W-:Y:S01]  /*7e80*/  UIADD3 UR40, UR8, 0x4000, URZ ;  /* 0x0000400008287890 */ /* 0x002fe2000fffe03f */
[----:B------:R-:W-:Y:S01]  /*7e90*/  UMOV UR42, 0x40 ;  /* 0x00000040002a7882 */ /* 0x000fe20000000000 */
[----:B------:R-:W-:Y:S01]  /*7ea0*/  UMOV UR43, UR11 ;  /* 0x0000000b002b7c82 */ /* 0x000fe20008000000 */
[----:B------:R-:W-:Y:S01]  /*7eb0*/  UMOV UR44, UR12 ;  /* 0x0000000c002c7c82 */ /* 0x000fe20008000000 */
[----:B------:R-:W-:Y:S01]  /*7ec0*/  UMOV UR41, UR9 ;  /* 0x0000000900297c82 */ /* 0x000fe20008000000 */
[----:B--2---:R-:W-:-:S02]  /*7ed0*/  UIADD3 UR32, UR8, 0x1000, URZ ;  /* 0x0000100008207890 */ /* 0x004fc4000fffe03f */
        /* <DEDUP_REMOVED lines=17> */
[----:B-1----:R-:W-:Y:S01]  /*7ff0*/  UIADD3 UR32, UR8, 0x6000, URZ ;  /* 0x0000600008207890 */ /* 0x002fe2000fffe03f */
        /* <DEDUP_REMOVED lines=8> */
[----:B---3--:R-:W-:Y:S05]  /*8080*/  @P1 BRA `(.L_x_2221) ;  /* 0x0000001000f41947 */ /* 0x008fea0003800000 */
        /* <DEDUP_REMOVED lines=10> */
[----:B------:R2:W-:Y:S01]  /*8130*/  STL [R1], R5 ;  /* 0x0000000501007387 */ /* 0x0005e20000100800 */
[----:B-1----:R-:W-:Y:S01]  /*8140*/  LOP3.LUT R6, R6, 0x1f, RZ, 0xc0, !PT ;  /* 0x0000001f06067812 */ /* 0x002fe200078ec0ff */
[----:B------:R-:W-:Y:S06]  /*8150*/  @!P1 BRA `(.L_x_2222) ;  /* 0x0000000c00209947 */ /* 0x000fec0003800000 */
[----:B------:R-:W-:Y:S01]  /*8160*/  R2UR UR8, R5 ;  /* 0x00000000050872ca */ /* 0x000fe200000e0000 */
[----:B------:R-:W-:Y:S02]  /*8170*/  IMAD.MOV.U32 R0, RZ, RZ, R4 ;  /* 0x000000ffff007224 */ /* 0x000fe400078e0004 */
[----:B------:R-:W-:-:S10]  /*8180*/  IMAD.MOV.U32 R11, RZ, RZ, 0x1 ;  /* 0x00000001ff0b7424 */ /* 0x000fd400078e00ff */
[----:B------:R-:W-:-:S06]  /*8190*/  UIADD3 UR7, UR7, -UR8, URZ ;  /* 0x8000000807077290 */ /* 0x000fcc000fffe03f */
[----:B------:R-:W-:-:S07]  /*81a0*/  IMAD.U32 R20, RZ, RZ, UR7 ;  /* 0x00000007ff147e24 */ /* 0x000fce000f8e00ff */
.L_x_2231:
[----:B--234-:R-:W-:-:S04]  /*81b0*/  SHF.L.U32 R21, R11, 0x1f, RZ ;  /* 0x0000001f0b157819 */ /* 0x01cfc800000006ff */
[----:B------:R-:W1:Y:S02]  /*81c0*/  SYNCS.PHASECHK.TRANS64.TRYWAIT P1, [R16+URZ+0x26840], R21 ;  /* 0x02684015100075a7 */ /* 0x000e64000802017f */
[----:B-1----:R-:W-:Y:S05]  /*81d0*/  @!P1 BRA `(.L_x_2223) ;  /* 0x0000001800ac9947 */ /* 0x002fea0003800000 */
.L_x_2248:
[----:B------:R-:W-:Y:S05]  /*81e0*/  @P0 BRA `(.L_x_2224) ;  /* 0x0000000000140947 */ /* 0x000fea0003800000 */
[----:B------:R-:W-:Y:S01]  /*81f0*/  ISETP.NE.AND P1, PT, R6, RZ, PT ;  /* 0x000000ff0600720c */ /* 0x000fe20003f25270 */
[----:B------:R-:W-:-:S04]  /*8200*/  IMAD.MOV.U32 R3, RZ, RZ, 0x3100 ;  /* 0x00003100ff037424 */ /* 0x000fc800078e00ff */
[----:B------:R3:W-:Y:S08]  /*8210*/  SYNCS.ARRIVE.TRANS64 RZ, [R16+URZ+0x26830], R3 ;  /* 0x0268300310ff79a7 */ /* 0x0007f0000800003f */
[----:B------:R-:W-:Y:S05]  /*8220*/  @!P1 BRA `(.L_x_2224) ;  /* 0x0000000000049947 */ /* 0x000fea0003800000 */
[----:B------:R-:W-:Y:S01]  /*8230*/  BPT.TRAP 0x1 ;  /* 0x000000040000795c */ /* 0x000fe20000300000 */
.L_x_2224:
        /* <DEDUP_REMOVED lines=43> */
.L_x_2249:
[----:B------:R-:W-:Y:S05]  /*84f0*/  @P0 BRA `(.L_x_2226) ;  /* 0x0000000000140947 */ /* 0x000fea0003800000 */
[----:B------:R-:W-:Y:S01]  /*8500*/  ISETP.NE.AND P1, PT, R6, RZ, PT ;  /* 0x000000ff0600720c */ /* 0x000fe20003f25270 */
[----:B------:R-:W-:-:S04]  /*8510*/  IMAD.MOV.U32 R2, RZ, RZ, 0x3100 ;  /* 0x00003100ff027424 */ /* 0x000fc800078e00ff */
[----:B------:R3:W-:Y:S08]  /*8520*/  SYNCS.ARRIVE.TRANS64 RZ, [R16+URZ+0x26818], R2 ;  /* 0x0268180210ff79a7 */ /* 0x0007f0000800003f */
[----:B------:R-:W-:Y:S05]  /*8530*/  @!P1 BRA `(.L_x_2226) ;  /* 0x0000000000049947 */ /* 0x000fea0003800000 */
[----:B------:R-:W-:Y:S01]  /*8540*/  BPT.TRAP 0x1 ;  /* 0x000000040000795c */ /* 0x000fe20000300000 */
.L_x_2226:
        /* <DEDUP_REMOVED lines=43> */
.L_x_2250:
[----:B------:R-:W-:Y:S05]  /*8800*/  @P0 BRA `(.L_x_2228) ;  /* 0x0000000000140947 */ /* 0x000fea0003800000 */
[----:B------:R-:W-:Y:S01]  /*8810*/  ISETP.NE.AND P1, PT, R6, RZ, PT ;  /* 0x000000ff0600720c */ /* 0x000fe20003f25270 */
[----:B-123--:R-:W-:-:S04]  /*8820*/  IMAD.MOV.U32 R21, RZ, RZ, 0x3100 ;  /* 0x00003100ff157424 */ /* 0x00efc800078e00ff */
[----:B------:R4:W-:Y:S08]  /*8830*/  SYNCS.ARRIVE.TRANS64 RZ, [R16+URZ+0x26838], R21 ;  /* 0x0268381510ff79a7 */ /* 0x0009f0000800003f */
[----:B------:R-:W-:Y:S05]  /*8840*/  @!P1 BRA `(.L_x_2228) ;  /* 0x0000000000049947 */ /* 0x000fea0003800000 */
[----:B------:R-:W-:Y:S01]  /*8850*/  BPT.TRAP 0x1 ;  /* 0x000000040000795c */ /* 0x000fe20000300000 */
.L_x_2228:
        /* <DEDUP_REMOVED lines=38> */
.L_x_2252:
[----:B------:R-:W-:Y:S05]  /*8ac0*/  @P0 BRA `(.L_x_2230) ;  /* 0x0000000000140947 */ /* 0x000fea0003800000 */
[----:B------:R-:W-:Y:S01]  /*8ad0*/  ISETP.NE.AND P1, PT, R6, RZ, PT ;  /* 0x000000ff0600720c */ /* 0x000fe20003f25270 */
[----:B------:R-:W-:-:S04]  /*8ae0*/  IMAD.MOV.U32 R5, RZ, RZ, 0x3100 ;  /* 0x00003100ff057424 */ /* 0x000fc800078e00ff */
[----:B------:R1:W-:Y:S08]  /*8af0*/  SYNCS.ARRIVE.TRANS64 RZ, [R16+URZ+0x26810], R5 ;  /* 0x0268100510ff79a7 */ /* 0x0003f0000800003f */
[----:B------:R-:W-:Y:S05]  /*8b00*/  @!P1 BRA `(.L_x_2230) ;  /* 0x0000000000049947 */ /* 0x000fea0003800000 */
[----:B------:R-:W-:Y:S01]  /*8b10*/  BPT.TRAP 0x1 ;  /* 0x000000040000795c */ /* 0x000fe20000300000 */
.L_x_2230:
        /* <DEDUP_REMOVED lines=44> */
.L_x_2222:
[----:B--2---:R-:W2:Y:S01]  /*8de0*/  LDL.LU R5, [R1] ;  /* 0x0000000001057983 */ /* 0x004ea20000300800 */
[----:B------:R-:W-:-:S04]  /*8df0*/  IMAD.U32 R4, RZ, RZ, UR4 ;  /* 0x00000004ff047e24 */ /* 0x000fc8000f8e00ff */
[----:B------:R-:W-:Y:S01]  /*8e00*/  VIADD R4, R4, 0xffffffff ;  /* 0xffffffff04047836 */ /* 0x000fe20000000000 */
[----:B--2---:R-:W-:-:S13]  /*8e10*/  ISETP.NE.AND P1, PT, R5, RZ, PT ;  /* 0x000000ff0500720c */ /* 0x004fda0003f25270 */
[----:B------:R-:W-:Y:S05]  /*8e20*/  @!P1 BRA `(.L_x_2221) ;  /* 0x00000004008c9947 */ /* 0x000fea0003800000 */
[----:B------:R-:W-:-:S04]  /*8e30*/  SHF.L.U32 R13, R11, 0x1f, RZ ;  /* 0x0000001f0b0d7819 */ /* 0x000fc800000006ff */
[----:B------:R-:W1:Y:S02]  /*8e40*/  SYNCS.PHASECHK.TRANS64.TRYWAIT P1, [R16+URZ+0x26840], R13 ;  /* 0x0268400d100075a7 */ /* 0x000e64000802017f */
[----:B-1----:R-:W-:Y:S05]  /*8e50*/  @!P1 BRA `(.L_x_2232) ;  /* 0x0000000c00e09947 */ /* 0x002fea0003800000 */
.L_x_2253:
[----:B------:R-:W-:Y:S05]  /*8e60*/  @P0 BRA `(.L_x_2233) ;  /* 0x0000000000140947 */ /* 0x000fea0003800000 */
[----:B------:R-:W-:Y:S01]  /*8e70*/  ISETP.NE.AND P1, PT, R6, RZ, PT ;  /* 0x000000ff0600720c */ /* 0x000fe20003f25270 */
[----:B------:R-:W-:-:S04]  /*8e80*/  IMAD.MOV.U32 R5, RZ, RZ, 0x3100 ;  /* 0x00003100ff057424 */ /* 0x000fc800078e00ff */
[----:B------:R2:W-:Y:S08]  /*8e90*/  SYNCS.ARRIVE.TRANS64 RZ, [R16+URZ+0x26830], R5 ;  /* 0x0268300510ff79a7 */ /* 0x0005f0000800003f */
[----:B------:R-:W-:Y:S05]  /*8ea0*/  @!P1 BRA `(.L_x_2233) ;  /* 0x0000000000049947 */ /* 0x000fea0003800000 */
[----:B------:R-:W-:Y:S01]  /*8eb0*/  BPT.TRAP 0x1 ;  /* 0x000000040000795c */ /* 0x000fe20000300000 */
.L_x_2233:
        /* <DEDUP_REMOVED lines=38> */
[----:B------:R-:W5:Y:S02]  /*9120*/  SYNCS.PHASECHK.TRANS64.TRYWAIT P1, [R16+URZ+0x26828], R13 ;  /* 0x0268280d100075a7 */ /* 0x000f64000802017f */
[----:B--2--5:R-:W-:Y:S05]  /*9130*/  @!P1 BRA `(.L_x_2234) ;  /* 0x0000000c003c9947 */ /* 0x024fea0003800000 */
.L_x_2254:
[----:B------:R-:W-:Y:S05]  /*9140*/  @P0 BRA `(.L_x_2235) ;  /* 0x0000000000140947 */ /* 0x000fea0003800000 */
[----:B------:R-:W-:Y:S01]  /*9150*/  ISETP.NE.AND P0, PT, R6, RZ, PT ;  /* 0x000000ff0600720c */ /* 0x000fe20003f05270 */
[----:B------:R-:W-:-:S04]  /*9160*/  IMAD.MOV.U32 R5, RZ, RZ, 0x3100 ;  /* 0x00003100ff057424 */ /* 0x000fc800078e00ff */
[----:B------:R1:W-:Y:S08]  /*9170*/  SYNCS.ARRIVE.TRANS64 RZ, [R16+URZ+0x26818], R5 ;  /* 0x0268180510ff79a7 */ /* 0x0003f0000800003f */
[----:B------:R-:W-:Y:S05]  /*9180*/  @!P0 BRA `(.L_x_2235) ;  /* 0x0000000000048947 */ /* 0x000fea0003800000 */
[----:B------:R-:W-:Y:S01]  /*9190*/  BPT.TRAP 0x1 ;  /* 0x000000040000795c */ /* 0x000fe20000300000 */
.L_x_2235:
        /* <DEDUP_REMOVED lines=14> */
[----:B------:R-:W-:-:S02]  /*9280*/  IMAD.U32 R6, RZ, RZ, UR4 ;  /* 0x00000004ff067e24 */ /* 0x000fc4000f8e00ff */
[----:B------:R-:W-:Y:S01]  /*9290*/  IMAD.MOV.U32 R19, RZ, RZ, 0x1 ;  /* 0x00000001ff137424 */ /* 0x000fe200078e00ff */
[----:B------:R-:W-:Y:S01]  /*92a0*/  UIADD3 UR8, UP0, UR35, UR22, URZ ;  /* 0x0000001623087290 */ /* 0x000fe2000ff1e03f */
[----:B------:R-:W-:Y:S01]  /*92b0*/  VIADD R6, R6, 0xffffffff ;  /* 0xffffffff06067836 */ /* 0x000fe20000000000 */
[----:B------:R-:W-:Y:S02]  /*92c0*/  UIADD3 UR32, UR40, 0x15000, URZ ;  /* 0x0001500028207890 */ /* 0x000fe4000fffe03f */
[----:B------:R-:W-:Y:S02]  /*92d0*/  ULEA.HI.X.SX32 UR7, UR35, UR7, 0x1, UP0 ;  /* 0x0000000723077291 */ /* 0x000fe400080f0e3f */
[----:B-1----:R-:W-:Y:S01]  /*92e0*/  IMAD.U32 R5, RZ, RZ, UR8 ;  /* 0x00000008ff057e24 */ /* 0x002fe2000f8e00ff */
        /* <DEDUP_REMOVED lines=9> */
[----:B------:R-:W-:Y:S01]  /*9380*/  R2UR UR42, R10 ;  /* 0x000000000a2a72ca */ /* 0x000fe200000e0000 */
[----:B------:R-:W-:Y:S01]  /*9390*/  UMOV UR25, UR33 ;  /* 0x0000002100197c82 */ /* 0x000fe20008000000 */
[----:B------:R-:W-:Y:S01]  /*93a0*/  R2UR UR43, R9 ;  /* 0x00000000092b72ca */ /* 0x000fe200000e0000 */
[----:B------:R-:W-:Y:S01]  /*93b0*/  UMOV UR27, UR35 ;  /* 0x00000023001b7c82 */ /* 0x000fe20008000000 */
[----:B------:R-:W-:Y:S01]  /*93c0*/  UMOV UR17, UR33 ;  /* 0x0000002100117c82 */ /* 0x000fe20008000000 */
[----:B------:R1:W-:Y:S01]  /*93d0*/  UTMALDG.4D [UR32], [UR8], desc[UR30] ;  /* 0x00001e20080075b4 */ /* 0x0003e20008019000 */
[----:B------:R-:W-:Y:S01]  /*93e0*/  UMOV UR19, UR35 ;  /* 0x0000002300137c82 */ /* 0x000fe20008000000 */
[----:B------:R-:W-:Y:S01]  /*93f0*/  UMOV UR41, UR33 ;  /* 0x0000002100297c82 */ /* 0x000fe20008000000 */
[----:B------:R-:W-:Y:S01]  /*9400*/  UMOV UR7, 0x10 ;  /* 0x0000001000077882 */ /* 0x000fe20000000000 */
[----:B------:R-:W-:Y:S01]  /*9410*/  IMAD.MOV.U32 R4, RZ, RZ, R6 ;  /* 0x000000ffff047224 */ /* 0x000fe200078e0006 */
[----:B------:R1:W-:Y:S01]  /*9420*/  UTMALDG.4D [UR24], [UR8], desc[UR30] ;  /* 0x00001e18080075b4 */ /* 0x0003e20008019000 */
[----:B------:R1:W-:Y:S04]  /*9430*/  UTMALDG.4D [UR16], [UR8], desc[UR30] ;  /* 0x00001e10080075b4 */ /* 0x0003e80008019000 */
[----:B------:R1:W-:Y:S02]  /*9440*/  UBLKCP.S.G [UR40], [UR42], UR7 ;  /* 0x000000282a0073ba */ /* 0x0003e40008000207 */
[----:B-1----:R-:W-:Y:S01]  /*9450*/  NOP ;  /* 0x0000000000007918 */ /* 0x002fe20000000000 */
.L_x_2221:
[----:B------:R-:W1:Y:S01]  /*9460*/  S2R R0, SR_TID.X ;  /* 0x0000000000007919 */ /* 0x000e620000002100 */
[----:B------:R-:W-:Y:S01]  /*9470*/  IMAD R3, R19, 0x8, R16 ;  /* 0x0000000813037824 */ /* 0x000fe200078e0210 */
[----:B-1----:R-:W-:Y:S02]  /*9480*/  LOP3.LUT R2, R0, 0x7f, RZ, 0xc0, !PT ;  /* 0x0000007f00027812 */ /* 0x002fe400078ec0ff */
[----:B------:R-:W-:Y:S02]  /*9490*/  SHF.L.U32 R0, R11, 0x1f, RZ ;  /* 0x0000001f0b007819 */ /* 0x000fe400000006ff */
[----:B------:R-:W-:Y:S02]  /*94a0*/  ISETP.NE.AND P1, PT, R2, RZ, PT ;  /* 0x000000ff0200720c */ /* 0x000fe40003f25270 */
[----:B------:R-:W1:Y:S02]  /*94b0*/  SYNCS.PHASECHK.TRANS64.TRYWAIT P0, [R3+URZ+0x26840], R0 ;  /* 0x02684000030075a7 */ /* 0x000e64000800017f */
[----:B-1----:R-:W-:Y:S09]  /*94c0*/  @!P0 BRA `(.L_x_2236) ;  /* 0x00000008006c8947 */ /* 0x002ff20003800000 */
.L_x_2255:
[----:B------:R-:W-:Y:S05]  /*94d0*/  @P1 BRA `(.L_x_2237) ;  /* 0x0000000000181947 */ /* 0x000fea0003800000 */
[----:B------:R-:W1:Y:S01]  /*94e0*/  S2R R2, SR_TID.X ;  /* 0x0000000000027919 */ /* 0x000e620000002100 */
[----:B------:R-:W-:-:S04]  /*94f0*/  IMAD.MOV.U32 R0, RZ, RZ, 0x3100 ;  /* 0x00003100ff007424 */ /* 0x000fc800078e00ff */
[----:B------:R1:W-:Y:S02]  /*9500*/  SYNCS.ARRIVE.TRANS64 RZ, [R3+URZ+0x26830], R0 ;  /* 0x0268300003ff79a7 */ /* 0x0003e4000800003f */
[----:B-1----:R-:W-:-:S13]  /*9510*/  LOP3.LUT P0, RZ, R2, 0x1f, RZ, 0xc0, !PT ;  /* 0x0000001f02ff7812 */ /* 0x002fda000780c0ff */
[----:B------:R-:W-:Y:S05]  /*9520*/  @!P0 BRA `(.L_x_2237) ;  /* 0x0000000000048947 */ /* 0x000fea0003800000 */
[----:B------:R-:W-:Y:S01]  /*9530*/  BPT.TRAP 0x1 ;  /* 0x000000040000795c */ /* 0x000fe20000300000 */
.L_x_2237:
[----:B------:R-:W-:Y:S01]  /*9540*/  R2UR UR35, R4 ;  /* 0x00000000042372ca */ /* 0x000fe200000e0000 */
[C-C-:B------:R-:W-:Y:S01]  /*9550*/  IMAD R0, R19.reuse, 0x3000, R16.reuse ;  /* 0x0000300013007824 */ /* 0x140fe200078e0210 */
[----:B------:R-:W-:Y:S01]  /*9560*/  IADD3 R8, P0, R8, 0x1f0, RZ ;  /* 0x000001f008087810 */ /* 0x000fe20007f1e0ff */
[----:B--234-:R-:W-:Y:S01]  /*9570*/  IMAD R16, R19, 0x100, R16 ;  /* 0x0000010013107824 */ /* 0x01cfe200078e0210 */
        /* <DEDUP_REMOVED lines=43> */
.L_x_2218:
[----:B------:R-:W-:Y:S05]  /*9830*/  BSYNC B1 ;  /* 0x0000000000017941 */ /* 0x000fea0003800000 */
.L_x_2217:
[----:B------:R-:W-:-:S03]  /*9840*/  UMOV UR7, 0xffffffff ;  /* 0xffffffff00077882 */ /* 0x000fc60000000000 */
[----:B------:R-:W-:Y:S05]  /*9850*/  BRA.DIV UR7, `(.L_x_2238) ;  /* 0x00000006079c7947 */ /* 0x000fea000b800000 */
[----:B------:R-:W-:-:S13]  /*9860*/  ELECT P6, URZ, PT ;  /* 0x00000000003f782f */ /* 0x000fda00038c0000 */
.L_x_2258:
[----:B------:R-:W-:Y:S05]  /*9870*/  @!P6 BRA `(.L_x_2191) ;  /* 0x000000000084e947 */ /* 0x000fea0003800000 */
[----:B------:R-:W-:-:S06]  /*9880*/  ULOP3.LUT UR7, UR38, 0x2, URZ, 0xfc, !UPT ;  /* 0x0000000226077892 */ /* 0x000fcc000f8efc3f */
[----:B------:R-:W-:-:S05]  /*9890*/  IMAD.U32 R2, RZ, RZ, UR7 ;  /* 0x00000007ff027e24 */ /* 0x000fca000f8e00ff */
[----:B------:R-:W-:-:S13]  /*98a0*/  ISETP.NE.AND P2, PT, R2, 0x3, PT ;  /* 0x000000030200780c */ /* 0x000fda0003f45270 */
[----:B------:R-:W-:Y:S05]  /*98b0*/  @!P2 BRA `(.L_x_2239) ;  /* 0x000000000004a947 */ /* 0x000fea0003800000 */
[----:B------:R-:W-:Y:S01]  /*98c0*/  BPT.TRAP 0x1 ;  /* 0x000000040000795c */ /* 0x000fe20000300000 */
.L_x_2239:
        /* <DEDUP_REMOVED lines=15> */
.L_x_2259:
[----:B------:R-:W2:Y:S02]  /*99c0*/  SYNCS.PHASECHK.TRANS64.TRYWAIT P0, [R3+URZ], R2 ;  /* 0x00000002030075a7 */ /* 0x000ea4000800017f */
[----:B--2---:R-:W-:Y:S05]  /*99d0*/  @!P0 BRA `(.L_x_2241) ;  /* 0x0000000400708947 */ /* 0x004fea0003800000 */
.L_x_2260:
[----:B------:R-:W-:Y:S05]  /*99e0*/  @!P2 BRA `(.L_x_2242) ;  /* 0x000000000004a947 */ /* 0x000fea0003800000 */
[----:B------:R-:W-:Y:S01]  /*99f0*/  BPT.TRAP 0x1 ;  /* 0x000000040000795c */ /* 0x000fe20000300000 */
.L_x_2242:
[----:B--2---:R-:W-:-:S04]  /*9a00*/  VIADD R3, R7, 0x26840 ;  /* 0x0002684007037836 */ /* 0x004fc80000000000 */
[----:B------:R-:W-:-:S04]  /*9a10*/  IMAD R0, R0, 0x8, R3 ;  /* 0x0000000800007824 */ /* 0x000fc800078e0203 */
[----:B------:R-:W2:Y:S02]  /*9a20*/  SYNCS.PHASECHK.TRANS64.TRYWAIT P0, [R0+URZ], R5 ;  /* 0x00000005000075a7 */ /* 0x000ea4000800017f */
[----:B--2---:R-:W-:Y:S05]  /*9a30*/  @!P0 BRA `(.L_x_2243) ;  /* 0x00000004006c8947 */ /* 0x004fea0003800000 */
.L_x_2261:
[----:B------:R-:W-:-:S07]  /*9a40*/  IMAD R3, R4, 0x8, R3 ;  /* 0x0000000804037824 */ /* 0x000fce00078e0203 */
.L_x_2244:
[----:B---3--:R3:W4:Y:S02]  /*9a50*/  SYNCS.PHASECHK.TRANS64.TRYWAIT P0, [R3+URZ], R2 ;  /* 0x00000002030075a7 */ /* 0x008724000800017f */
[----:B----4-:R-:W-:Y:S05]  /*9a60*/  @!P0 NANOSLEEP.SYNCS 0x989680 ;  /* 0x009896800000895d */ /* 0x010fea0003900000 */
[----:B------:R-:W4:Y:S02]  /*9a70*/  @!P0 SYNCS.PHASECHK.TRANS64 P0, [R3+URZ], R2 ;  /* 0x00000002030085a7 */ /* 0x000f24000800007f */
[----:B----4-:R-:W-:Y:S05]  /*9a80*/  @!P0 BRA `(.L_x_2244) ;  /* 0xfffffffc00f08947 */ /* 0x010fea000383ffff */
.L_x_2191:
[----:B------:R-:W-:Y:S05]  /*9a90*/  BSYNC B0 ;  /* 0x0000000000007941 */ /* 0x000fea0003800000 */
.L_x_2189:
[----:B------:R-:W-:Y:S05]  /*9aa0*/  EXIT ;  /* 0x000000000000794d */ /* 0x000fea0003800000 */
.L_x_2159:
[----:B------:R-:W-:Y:S02]  /*9ab0*/  IMAD.MOV.U32 R13, RZ, RZ, R17 ;  /* 0x000000ffff0d7224 */ /* 0x000fe400078e0011 */
[----:B------:R-:W-:Y:S02]  /*9ac0*/  IMAD.MOV.U32 R12, RZ, RZ, RZ ;  /* 0x000000ffff0c7224 */ /* 0x000fe400078e00ff */
[----:B------:R-:W-:Y:S02]  /*9ad0*/  IMAD.MOV.U32 R11, RZ, RZ, 0x1f ;  /* 0x0000001fff0b7424 */ /* 0x000fe400078e00ff */
[----:B------:R-:W-:-:S07]  /*9ae0*/  IMAD.MOV.U32 R15, RZ, RZ, -0x1 ;  /* 0xffffffffff0f7424 */ /* 0x000fce00078e00ff */
[----:B------:R-:W-:Y:S05]  /*9af0*/  WARPSYNC.COLLECTIVE R15, `(.L_x_2245) ;  /* 0x000000000f087348 */ /* 0x000fea0003c00000 */
[----:B------:R1:W2:Y:S02]  /*9b00*/  SHFL.IDX P6, R14, R13, R12, R11 ;  /* 0x0000000c0d0e7389 */ /* 0x0002a400000c000b */
[----:B-12---:R-:W-:Y:S01]  /*9b10*/  ENDCOLLECTIVE ;  /* 0x000000000000791b */ /* 0x006fe20003800000 */
.L_x_2245:
[----:B------:R-:W-:Y:S05]  /*9b20*/  BRA `(.L_x_2246) ;  /* 0xffffff7400c47947 */ /* 0x000fea000383ffff */
.L_x_2161:
[----:B--2---:R2:W3:Y:S02]  /*9b30*/  SYNCS.PHASECHK.TRANS64.TRYWAIT P0, [R235+URZ+0x26800], R4 ;  /* 0x02680004eb0075a7 */ /* 0x0044e4000800017f */
[----:B---3--:R-:W-:Y:S05]  /*9b40*/  @!P0 NANOSLEEP.SYNCS 0x989680 ;  /* 0x009896800000895d */ /* 0x008fea0003900000 */
[----:B------:R-:W3:Y:S02]  /*9b50*/  @!P0 SYNCS.PHASECHK.TRANS64 P0, [R235+URZ+0x26800], R4 ;  /* 0x02680004eb0085a7 */ /* 0x000ee4000800007f */
[----:B---3--:R-:W-:Y:S05]  /*9b60*/  @!P0 BRA `(.L_x_2161) ;  /* 0xfffffffc00f08947 */ /* 0x008fea000383ffff */
[----:B------:R-:W-:Y:S05]  /*9b70*/  BRA `(.L_x_2160) ;  /* 0xffffff7400ec7947 */ /* 0x000fea000383ffff */
.L_x_2166:
[----:B--2---:R-:W-:-:S04]  /*9b80*/  IMAD.U32 R5, RZ, RZ, UR9 ;  /* 0x00000009ff057e24 */ /* 0x004fc8000f8e00ff */
[----:B------:R2:W3:Y:S03]  /*9b90*/  SYNCS.PHASECHK.TRANS64.TRYWAIT P1, [R5+URZ+0x26810], R120 ;  /* 0x02681078050075a7 */ /* 0x0004e6000802017f */
[----:B---3--:R-:W-:Y:S05]  /*9ba0*/  @!P1 NANOSLEEP.SYNCS 0x989680 ;  /* 0x009896800000995d */ /* 0x008fea0003900000 */
[----:B------:R-:W3:Y:S02]  /*9bb0*/  @!P1 SYNCS.PHASECHK.TRANS64 P1, [R5+URZ+0x26810], R120 ;  /* 0x02681078050095a7 */ /* 0x000ee4000802007f */
[----:B---3--:R-:W-:Y:S05]  /*9bc0*/  @!P1 BRA `(.L_x_2166) ;  /* 0xfffffffc00ec9947 */ /* 0x008fea000383ffff */
[----:B------:R-:W-:Y:S05]  /*9bd0*/  BRA `(.L_x_2165) ;  /* 0xffffff8000487947 */ /* 0x000fea000383ffff */
.L_x_2170:
[----:B------:R-:W-:-:S04]  /*9be0*/  IMAD.U32 R121, RZ, RZ, UR9 ;  /* 0x00000009ff797e24 */ /* 0x000fc8000f8e00ff */
[----:B------:R1:W1:Y:S03]  /*9bf0*/  SYNCS.PHASECHK.TRANS64.TRYWAIT P1, [R121+URZ+0x26830], R120 ;  /* 0x02683078790075a7 */ /* 0x000266000802017f */
[----:B-1----:R-:W-:Y:S05]  /*9c00*/  @!P1 NANOSLEEP.SYNCS 0x989680 ;  /* 0x009896800000995d */ /* 0x002fea0003900000 */
[----:B------:R-:W1:Y:S02]  /*9c10*/  @!P1 SYNCS.PHASECHK.TRANS64 P1, [R121+URZ+0x26830], R120 ;  /* 0x02683078790095a7 */ /* 0x000e64000802007f */
[----:B-1----:R-:W-:Y:S05]  /*9c20*/  @!P1 BRA `(.L_x_2170) ;  /* 0xfffffffc00ec9947 */ /* 0x002fea000383ffff */
[----:B------:R-:W-:Y:S05]  /*9c30*/  BRA `(.L_x_2169) ;  /* 0xffffff88000c7947 */ /* 0x000fea000383ffff */
.L_x_2219:
[----:B-1----:R1:W2:Y:S02]  /*9c40*/  SYNCS.PHASECHK.TRANS64.TRYWAIT P0, [R16+URZ+0x26820], R3 ;  /* 0x02682003100075a7 */ /* 0x0022a4000800017f */
[----:B--2---:R-:W-:Y:S05]  /*9c50*/  @!P0 NANOSLEEP.SYNCS 0x989680 ;  /* 0x009896800000895d */ /* 0x004fea0003900000 */
[----:B------:R-:W2:Y:S02]  /*9c60*/  @!P0 SYNCS.PHASECHK.TRANS64 P0, [R16+URZ+0x26820], R3 ;  /* 0x02682003100085a7 */ /* 0x000ea4000800007f */
[----:B--2---:R-:W-:Y:S05]  /*9c70*/  @!P0 BRA `(.L_x_2219) ;  /* 0xfffffffc00f08947 */ /* 0x004fea000383ffff */
[----:B------:R-:W-:Y:S05]  /*9c80*/  BRA `(.L_x_2247) ;  /* 0xffffffdc00107947 */ /* 0x000fea000383ffff */
.L_x_2223:
[----:B-1----:R1:W3:Y:S02]  /*9c90*/  SYNCS.PHASECHK.TRANS64.TRYWAIT P1, [R16+URZ+0x26840], R21 ;  /* 0x02684015100075a7 */ /* 0x0022e4000802017f */
[----:B---3--:R-:W-:Y:S05]  /*9ca0*/  @!P1 NANOSLEEP.SYNCS 0x989680 ;  /* 0x009896800000995d */ /* 0x008fea0003900000 */
[----:B------:R-:W3:Y:S02]  /*9cb0*/  @!P1 SYNCS.PHASECHK.TRANS64 P1, [R16+URZ+0x26840], R21 ;  /* 0x02684015100095a7 */ /* 0x000ee4000802007f */
[----:B---3--:R-:W-:Y:S05]  /*9cc0*/  @!P1 BRA `(.L_x_2223) ;  /* 0xfffffffc00f09947 */ /* 0x008fea000383ffff */
[----:B------:R-:W-:Y:S05]  /*9cd0*/  BRA `(.L_x_2248) ;  /* 0xffffffe400407947 */ /* 0x000fea000383ffff */
.L_x_2225:
[----:B--2---:R2:W3:Y:S02]  /*9ce0*/  SYNCS.PHASECHK.TRANS64.TRYWAIT P1, [R16+URZ+0x26828], R21 ;  /* 0x02682815100075a7 */ /* 0x0044e4000802017f */
[----:B---3--:R-:W-:Y:S05]  /*9cf0*/  @!P1 NANOSLEEP.SYNCS 0x989680 ;  /* 0x009896800000995d */ /* 0x008fea0003900000 */
[----:B------:R-:W3:Y:S02]  /*9d00*/  @!P1 SYNCS.PHASECHK.TRANS64 P1, [R16+URZ+0x26828], R21 ;  /* 0x02682815100095a7 */ /* 0x000ee4000802007f */
[----:B---3--:R-:W-:Y:S05]  /*9d10*/  @!P1 BRA `(.L_x_2225) ;  /* 0xfffffffc00f09947 */ /* 0x008fea000383ffff */
[----:B------:R-:W-:Y:S05]  /*9d20*/  BRA `(.L_x_2249) ;  /* 0xffffffe400f07947 */ /* 0x000fea000383ffff */
.L_x_2227:
[----:B---3--:R3:W4:Y:S02]  /*9d30*/  SYNCS.PHASECHK.TRANS64.TRYWAIT P1, [R16+URZ+0x26848], R21 ;  /* 0x02684815100075a7 */ /* 0x008724000802017f */
[----:B----4-:R-:W-:Y:S05]  /*9d40*/  @!P1 NANOSLEEP.SYNCS 0x989680 ;  /* 0x009896800000995d */ /* 0x010fea0003900000 */
[----:B------:R-:W4:Y:S02]  /*9d50*/  @!P1 SYNCS.PHASECHK.TRANS64 P1, [R16+URZ+0x26848], R21 ;  /* 0x02684815100095a7 */ /* 0x000f24000802007f */
[----:B----4-:R-:W-:Y:S05]  /*9d60*/  @!P1 BRA `(.L_x_2227) ;  /* 0xfffffffc00f09947 */ /* 0x010fea000383ffff */
[----:B------:R-:W-:Y:S05]  /*9d70*/  BRA `(.L_x_2250) ;  /* 0xffffffe800a07947 */ /* 0x000fea000383ffff */
.L_x_2229:
[----:B------:R-:W-:-:S07]  /*9d80*/  SHF.L.U32 R5, R11, 0x1f, RZ ;  /* 0x0000001f0b057819 */ /* 0x000fce00000006ff */
.L_x_2251:
[----:B------:R1:W1:Y:S02]  /*9d90*/  SYNCS.PHASECHK.TRANS64.TRYWAIT P1, [R16+URZ+0x26820], R5 ;  /* 0x02682005100075a7 */ /* 0x000264000802017f */
[----:B-1----:R-:W-:Y:S05]  /*9da0*/  @!P1 NANOSLEEP.SYNCS 0x989680 ;  /* 0x009896800000995d */ /* 0x002fea0003900000 */
[----:B------:R-:W1:Y:S02]  /*9db0*/  @!P1 SYNCS.PHASECHK.TRANS64 P1, [R16+URZ+0x26820], R5 ;  /* 0x02682005100095a7 */ /* 0x000e64000802007f */
[----:B-1----:R-:W-:Y:S05]  /*9dc0*/  @!P1 BRA `(.L_x_2251) ;  /* 0xfffffffc00f09947 */ /* 0x002fea000383ffff */
[----:B------:R-:W-:Y:S05]  /*9dd0*/  BRA `(.L_x_2252) ;  /* 0xffffffec00387947 */ /* 0x000fea000383ffff */
.L_x_2232:
[----:B-1----:R1:W2:Y:S02]  /*9de0*/  SYNCS.PHASECHK.TRANS64.TRYWAIT P1, [R16+URZ+0x26840], R13 ;  /* 0x0268400d100075a7 */ /* 0x0022a4000802017f */
[----:B--2---:R-:W-:Y:S05]  /*9df0*/  @!P1 NANOSLEEP.SYNCS 0x989680 ;  /* 0x009896800000995d */ /* 0x004fea0003900000 */
[----:B------:R-:W2:Y:S02]  /*9e00*/  @!P1 SYNCS.PHASECHK.TRANS64 P1, [R16+URZ+0x26840], R13 ;  /* 0x0268400d100095a7 */ /* 0x000ea4000802007f */
[----:B--2---:R-:W-:Y:S05]  /*9e10*/  @!P1 BRA `(.L_x_2232) ;  /* 0xfffffffc00f09947 */ /* 0x004fea000383ffff */
[----:B------:R-:W-:Y:S05]  /*9e20*/  BRA `(.L_x_2253) ;  /* 0xfffffff0000c7947 */ /* 0x000fea000383ffff */
.L_x_2234:
[----:B--2---:R2:W1:Y:S02]  /*9e30*/  SYNCS.PHASECHK.TRANS64.TRYWAIT P1, [R16+URZ+0x26828], R13 ;  /* 0x0268280d100075a7 */ /* 0x004464000802017f */
[----:B-1----:R-:W-:Y:S05]  /*9e40*/  @!P1 NANOSLEEP.SYNCS 0x989680 ;  /* 0x009896800000995d */ /* 0x002fea0003900000 */
[----:B------:R-:W1:Y:S02]  /*9e50*/  @!P1 SYNCS.PHASECHK.TRANS64 P1, [R16+URZ+0x26828], R13 ;  /* 0x0268280d100095a7 */ /* 0x000e64000802007f */
[----:B-1----:R-:W-:Y:S05]  /*9e60*/  @!P1 BRA `(.L_x_2234) ;  /* 0xfffffffc00f09947 */ /* 0x002fea000383ffff */
[----:B------:R-:W-:Y:S05]  /*9e70*/  BRA `(.L_x_2254) ;  /* 0xfffffff000b07947 */ /* 0x000fea000383ffff */
.L_x_2236:
[----:B------:R1:W1:Y:S02]  /*9e80*/  SYNCS.PHASECHK.TRANS64.TRYWAIT P0, [R3+URZ+0x26840], R0 ;  /* 0x02684000030075a7 */ /* 0x000264000800017f */
[----:B-1----:R-:W-:Y:S05]  /*9e90*/  @!P0 NANOSLEEP.SYNCS 0x989680 ;  /* 0x009896800000895d */ /* 0x002fea0003900000 */
[----:B------:R-:W1:Y:S02]  /*9ea0*/  @!P0 SYNCS.PHASECHK.TRANS64 P0, [R3+URZ+0x26840], R0 ;  /* 0x02684000030085a7 */ /* 0x000e64000800007f */
[----:B-1----:R-:W-:Y:S05]  /*9eb0*/  @!P0 BRA `(.L_x_2236) ;  /* 0xfffffffc00f08947 */ /* 0x002fea000383ffff */
[----:B------:R-:W-:Y:S05]  /*9ec0*/  BRA `(.L_x_2255) ;  /* 0xfffffff400807947 */ /* 0x000fea000383ffff */
.L_x_2238:
[----:B------:R-:W-:Y:S01]  /*9ed0*/  BSSY B1, `(.L_x_2256) ;  /* 0x0000006000017945 */ /* 0x000fe20003800000 */
[----:B------:R-:W-:-:S07]  /*9ee0*/  IMAD.MOV.U32 R15, RZ, RZ, -0x1 ;  /* 0xffffffffff0f7424 */ /* 0x000fce00078e00ff */
[----:B------:R-:W-:Y:S05]  /*9ef0*/  WARPSYNC.COLLECTIVE R15, `(.L_x_2257) ;  /* 0x000000000f0c7348 */ /* 0x000fea0003c00000 */
[----:B------:R-:W-:Y:S02]  /*9f00*/  ELECT P6, UR62, PT ;  /* 0x00000000003e782f */ /* 0x000fe400038c0000 */
[----:B------:R-:W-:Y:S01]  /*9f10*/  MOV R14, UR62 ;  /* 0x0000003e000e7c02 */ /* 0x000fe20008000f00 */
[----:B------:R-:W-:Y:S10]  /*9f20*/  ENDCOLLECTIVE ;  /* 0x000000000000791b */ /* 0x000ff40003800000 */
.L_x_2257:
[----:B------:R-:W-:Y:S05]  /*9f30*/  BSYNC B1 ;  /* 0x0000000000017941 */ /* 0x000fea0003800000 */
.L_x_2256:
[----:B------:R-:W-:Y:S05]  /*9f40*/  BRA `(.L_x_2258) ;  /* 0xfffffff800487947 */ /* 0x000fea000383ffff */
.L_x_2240:
[----:B-1----:R1:W2:Y:S02]  /*9f50*/  SYNCS.PHASECHK.TRANS64.TRYWAIT P0, [R6+URZ], R5 ;  /* 0x00000005060075a7 */ /* 0x0022a4000800017f */
[----:B--2---:R-:W-:Y:S05]  /*9f60*/  @!P0 NANOSLEEP.SYNCS 0x989680 ;  /* 0x009896800000895d */ /* 0x004fea0003900000 */
[----:B------:R-:W2:Y:S02]  /*9f70*/  @!P0 SYNCS.PHASECHK.TRANS64 P0, [R6+URZ], R5 ;  /* 0x00000005060085a7 */ /* 0x000ea4000800007f */
[----:B--2---:R-:W-:Y:S05]  /*9f80*/  @!P0 BRA `(.L_x_2240) ;  /* 0xfffffffc00f08947 */ /* 0x004fea000383ffff */
[----:B------:R-:W-:Y:S05]  /*9f90*/  BRA `(.L_x_2259) ;  /* 0xfffffff800887947 */ /* 0x000fea000383ffff */
.L_x_2241:
[----:B--2---:R2:W3:Y:S02]  /*9fa0*/  SYNCS.PHASECHK.TRANS64.TRYWAIT P0, [R3+URZ], R2 ;  /* 0x00000002030075a7 */ /* 0x0044e4000800017f */
[----:B---3--:R-:W-:Y:S05]  /*9fb0*/  @!P0 NANOSLEEP.SYNCS 0x989680 ;  /* 0x009896800000895d */ /* 0x008fea0003900000 */
[----:B------:R-:W3:Y:S02]  /*9fc0*/  @!P0 SYNCS.PHASECHK.TRANS64 P0, [R3+URZ], R2 ;  /* 0x00000002030085a7 */ /* 0x000ee4000800007f */
[----:B---3--:R-:W-:Y:S05]  /*9fd0*/  @!P0 BRA `(.L_x_2241) ;  /* 0xfffffffc00f08947 */ /* 0x008fea000383ffff */
[----:B------:R-:W-:Y:S05]  /*9fe0*/  BRA `(.L_x_2260) ;  /* 0xfffffff8007c7947 */ /* 0x000fea000383ffff */
.L_x_2243:
[----:B--2---:R2:W3:Y:S02]  /*9ff0*/  SYNCS.PHASECHK.TRANS64.TRYWAIT P0, [R0+URZ], R5 ;  /* 0x00000005000075a7 */ /* 0x0044e4000800017f */
[----:B---3--:R-:W-:Y:S05]  /*a000*/  @!P0 NANOSLEEP.SYNCS 0x989680 ;  /* 0x009896800000895d */ /* 0x008fea0003900000 */
[----:B------:R-:W3:Y:S02]  /*a010*/  @!P0 SYNCS.PHASECHK.TRANS64 P0, [R0+URZ], R5 ;  /* 0x00000005000085a7 */ /* 0x000ee4000800007f */
[----:B---3--:R-:W-:Y:S05]  /*a020*/  @!P0 BRA `(.L_x_2243) ;  /* 0xfffffffc00f08947 */ /* 0x008fea000383ffff */
[----:B------:R-:W-:Y:S05]  /*a030*/  BRA `(.L_x_2261) ;  /* 0xfffffff800807947 */ /* 0x000fea000383ffff */
.L_x_2262:
        /* <DEDUP_REMOVED lines=12> */
.L_x_6569:


//--------------------- .text._ZN7cutlass13device_kernelIN5flash11enable_sm90INS1_16FlashAttnBwdSm90INS1_25CollectiveMainloopBwdSm90ILi2ELi2ELi2EN4cute5tupleIJNS5_1CILi1EEES8_S8_EEENS6_IJNS7_ILi64EEENS7_ILi128EEENS7_ILi96EEEEEENS_6half_tEfNS_4arch4Sm90ELb1ELb0ELb1ELb0ELb1ELb1ELb0ELb0ELi2ELi1ELi2ELi1ELb1EEENS1_21CollectiveEpilogueBwdISD_SE_SG_Li256ELb0ELb0ELi1EEENS1_25SingleTileBwdLPTSchedulerILb0ELi128ELb1EEEEEEEEEvNT_6ParamsE --------------------------
	.section	.text._ZN7cutlass13device_kernelIN5flash11enable_sm90INS1_16FlashAttnBwdSm90INS1_25CollectiveMainloopBwdSm90ILi2ELi2ELi2EN4cute5tupleIJNS5_1CILi1EEES8_S8_EEENS6_IJNS7_ILi64EEENS7_ILi128EEENS7_ILi96EEEEEENS_6half_tEfNS_4arch4Sm90ELb1ELb0ELb1ELb0ELb1ELb1ELb0ELb0ELi2ELi1ELi2ELi1ELb1EEENS1_21CollectiveEpilogueBwdISD_SE_SG_Li256ELb0ELb0ELi1EEENS1_25SingleTileBwdLPTSchedulerILb0ELi128ELb1EEEEEEEEEvNT_6ParamsE,"ax",@progbits
	.align	128
.text._ZN7cutlass13device_kernelIN5flash11enable_sm90INS1_16FlashAttnBwdSm90INS1_25CollectiveMainloopBwdSm90ILi2ELi2ELi2EN4cute5tupleIJNS5_1CILi1EEES8_S8_EEENS6_IJNS7_ILi64EEENS7_ILi128EEENS7_ILi96EEEEEENS_6half_tEfNS_4arch4Sm90ELb1ELb0ELb1ELb0ELb1ELb1ELb0ELb0ELi2ELi1ELi2ELi1ELb1EEENS1_21CollectiveEpilogueBwdISD_SE_SG_Li256ELb0ELb0ELi1EEENS1_25SingleTileBwdLPTSchedulerILb0ELi128ELb1EEEEEEEEEvNT_6ParamsE:
        .type           _ZN7cutlass13device_kernelIN5flash11enable_sm90INS1_16FlashAttnBwdSm90INS1_25CollectiveMainloopBwdSm90ILi2ELi2ELi2EN4cute5tupleIJNS5_1CILi1EEES8_S8_EEENS6_IJNS7_ILi64EEENS7_ILi128EEENS7_ILi96EEEEEENS_6half_tEfNS_4arch4Sm90ELb1ELb0ELb1ELb0ELb1ELb1ELb0ELb0ELi2ELi1ELi2ELi1ELb1EEENS1_21CollectiveEpilogueBwdISD_SE_SG_Li256ELb0ELb0ELi1EEENS1_25SingleTileBwdLPTSchedulerILb0ELi128ELb1EEEEEEEEEvNT_6ParamsE,@function
        .size           _ZN7cutlass13device_kernelIN5flash11enable_sm90INS1_16FlashAttnBwdSm90INS1_25CollectiveMainloopBwdSm90ILi2ELi2ELi2EN4cute5tupleIJNS5_1CILi1EEES8_S8_EEENS6_IJNS7_ILi64EEENS7_ILi128EEENS7_ILi96EEEEEENS_6half_tEfNS_4arch4Sm90ELb1ELb0ELb1ELb0ELb1ELb1ELb0ELb0ELi2ELi1ELi2ELi1ELb1EEENS1_21CollectiveEpilogueBwdISD_SE_SG_Li256ELb0ELb0ELi1EEENS1_25SingleTileBwdLPTSchedulerILb0ELi128ELb1EEEEEEEEEvNT_6ParamsE,(.L_x_6570 - _ZN7cutlass13device_kernelIN5flash11enable_sm90INS1_16FlashAttnBwdSm90INS1_25CollectiveMainloopBwdSm90ILi2ELi2ELi2EN4cute5tupleIJNS5_1CILi1EEES8_S8_EEENS6_IJNS7_ILi64EEENS7_ILi128EEENS7_ILi96EEEEEENS_6half_tEfNS_4arch4Sm90ELb1ELb0ELb1ELb0ELb1ELb1ELb0ELb0ELi2ELi1ELi2ELi1ELb1EEENS1_21CollectiveEpilogueBwdISD_SE_SG_Li256ELb0ELb0ELi1EEENS1_25SingleTileBwdLPTSchedulerILb0ELi128ELb1EEEEEEEEEvNT_6ParamsE)
        .other          _ZN7cutlass13device_kernelIN5flash11enable_sm90INS1_16FlashAttnBwdSm90INS1_25CollectiveMainloopBwdSm90ILi2ELi2ELi2EN4cute5tupleIJNS5_1CILi1EEES8_S8_EEENS6_IJNS7_ILi64EEENS7_ILi128EEENS7_ILi96EEEEEENS_6half_tEfNS_4arch4Sm90ELb1ELb0ELb1ELb0ELb1ELb1ELb0ELb0ELi2ELi1ELi2ELi1ELb1EEENS1_21CollectiveEpilogueBwdISD_SE_SG_Li256ELb0ELb0ELi1EEENS1_25SingleTileBwdLPTSchedulerILb0ELi128ELb1EEEEEEEEEvNT_6ParamsE,@"STO_CUDA_ENTRY STV_DEFAULT"
_ZN7cutlass13device_kernelIN5flash11enable_sm90INS1_16FlashAttnBwdSm90INS1_25CollectiveMainloopBwdSm90ILi2ELi2ELi2EN4cute5tupleIJNS5_1CILi1EEES8_S8_EEENS6_IJNS7_ILi64EEENS7_ILi128EEENS7_ILi96EEEEEENS_6half_tEfNS_4arch4Sm90ELb1ELb0ELb1ELb0ELb1ELb1ELb0ELb0ELi2ELi1ELi2ELi1ELb1EEENS1_21CollectiveEpilogueBwdISD_SE_SG_Li256ELb0ELb0ELi1EEENS1_25SingleTileBwdLPTSchedulerILb0ELi128ELb1EEEEEEEEEvNT_6ParamsE:
        /* <DEDUP_REMOVED lines=30> */
.L_x_2264:
[----:B------:R-:W-:Y:S05]  /*01e0*/  BSYNC B0 ;  /* 0x0000000000007941 */ /* 0x000fea0003800000 */
.L_x_2263:
        /* <DEDUP_REMOVED lines=37> */
.L_x_2265:
        /* <DEDUP_REMOVED lines=22> */
.L_x_2266:
[----:B------:R-:W-:Y:S01]  /*05a0*/  PLOP3.LUT P0, PT, PT, PT, UP0, 0x80, 0x0 ;  /* 0x000000000000781c */ /* 0x000fe20003f0f008 */
[----:B------:R-:W-:Y:S01]  /*05b0*/  NOP ;  /* 0x0000000000007918 */ /* 0x000fe20000000000 */
[----:B------:R-:W-:Y:S01]  /*05c0*/  ULDC.64 UR46, c[0x0][0x208] ;  /* 0x00008200002e7ab9 */ /* 0x000fe20000000a00 */
[----:B-12-4-:R-:W-:Y:S10]  /*05d0*/  BAR.SYNC.DEFER_BLOCKING 0x0 ;  /* 0x0000000000007b1d */ /* 0x016ff40000010000 */
[----:B------:R-:W-:Y:S05]  /*05e0*/  @!P0 BRA `(.L_x_2267) ;  /* 0x0000005c00a48947 */ /* 0x000fea0003800000 */
.L_x_2268:
        /* <DEDUP_REMOVED lines=32> */
.L_x_2269:
[----:B------:R-:W-:Y:S01]  /*07f0*/  ULDC UR7, c[0x0][0xb44] ;  /* 0x0002d10000077ab9 */ /* 0x000fe20000000800 */
[----:B------:R-:W-:Y:S01]  /*0800*/  UMOV UR37, UR10 ;  /* 0x0000000a00257c82 */ /* 0x000fe20008000000 */
[----:B------:R-:W-:-:S11]  /*0810*/  UISETP.NE.AND UP0, UPT, UR7, 0x1, UPT ;  /* 0x000000010700788c */ /* 0x000fd6000bf05270 */
[----:B------:R-:W-:Y:S02]  /*0820*/  @UP0 ULDC.64 UR8, c[0x0][0xb48] ;  /* 0x0002d20000080ab9 */ /* 0x000fe40000000a00 */
[----:B------:R-:W-:-:S04]  /*0830*/  UIMAD.WIDE.U32 UR4, UR10, UR8, URZ ;  /* 0x000000080a0472a5 */ /* 0x000fc8000f8e003f */
[----:B------:R-:W-:-:S04]  /*0840*/  @UP0 USHF.R.U32.HI UR37, URZ, UR9, UR5 ;  /* 0x000000093f250299 */ /* 0x000fc80008011605 */
[----:B------:R-:W-:-:S12]  /*0850*/  UIMAD UR4, UR37, UR7, URZ ;  /* 0x00000007250472a4 */ /* 0x000fd8000f8e023f */
.L_x_2270:
[----:B------:R-:W-:Y:S01]  /*0860*/  ULDC UR43, c[0x0][0xb38] ;  /* 0x0002ce00002b7ab9 */ /* 0x000fe20000000800 */
[----:B------:R-:W-:Y:S02]  /*0870*/  UIADD3 UR4, UR10, -UR4, URZ ;  /* 0x800000040a047290 */ /* 0x000fe4000fffe03f */
[----:B------:R-:W-:Y:S01]  /*0880*/  UISETP.NE.AND UP0, UPT, UR43, 0x1, UPT ;  /* 0x000000012b00788c */ /* 0x000fe2000bf05270 */
[----:B------:R-:W-:Y:S01]  /*0890*/  ULDC UR5, c[0x0][0xb44] ;  /* 0x0002d10000057ab9 */ /* 0x000fe20000000800 */
[----:B------:R-:W-:Y:S02]  /*08a0*/  ULOP3.LUT UR40, URZ, UR37, URZ, 0x33, !UPT ;  /* 0x000000253f287292 */ /* 0x000fe4000f8e333f */
[----:B------:R-:W-:-:S07]  /*08b0*/  UIMAD UR6, UR6, UR5, UR4 ;  /* 0x00000005060672a4 */ /* 0x000fce000f8e0204 */
[----:B------:R-:W-:Y:S01]  /*08c0*/  @UP0 ULDC UR4, c[0x0][0xb3c] ;  /* 0x0002cf0000040ab9 */ /* 0x000fe20000000800 */
[----:B------:R-:W-:Y:S01]  /*08d0*/  @UP0 ULDC UR7, c[0x0][0xb40] ;  /* 0x0002d00000070ab9 */ /* 0x000fe20000000800 */
[----:B------:R-:W-:Y:S02]  /*08e0*/  UIMAD.WIDE.U32 UR4, UR6, UR4, URZ ;  /* 0x00000004060472a5 */ /* 0x000fe4000f8e003f */
[----:B------:R-:W-:Y:S02]  /*08f0*/  UMOV UR44, UR6 ;  /* 0x00000006002c7c82 */ /* 0x000fe40008000000 */
[----:B------:R-:W-:-:S03]  /*0900*/  @UP0 USHF.R.U32.HI UR44, URZ, UR7, UR5 ;  /* 0x000000073f2c0299 */ /* 0x000fc60008011605 */
[----:B------:R-:W-:Y:S01]  /*0910*/  ULDC UR5, c[0x0][0xb2c] ;  /* 0x0002cb0000057ab9 */ /* 0x000fe20000000800 */
[----:B------:R-:W-:Y:S02]  /*0920*/  UIADD3 UR4, -UR44, URZ, URZ ;  /* 0x0000003f2c047290 */ /* 0x000fe4000fffe13f */
[----:B------:R-:W-:Y:S01]  /*0930*/  ISETP.LE.AND P0, PT, RZ, UR44, PT ;  /* 0x0000002cff007c0c */ /* 0x000fe2000bf03270 */
[----:B------:R-:W-:Y:S02]  /*0940*/  UIADD3 UR40, UR40, UR5, URZ ;  /* 0x0000000528287290 */ /* 0x000fe4000fffe03f */
[----:B------:R-:W-:-:S10]  /*0950*/  UIMAD UR43, UR43, UR4, UR6 ;  /* 0x000000042b2b72a4 */ /* 0x000fd4000f8e0206 */
        /* <DEDUP_REMOVED lines=88> */
.L_x_2273:
        /* <DEDUP_REMOVED lines=15> */
.L_x_2272:
        /* <DEDUP_REMOVED lines=22> */
.L_x_2275:
        /* <DEDUP_REMOVED lines=15> */
.L_x_2274:
[----:B------:R-:W-:Y:S01]  /*1220*/  SHF.R.S32.HI R19, RZ, 0x1f, R18 ;  /* 0x0000001fff137819 */ /* 0x000fe20000011412 */
[----:B------:R-:W-:-:S03]  /*1230*/  UMOV UR4, 0xffffffff ;  /* 0xffffffff00047882 */ /* 0x000fc60000000000 */
[----:B------:R-:W-:-:S04]  /*1240*/  LEA.HI R0, R19, R18, RZ, 0x7 ;  /* 0x0000001213007211 */ /* 0x000fc800078f38ff */
[----:B------:R-:W-:Y:S01]  /*1250*/  SHF.R.S32.HI R17, RZ, 0x7, R0 ;  /* 0x00000007ff117819 */ /* 0x000fe20000011400 */
[----:B------:R-:W-:Y:S06]  /*1260*/  BRA.DIV UR4, `(.L_x_2276) ;  /* 0x0000009204a87947 */ /* 0x000fec000b800000 */
[----:B------:R1:W2:Y:S02]  /*1270*/  SHFL.IDX PT, R14, R17, RZ, 0x1f ;  /* 0x00001fff110e7589 */ /* 0x0002a400000e0000 */
.L_x_2381:
        /* <DEDUP_REMOVED lines=15> */
.L_x_2277:
        /* <DEDUP_REMOVED lines=19> */
.L_x_2279:
        /* <DEDUP_REMOVED lines=124> */
.L_x_2290:
[----:B------:R-:W-:-:S06]  /*1c60*/  UISETP.NE.AND UP0, UPT, UR11, 0x3, UPT ;  /* 0x000000030b00788c */ /* 0x000fcc000bf05270 */
[----:B------:R-:W-:-:S13]  /*1c70*/  PLOP3.LUT P0, PT, PT, PT, UP0, 0x80, 0x0 ;  /* 0x000000000000781c */ /* 0x000fda0003f0f008 */
[----:B-1----:R-:W-:Y:S05]  /*1c80*/  @!P0 BRA `(.L_x_2280) ;  /* 0x0000000000048947 */ /* 0x002fea0003800000 */
[----:B------:R-:W-:Y:S01]  /*1c90*/  BPT.TRAP 0x1 ;  /* 0x000000040000795c */ /* 0x000fe20000300000 */
.L_x_2280:
[----:B------:R-:W-:Y:S01]  /*1ca0*/  R2UR UR8, R235 ;  /* 0x00000000eb0872ca */ /* 0x000fe200000e0000 */
[----:B------:R-:W-:-:S05]  /*1cb0*/  IMAD.U32 R120, RZ, RZ, UR10 ;  /* 0x0000000aff787e24 */ /* 0x000fca000f8e00ff */
[----:B------:R-:W-:-:S07]  /*1cc0*/  SHF.L.U32 R120, R120, 0x1f, RZ ;  /* 0x0000001f78787819 */ /* 0x000fce00000006ff */
[----:B------:R-:W-:-:S09]  /*1cd0*/  ULEA UR8, UR4, UR8, 0x3 ;  /* 0x0000000804087291 */ /* 0x000fd2000f8e183f */
[----:B------:R1:W2:Y:S01]  /*1ce0*/  SYNCS.PHASECHK.TRANS64.TRYWAIT P1, [UR8+0x26810], R120 ;  /* 0x02681078ff0075a7 */ /* 0x0002a20008020148 */
[----:B------:R-:W-:Y:S05]  /*1cf0*/  @!P0 BRA `(.L_x_2281) ;  /* 0x0000000000048947 */ /* 0x000fea0003800000 */
[----:B------:R-:W-:Y:S01]  /*1d00*/  BPT.TRAP 0x1 ;  /* 0x000000040000795c */ /* 0x000fe20000300000 */
.L_x_2281:
[----:B--2---:R-:W-:Y:S05]  /*1d10*/  @P1 BRA `(.L_x_2282) ;  /* 0x0000000000081947 */ /* 0x004fea0003800000 */
[----:B------:R-:W2:Y:S02]  /*1d20*/  SYNCS.PHASECHK.TRANS64.TRYWAIT P1, [UR8+0x26810], R120 ;  /* 0x02681078ff0075a7 */ /* 0x000ea40008020148 */
[----:B--2---:R-:W-:Y:S05]  /*1d30*/  @!P1 BRA `(.L_x_2283) ;  /* 0x0000008800289947 */ /* 0x004fea0003800000 */
.L_x_2282:
        /* <DEDUP_REMOVED lines=66> */
.L_x_2284:
[----:B------:R1:W1:Y:S01]  /*2160*/  SYNCS.PHASECHK.TRANS64.TRYWAIT P1, [UR8+0x26830], R120 ;  /* 0x02683078ff0075a7 */ /* 0x0002620008020148 */
[----:B------:R-:W-:Y:S05]  /*2170*/  @!P0 BRA `(.L_x_2285) ;  /* 0x0000000000048947 */ /* 0x000fea0003800000 */
[----:B------:R-:W-:Y:S01]  /*2180*/  BPT.TRAP 0x1 ;  /* 0x000000040000795c */ /* 0x000fe20000300000 */
.L_x_2285:
        /* <DEDUP_REMOVED lines=50> */
.L_x_2286:
        /* <DEDUP_REMOVED lines=555> */
.L_x_2288:
        /* <DEDUP_REMOVED lines=11> */
[----:B------:R-:W-:Y:S01]  /*4810*/  UIADD3 UR14, UR9, 0x40, URZ ;  /* 0x00000040090e7890 */ /* 0x000fe2000fffe03f */
[----:B------:R-:W-:Y:S01]  /*4820*/  UMOV UR15, 0x80000020 ;  /* 0x80000020000f7882 */ /* 0x000fe20000000000 */
[----:B-1----:R-:W-:-:S05]  /*4830*/  SHF.R.U32.HI R4, RZ, 0x7, R4 ;  /* 0x00000007ff047819 */ /* 0x002fca0000011604 */
[C---:B------:R-:W-:Y:S02]  /*4840*/  VIADD R5, R4.reuse, 0x9 ;  /* 0x0000000904057836 */ /* 0x040fe40000000000 */
[----:B------:R-:W-:Y:S01]  /*4850*/  VIADD R4, R4, 0xc ;  /* 0x0000000c04047836 */ /* 0x000fe20000000000 */
[----:B------:R-:W-:Y:S02]  /*4860*/  WARPGROUP.DEPBAR.LE gsb0, 0x0 ;  /* 0x00008000000079c5 */ /* 0x000fe40000010000 */
[----:B------:R-:W-:-:S06]  /*4870*/  WARPGROUP.ARRIVE ;  /* 0x00000000000079c5 */ /* 0x000fcc0000000000 */
[----:B------:R-:W-:Y:S01]  /*4880*/  HGMMA.64x96x16.F32 R24, R156, gdesc[UR12].tnspB, R24, gsb0 ;  /* 0x4160000c9c187df0 */ /* 0x000fe20008000818 */
[----:B------:R-:W-:Y:S01]  /*4890*/  UIADD3 UR14, UR9, 0x80, URZ ;  /* 0x00000080090e7890 */ /* 0x000fe2000fffe03f */
        /* <DEDUP_REMOVED lines=26> */
.L_x_2289:
        /* <DEDUP_REMOVED lines=62> */
.L_x_2271:
        /* <DEDUP_REMOVED lines=23> */
.L_x_2292:
        /* <DEDUP_REMOVED lines=20> */
.L_x_2293:
        /* <DEDUP_REMOVED lines=18> */
.L_x_2294:
        /* <DEDUP_REMOVED lines=18> */
.L_x_2295:
        /* <DEDUP_REMOVED lines=110> */
[----:B------:R-:W-:Y:S01]  /*59f0*/  ULOP3.LUT UR4, URZ, UR37, URZ, 0x33, !UPT ;  /* 0x000000253f047292 */ /* 0x000fe2000f8e333f */
[----:B------:R-:W-:Y:S01]  /*5a00*/  ULDC UR5, c[0x0][0xb2c] ;  /* 0x0002cb0000057ab9 */ /* 0x000fe20000000800 */
[----:B------:R-:W-:Y:S02]  /*5a10*/  ULDC.64 UR6, c[0x0][0x198] ;  /* 0x0000660000067ab9 */ /* 0x000fe40000000a00 */
[----:B------:R-:W-:Y:S02]  /*5a20*/  UIADD3 UR42, UR4, UR5, URZ ;  /* 0x00000005042a7290 */ /* 0x000fe4000fffe03f */
[----:B------:R-:W-:Y:S02]  /*5a30*/  UIADD3 UR4, UP0, UR6, 0x770, URZ ;  /* 0x0000077006047890 */ /* 0x000fe4000ff1e03f */
[----:B------:R-:W-:Y:S02]  /*5a40*/  UIADD3 UR40, UR39, 0x6000, URZ ;  /* 0x0000600027287890 */ /* 0x000fe4000fffe03f */
[----:B------:R-:W-:-:S02]  /*5a50*/  UIADD3.X UR5, URZ, UR7, URZ, UP0, !UPT ;  /* 0x000000073f057290 */ /* 0x000fc400087fe43f */
[----:B------:R-:W-:Y:S02]  /*5a60*/  UIADD3 UR6, UP0, UR6, 0x670, URZ ;  /* 0x0000067006067890 */ /* 0x000fe4000ff1e03f */
[----:B------:R-:W-:Y:S02]  /*5a70*/  USHF.L.U32 UR42, UR42, 0x7, URZ ;  /* 0x000000072a2a7899 */ /* 0x000fe4000800063f */
[----:B------:R-:W-:Y:S02]  /*5a80*/  UIADD3 UR32, UR39, 0x8000, URZ ;  /* 0x0000800027207890 */ /* 0x000fe4000fffe03f */
[----:B------:R-:W-:Y:S02]  /*5a90*/  UIADD3 UR24, UR39, 0xa000, URZ ;  /* 0x0000a00027187890 */ /* 0x000fe4000fffe03f */
[----:B------:R-:W-:Y:S02]  /*5aa0*/  UIADD3.X UR7, URZ, UR7, URZ, UP0, !UPT ;  /* 0x000000073f077290 */ /* 0x000fe400087fe43f */
[----:B------:R-:W-:-:S02]  /*5ab0*/  UIADD3 UR16, UR39, 0x2000, URZ ;  /* 0x0000200027107890 */ /* 0x000fc4000fffe03f */
        /* <DEDUP_REMOVED lines=9> */
[----:B------:R-:W-:Y:S01]  /*5b50*/  UMOV UR26, UR42 ;  /* 0x0000002a001a7c82 */ /* 0x000fe20008000000 */
[----:B------:R1:W-:Y:S01]  /*5b60*/  UTMASTG.4D [UR40], [UR4] ;  /* 0x00000028040073b5 */ /* 0x0003e20008018000 */
        /* <DEDUP_REMOVED lines=9> */
[----:B------:R3:W-:Y:S01]  /*5c00*/  UTMASTG.4D [UR24], [UR4] ;  /* 0x00000018040073b5 */ /* 0x0007e20008018000 */
[----:B-1----:R-:W-:-:S02]  /*5c10*/  UMOV UR40, UR39 ;  /* 0x0000002700287c82 */ /* 0x002fc40008000000 */
[----:B------:R3:W-:Y:S01]  /*5c20*/  UTMASTG.4D [UR40], [UR6] ;  /* 0x00000028060073b5 */ /* 0x0007e20008018000 */
[----:B------:R3:W-:Y:S01]  /*5c30*/  UTMASTG.4D [UR16], [UR6] ;  /* 0x00000010060073b5 */ /* 0x0007e20008018000 */
[----:B------:R3:W-:Y:S02]  /*5c40*/  UTMASTG.4D [UR8], [UR6] ;  /* 0x00000008060073b5 */ /* 0x0007e40008018000 */
[----:B---3--:R0:W-:Y:S02]  /*5c50*/  UTMACMDFLUSH ;  /* 0x00000000000079b7 */ /* 0x0081e40000000000 */
.L_x_2297:
[----:B------:R-:W-:Y:S05]  /*5c60*/  BSYNC B0 ;  /* 0x0000000000007941 */ /* 0x000fea0003800000 */
.L_x_2296:
[----:B------:R-:W-:-:S04]  /*5c70*/  DEPBAR.LE SB0, 0x0 ;  /* 0x000080000000791a */ /* 0x000fc80000000000 */
[----:B------:R-:W-:Y:S05]  /*5c80*/  EXIT ;  /* 0x000000000000794d */ /* 0x000fea0003800000 */
.L_x_2291:
[----:B-1----:R-:W1:Y:S01]  /*5c90*/  S2R R0, SR_TID.X ;  /* 0x0000000000007919 */ /* 0x002e620000002100 */
[----:B------:R-:W2:Y:S01]  /*5ca0*/  LDC.64 R4, c[0x0][0x820] ;  /* 0x00020800ff047b82 */ /* 0x000ea20000000a00 */
[----:B------:R-:W-:Y:S01]  /*5cb0*/  USHF.R.S32.HI UR5, URZ, 0x1f, UR43 ;  /* 0x0000001f3f057899 */ /* 0x000fe2000801142b */
[----:B------:R-:W-:Y:S01]  /*5cc0*/  BSSY B0, `(.L_x_2298) ;  /* 0x000003a000007945 */ /* 0x000fe20003800000 */
[----:B------:R-:W-:Y:S02]  /*5cd0*/  ULOP3.LUT UR37, URZ, UR37, URZ, 0x33, !UPT ;  /* 0x000000253f257292 */ /* 0x000fe4000f8e333f */
[----:B------:R-:W-:-:S03]  /*5ce0*/  USHF.R.S32.HI UR8, URZ, 0x1f, UR44 ;  /* 0x0000001f3f087899 */ /* 0x000fc6000801142c */
[----:B------:R-:W3:Y:S08]  /*5cf0*/  LDC.64 R10, c[0x0][0x850] ;  /* 0x00021400ff0a7b82 */ /* 0x000ef00000000a00 */
[----:B------:R-:W4:Y:S08]  /*5d00*/  LDC R9, c[0x0][0xb2c] ;  /* 0x0002cb00ff097b82 */ /* 0x000f300000000800 */
[----:B------:R-:W5:Y:S01]  /*5d10*/  LDC R8, c[0x0][0x808] ;  /* 0x00020200ff087b82 */ /* 0x000f620000000800 */
[----:B-1----:R-:W-:-:S07]  /*5d20*/  VIADD R3, R0, 0xffffff80 ;  /* 0xffffff8000037836 */ /* 0x002fce0000000000 */
[----:B------:R-:W1:Y:S01]  /*5d30*/  LDC.64 R14, c[0x0][0x858] ;  /* 0x00021600ff0e7b82 */ /* 0x000e620000000a00 */
[----:B------:R-:W-:-:S04]  /*5d40*/  SHF.R.S32.HI R2, RZ, 0x1f, R3 ;  /* 0x0000001fff027819 */ /* 0x000fc80000011403 */
[----:B------:R-:W-:-:S03]  /*5d50*/  LEA.HI R2, R2, R3, RZ, 0x2 ;  /* 0x0000000302027211 */ /* 0x000fc600078f10ff */
[----:B------:R-:W1:Y:S01]  /*5d60*/  LDC.64 R16, c[0x0][0x828] ;  /* 0x00020a00ff107b82 */ /* 0x000e620000000a00 */
[----:B----4-:R-:W-:Y:S01]  /*5d70*/  VIADD R19, R9, UR37 ;  /* 0x0000002509137c36 */ /* 0x010fe20008000000 */
[----:B------:R-:W-:Y:S02]  /*5d80*/  LOP3.LUT R0, R2, 0x1ffffffc, RZ, 0xc0, !PT ;  /* 0x1ffffffc02007812 */ /* 0x000fe400078ec0ff */
[----:B------:R-:W-:-:S03]  /*5d90*/  SHF.R.S32.HI R2, RZ, 0x2, R2 ;  /* 0x00000002ff027819 */ /* 0x000fc60000011402 */
[----:B------:R-:W-:-:S04]  /*5da0*/  IMAD.IADD R0, R3, 0x1, -R0 ;  /* 0x0000000103007824 */ /* 0x000fc800078e0a00 */
[----:B------:R-:W-:Y:S02]  /*5db0*/  IMAD.SHL.U32 R6, R0, 0x8, RZ ;  /* 0x0000000800067824 */ /* 0x000fe400078e00ff */
[----:B--2---:R-:W-:Y:S02]  /*5dc0*/  IMAD R0, R4, UR5, RZ ;  /* 0x0000000504007c24 */ /* 0x004fe4000f8e02ff */
[----:B------:R-:W-:Y:S01]  /*5dd0*/  VIADD R18, R6, 0x40 ;  /* 0x0000004006127836 */ /* 0x000fe20000000000 */
[----:B------:R-:W-:Y:S01]  /*5de0*/  SHF.R.S32.HI R7, RZ, 0x1f, R6 ;  /* 0x0000001fff077819 */ /* 0x000fe20000011406 */
[----:B------:R-:W-:Y:S02]  /*5df0*/  IMAD R3, R5, UR43, R0 ;  /* 0x0000002b05037c24 */ /* 0x000fe4000f8e0200 */
[----:B---3--:R-:W-:Y:S02]  /*5e00*/  IMAD R0, R10, UR5, RZ ;  /* 0x000000050a007c24 */ /* 0x008fe4000f8e02ff */
[----:B------:R-:W-:-:S04]  /*5e10*/  IMAD.WIDE.U32 R4, R4, UR43, R6 ;  /* 0x0000002b04047c25 */ /* 0x000fc8000f8e0006 */
[----:B------:R-:W-:Y:S02]  /*5e20*/  IMAD.IADD R5, R5, 0x1, R3 ;  /* 0x0000000105057824 */ /* 0x000fe400078e0203 */
[----:B------:R-:W-:Y:S02]  /*5e30*/  IMAD R3, R11, UR43, R0 ;  /* 0x0000002b0b037c24 */ /* 0x000fe4000f8e0200 */
[----:B-----5:R-:W-:Y:S02]  /*5e40*/  IMAD R11, R19, -0x80, R8 ;  /* 0xffffff80130b7824 */ /* 0x020fe400078e0208 */
[----:B------:R-:W-:Y:S02]  /*5e50*/  VIADD R0, R2, 0x40 ;  /* 0x0000004002007836 */ /* 0x000fe40000000000 */
[----:B------:R-:W-:Y:S01]  /*5e60*/  IMAD.WIDE.U32 R8, R10, UR43, R6 ;  /* 0x0000002b0a087c25 */ /* 0x000fe2000f8e0006 */
[-C--:B------:R-:W-:Y:S02]  /*5e70*/  ISETP.GE.AND P1, PT, R2, R11.reuse, PT ;  /* 0x0000000b0200720c */ /* 0x080fe40003f26270 */
[----:B------:R-:W-:Y:S01]  /*5e80*/  ISETP.GE.AND P0, PT, R0, R11, PT ;  /* 0x0000000b0000720c */ /* 0x000fe20003f06270 */
[----:B-1----:R-:W-:-:S02]  /*5e90*/  IMAD R0, R14, UR8, RZ ;  /* 0x000000080e007c24 */ /* 0x002fc4000f8e02ff */
[----:B------:R-:W-:Y:S01]  /*5ea0*/  IMAD.IADD R9, R9, 0x1, R3 ;  /* 0x0000000109097824 */ /* 0x000fe200078e0203 */
[----:B------:R-:W-:Y:S01]  /*5eb0*/  SHF.R.S32.HI R3, RZ, 0x1f, R2 ;  /* 0x0000001fff037819 */ /* 0x000fe20000011402 */
[C---:B------:R-:W-:Y:S02]  /*5ec0*/  IMAD R10, R16.reuse, UR8, RZ ;  /* 0x00000008100a7c24 */ /* 0x040fe4000f8e02ff */
[----:B------:R-:W-:-:S04]  /*5ed0*/  IMAD.WIDE.U32 R12, R16, UR44, R4 ;  /* 0x0000002c100c7c25 */ /* 0x000fc8000f8e0004 */
[----:B------:R-:W-:Y:S02]  /*5ee0*/  IMAD R5, R15, UR44, R0 ;  /* 0x0000002c0f057c24 */ /* 0x000fe4000f8e0200 */
[----:B------:R-:W-:-:S04]  /*5ef0*/  IMAD.WIDE.U32 R14, R14, UR44, R8 ;  /* 0x0000002c0e0e7c25 */ /* 0x000fc8000f8e0008 */
[----:B------:R-:W-:Y:S02]  /*5f00*/  IMAD R17, R17, UR44, R10 ;  /* 0x0000002c11117c24 */ /* 0x000fe4000f8e020a */
[----:B------:R-:W-:Y:S02]  /*5f10*/  IMAD.IADD R9, R15, 0x1, R5 ;  /* 0x000000010f097824 */ /* 0x000fe400078e0205 */
[----:B------:R-:W-:-:S04]  /*5f20*/  IMAD.WIDE R10, R19, 0x80, R2 ;  /* 0x00000080130a7825 */ /* 0x000fc800078e0202 */
[----:B------:R-:W-:Y:S02]  /*5f30*/  VIADD R16, R6, 0x20 ;  /* 0x0000002006107836 */ /* 0x000fe40000000000 */
        /* <DEDUP_REMOVED lines=18> */
.L_x_2299:
[----:B------:R-:W-:Y:S05]  /*6060*/  BSYNC B0 ;  /* 0x0000000000007941 */ /* 0x000fea0003800000 */
.L_x_2298:
        /* <DEDUP_REMOVED lines=21> */
.L_x_2301:
[----:B------:R-:W-:Y:S05]  /*61c0*/  BSYNC B0 ;  /* 0x0000000000007941 */ /* 0x000fea0003800000 */
.L_x_2300:
        /* <DEDUP_REMOVED lines=18> */
.L_x_2303:
[----:B------:R-:W-:Y:S05]  /*62f0*/  BSYNC B0 ;  /* 0x0000000000007941 */ /* 0x000fea0003800000 */
.L_x_2302:
        /* <DEDUP_REMOVED lines=22> */
.L_x_2305:
[----:B------:R-:W-:Y:S05]  /*6460*/  BSYNC B0 ;  /* 0x0000000000007941 */ /* 0x000fea0003800000 */
.L_x_2304:
[----:B------:R-:W-:Y:S05]  /*6470*/  EXIT ;  /* 0x000000000000794d */ /* 0x000fea0003800000 */
.L_x_2267:
        /* <DEDUP_REMOVED lines=30> */
.L_x_2309:
[----:B------:R-:W-:Y:S01]  /*6660*/  ULDC UR9, c[0x0][0xb44] ;  /* 0x0002d10000097ab9 */ /* 0x000fe20000000800 */
[----:B------:R-:W-:Y:S01]  /*6670*/  UMOV UR7, UR8 ;  /* 0x0000000800077c82 */ /* 0x000fe20008000000 */
[----:B------:R-:W-:-:S11]  /*6680*/  UISETP.NE.AND UP0, UPT, UR9, 0x1, UPT ;  /* 0x000000010900788c */ /* 0x000fd6000bf05270 */
[----:B------:R-:W-:Y:S02]  /*6690*/  @UP0 ULDC.64 UR10, c[0x0][0xb48] ;  /* 0x0002d200000a0ab9 */ /* 0x000fe40000000a00 */
[----:B------:R-:W-:-:S04]  /*66a0*/  UIMAD.WIDE.U32 UR4, UR8, UR10, URZ ;  /* 0x0000000a080472a5 */ /* 0x000fc8000f8e003f */
[----:B------:R-:W-:-:S04]  /*66b0*/  @UP0 USHF.R.U32.HI UR7, URZ, UR11, UR5 ;  /* 0x0000000b3f070299 */ /* 0x000fc80008011605 */
[----:B------:R-:W-:-:S12]  /*66c0*/  UIMAD UR4, UR7, UR9, URZ ;  /* 0x00000009070472a4 */ /* 0x000fd8000f8e023f */
.L_x_2310:
[----:B------:R-:W-:Y:S01]  /*66d0*/  ULDC UR17, c[0x0][0xb38] ;  /* 0x0002ce0000117ab9 */ /* 0x000fe20000000800 */
[----:B------:R-:W-:Y:S02]  /*66e0*/  UIADD3 UR4, UR8, -UR4, URZ ;  /* 0x8000000408047290 */ /* 0x000fe4000fffe03f */
[----:B------:R-:W-:Y:S01]  /*66f0*/  UISETP.NE.AND UP0, UPT, UR17, 0x1, UPT ;  /* 0x000000011100788c */ /* 0x000fe2000bf05270 */
[----:B------:R-:W-:Y:S01]  /*6700*/  ULDC UR5, c[0x0][0xb44] ;  /* 0x0002d10000057ab9 */ /* 0x000fe20000000800 */
[----:B------:R-:W-:Y:S02]  /*6710*/  ULOP3.LUT UR7, URZ, UR7, URZ, 0x33, !UPT ;  /* 0x000000073f077292 */ /* 0x000fe4000f8e333f */
[----:B------:R-:W-:Y:S01]  /*6720*/  UIMAD UR6, UR6, UR5, UR4 ;  /* 0x00000005060672a4 */ /* 0x000fe2000f8e0204 */
[----:B------:R-:W-:Y:S02]  /*6730*/  ULDC UR18, c[0x0][0xb2c] ;  /* 0x0002cb0000127ab9 */ /* 0x000fe40000000800 */
[----:B------:R-:W-:-:S04]  /*6740*/  UIADD3 UR18, UR7, UR18, URZ ;  /* 0x0000001207127290 */ /* 0x000fc8000fffe03f */
        /* <DEDUP_REMOVED lines=14> */
[----:B------:R-:W-:-:S04]  /*6830*/  UIADD3 UR4, -UR5, UR4, -UR16 ;  /* 0x0000000405047290 */ /* 0x000fc8000fffe910 */
        /* <DEDUP_REMOVED lines=8> */
[----:B------:R-:W-:-:S06]  /*68c0*/  UISETP.GT.AND UP0, UPT, UR5, UR8, UPT ;  /* 0x000000080500728c */ /* 0x000fcc000bf04270 */
[----:B------:R-:W-:-:S13]  /*68d0*/  PLOP3.LUT P0, PT, PT, PT, UP0, 0x80, 0x0 ;  /* 0x000000000000781c */ /* 0x000fda0003f0f008 */
[----:B------:R-:W-:Y:S05]  /*68e0*/  @!P0 BRA `(.L_x_2308) ;  /* 0x0000003c00008947 */ /* 0x000fea0003800000 */
[----:B------:R-:W-:Y:S01]  /*68f0*/  USHF.R.S32.HI UR19, URZ, 0x1f, UR17 ;  /* 0x0000001f3f137899 */ /* 0x000fe20008011411 */
[----:B------:R-:W1:Y:S01]  /*6900*/  S2R R0, SR_TID.X ;  /* 0x0000000000007919 */ /* 0x000e620000002100 */
[----:B------:R-:W-:Y:S01]  /*6910*/  ULDC.64 UR12, c[0x0][0x2d8] ;  /* 0x0000b600000c7ab9 */ /* 0x000fe20000000a00 */
[----:B------:R-:W-:Y:S01]  /*6920*/  USHF.R.S32.HI UR9, URZ, 0x1f, UR10 ;  /* 0x0000001f3f097899 */ /* 0x000fe2000801140a */
[----:B------:R-:W-:Y:S01]  /*6930*/  LOP3.LUT R8, RZ, UR18, RZ, 0x33, !PT ;  /* 0x00000012ff087c12 */ /* 0x000fe2000f8e33ff */
[----:B------:R-:W-:Y:S02]  /*6940*/  UIMAD UR4, UR19, UR12, URZ ;  /* 0x0000000c130472a4 */ /* 0x000fe4000f8e023f */
[----:B------:R-:W-:Y:S02]  /*6950*/  UIMAD.WIDE.U32 UR6, UR17, UR12, URZ ;  /* 0x0000000c110672a5 */ /* 0x000fe4000f8e003f */
[----:B------:R-:W-:Y:S02]  /*6960*/  UIMAD UR4, UR17, UR13, UR4 ;  /* 0x0000000d110472a4 */ /* 0x000fe4000f8e0204 */
[----:B------:R-:W-:-:S02]  /*6970*/  UIADD3 UR11, UR5, -UR8, URZ ;  /* 0x80000008050b7290 */ /* 0x000fc4000fffe03f */
[----:B------:R-:W-:Y:S01]  /*6980*/  UIADD3 UR7, UR7, UR4, URZ ;  /* 0x0000000407077290 */ /* 0x000fe2000fffe03f */
[----:B------:R-:W-:Y:S01]  /*6990*/  ULDC.64 UR12, c[0x0][0x2e0] ;  /* 0x0000b800000c7ab9 */ /* 0x000fe20000000a00 */
[----:B------:R-:W-:Y:S02]  /*69a0*/  UIADD3 UR4, UR16, 0x7f, URZ ;  /* 0x0000007f10047890 */ /* 0x000fe4000fffe03f */
[----:B------:R-:W-:Y:S02]  /*69b0*/  UIMAD UR9, UR9, UR12, URZ ;  /* 0x0000000c090972a4 */ /* 0x000fe4000f8e023f */
[----:B------:R-:W-:Y:S02]  /*69c0*/  UIMAD.WIDE.U32 UR6, UR10, UR12, UR6 ;  /* 0x0000000c0a0672a5 */ /* 0x000fe4000f8e0006 */
[----:B------:R-:W-:Y:S02]  /*69d0*/  UIADD3 UR12, UR16, 0xbf, -UR14 ;  /* 0x000000bf100c7890 */ /* 0x000fe4000fffe80e */
[----:B------:R-:W-:Y:S01]  /*69e0*/  ULOP3.LUT UR14, UR11, 0x1, URZ, 0xc0, !UPT ;  /* 0x000000010b0e7892 */ /* 0x000fe2000f8ec03f */
[----:B------:R-:W-:Y:S01]  /*69f0*/  ULDC UR15, c[0x0][0x288] ;  /* 0x0000a200000f7ab9 */ /* 0x000fe20000000800 */
[----:B------:R-:W-:-:S02]  /*6a00*/  UIMAD UR9, UR10, UR13, UR9 ;  /* 0x0000000d0a0972a4 */ /* 0x000fc4000f8e0209 */
[----:B------:R-:W-:Y:S02]  /*6a10*/  UISETP.NE.U32.AND UP0, UPT, UR14, 0x1, UPT ;  /* 0x000000010e00788c */ /* 0x000fe4000bf05070 */
[----:B------:R-:W-:Y:S02]  /*6a20*/  UIMAD UR10, UR10, UR15, URZ ;  /* 0x0000000f0a0a72a4 */ /* 0x000fe4000f8e023f */
[----:B------:R-:W-:Y:S01]  /*6a30*/  USHF.R.S32.HI UR11, URZ, 0x1f, UR4 ;  /* 0x0000001f3f0b7899 */ /* 0x000fe20008011404 */
[----:B-1----:R-:W-:Y:S01]  /*6a40*/  LOP3.LUT R0, R0, 0x1f, RZ, 0xc0, !PT ;  /* 0x0000001f00007812 */ /* 0x002fe200078ec0ff */
[----:B------:R-:W-:Y:S01]  /*6a50*/  UIADD3 UR13, UP1, UR17, UR10, URZ ;  /* 0x0000000a110d7290 */ /* 0x000fe2000ff3e03f */
[----:B------:R-:W-:Y:S01]  /*6a60*/  PLOP3.LUT P1, PT, PT, PT, UP0, 0x80, 0x0 ;  /* 0x000000000000781c */ /* 0x000fe20003f2f008 */
[----:B------:R-:W-:Y:S01]  /*6a70*/  ULEA.HI UR11, UR11, UR4, URZ, 0x7 ;  /* 0x000000040b0b7291 */ /* 0x000fe2000f8f383f */
[----:B------:R-:W-:Y:S01]  /*6a80*/  ULDC UR16, c[0x0][0x760] ;  /* 0x0001d80000107ab9 */ /* 0x000fe20000000800 */
[----:B------:R-:W-:Y:S01]  /*6a90*/  ELECT P0, URZ, PT ;  /* 0x00000000003f782f */ /* 0x000fe20003800000 */
[----:B------:R-:W-:-:S02]  /*6aa0*/  UIMAD UR14, UR15, UR16, URZ ;  /* 0x000000100f0e72a4 */ /* 0x000fc4000f8e023f */
[----:B------:R-:W-:Y:S02]  /*6ab0*/  ULEA.HI.X.SX32 UR15, UR10, UR19, 0x1, UP1 ;  /* 0x000000130a0f7291 */ /* 0x000fe400088f0e3f */
[----:B------:R-:W-:Y:S02]  /*6ac0*/  USHF.R.S32.HI UR16, URZ, 0x7, UR11 ;  /* 0x000000073f107899 */ /* 0x000fe4000801140b */
[----:B------:R-:W-:-:S03]  /*6ad0*/  UIADD3 UR25, UR7, UR9, URZ ;  /* 0x0000000907197290 */ /* 0x000fc6000fffe03f */
[----:B------:R-:W-:Y:S09]  /*6ae0*/  @P1 BRA `(.L_x_2311) ;  /* 0x0000000400881947 */ /* 0x000ff20003800000 */
        /* <DEDUP_REMOVED lines=11> */
[----:B------:R-:W-:-:S04]  /*6ba0*/  ULEA UR4, UR8, UR12, 0x6 ;  /* 0x0000000c08047291 */ /* 0x000fc8000f8e303f */
[----:B------:R-:W-:-:S04]  /*6bb0*/  USHF.R.S32.HI UR10, URZ, 0x1f, UR4 ;  /* 0x0000001f3f0a7899 */ /* 0x000fc80008011404 */
[----:B------:R-:W-:-:S04]  /*6bc0*/  ULEA.HI UR10, UR10, UR4, URZ, 0x7 ;  /* 0x000000040a0a7291 */ /* 0x000fc8000f8f383f */
[----:B------:R-:W-:-:S04]  /*6bd0*/  USHF.R.S32.HI UR10, URZ, 0x7, UR10 ;  /* 0x000000073f0a7899 */ /* 0x000fc8000801140a */
[----:B------:R-:W-:-:S04]  /*6be0*/  UISETP.LT.AND UP0, UPT, UR16, UR10, UPT ;  /* 0x0000000a1000728c */ /* 0x000fc8000bf01270 */
[----:B------:R-:W-:-:S06]  /*6bf0*/  USEL UR10, UR16, UR10, UP0 ;  /* 0x0000000a100a7287 */ /* 0x000fcc0008000000 */
[----:B------:R-:W-:-:S07]  /*6c00*/  VIADD R5, R8, UR10 ;  /* 0x0000000a08057c36 */ /* 0x000fce0008000000 */
.L_x_2314:
[----:B------:R-:W2:Y:S04]  /*6c10*/  LDG.E.STRONG.GPU R4, desc[UR46][R2.64] ;  /* 0x0000002e02047981 */ /* 0x000ea8000c1ef900 */
[----:B--2---:R-:W-:Y:S01]  /*6c20*/  CCTL.IVALL ;  /* 0x00000000ff00798f */ /* 0x004fe20002000000 */
[----:B------:R-:W-:Y:S05]  /*6c30*/  YIELD ;  /* 0x0000000000007946 */ /* 0x000fea0003800000 */
[----:B------:R-:W-:-:S13]  /*6c40*/  ISETP.NE.AND P1, PT, R4, R5, PT ;  /* 0x000000050400720c */ /* 0x000fda0003f25270 */
[----:B------:R-:W-:Y:S05]  /*6c50*/  @P1 BRA `(.L_x_2314) ;  /* 0xfffffffc00ec1947 */ /* 0x000fea000383ffff */
.L_x_2313:
[----:B------:R-:W-:Y:S05]  /*6c60*/  BSYNC B1 ;  /* 0x0000000000017941 */ /* 0x000fea0003800000 */
.L_x_2312:
[----:B------:R-:W-:-:S03]  /*6c70*/  UMOV UR4, 0xffffffff ;  /* 0xffffffff00047882 */ /* 0x000fc60000000000 */
[----:B------:R-:W-:Y:S05]  /*6c80*/  BRA.DIV UR4, `(.L_x_2315) ;  /* 0x0000003a04847947 */ /* 0x000fea000b800000 */
[----:B------:R-:W-:Y:S01]  /*6c90*/  NOP ;  /* 0x0000000000007918 */ /* 0x000fe20000000000 */
.L_x_2384:
[----:B------:R-:W-:Y:S01]  /*6ca0*/  IMAD.U32 R9, RZ, RZ, UR8 ;  /* 0x00000008ff097e24 */ /* 0x000fe2000f8e00ff */
[----:B------:R-:W-:Y:S05]  /*6cb0*/  WARPSYNC.ALL ;  /* 0x0000000000007948 */ /* 0x000fea0003800000 */
[----:B------:R-:W-:Y:S01]  /*6cc0*/  BAR.SYNC.DEFER_BLOCKING 0xd, 0xa0 ;  /* 0x0342800000007b1d */ /* 0x000fe20000010000 */
[----:B------:R-:W-:-:S05]  /*6cd0*/  IMAD R9, R9, 0x1800, RZ ;  /* 0x0000180009097824 */ /* 0x000fca00078e02ff */
[----:B------:R-:W-:Y:S04]  /*6ce0*/  BSSY B1, `(.L_x_2316) ;  /* 0x0000012000017945 */ /* 0x000fe80003800000 */
[----:B------:R-:W-:Y:S05]  /*6cf0*/  @!P0 BRA `(.L_x_2317) ;  /* 0x0000000000408947 */ /* 0x000fea0003800000 */
[----:B------:R-:W1:Y:S01]  /*6d00*/  LDC.64 R6, c[0x0][0x2c0] ;  /* 0x0000b000ff067b82 */ /* 0x000e620000000a00 */
[----:B------:R-:W-:Y:S01]  /*6d10*/  IADD3 R5, P1, R9, UR6, RZ ;  /* 0x0000000609057c10 */ /* 0x000fe2000ff3e0ff */
[----:B------:R-:W-:Y:S01]  /*6d20*/  UMOV UR4, 0x400 ;  /* 0x0000040000047882 */ /* 0x000fe20000000000 */
[----:B------:R-:W-:Y:S01]  /*6d30*/  UMOV UR20, 0x0 ;  /* 0x0000000000147882 */ /* 0x000fe20000000000 */
[----:B------:R-:W-:-:S04]  /*6d40*/  UMOV UR21, 0x14f00000 ;  /* 0x14f0000000157882 */ /* 0x000fc80000000000 */
[----:B------:R-:W2:Y:S01]  /*6d50*/  S2UR UR10, SR_CgaCtaId ;  /* 0x00000000000a79c3 */ /* 0x000ea20000008800 */
[----:B-1----:R-:W-:Y:S02]  /*6d60*/  LEA R4, P3, R5, R6, 0x2 ;  /* 0x0000000605047211 */ /* 0x002fe400078610ff */
[----:B------:R-:W-:Y:S02]  /*6d70*/  LEA.HI.X.SX32 R6, R9, UR25, 0x1, P1 ;  /* 0x0000001909067c11 */ /* 0x000fe400088f0eff */
[----:B------:R-:W-:Y:S02]  /*6d80*/  R2UR UR18, R4 ;  /* 0x00000000041272ca */ /* 0x000fe400000e0000 */
[----:B------:R-:W-:Y:S01]  /*6d90*/  LEA.HI.X R5, R5, R7, R6, 0x2, P3 ;  /* 0x0000000705057211 */ /* 0x000fe200018f1406 */
[----:B--2---:R-:W-:-:S03]  /*6da0*/  ULEA UR4, UR10, UR4, 0x18 ;  /* 0x000000040a047291 */ /* 0x004fc6000f8ec03f */
[----:B------:R-:W-:Y:S01]  /*6db0*/  R2UR UR19, R5 ;  /* 0x00000000051372ca */ /* 0x000fe200000e0000 */
[----:B------:R-:W-:Y:S01]  /*6dc0*/  UMOV UR10, 0x300 ;  /* 0x00000300000a7882 */ /* 0x000fe20000000000 */
[----:B------:R-:W-:-:S11]  /*6dd0*/  UIADD3 UR4, UR4, 0xc000, URZ ;  /* 0x0000c00004047890 */ /* 0x000fd6000fffe03f */
[----:B------:R1:W-:Y:S02]  /*6de0*/  UBLKRED.G.S.ADD.F32.RN [UR18], [UR4], UR10, desc[UR20] ;  /* 0x00001412040073bb */ /* 0x0003e400080a140a */
[----:B-1----:R0:W-:Y:S02]  /*6df0*/  UTMACMDFLUSH ;  /* 0x00000000000079b7 */ /* 0x0021e40000000000 */
.L_x_2317:
[----:B------:R-:W-:Y:S05]  /*6e00*/  BSYNC B1 ;  /* 0x0000000000017941 */ /* 0x000fea0003800000 */
.L_x_2316:
        /* <DEDUP_REMOVED lines=20> */
.L_x_2319:
[----:B------:R-:W-:Y:S05]  /*6f50*/  BSYNC B1 ;  /* 0x0000000000017941 */ /* 0x000fea0003800000 */
.L_x_2318:
[----:B------:R-:W-:Y:S06]  /*6f60*/  BAR.ARV 0xa, 0xa0 ;  /* 0x0282800000007b1d */ /* 0x000fec0000002000 */
[----:B------:R-:W-:Y:S04]  /*6f70*/  BSSY B1, `(.L_x_2320) ;  /* 0x0000003000017945 */ /* 0x000fe80003800000 */
[----:B------:R-:W-:Y:S05]  /*6f80*/  @!P0 BRA `(.L_x_2321) ;  /* 0x0000000000048947 */ /* 0x000fea0003800000 */
[----:B------:R-:W-:-:S04]  /*6f90*/  DEPBAR.LE SB0, 0x0 ;  /* 0x000080000000791a */ /* 0x000fc80000000000 */
.L_x_2321:
[----:B------:R-:W-:Y:S05]  /*6fa0*/  BSYNC B1 ;  /* 0x0000000000017941 */ /* 0x000fea0003800000 */
.L_x_2320:
        /* <DEDUP_REMOVED lines=19> */
.L_x_2323:
[----:B------:R-:W-:Y:S05]  /*70e0*/  BSYNC B1 ;  /* 0x0000000000017941 */ /* 0x000fea0003800000 */
.L_x_2322:
[----:B------:R-:W-:Y:S01]  /*70f0*/  UIADD3 UR17, UR8, 0x1, URZ ;  /* 0x0000000108117890 */ /* 0x000fe2000fffe03f */
[----:B------:R-:W-:Y:S11]  /*7100*/  BRA `(.L_x_2324) ;  /* 0x0000000000047947 */ /* 0x000ff60003800000 */
.L_x_2311:
[----:B------:R-:W-:-:S05]  /*7110*/  UMOV UR17, UR8 ;  /* 0x0000000800117c82 */ /* 0x000fca0008000000 */
.L_x_2324:
[----:B------:R-:W-:-:S04]  /*7120*/  UIADD3 UR4, UR8, 0x1, URZ ;  /* 0x0000000108047890 */ /* 0x000fc8000fffe03f */
[----:B------:R-:W-:-:S06]  /*7130*/  UISETP.NE.AND UP0, UPT, UR5, UR4, UPT ;  /* 0x000000040500728c */ /* 0x000fcc000bf05270 */
[----:B------:R-:W-:-:S13]  /*7140*/  PLOP3.LUT P1, PT, PT, PT, UP0, 0x80, 0x0 ;  /* 0x000000000000781c */ /* 0x000fda0003f2f008 */
[----:B------:R-:W-:Y:S05]  /*7150*/  @!P1 BRA `(.L_x_2308) ;  /* 0x0000003000e49947 */ /* 0x000fea0003800000 */
[----:B------:R-:W-:Y:S01]  /*7160*/  ULDC.64 UR10, c[0x0][0x2c0] ;  /* 0x0000b000000a7ab9 */ /* 0x000fe20000000a00 */
[----:B------:R-:W-:Y:S02]  /*7170*/  UIADD3 UR21, UR9, UR7, URZ ;  /* 0x0000000709157290 */ /* 0x000fe4000fffe03f */
[----:B------:R-:W-:Y:S01]  /*7180*/  ULEA UR20, UP0, UR6, UR10, 0x2 ;  /* 0x0000000a06147291 */ /* 0x000fe2000f80103f */
[----:B------:R-:W-:Y:S01]  /*7190*/  UMOV UR22, UR17 ;  /* 0x0000001100167c82 */ /* 0x000fe20008000000 */
[----:B------:R-:W-:Y:S02]  /*71a0*/  UMOV UR4, URZ ;  /* 0x0000003f00047c82 */ /* 0x000fe40008000000 */
[----:B------:R-:W-:Y:S02]  /*71b0*/  ULEA.HI.X UR21, UR6, UR11, UR21, 0x2, UP0 ;  /* 0x0000000b06157291 */ /* 0x000fe400080f1415 */
[----:B------:R-:W-:-:S04]  /*71c0*/  UIADD3 UR20, UP0, UR20, 0x3000, URZ ;  /* 0x0000300014147890 */ /* 0x000fc8000ff1e03f */
[----:B------:R-:W-:-:S12]  /*71d0*/  UIADD3.X UR21, URZ, UR21, URZ, UP0, !UPT ;  /* 0x000000153f157290 */ /* 0x000fd800087fe43f */
.L_x_2349:
[----:B------:R-:W-:Y:S01]  /*71e0*/  UIMAD UR23, UR14, UR17, URZ ;  /* 0x000000110e1772a4 */ /* 0x000fe2000f8e023f */
[----:B------:R-:W-:Y:S01]  /*71f0*/  ISETP.NE.AND P2, PT, R0, RZ, PT ;  /* 0x000000ff0000720c */ /* 0x000fe20003f45270 */
[----:B------:R-:W-:Y:S01]  /*7200*/  ULDC.64 UR10, c[0x0][0x768] ;  /* 0x0001da00000a7ab9 */ /* 0x000fe20000000a00 */
[----:B------:R-:W-:Y:S01]  /*7210*/  ULEA UR28, UR17, UR12, 0x6 ;  /* 0x0000000c111c7291 */ /* 0x000fe2000f8e303f */
        /* <DEDUP_REMOVED lines=8> */
[----:B------:R-:W-:-:S04]  /*72a0*/  USHF.R.S32.HI UR18, URZ, 0x1f, UR28 ;  /* 0x0000001f3f127899 */ /* 0x000fc8000801141c */
[----:B------:R-:W-:-:S04]  /*72b0*/  ULEA.HI UR18, UR18, UR28, URZ, 0x7 ;  /* 0x0000001c12127291 */ /* 0x000fc8000f8f383f */
[----:B------:R-:W-:-:S04]  /*72c0*/  USHF.R.S32.HI UR18, URZ, 0x7, UR18 ;  /* 0x000000073f127899 */ /* 0x000fc80008011412 */
[----:B------:R-:W-:-:S04]  /*72d0*/  UISETP.LT.AND UP0, UPT, UR16, UR18, UPT ;  /* 0x000000121000728c */ /* 0x000fc8000bf01270 */
[----:B------:R-:W-:-:S06]  /*72e0*/  USEL UR18, UR16, UR18, UP0 ;  /* 0x0000001210127287 */ /* 0x000fcc0008000000 */
[----:B------:R-:W-:-:S07]  /*72f0*/  VIADD R5, R8, UR18 ;  /* 0x0000001208057c36 */ /* 0x000fce0008000000 */
.L_x_2327:
[----:B------:R-:W2:Y:S04]  /*7300*/  LDG.E.STRONG.GPU R4, desc[UR46][R2.64] ;  /* 0x0000002e02047981 */ /* 0x000ea8000c1ef900 */
[----:B--2---:R-:W-:Y:S01]  /*7310*/  CCTL.IVALL ;  /* 0x00000000ff00798f */ /* 0x004fe20002000000 */
[----:B------:R-:W-:Y:S05]  /*7320*/  YIELD ;  /* 0x0000000000007946 */ /* 0x000fea0003800000 */
[----:B------:R-:W-:-:S13]  /*7330*/  ISETP.NE.AND P1, PT, R4, R5, PT ;  /* 0x000000050400720c */ /* 0x000fda0003f25270 */
[----:B------:R-:W-:Y:S05]  /*7340*/  @P1 BRA `(.L_x_2327) ;  /* 0xfffffffc00ec1947 */ /* 0x000fea000383ffff */
.L_x_2326:
[----:B------:R-:W-:Y:S05]  /*7350*/  BSYNC B1 ;  /* 0x0000000000017941 */ /* 0x000fea0003800000 */
.L_x_2325:
[----:B------:R-:W-:-:S03]  /*7360*/  UMOV UR18, 0xffffffff ;  /* 0xffffffff00127882 */ /* 0x000fc60000000000 */
[----:B------:R-:W-:Y:S05]  /*7370*/  BRA.DIV UR18, `(.L_x_2328) ;  /* 0x0000003212e47947 */ /* 0x000fea000b800000 */
[----:B------:R-:W-:Y:S01]  /*7380*/  NOP ;  /* 0x0000000000007918 */ /* 0x000fe20000000000 */
.L_x_2387:
        /* <DEDUP_REMOVED lines=10> */
[----:B------:R-:W-:Y:S01]  /*7430*/  UMOV UR31, 0x14f00000 ;  /* 0x14f00000001f7882 */ /* 0x000fe20000000000 */
[----:B-1----:R-:W-:Y:S02]  /*7440*/  ULEA UR24, UR24, UR19, 0x18 ;  /* 0x0000001318187291 */ /* 0x002fe4000f8ec03f */
[----:B------:R-:W-:-:S02]  /*7450*/  ULEA.HI.X.SX32 UR19, UR18, UR25, 0x1, UP0 ;  /* 0x0000001912137291 */ /* 0x000fc400080f0e3f */
[----:B------:R-:W-:Y:S02]  /*7460*/  ULEA UR18, UP0, UR29, UR26, 0x2 ;  /* 0x0000001a1d127291 */ /* 0x000fe4000f80103f */
[----:B------:R-:W-:Y:S02]  /*7470*/  UIADD3 UR24, UR24, 0xc000, URZ ;  /* 0x0000c00018187890 */ /* 0x000fe4000fffe03f */
[----:B------:R-:W-:Y:S01]  /*7480*/  ULEA.HI.X UR19, UR29, UR27, UR19, 0x2, UP0 ;  /* 0x0000001b1d137291 */ /* 0x000fe200080f1413 */
[----:B------:R-:W-:-:S08]  /*7490*/  UMOV UR26, 0x300 ;  /* 0x00000300001a7882 */ /* 0x000fd00000000000 */
[----:B------:R1:W-:Y:S02]  /*74a0*/  UBLKRED.G.S.ADD.F32.RN [UR18], [UR24], UR26, desc[UR30] ;  /* 0x00001e12180073bb */ /* 0x0003e400080a141a */
[----:B-1----:R0:W-:Y:S02]  /*74b0*/  UTMACMDFLUSH ;  /* 0x00000000000079b7 */ /* 0x0021e40000000000 */
.L_x_2330:
[----:B------:R-:W-:Y:S05]  /*74c0*/  BSYNC B1 ;  /* 0x0000000000017941 */ /* 0x000fea0003800000 */
.L_x_2329:
        /* <DEDUP_REMOVED lines=15> */
.L_x_2332:
[----:B------:R-:W-:Y:S05]  /*75c0*/  BSYNC B1 ;  /* 0x0000000000017941 */ /* 0x000fea0003800000 */
.L_x_2331:
[----:B------:R-:W-:Y:S06]  /*75d0*/  BAR.ARV 0xa, 0xa0 ;  /* 0x0282800000007b1d */ /* 0x000fec0000002000 */
[----:B------:R-:W-:Y:S04]  /*75e0*/  BSSY B1, `(.L_x_2333) ;  /* 0x0000003000017945 */ /* 0x000fe80003800000 */
[----:B------:R-:W-:Y:S05]  /*75f0*/  @!P0 BRA `(.L_x_2334) ;  /* 0x0000000000048947 */ /* 0x000fea0003800000 */
[----:B------:R-:W-:-:S04]  /*7600*/  DEPBAR.LE SB0, 0x0 ;  /* 0x000080000000791a */ /* 0x000fc80000000000 */
.L_x_2334:
[----:B------:R-:W-:Y:S05]  /*7610*/  BSYNC B1 ;  /* 0x0000000000017941 */ /* 0x000fea0003800000 */
.L_x_2333:
        /* <DEDUP_REMOVED lines=19> */
.L_x_2336:
[----:B------:R-:W-:Y:S05]  /*7750*/  BSYNC B1 ;  /* 0x0000000000017941 */ /* 0x000fea0003800000 */
.L_x_2335:
        /* <DEDUP_REMOVED lines=9> */
[----:B------:R-:W-:-:S04]  /*77f0*/  UIADD3 UR10, UR28, 0x40, URZ ;  /* 0x000000401c0a7890 */ /* 0x000fc8000fffe03f */
[----:B------:R-:W-:-:S04]  /*7800*/  USHF.R.S32.HI UR11, URZ, 0x1f, UR10 ;  /* 0x0000001f3f0b7899 */ /* 0x000fc8000801140a */
[----:B------:R-:W-:-:S04]  /*7810*/  ULEA.HI UR11, UR11, UR10, URZ, 0x7 ;  /* 0x0000000a0b0b7291 */ /* 0x000fc8000f8f383f */
[----:B------:R-:W-:-:S04]  /*7820*/  USHF.R.S32.HI UR11, URZ, 0x7, UR11 ;  /* 0x000000073f0b7899 */ /* 0x000fc8000801140b */
[----:B------:R-:W-:-:S04]  /*7830*/  UISETP.LT.AND UP0, UPT, UR16, UR11, UPT ;  /* 0x0000000b1000728c */ /* 0x000fc8000bf01270 */
[----:B------:R-:W-:-:S06]  /*7840*/  USEL UR11, UR16, UR11, UP0 ;  /* 0x0000000b100b7287 */ /* 0x000fcc0008000000 */
[----:B------:R-:W-:-:S07]  /*7850*/  VIADD R5, R8, UR11 ;  /* 0x0000000b08057c36 */ /* 0x000fce0008000000 */
.L_x_2339:
[----:B------:R-:W2:Y:S04]  /*7860*/  LDG.E.STRONG.GPU R4, desc[UR46][R2.64] ;  /* 0x0000002e02047981 */ /* 0x000ea8000c1ef900 */
[----:B--2---:R-:W-:Y:S01]  /*7870*/  CCTL.IVALL ;  /* 0x00000000ff00798f */ /* 0x004fe20002000000 */
[----:B------:R-:W-:Y:S05]  /*7880*/  YIELD ;  /* 0x0000000000007946 */ /* 0x000fea0003800000 */
[----:B------:R-:W-:-:S13]  /*7890*/  ISETP.NE.AND P1, PT, R4, R5, PT ;  /* 0x000000050400720c */ /* 0x000fda0003f25270 */
[----:B------:R-:W-:Y:S05]  /*78a0*/  @P1 BRA `(.L_x_2339) ;  /* 0xfffffffc00ec1947 */ /* 0x000fea000383ffff */
.L_x_2338:
[----:B------:R-:W-:Y:S05]  /*78b0*/  BSYNC B1 ;  /* 0x0000000000017941 */ /* 0x000fea0003800000 */
.L_x_2337:
[----:B------:R-:W-:-:S03]  /*78c0*/  UMOV UR10, 0xffffffff ;  /* 0xffffffff000a7882 */ /* 0x000fc60000000000 */
[----:B------:R-:W-:Y:S05]  /*78d0*/  BRA.DIV UR10, `(.L_x_2340) ;  /* 0x0000002e0aa87947 */ /* 0x000fea000b800000 */
[----:B------:R-:W-:Y:S01]  /*78e0*/  NOP ;  /* 0x0000000000007918 */ /* 0x000fe20000000000 */
.L_x_2390:
        /* <DEDUP_REMOVED lines=15> */
.L_x_2342:
[----:B------:R-:W-:Y:S05]  /*79e0*/  BSYNC B1 ;  /* 0x0000000000017941 */ /* 0x000fea0003800000 */
.L_x_2341:
        /* <DEDUP_REMOVED lines=15> */
.L_x_2344:
[----:B------:R-:W-:Y:S05]  /*7ae0*/  BSYNC B1 ;  /* 0x0000000000017941 */ /* 0x000fea0003800000 */
.L_x_2343:
[----:B------:R-:W-:Y:S06]  /*7af0*/  BAR.ARV 0xa, 0xa0 ;  /* 0x0282800000007b1d */ /* 0x000fec0000002000 */
[----:B------:R-:W-:Y:S04]  /*7b00*/  BSSY B1, `(.L_x_2345) ;  /* 0x0000003000017945 */ /* 0x000fe80003800000 */
[----:B------:R-:W-:Y:S05]  /*7b10*/  @!P0 BRA `(.L_x_2346) ;  /* 0x0000000000048947 */ /* 0x000fea0003800000 */
[----:B------:R-:W-:-:S04]  /*7b20*/  DEPBAR.LE SB0, 0x0 ;  /* 0x000080000000791a */ /* 0x000fc80000000000 */
.L_x_2346:
[----:B------:R-:W-:Y:S05]  /*7b30*/  BSYNC B1 ;  /* 0x0000000000017941 */ /* 0x000fea0003800000 */
.L_x_2345:
        /* <DEDUP_REMOVED lines=19> */
.L_x_2348:
[----:B------:R-:W-:Y:S05]  /*7c70*/  BSYNC B1 ;  /* 0x0000000000017941 */ /* 0x000fea0003800000 */
.L_x_2347:
[----:B------:R-:W-:Y:S02]  /*7c80*/  UIADD3 UR17, UR17, 0x2, URZ ;  /* 0x0000000211117890 */ /* 0x000fe4000fffe03f */
[----:B------:R-:W-:Y:S02]  /*7c90*/  UIADD3 UR4, UR4, 0x3000, URZ ;  /* 0x0000300004047890 */ /* 0x000fe4000fffe03f */
[----:B------:R-:W-:-:S06]  /*7ca0*/  UISETP.GE.AND UP0, UPT, UR17, UR5, UPT ;  /* 0x000000051100728c */ /* 0x000fcc000bf06270 */
[----:B------:R-:W-:-:S13]  /*7cb0*/  PLOP3.LUT P1, PT, PT, PT, UP0, 0x80, 0x0 ;  /* 0x000000000000781c */ /* 0x000fda0003f2f008 */
[----:B------:R-:W-:Y:S05]  /*7cc0*/  @!P1 BRA `(.L_x_2349) ;  /* 0xfffffff400449947 */ /* 0x000fea000383ffff */
[----:B------:R-:W-:Y:S05]  /*7cd0*/  BRA `(.L_x_2308) ;  /* 0x0000002800047947 */ /* 0x000fea0003800000 */
.L_x_2307:
        /* <DEDUP_REMOVED lines=21> */
.L_x_2350:
[----:B------:R-:W-:Y:S01]  /*7e30*/  ULDC UR9, c[0x0][0xb44] ;  /* 0x0002d10000097ab9 */ /* 0x000fe20000000800 */
[----:B------:R-:W-:Y:S01]  /*7e40*/  UMOV UR7, UR8 ;  /* 0x0000000800077c82 */ /* 0x000fe20008000000 */
[----:B------:R-:W-:-:S11]  /*7e50*/  UISETP.NE.AND UP0, UPT, UR9, 0x1, UPT ;  /* 0x000000010900788c */ /* 0x000fd6000bf05270 */
[----:B------:R-:W-:Y:S02]  /*7e60*/  @UP0 ULDC.64 UR10, c[0x0][0xb48] ;  /* 0x0002d200000a0ab9 */ /* 0x000fe40000000a00 */
[----:B------:R-:W-:-:S04]  /*7e70*/  UIMAD.WIDE.U32 UR4, UR8, UR10, URZ ;  /* 0x0000000a080472a5 */ /* 0x000fc8000f8e003f */
[----:B------:R-:W-:-:S04]  /*7e80*/  @UP0 USHF.R.U32.HI UR7, URZ, UR11, UR5 ;  /* 0x0000000b3f070299 */ /* 0x000fc80008011605 */
[----:B------:R-:W-:-:S12]  /*7e90*/  UIMAD UR4, UR7, UR9, URZ ;  /* 0x00000009070472a4 */ /* 0x000fd8000f8e023f */
.L_x_2351:
        /* <DEDUP_REMOVED lines=16> */
[----:B------:R-:W-:Y:S01]  /*7fa0*/  ULOP3.LUT UR7, URZ, UR7, URZ, 0x33, !UPT ;  /* 0x000000073f077292 */ /* 0x000fe2000f8e333f */
[----:B------:R-:W-:Y:S01]  /*7fb0*/  ULDC UR4, c[0x0][0xb2c] ;  /* 0x0002cb0000047ab9 */ /* 0x000fe20000000800 */
[----:B------:R-:W-:Y:S02]  /*7fc0*/  ULDC UR5, c[0x0][0x280] ;  /* 0x0000a00000057ab9 */ /* 0x000fe40000000800 */
[----:B------:R-:W-:Y:S01]  /*7fd0*/  UIADD3 UR7, UR7, UR4, URZ ;  /* 0x0000000407077290 */ /* 0x000fe2000fffe03f */
[----:B------:R-:W-:Y:S02]  /*7fe0*/  ULDC UR6, c[0x0][0x74c] ;  /* 0x0001d30000067ab9 */ /* 0x000fe40000000800 */
[----:B------:R-:W-:Y:S01]  /*7ff0*/  ULDC UR4, c[0x0][0x290] ;  /* 0x0000a40000047ab9 */ /* 0x000fe20000000800 */
[----:B------:R-:W-:-:S04]  /*8000*/  USHF.L.U32 UR11, UR7, 0x7, URZ ;  /* 0x00000007070b7899 */ /* 0x000fc8000800063f */
        /* <DEDUP_REMOVED lines=50> */
.L_x_2391:
        /* <DEDUP_REMOVED lines=15> */
.L_x_2355:
        /* <DEDUP_REMOVED lines=67> */
[----:B------:R-:W-:Y:S01]  /*8850*/  ISETP.GE.AND P1, PT, R4, R6, PT ;  /* 0x000000060400720c */ /* 0x000fe20003f26270 */
[----:B------:R1:W-:Y:S01]  /*8860*/  UTMALDG.4D [UR16], [UR48], desc[UR50] ;  /* 0x00003210300075b4 */ /* 0x0003e20008019000 */
[----:B------:R2:W-:Y:S01]  /*8870*/  UTMALDG.4D [UR40], [UR48], desc[UR50] ;  /* 0x00003228300075b4 */ /* 0x0005e20008019000 */
[----:B------:R-:W-:Y:S01]  /*8880*/  UTMALDG.4D [UR24], [UR48], desc[UR50] ;  /* 0x00003218300075b4 */ /* 0x000fe20008019000 */
[----:B------:R3:W-:Y:S01]  /*8890*/  UBLKCP.S.G [UR56], [UR32], UR7 ;  /* 0x00000038200073ba */ /* 0x0007e20008000207 */
[----:B------:R4:W-:Y:S01]  /*88a0*/  SYNCS.ARRIVE.TRANS64 RZ, [R16+URZ+0x26800], R5 ;  /* 0x0268000510ff79a7 */ /* 0x0009e2000800003f */
[----:B-1----:R-:W-:Y:S01]  /*88b0*/  UMOV UR16, 0x0 ;  /* 0x0000000000107882 */ /* 0x002fe20000000000 */
[----:B------:R-:W-:-:S02]  /*88c0*/  UMOV UR17, 0x10000000 ;  /* 0x1000000000117882 */ /* 0x000fc40000000000 */
[----:B------:R1:W-:Y:S01]  /*88d0*/  UTMALDG.4D [UR8], [UR54], desc[UR16] ;  /* 0x00001008360075b4 */ /* 0x0003e20008019000 */
[----:B--2---:R-:W-:Y:S01]  /*88e0*/  UIADD3 UR40, UR8, 0x4000, URZ ;  /* 0x0000400008287890 */ /* 0x004fe2000fffe03f */
[----:B------:R-:W-:Y:S01]  /*88f0*/  UMOV UR42, 0x40 ;  /* 0x00000040002a7882 */ /* 0x000fe20000000000 */
[----:B------:R-:W-:Y:S01]  /*8900*/  UMOV UR43, UR11 ;  /* 0x0000000b002b7c82 */ /* 0x000fe20008000000 */
[----:B------:R-:W-:Y:S01]  /*8910*/  UMOV UR44, UR12 ;  /* 0x0000000c002c7c82 */ /* 0x000fe20008000000 */
[----:B------:R-:W-:Y:S01]  /*8920*/  UMOV UR41, UR9 ;  /* 0x0000000900297c82 */ /* 0x000fe20008000000 */
[----:B---3--:R-:W-:Y:S02]  /*8930*/  UIADD3 UR32, UR8, 0x1000, URZ ;  /* 0x0000100008207890 */ /* 0x008fe4000fffe03f */
        /* <DEDUP_REMOVED lines=13> */
[----:B-1----:R-:W-:Y:S01]  /*8a10*/  UMOV UR10, 0x40 ;  /* 0x00000040000a7882 */ /* 0x002fe20000000000 */
[----:B------:R-:W-:Y:S01]  /*8a20*/  UTMALDG.4D [UR48], [UR54], desc[UR16] ;  /* 0x00001030360075b4 */ /* 0x000fe20008019000 */
[----:B------:R1:W-:Y:S01]  /*8a30*/  UTMALDG.4D [UR24], [UR54], desc[UR16] ;  /* 0x00001018360075b4 */ /* 0x0003e20008019000 */
[----:B------:R4:W-:Y:S01]  /*8a40*/  UTMALDG.4D [UR40], [UR54], desc[UR16] ;  /* 0x00001028360075b4 */ /* 0x0009e20008019000 */
[----:B--2---:R-:W-:Y:S01]  /*8a50*/  UIADD3 UR32, UR8, 0x6000, URZ ;  /* 0x0000600008207890 */ /* 0x004fe2000fffe03f */
[----:B------:R-:W-:-:S02]  /*8a60*/  UMOV UR34, UR18 ;  /* 0x0000001200227c82 */ /* 0x000fc40008000000 */
[----:B------:R4:W-:Y:S06]  /*8a70*/  UTMALDG.4D [UR56], [UR54], desc[UR16] ;  /* 0x00001038360075b4 */ /* 0x0009ec0008019000 */
[----:B------:R4:W-:Y:S01]  /*8a80*/  UTMALDG.4D [UR32], [UR30], desc[UR16] ;  /* 0x000010201e0075b4 */ /* 0x0009e20008019000 */
[----:B-1----:R-:W-:Y:S02]  /*8a90*/  UIADD3 UR24, UR8, 0x8000, URZ ;  /* 0x0000800008187890 */ /* 0x002fe4000fffe03f */
[----:B------:R-:W-:Y:S01]  /*8aa0*/  UIADD3 UR8, UR8, 0xa000, URZ ;  /* 0x0000a00008087890 */ /* 0x000fe2000fffe03f */
[----:B------:R-:W-:-:S06]  /*8ab0*/  UMOV UR26, 0x20 ;  /* 0x00000020001a7882 */ /* 0x000fcc0000000000 */
[----:B------:R4:W-:Y:S02]  /*8ac0*/  UTMALDG.4D [UR24], [UR30], desc[UR16] ;  /* 0x000010181e0075b4 */ /* 0x0009e40008019000 */
[----:B------:R4:W-:Y:S02]  /*8ad0*/  UTMALDG.4D [UR8], [UR30], desc[UR16] ;  /* 0x000010081e0075b4 */ /* 0x0009e40008019000 */
[----:B----4-:R-:W-:Y:S05]  /*8ae0*/  @P1 BRA `(.L_x_2356) ;  /* 0x0000001000f41947 */ /* 0x010fea0003800000 */
        /* <DEDUP_REMOVED lines=18> */
.L_x_2366:
[----:B--234-:R-:W-:-:S04]  /*8c10*/  SHF.L.U32 R21, R11, 0x1f, RZ ;  /* 0x0000001f0b157819 */ /* 0x01cfc800000006ff */
[----:B------:R-:W1:Y:S02]  /*8c20*/  SYNCS.PHASECHK.TRANS64.TRYWAIT P1, [R16+URZ+0x26840], R21 ;  /* 0x02684015100075a7 */ /* 0x000e64000802017f */
[----:B-1----:R-:W-:Y:S05]  /*8c30*/  @!P1 BRA `(.L_x_2358) ;  /* 0x0000001c00009947 */ /* 0x002fea0003800000 */
.L_x_2392:
[----:B------:R-:W-:Y:S05]  /*8c40*/  @P0 BRA `(.L_x_2359) ;  /* 0x0000000000140947 */ /* 0x000fea0003800000 */
[----:B------:R-:W-:Y:S01]  /*8c50*/  ISETP.NE.AND P1, PT, R6, RZ, PT ;  /* 0x000000ff0600720c */ /* 0x000fe20003f25270 */
[----:B------:R-:W-:-:S04]  /*8c60*/  IMAD.MOV.U32 R3, RZ, RZ, 0x3100 ;  /* 0x00003100ff037424 */ /* 0x000fc800078e00ff */
[----:B------:R3:W-:Y:S08]  /*8c70*/  SYNCS.ARRIVE.TRANS64 RZ, [R16+URZ+0x26830], R3 ;  /* 0x0268300310ff79a7 */ /* 0x0007f0000800003f */
[----:B------:R-:W-:Y:S05]  /*8c80*/  @!P1 BRA `(.L_x_2359) ;  /* 0x0000000000049947 */ /* 0x000fea0003800000 */
[----:B------:R-:W-:Y:S01]  /*8c90*/  BPT.TRAP 0x1 ;  /* 0x000000040000795c */ /* 0x000fe20000300000 */
.L_x_2359:
        /* <DEDUP_REMOVED lines=43> */
.L_x_2393:
[----:B------:R-:W-:Y:S05]  /*8f50*/  @P0 BRA `(.L_x_2361) ;  /* 0x0000000000140947 */ /* 0x000fea0003800000 */
[----:B------:R-:W-:Y:S01]  /*8f60*/  ISETP.NE.AND P1, PT, R6, RZ, PT ;  /* 0x000000ff0600720c */ /* 0x000fe20003f25270 */
[----:B------:R-:W-:-:S04]  /*8f70*/  IMAD.MOV.U32 R2, RZ, RZ, 0x3100 ;  /* 0x00003100ff027424 */ /* 0x000fc800078e00ff */
[----:B------:R3:W-:Y:S08]  /*8f80*/  SYNCS.ARRIVE.TRANS64 RZ, [R16+URZ+0x26818], R2 ;  /* 0x0268180210ff79a7 */ /* 0x0007f0000800003f */
[----:B------:R-:W-:Y:S05]  /*8f90*/  @!P1 BRA `(.L_x_2361) ;  /* 0x0000000000049947 */ /* 0x000fea0003800000 */
[----:B------:R-:W-:Y:S01]  /*8fa0*/  BPT.TRAP 0x1 ;  /* 0x000000040000795c */ /* 0x000fe20000300000 */
.L_x_2361:
        /* <DEDUP_REMOVED lines=43> */
.L_x_2394:
[----:B------:R-:W-:Y:S05]  /*9260*/  @P0 BRA `(.L_x_2363) ;  /* 0x0000000000140947 */ /* 0x000fea0003800000 */
[----:B------:R-:W-:Y:S01]  /*9270*/  ISETP.NE.AND P1, PT, R6, RZ, PT ;  /* 0x000000ff0600720c */ /* 0x000fe20003f25270 */
[----:B-123--:R-:W-:-:S04]  /*9280*/  IMAD.MOV.U32 R21, RZ, RZ, 0x3100 ;  /* 0x00003100ff157424 */ /* 0x00efc800078e00ff */
[----:B------:R4:W-:Y:S08]  /*9290*/  SYNCS.ARRIVE.TRANS64 RZ, [R16+URZ+0x26838], R21 ;  /* 0x0268381510ff79a7 */ /* 0x0009f0000800003f */
[----:B------:R-:W-:Y:S05]  /*92a0*/  @!P1 BRA `(.L_x_2363) ;  /* 0x0000000000049947 */ /* 0x000fea0003800000 */
[----:B------:R-:W-:Y:S01]  /*92b0*/  BPT.TRAP 0x1 ;  /* 0x000000040000795c */ /* 0x000fe20000300000 */
.L_x_2363:
        /* <DEDUP_REMOVED lines=38> */
.L_x_2396:
[----:B------:R-:W-:Y:S05]  /*9520*/  @P0 BRA `(.L_x_2365) ;  /* 0x0000000000140947 */ /* 0x000fea0003800000 */
[----:B------:R-:W-:Y:S01]  /*9530*/  ISETP.NE.AND P1, PT, R6, RZ, PT ;  /* 0x000000ff0600720c */ /* 0x000fe20003f25270 */
[----:B------:R-:W-:-:S04]  /*9540*/  IMAD.MOV.U32 R5, RZ, RZ, 0x3100 ;  /* 0x00003100ff057424 */ /* 0x000fc800078e00ff */
[----:B------:R1:W-:Y:S08]  /*9550*/  SYNCS.ARRIVE.TRANS64 RZ, [R16+URZ+0x26810], R5 ;  /* 0x0268100510ff79a7 */ /* 0x0003f0000800003f */
[----:B------:R-:W-:Y:S05]  /*9560*/  @!P1 BRA `(.L_x_2365) ;  /* 0x0000000000049947 */ /* 0x000fea0003800000 */
[----:B------:R-:W-:Y:S01]  /*9570*/  BPT.TRAP 0x1 ;  /* 0x000000040000795c */ /* 0x000fe20000300000 */
.L_x_2365:
        /* <DEDUP_REMOVED lines=44> */
.L_x_2357:
        /* <DEDUP_REMOVED lines=8> */
.L_x_2397:
[----:B------:R-:W-:Y:S05]  /*98c0*/  @P0 BRA `(.L_x_2368) ;  /* 0x0000000000140947 */ /* 0x000fea0003800000 */
[----:B------:R-:W-:Y:S01]  /*98d0*/  ISETP.NE.AND P1, PT, R6, RZ, PT ;  /* 0x000000ff0600720c */ /* 0x000fe20003f25270 */
[----:B------:R-:W-:-:S04]  /*98e0*/  IMAD.MOV.U32 R5, RZ, RZ, 0x3100 ;  /* 0x00003100ff057424 */ /* 0x000fc800078e00ff */
[----:B------:R2:W-:Y:S08]  /*98f0*/  SYNCS.ARRIVE.TRANS64 RZ, [R16+URZ+0x26830], R5 ;  /* 0x0268300510ff79a7 */ /* 0x0005f0000800003f */
[----:B------:R-:W-:Y:S05]  /*9900*/  @!P1 BRA `(.L_x_2368) ;  /* 0x0000000000049947 */ /* 0x000fea0003800000 */
[----:B------:R-:W-:Y:S01]  /*9910*/  BPT.TRAP 0x1 ;  /* 0x000000040000795c */ /* 0x000fe20000300000 */
.L_x_2368:
        /* <DEDUP_REMOVED lines=40> */
.L_x_2398:
[----:B------:R-:W-:Y:S05]  /*9ba0*/  @P0 BRA `(.L_x_2370) ;  /* 0x0000000000140947 */ /* 0x000fea0003800000 */
[----:B------:R-:W-:Y:S01]  /*9bb0*/  ISETP.NE.AND P0, PT, R6, RZ, PT ;  /* 0x000000ff0600720c */ /* 0x000fe20003f05270 */
[----:B------:R-:W-:-:S04]  /*9bc0*/  IMAD.MOV.U32 R5, RZ, RZ, 0x3100 ;  /* 0x00003100ff057424 */ /* 0x000fc800078e00ff */
[----:B------:R1:W-:Y:S08]  /*9bd0*/  SYNCS.ARRIVE.TRANS64 RZ, [R16+URZ+0x26818], R5 ;  /* 0x0268180510ff79a7 */ /* 0x0003f0000800003f */
[----:B------:R-:W-:Y:S05]  /*9be0*/  @!P0 BRA `(.L_x_2370) ;  /* 0x0000000000048947 */ /* 0x000fea0003800000 */
[----:B------:R-:W-:Y:S01]  /*9bf0*/  BPT.TRAP 0x1 ;  /* 0x000000040000795c */ /* 0x000fe20000300000 */
.L_x_2370:
        /* <DEDUP_REMOVED lines=44> */
.L_x_2356:
[----:B------:R-:W1:Y:S01]  /*9ec0*/  S2R R0, SR_TID.X ;  /* 0x0000000000007919 */ /* 0x000e620000002100 */
[----:B------:R-:W-:Y:S01]  /*9ed0*/  IMAD R3, R19, 0x8, R16 ;  /* 0x0000000813037824 */ /* 0x000fe200078e0210 */
[----:B-1----:R-:W-:Y:S02]  /*9ee0*/  LOP3.LUT R2, R0, 0x7f, RZ, 0xc0, !PT ;  /* 0x0000007f00027812 */ /* 0x002fe400078ec0ff */
[----:B------:R-:W-:Y:S02]  /*9ef0*/  SHF.L.U32 R0, R11, 0x1f, RZ ;  /* 0x0000001f0b007819 */ /* 0x000fe400000006ff */
[----:B------:R-:W-:Y:S02]  /*9f00*/  ISETP.NE.AND P1, PT, R2, RZ, PT ;  /* 0x000000ff0200720c */ /* 0x000fe40003f25270 */
[----:B------:R-:W1:Y:S02]  /*9f10*/  SYNCS.PHASECHK.TRANS64.TRYWAIT P0, [R3+URZ+0x26840], R0 ;  /* 0x02684000030075a7 */ /* 0x000e64000800017f */
[----:B-1----:R-:W-:Y:S09]  /*9f20*/  @!P0 BRA `(.L_x_2371) ;  /* 0x0000000800c08947 */ /* 0x002ff20003800000 */
.L_x_2399:
[----:B------:R-:W-:Y:S05]  /*9f30*/  @P1 BRA `(.L_x_2372) ;  /* 0x0000000000181947 */ /* 0x000fea0003800000 */
[----:B------:R-:W1:Y:S01]  /*9f40*/  S2R R2, SR_TID.X ;  /* 0x0000000000027919 */ /* 0x000e620000002100 */
[----:B------:R-:W-:-:S04]  /*9f50*/  IMAD.MOV.U32 R0, RZ, RZ, 0x3100 ;  /* 0x00003100ff007424 */ /* 0x000fc800078e00ff */
[----:B------:R1:W-:Y:S02]  /*9f60*/  SYNCS.ARRIVE.TRANS64 RZ, [R3+URZ+0x26830], R0 ;  /* 0x0268300003ff79a7 */ /* 0x0003e4000800003f */
[----:B-1----:R-:W-:-:S13]  /*9f70*/  LOP3.LUT P0, RZ, R2, 0x1f, RZ, 0xc0, !PT ;  /* 0x0000001f02ff7812 */ /* 0x002fda000780c0ff */
[----:B------:R-:W-:Y:S05]  /*9f80*/  @!P0 BRA `(.L_x_2372) ;  /* 0x0000000000048947 */ /* 0x000fea0003800000 */
[----:B------:R-:W-:Y:S01]  /*9f90*/  BPT.TRAP 0x1 ;  /* 0x000000040000795c */ /* 0x000fe20000300000 */
.L_x_2372:
        /* <DEDUP_REMOVED lines=47> */
.L_x_2353:
[----:B------:R-:W-:Y:S05]  /*a290*/  BSYNC B1 ;  /* 0x0000000000017941 */ /* 0x000fea0003800000 */
.L_x_2352:
[----:B------:R-:W-:-:S03]  /*a2a0*/  UMOV UR7, 0xffffffff ;  /* 0xffffffff00077882 */ /* 0x000fc60000000000 */
[----:B------:R-:W-:Y:S05]  /*a2b0*/  BRA.DIV UR7, `(.L_x_2373) ;  /* 0x0000000607f07947 */ /* 0x000fea000b800000 */
[----:B------:R-:W-:-:S13]  /*a2c0*/  ELECT P6, URZ, PT ;  /* 0x00000000003f782f */ /* 0x000fda00038c0000 */
.L_x_2402:
[----:B------:R-:W-:Y:S05]  /*a2d0*/  @!P6 BRA `(.L_x_2308) ;  /* 0x000000000084e947 */ /* 0x000fea0003800000 */
[----:B------:R-:W-:-:S06]  /*a2e0*/  ULOP3.LUT UR7, UR38, 0x2, URZ, 0xfc, !UPT ;  /* 0x0000000226077892 */ /* 0x000fcc000f8efc3f */
[----:B------:R-:W-:-:S05]  /*a2f0*/  IMAD.U32 R2, RZ, RZ, UR7 ;  /* 0x00000007ff027e24 */ /* 0x000fca000f8e00ff */
[----:B------:R-:W-:-:S13]  /*a300*/  ISETP.NE.AND P2, PT, R2, 0x3, PT ;  /* 0x000000030200780c */ /* 0x000fda0003f45270 */
[----:B------:R-:W-:Y:S05]  /*a310*/  @!P2 BRA `(.L_x_2374) ;  /* 0x000000000004a947 */ /* 0x000fea0003800000 */
[----:B------:R-:W-:Y:S01]  /*a320*/  BPT.TRAP 0x1 ;  /* 0x000000040000795c */ /* 0x000fe20000300000 */
.L_x_2374:
        /* <DEDUP_REMOVED lines=15> */
.L_x_2403:
[----:B------:R-:W2:Y:S02]  /*a420*/  SYNCS.PHASECHK.TRANS64.TRYWAIT P0, [R3+URZ], R2 ;  /* 0x00000002030075a7 */ /* 0x000ea4000800017f */
[----:B--2---:R-:W-:Y:S05]  /*a430*/  @!P0 BRA `(.L_x_2376) ;  /* 0x0000000400c48947 */ /* 0x004fea0003800000 */
.L_x_2404:
[----:B------:R-:W-:Y:S05]  /*a440*/  @!P2 BRA `(.L_x_2377) ;  /* 0x000000000004a947 */ /* 0x000fea0003800000 */
[----:B------:R-:W-:Y:S01]  /*a450*/  BPT.TRAP 0x1 ;  /* 0x000000040000795c */ /* 0x000fe20000300000 */
.L_x_2377:
[----:B--2---:R-:W-:-:S04]  /*a460*/  VIADD R3, R7, 0x26840 ;  /* 0x0002684007037836 */ /* 0x004fc80000000000 */
[----:B------:R-:W-:-:S04]  /*a470*/  IMAD R0, R0, 0x8, R3 ;  /* 0x0000000800007824 */ /* 0x000fc800078e0203 */
[----:B------:R-:W2:Y:S02]  /*a480*/  SYNCS.PHASECHK.TRANS64.TRYWAIT P0, [R0+URZ], R5 ;  /* 0x00000005000075a7 */ /* 0x000ea4000800017f */
[----:B--2---:R-:W-:Y:S05]  /*a490*/  @!P0 BRA `(.L_x_2378) ;  /* 0x0000000400c08947 */ /* 0x004fea0003800000 */
.L_x_2405:
[----:B------:R-:W-:-:S07]  /*a4a0*/  IMAD R3, R4, 0x8, R3 ;  /* 0x0000000804037824 */ /* 0x000fce00078e0203 */
.L_x_2379:
[----:B---3--:R3:W4:Y:S02]  /*a4b0*/  SYNCS.PHASECHK.TRANS64.TRYWAIT P0, [R3+URZ], R2 ;  /* 0x00000002030075a7 */ /* 0x008724000800017f */
[----:B----4-:R-:W-:Y:S05]  /*a4c0*/  @!P0 NANOSLEEP.SYNCS 0x989680 ;  /* 0x009896800000895d */ /* 0x010fea0003900000 */
[----:B------:R-:W4:Y:S02]  /*a4d0*/  @!P0 SYNCS.PHASECHK.TRANS64 P0, [R3+URZ], R2 ;  /* 0x00000002030085a7 */ /* 0x000f24000800007f */
[----:B----4-:R-:W-:Y:S05]  /*a4e0*/  @!P0 BRA `(.L_x_2379) ;  /* 0xfffffffc00f08947 */ /* 0x010fea000383ffff */
.L_x_2308:
[----:B------:R-:W-:Y:S05]  /*a4f0*/  BSYNC B0 ;  /* 0x0000000000007941 */ /* 0x000fea0003800000 */
.L_x_2306:
[----:B------:R-:W-:Y:S05]  /*a500*/  EXIT ;  /* 0x000000000000794d */ /* 0x000fea0003800000 */
.L_x_2276:
[----:B------:R-:W-:Y:S02]  /*a510*/  IMAD.MOV.U32 R13, RZ, RZ, R17 ;  /* 0x000000ffff0d7224 */ /* 0x000fe400078e0011 */
[----:B------:R-:W-:Y:S02]  /*a520*/  IMAD.MOV.U32 R12, RZ, RZ, RZ ;  /* 0x000000ffff0c7224 */ /* 0x000fe400078e00ff */
[----:B------:R-:W-:Y:S02]  /*a530*/  IMAD.MOV.U32 R11, RZ, RZ, 0x1f ;  /* 0x0000001fff0b7424 */ /* 0x000fe400078e00ff */
[----:B------:R-:W-:-:S07]  /*a540*/  IMAD.MOV.U32 R15, RZ, RZ, -0x1 ;  /* 0xffffffffff0f7424 */ /* 0x000fce00078e00ff */
[----:B------:R-:W-:Y:S05]  /*a550*/  WARPSYNC.COLLECTIVE R15, `(.L_x_2380) ;  /* 0x000000000f087348 */ /* 0x000fea0003c00000 */
[----:B------:R1:W2:Y:S02]  /*a560*/  SHFL.IDX P6, R14, R13, R12, R11 ;  /* 0x0000000c0d0e7389 */ /* 0x0002a400000c000b */
[----:B-12---:R-:W-:Y:S01]  /*a570*/  ENDCOLLECTIVE ;  /* 0x000000000000791b */ /* 0x006fe20003800000 */
.L_x_2380:
[----:B------:R-:W-:Y:S05]  /*a580*/  BRA `(.L_x_2381) ;  /* 0xffffff6c003c7947 */ /* 0x000fea000383ffff */
.L_x_2278:
[----:B--2---:R2:W3:Y:S02]  /*a590*/  SYNCS.PHASECHK.TRANS64.TRYWAIT P0, [R235+URZ+0x26800], R4 ;  /* 0x02680004eb0075a7 */ /* 0x0044e4000800017f */
[----:B---3--:R-:W-:Y:S05]  /*a5a0*/  @!P0 NANOSLEEP.SYNCS 0x989680 ;  /* 0x009896800000895d */ /* 0x008fea0003900000 */
[----:B------:R-:W3:Y:S02]  /*a5b0*/  @!P0 SYNCS.PHASECHK.TRANS64 P0, [R235+URZ+0x26800], R4 ;  /* 0x02680004eb0085a7 */ /* 0x000ee4000800007f */
[----:B---3--:R-:W-:Y:S05]  /*a5c0*/  @!P0 BRA `(.L_x_2278) ;  /* 0xfffffffc00f08947 */ /* 0x008fea000383ffff */
[----:B------:R-:W-:Y:S05]  /*a5d0*/  BRA `(.L_x_2277) ;  /* 0xffffff6c00647947 */ /* 0x000fea000383ffff */
.L_x_2283:
[----:B--2---:R-:W-:-:S04]  /*a5e0*/  IMAD.U32 R5, RZ, RZ, UR8 ;  /* 0x00000008ff057e24 */ /* 0x004fc8000f8e00ff */
[----:B------:R2:W3:Y:S03]  /*a5f0*/  SYNCS.PHASECHK.TRANS64.TRYWAIT P1, [R5+URZ+0x26810], R120 ;  /* 0x02681078050075a7 */ /* 0x0004e6000802017f */
[----:B---3--:R-:W-:Y:S05]  /*a600*/  @!P1 NANOSLEEP.SYNCS 0x989680 ;  /* 0x009896800000995d */ /* 0x008fea0003900000 */
[----:B------:R-:W3:Y:S02]  /*a610*/  @!P1 SYNCS.PHASECHK.TRANS64 P1, [R5+URZ+0x26810], R120 ;  /* 0x02681078050095a7 */ /* 0x000ee4000802007f */
[----:B---3--:R-:W-:Y:S05]  /*a620*/  @!P1 BRA `(.L_x_2283) ;  /* 0xfffffffc00ec9947 */ /* 0x008fea000383ffff */
[----:B------:R-:W-:Y:S05]  /*a630*/  BRA `(.L_x_2282) ;  /* 0xffffff7400c07947 */ /* 0x000fea000383ffff */
.L_x_2287:
[----:B------:R-:W-:-:S04]  /*a640*/  IMAD.U32 R121, RZ, RZ, UR8 ;  /* 0x00000008ff797e24 */ /* 0x000fc8000f8e00ff */
[----:B------:R1:W1:Y:S03]  /*a650*/  SYNCS.PHASECHK.TRANS64.TRYWAIT P1, [R121+URZ+0x26830], R120 ;  /* 0x02683078790075a7 */ /* 0x000266000802017f */
[----:B-1----:R-:W-:Y:S05]  /*a660*/  @!P1 NANOSLEEP.SYNCS 0x989680 ;  /* 0x009896800000995d */ /* 0x002fea0003900000 */
[----:B------:R-:W1:Y:S02]  /*a670*/  @!P1 SYNCS.PHASECHK.TRANS64 P1, [R121+URZ+0x26830], R120 ;  /* 0x02683078790095a7 */ /* 0x000e64000802007f */
[----:B-1----:R-:W-:Y:S05]  /*a680*/  @!P1 BRA `(.L_x_2287) ;  /* 0xfffffffc00ec9947 */ /* 0x002fea000383ffff */
[----:B------:R-:W-:Y:S05]  /*a690*/  BRA `(.L_x_2286) ;  /* 0xffffff7c00847947 */ /* 0x000fea000383ffff */
.L_x_2315:
[----:B------:R-:W-:Y:S01]  /*a6a0*/  BSSY B1, `(.L_x_2382) ;  /* 0x0000005000017945 */ /* 0x000fe20003800000 */
[----:B------:R-:W-:-:S07]  /*a6b0*/  IMAD.MOV.U32 R15, RZ, RZ, -0x1 ;  /* 0xffffffffff0f7424 */ /* 0x000fce00078e00ff */
[----:B------:R-:W-:Y:S05]  /*a6c0*/  WARPSYNC.COLLECTIVE R15, `(.L_x_2383) ;  /* 0x000000000f087348 */ /* 0x000fea0003c00000 */
[----:B------:R-:W-:Y:S01]  /*a6d0*/  NOP ;  /* 0x0000000000007918 */ /* 0x000fe20000000000 */
[----:B------:R-:W-:Y:S01]  /*a6e0*/  ENDCOLLECTIVE ;  /* 0x000000000000791b */ /* 0x000fe20003800000 */
.L_x_2383:
[----:B------:R-:W-:Y:S05]  /*a6f0*/  BSYNC B1 ;  /* 0x0000000000017941 */ /* 0x000fea0003800000 */
.L_x_2382:
[----:B------:R-:W-:Y:S05]  /*a700*/  BRA `(.L_x_2384) ;  /* 0xffffffc400647947 */ /* 0x000fea000383ffff */
.L_x_2328:
[----:B------:R-:W-:Y:S01]  /*a710*/  BSSY B1, `(.L_x_2385) ;  /* 0x0000005000017945 */ /* 0x000fe20003800000 */
[----:B------:R-:W-:-:S07]  /*a720*/  IMAD.MOV.U32 R15, RZ, RZ, -0x1 ;  /* 0xffffffffff0f7424 */ /* 0x000fce00078e00ff */
[----:B------:R-:W-:Y:S05]  /*a730*/  WARPSYNC.COLLECTIVE R15, `(.L_x_2386) ;  /* 0x000000000f087348 */ /* 0x000fea0003c00000 */
[----:B------:R-:W-:Y:S01]  /*a740*/  NOP ;  /* 0x0000000000007918 */ /* 0x000fe20000000000 */
[----:B------:R-:W-:Y:S01]  /*a750*/  ENDCOLLECTIVE ;  /* 0x000000000000791b */ /* 0x000fe20003800000 */
.L_x_2386:
[----:B------:R-:W-:Y:S05]  /*a760*/  BSYNC B1 ;  /* 0x0000000000017941 */ /* 0x000fea0003800000 */
.L_x_2385:
[----:B------:R-:W-:Y:S05]  /*a770*/  BRA `(.L_x_2387) ;  /* 0xffffffcc00047947 */ /* 0x000fea000383ffff */
.L_x_2340:
[----:B------:R-:W-:Y:S01]  /*a780*/  BSSY B1, `(.L_x_2388) ;  /* 0x0000005000017945 */ /* 0x000fe20003800000 */
[----:B------:R-:W-:-:S07]  /*a790*/  IMAD.MOV.U32 R15, RZ, RZ, -0x1 ;  /* 0xffffffffff0f7424 */ /* 0x000fce00078e00ff */
[----:B------:R-:W-:Y:S05]  /*a7a0*/  WARPSYNC.COLLECTIVE R15, `(.L_x_2389) ;  /* 0x000000000f087348 */ /* 0x000fea0003c00000 */
[----:B------:R-:W-:Y:S01]  /*a7b0*/  NOP ;  /* 0x0000000000007918 */ /* 0x000fe20000000000 */
[----:B------:R-:W-:Y:S01]  /*a7c0*/  ENDCOLLECTIVE ;  /* 0x000000000000791b */ /* 0x000fe20003800000 */
.L_x_2389:
[----:B------:R-:W-:Y:S05]  /*a7d0*/  BSYNC B1 ;  /* 0x0000000000017941 */ /* 0x000fea0003800000 */
.L_x_2388:
[----:B------:R-:W-:Y:S05]  /*a7e0*/  BRA `(.L_x_2390) ;  /* 0xffffffd000407947 */ /* 0x000fea000383ffff */
.L_x_2354:
[----:B-1----:R1:W2:Y:S02]  /*a7f0*/  SYNCS.PHASECHK.TRANS64.TRYWAIT P0, [R16+URZ+0x26820], R3 ;  /* 0x02682003100075a7 */ /* 0x0022a4000800017f */
[----:B--2---:R-:W-:Y:S05]  /*a800*/  @!P0 NANOSLEEP.SYNCS 0x989680 ;  /* 0x009896800000895d */ /* 0x004fea0003900000 */
[----:B------:R-:W2:Y:S02]  /*a810*/  @!P0 SYNCS.PHASECHK.TRANS64 P0, [R16+URZ+0x26820], R3 ;  /* 0x02682003100085a7 */ /* 0x000ea4000800007f */
[----:B--2---:R-:W-:Y:S05]  /*a820*/  @!P0 BRA `(.L_x_2354) ;  /* 0xfffffffc00f08947 */ /* 0x004fea000383ffff */
[----:B------:R-:W-:Y:S05]  /*a830*/  BRA `(.L_x_2391) ;  /* 0xffffffd800bc7947 */ /* 0x000fea000383ffff */
.L_x_2358:
[----:B-1----:R1:W3:Y:S02]  /*a840*/  SYNCS.PHASECHK.TRANS64.TRYWAIT P1, [R16+URZ+0x26840], R21 ;  /* 0x02684015100075a7 */ /* 0x0022e4000802017f */
[----:B---3--:R-:W-:Y:S05]  /*a850*/  @!P1 NANOSLEEP.SYNCS 0x989680 ;  /* 0x009896800000995d */ /* 0x008fea0003900000 */
[----:B------:R-:W3:Y:S02]  /*a860*/  @!P1 SYNCS.PHASECHK.TRANS64 P1, [R16+URZ+0x26840], R21 ;  /* 0x02684015100095a7 */ /* 0x000ee4000802007f */
[----:B---3--:R-:W-:Y:S05]  /*a870*/  @!P1 BRA `(.L_x_2358) ;  /* 0xfffffffc00f09947 */ /* 0x008fea000383ffff */
[----:B------:R-:W-:Y:S05]  /*a880*/  BRA `(.L_x_2392) ;  /* 0xffffffe000ec7947 */ /* 0x000fea000383ffff */
.L_x_2360:
[----:B--2---:R2:W3:Y:S02]  /*a890*/  SYNCS.PHASECHK.TRANS64.TRYWAIT P1, [R16+URZ+0x26828], R21 ;  /* 0x02682815100075a7 */ /* 0x0044e4000802017f */
[----:B---3--:R-:W-:Y:S05]  /*a8a0*/  @!P1 NANOSLEEP.SYNCS 0x989680 ;  /* 0x009896800000995d */ /* 0x008fea0003900000 */
[----:B------:R-:W3:Y:S02]  /*a8b0*/  @!P1 SYNCS.PHASECHK.TRANS64 P1, [R16+URZ+0x26828], R21 ;  /* 0x02682815100095a7 */ /* 0x000ee4000802007f */
[----:B---3--:R-:W-:Y:S05]  /*a8c0*/  @!P1 BRA `(.L_x_2360) ;  /* 0xfffffffc00f09947 */ /* 0x008fea000383ffff */
[----:B------:R-:W-:Y:S05]  /*a8d0*/  BRA `(.L_x_2393) ;  /* 0xffffffe4009c7947 */ /* 0x000fea000383ffff */
.L_x_2362:
[----:B---3--:R3:W4:Y:S02]  /*a8e0*/  SYNCS.PHASECHK.TRANS64.TRYWAIT P1, [R16+URZ+0x26848], R21 ;  /* 0x02684815100075a7 */ /* 0x008724000802017f */
[----:B----4-:R-:W-:Y:S05]  /*a8f0*/  @!P1 NANOSLEEP.SYNCS 0x989680 ;  /* 0x009896800000995d */ /* 0x010fea0003900000 */
[----:B------:R-:W4:Y:S02]  /*a900*/  @!P1 SYNCS.PHASECHK.TRANS64 P1, [R16+URZ+0x26848], R21 ;  /* 0x02684815100095a7 */ /* 0x000f24000802007f */
[----:B----4-:R-:W-:Y:S05]  /*a910*/  @!P1 BRA `(.L_x_2362) ;  /* 0xfffffffc00f09947 */ /* 0x010fea000383ffff */
[----:B------:R-:W-:Y:S05]  /*a920*/  BRA `(.L_x_2394) ;  /* 0xffffffe8004c7947 */ /* 0x000fea000383ffff */
.L_x_2364:
[----:B------:R-:W-:-:S07]  /*a930*/  SHF.L.U32 R5, R11, 0x1f, RZ ;  /* 0x0000001f0b057819 */ /* 0x000fce00000006ff */
.L_x_2395:
[----:B------:R1:W1:Y:S02]  /*a940*/  SYNCS.PHASECHK.TRANS64.TRYWAIT P1, [R16+URZ+0x26820], R5 ;  /* 0x02682005100075a7 */ /* 0x000264000802017f */
[----:B-1----:R-:W-:Y:S05]  /*a950*/  @!P1 NANOSLEEP.SYNCS 0x989680 ;  /* 0x009896800000995d */ /* 0x002fea0003900000 */
[----:B------:R-:W1:Y:S02]  /*a960*/  @!P1 SYNCS.PHASECHK.TRANS64 P1, [R16+URZ+0x26820], R5 ;  /* 0x02682005100095a7 */ /* 0x000e64000802007f */
[----:B-1----:R-:W-:Y:S05]  /*a970*/  @!P1 BRA `(.L_x_2395) ;  /* 0xfffffffc00f09947 */ /* 0x002fea000383ffff */
[----:B------:R-:W-:Y:S05]  /*a980*/  BRA `(.L_x_2396) ;  /* 0xffffffe800e47947 */ /* 0x000fea000383ffff */
.L_x_2367:
[----:B-1----:R1:W2:Y:S02]  /*a990*/  SYNCS.PHASECHK.TRANS64.TRYWAIT P1, [R16+URZ+0x26840], R13 ;  /* 0x0268400d100075a7 */ /* 0x0022a4000802017f */
[----:B--2---:R-:W-:Y:S05]  /*a9a0*/  @!P1 NANOSLEEP.SYNCS 0x989680 ;  /* 0x009896800000995d */ /* 0x004fea0003900000 */
[----:B------:R-:W2:Y:S02]  /*a9b0*/  @!P1 SYNCS.PHASECHK.TRANS64 P1, [R16+URZ+0x26840], R13 ;  /* 0x0268400d100095a7 */ /* 0x000ea4000802007f */
[----:B--2---:R-:W-:Y:S05]  /*a9c0*/  @!P1 BRA `(.L_x_2367) ;  /* 0xfffffffc00f09947 */ /* 0x004fea000383ffff */
[----:B------:R-:W-:Y:S05]  /*a9d0*/  BRA `(.L_x_2397) ;  /* 0xffffffec00b87947 */ /* 0x000fea000383ffff */
.L_x_2369:
[----:B--2---:R2:W1:Y:S02]  /*a9e0*/  SYNCS.PHASECHK.TRANS64.TRYWAIT P1, [R16+URZ+0x26828], R13 ;  /* 0x0268280d100075a7 */ /* 0x004464000802017f */
[----:B-1----:R-:W-:Y:S05]  /*a9f0*/  @!P1 NANOSLEEP.SYNCS 0x989680 ;  /* 0x009896800000995d */ /* 0x002fea0003900000 */
[----:B------:R-:W1:Y:S02]  /*aa00*/  @!P1 SYNCS.PHASECHK.TRANS64 P1, [R16+URZ+0x26828], R13 ;  /* 0x0268280d100095a7 */ /* 0x000e64000802007f */
[----:B-1----:R-:W-:Y:S05]  /*aa10*/  @!P1 BRA `(.L_x_2369) ;  /* 0xfffffffc00f09947 */ /* 0x002fea000383ffff */
[----:B------:R-:W-:Y:S05]  /*aa20*/  BRA `(.L_x_2398) ;  /* 0xfffffff0005c7947 */ /* 0x000fea000383ffff */
.L_x_2371:
[----:B------:R1:W1:Y:S02]  /*aa30*/  SYNCS.PHASECHK.TRANS64.TRYWAIT P0, [R3+URZ+0x26840], R0 ;  /* 0x02684000030075a7 */ /* 0x000264000800017f */
[----:B-1----:R-:W-:Y:S05]  /*aa40*/  @!P0 NANOSLEEP.SYNCS 0x989680 ;  /* 0x009896800000895d */ /* 0x002fea0003900000 */
[----:B------:R-:W1:Y:S02]  /*aa50*/  @!P0 SYNCS.PHASECHK.TRANS64 P0, [R3+URZ+0x26840], R0 ;  /* 0x02684000030085a7 */ /* 0x000e64000800007f */
[----:B-1----:R-:W-:Y:S05]  /*aa60*/  @!P0 BRA `(.L_x_2371) ;  /* 0xfffffffc00f08947 */ /* 0x002fea000383ffff */
[----:B------:R-:W-:Y:S05]  /*aa70*/  BRA `(.L_x_2399) ;  /* 0xfffffff4002c7947 */ /* 0x000fea000383ffff */
.L_x_2373:
[----:B------:R-:W-:Y:S01]  /*aa80*/  BSSY B1, `(.L_x_2400) ;  /* 0x0000006000017945 */ /* 0x000fe20003800000 */
[----:B------:R-:W-:-:S07]  /*aa90*/  IMAD.MOV.U32 R15, RZ, RZ, -0x1 ;  /* 0xffffffffff0f7424 */ /* 0x000fce00078e00ff */
[----:B------:R-:W-:Y:S05]  /*aaa0*/  WARPSYNC.COLLECTIVE R15, `(.L_x_2401) ;  /* 0x000000000f0c7348 */ /* 0x000fea0003c00000 */
[----:B------:R-:W-:Y:S02]  /*aab0*/  ELECT P6, UR62, PT ;  /* 0x00000000003e782f */ /* 0x000fe400038c0000 */
[----:B------:R-:W-:Y:S01]  /*aac0*/  MOV R14, UR62 ;  /* 0x0000003e000e7c02 */ /* 0x000fe20008000f00 */
[----:B------:R-:W-:Y:S10]  /*aad0*/  ENDCOLLECTIVE ;  /* 0x000000000000791b */ /* 0x000ff40003800000 */
.L_x_2401:
[----:B------:R-:W-:Y:S05]  /*aae0*/  BSYNC B1 ;  /* 0x0000000000017941 */ /* 0x000fea0003800000 */
.L_x_2400:
[----:B------:R-:W-:Y:S05]  /*aaf0*/  BRA `(.L_x_2402) ;  /* 0xfffffff400f47947 */ /* 0x000fea000383ffff */
.L_x_2375:
[----:B-1----:R1:W2:Y:S02]  /*ab00*/  SYNCS.PHASECHK.TRANS64.TRYWAIT P0, [R6+URZ], R5 ;  /* 0x00000005060075a7 */ /* 0x0022a4000800017f */
[----:B--2---:R-:W-:Y:S05]  /*ab10*/  @!P0 NANOSLEEP.SYNCS 0x989680 ;  /* 0x009896800000895d */ /* 0x004fea0003900000 */
[----:B------:R-:W2:Y:S02]  /*ab20*/  @!P0 SYNCS.PHASECHK.TRANS64 P0, [R6+URZ], R5 ;  /* 0x00000005060085a7 */ /* 0x000ea4000800007f */
[----:B--2---:R-:W-:Y:S05]  /*ab30*/  @!P0 BRA `(.L_x_2375) ;  /* 0xfffffffc00f08947 */ /* 0x004fea000383ffff */
[----:B------:R-:W-:Y:S05]  /*ab40*/  BRA `(.L_x_2403) ;  /* 0xfffffff800347947 */ /* 0x000fea000383ffff */
.L_x_2376:
[----:B--2---:R2:W3:Y:S02]  /*ab50*/  SYNCS.PHASECHK.TRANS64.TRYWAIT P0, [R3+URZ], R2 ;  /* 0x00000002030075a7 */ /* 0x0044e4000800017f */
[----:B---3--:R-:W-:Y:S05]  /*ab60*/  @!P0 NANOSLEEP.SYNCS 0x989680 ;  /* 0x009896800000895d */ /* 0x008fea0003900000 */
[----:B------:R-:W3:Y:S02]  /*ab70*/  @!P0 SYNCS.PHASECHK.TRANS64 P0, [R3+URZ], R2 ;  /* 0x00000002030085a7 */ /* 0x000ee4000800007f */
[----:B---3--:R-:W-:Y:S05]  /*ab80*/  @!P0 BRA `(.L_x_2376) ;  /* 0xfffffffc00f08947 */ /* 0x008fea000383ffff */
[----:B------:R-:W-:Y:S05]  /*ab90*/  BRA `(.L_x_2404) ;  /* 0xfffffff800287947 */ /* 0x000fea000383ffff */
.L_x_2378:
[----:B--2---:R2:W3:Y:S02]  /*aba0*/  SYNCS.PHASECHK.TRANS64.TRYWAIT P0, [R0+URZ], R5 ;  /* 0x00000005000075a7 */ /* 0x0044e4000800017f */
[----:B---3--:R-:W-:Y:S05]  /*abb0*/  @!P0 NANOSLEEP.SYNCS 0x989680 ;  /* 0x009896800000895d */ /* 0x008fea0003900000 */
[----:B------:R-:W3:Y:S02]  /*abc0*/  @!P0 SYNCS.PHASECHK.TRANS64 P0, [R0+URZ], R5 ;  /* 0x00000005000085a7 */ /* 0x000ee4000800007f */
[----:B---3--:R-:W-:Y:S05]  /*abd0*/  @!P0 BRA `(.L_x_2378) ;  /* 0xfffffffc00f08947 */ /* 0x008fea000383ffff */
[----:B------:R-:W-:Y:S05]  /*abe0*/  BRA `(.L_x_2405) ;  /* 0xfffffff8002c7947 */ /* 0x000fea000383ffff */
.L_x_2406:
        /* <DEDUP_REMOVED lines=9> */
.L_x_6570:


//--------------------- .text._ZN7cutlass13device_kernelIN5flash11enable_sm90INS1_16FlashAttnBwdSm90INS1_25CollectiveMainloopBwdSm90ILi2ELi2ELi2EN4cute5tupleIJNS5_1CILi1EEES8_S8_EEENS6_IJNS7_ILi64EEENS7_ILi128EEENS7_ILi96EEEEEENS_6half_tEfNS_4arch4Sm90ELb1ELb0ELb1ELb0ELb0ELb1ELb0ELb0ELi2ELi1ELi2ELi1ELb1EEENS1_24CollectiveEpilogueBwdGQAISD_fSG_Li256ELb0ELb0EEENS1_25SingleTileBwdLPTSchedulerILb0ELi128ELb0EEEEEEEEEvNT_6ParamsE --------------------------
	.section	.text._ZN7cutlass13device_kernelIN5flash11enable_sm90INS1_16FlashAttnBwdSm90INS1_25CollectiveMainloopBwdSm90ILi2ELi2ELi2EN4cute5tupleIJNS5_1CILi1EEES8_S8_EEENS6_IJNS7_ILi64EEENS7_ILi128EEENS7_ILi96EEEEEENS_6half_tEfNS_4arch4Sm90ELb1ELb0ELb1ELb0ELb0ELb1ELb0ELb0ELi2ELi1ELi2ELi1ELb1EEENS1_24CollectiveEpilogueBwdGQAISD_fSG_Li256ELb0ELb0EEENS1_25SingleTileBwdLPTSchedulerILb0ELi128ELb0EEEEEEEEEvNT_6ParamsE,"ax",@progbits
	.align	128
.text._ZN7cutlass13device_kernelIN5flash11enable_sm90INS1_16FlashAttnBwdSm90INS1_25CollectiveMainloopBwdSm90ILi2ELi2ELi2EN4cute5tupleIJNS5_1CILi1EEES8_S8_EEENS6_IJNS7_ILi64EEENS7_ILi128EEENS7_ILi96EEEEEENS_6half_tEfNS_4arch4Sm90ELb1ELb0ELb1ELb0ELb0ELb1ELb0ELb0ELi2ELi1ELi2ELi1ELb1EEENS1_24CollectiveEpilogueBwdGQAISD_fSG_Li256ELb0ELb0EEENS1_25SingleTileBwdLPTSchedulerILb0ELi128ELb0EEEEEEEEEvNT_6ParamsE:
        .type           _ZN7cutlass13device_kernelIN5flash11enable_sm90INS1_16FlashAttnBwdSm90INS1_25CollectiveMainloopBwdSm90ILi2ELi2ELi2EN4cute5tupleIJNS5_1CILi1EEES8_S8_EEENS6_IJNS7_ILi64EEENS7_ILi128EEENS7_ILi96EEEEEENS_6half_tEfNS_4arch4Sm90ELb1ELb0ELb1ELb0ELb0ELb1ELb0ELb0ELi2ELi1ELi2ELi1ELb1EEENS1_24CollectiveEpilogueBwdGQAISD_fSG_Li256ELb0ELb0EEENS1_25SingleTileBwdLPTSchedulerILb0ELi128ELb0EEEEEEEEEvNT_6ParamsE,@function
        .size           _ZN7cutlass13device_kernelIN5flash11enable_sm90INS1_16FlashAttnBwdSm90INS1_25CollectiveMainloopBwdSm90ILi2ELi2ELi2EN4cute5tupleIJNS5_1CILi1EEES8_S8_EEENS6_IJNS7_ILi64EEENS7_ILi128EEENS7_ILi96EEEEEENS_6half_tEfNS_4arch4Sm90ELb1ELb0ELb1ELb0ELb0ELb1ELb0ELb0ELi2ELi1ELi2ELi1ELb1EEENS1_24CollectiveEpilogueBwdGQAISD_fSG_Li256ELb0ELb0EEENS1_25SingleTileBwdLPTSchedulerILb0ELi128ELb0EEEEEEEEEvNT_6ParamsE,(.L_x_6571 - _ZN7cutlass13device_kernelIN5flash11enable_sm90INS1_16FlashAttnBwdSm90INS1_25CollectiveMainloopBwdSm90ILi2ELi2ELi2EN4cute5tupleIJNS5_1CILi1EEES8_S8_EEENS6_IJNS7_ILi64EEENS7_ILi128EEENS7_ILi96EEEEEENS_6half_tEfNS_4arch4Sm90ELb1ELb0ELb1ELb0ELb0ELb1ELb0ELb0ELi2ELi1ELi2ELi1ELb1EEENS1_24CollectiveEpilogueBwdGQAISD_fSG_Li256ELb0ELb0EEENS1_25SingleTileBwdLPTSchedulerILb0ELi128ELb0EEEEEEEEEvNT_6ParamsE)
        .other          _ZN7cutlass13device_kernelIN5flash11enable_sm90INS1_16FlashAttnBwdSm90INS1_25CollectiveMainloopBwdSm90ILi2ELi2ELi2EN4cute5tupleIJNS5_1CILi1EEES8_S8_EEENS6_IJNS7_ILi64EEENS7_ILi128EEENS7_ILi96EEEEEENS_6half_tEfNS_4arch4Sm90ELb1ELb0ELb1ELb0ELb0ELb1ELb0ELb0ELi2ELi1ELi2ELi1ELb1EEENS1_24CollectiveEpilogueBwdGQAISD_fSG_Li256ELb0ELb0EEENS1_25SingleTileBwdLPTSchedulerILb0ELi128ELb0EEEEEEEEEvNT_6ParamsE,@"STO_CUDA_ENTRY STV_DEFAULT"
_ZN7cutlass13device_kernelIN5flash11enable_sm90INS1_16FlashAttnBwdSm90INS1_25CollectiveMainloopBwdSm90ILi2ELi2ELi2EN4cute5tupleIJNS5_1CILi1EEES8_S8_EEENS6_IJNS7_ILi64EEENS7_ILi128EEENS7_ILi96EEEEEENS_6half_tEfNS_4arch4Sm90ELb1ELb0ELb1ELb0ELb0ELb1ELb0ELb0ELi2ELi1ELi2ELi1ELb1EEENS1_24CollectiveEpilogueBwdGQAISD_fSG_Li256ELb0ELb0EEENS1_25SingleTileBwdLPTSchedulerILb0ELi128ELb0EEEEEEEEEvNT_6ParamsE:
        /* <DEDUP_REMOVED lines=24> */
.L_x_2408:
[----:B------:R-:W-:Y:S05]  /*0180*/  BSYNC B0 ;  /* 0x0000000000007941 */ /* 0x000fea0003800000 */
.L_x_2407:
        /* <DEDUP_REMOVED lines=37> */
.L_x_2409:
        /* <DEDUP_REMOVED lines=22> */
.L_x_2410:
[----:B------:R-:W-:Y:S01]  /*0540*/  PLOP3.LUT P0, PT, PT, PT, UP0, 0x80, 0x0 ;  /* 0x000000000000781c */ /* 0x000fe20003f0f008 */
[----:B------:R-:W-:Y:S01]  /*0550*/  NOP ;  /* 0x0000000000007918 */ /* 0x000fe20000000000 */
[----:B------:R-:W-:Y:S01]  /*0560*/  BSSY B6, `(.L_x_2411) ;  /* 0x0000862000067945 */ /* 0x000fe20003800000 */
[----:B-12-4-:R-:W-:Y:S10]  /*0570*/  BAR.SYNC.DEFER_BLOCKING 0x0 ;  /* 0x0000000000007b1d */ /* 0x016ff40000010000 */
[----:B------:R-:W-:Y:S05]  /*0580*/  @!P0 BRA `(.L_x_2412) ;  /* 0x0000004c00e88947 */ /* 0x000fea0003800000 */
.L_x_2413:
        /* <DEDUP_REMOVED lines=32> */
.L_x_2414:
[----:B------:R-:W-:Y:S01]  /*0790*/  ULDC UR7, c[0x0][0x8cc] ;  /* 0x0002330000077ab9 */ /* 0x000fe20000000800 */
[----:B------:R-:W-:Y:S01]  /*07a0*/  UMOV UR36, UR10 ;  /* 0x0000000a00247c82 */ /* 0x000fe20008000000 */
[----:B------:R-:W-:-:S11]  /*07b0*/  UISETP.NE.AND UP0, UPT, UR7, 0x1, UPT ;  /* 0x000000010700788c */ /* 0x000fd6000bf05270 */
[----:B------:R-:W-:Y:S02]  /*07c0*/  @UP0 ULDC.64 UR8, c[0x0][0x8d0] ;  /* 0x0002340000080ab9 */ /* 0x000fe40000000a00 */
[----:B------:R-:W-:-:S04]  /*07d0*/  UIMAD.WIDE.U32 UR4, UR10, UR8, URZ ;  /* 0x000000080a0472a5 */ /* 0x000fc8000f8e003f */
[----:B------:R-:W-:-:S04]  /*07e0*/  @UP0 USHF.R.U32.HI UR36, URZ, UR9, UR5 ;  /* 0x000000093f240299 */ /* 0x000fc80008011605 */
[----:B------:R-:W-:-:S12]  /*07f0*/  UIMAD UR4, UR36, UR7, URZ ;  /* 0x00000007240472a4 */ /* 0x000fd8000f8e023f */
.L_x_2415:
        /* <DEDUP_REMOVED lines=101> */
.L_x_2419:
        /* <DEDUP_REMOVED lines=15> */
.L_x_2418:
        /* <DEDUP_REMOVED lines=22> */
.L_x_2421:
        /* <DEDUP_REMOVED lines=15> */
.L_x_2420:
[----:B------:R-:W-:Y:S01]  /*1190*/  SHF.R.S32.HI R19, RZ, 0x1f, R18 ;  /* 0x0000001fff137819 */ /* 0x000fe20000011412 */
[----:B------:R-:W-:-:S03]  /*11a0*/  UMOV UR4, 0xffffffff ;  /* 0xffffffff00047882 */ /* 0x000fc60000000000 */
[----:B------:R-:W-:-:S04]  /*11b0*/  LEA.HI R0, R19, R18, RZ, 0x7 ;  /* 0x0000001213007211 */ /* 0x000fc800078f38ff */
[----:B------:R-:W-:Y:S01]  /*11c0*/  SHF.R.S32.HI R17, RZ, 0x7, R0 ;  /* 0x00000007ff117819 */ /* 0x000fe20000011400 */
[----:B------:R-:W-:Y:S06]  /*11d0*/  BRA.DIV UR4, `(.L_x_2422) ;  /* 0x0000007a04707947 */ /* 0x000fec000b800000 */
[----:B------:R1:W2:Y:S02]  /*11e0*/  SHFL.IDX PT, R14, R17, RZ, 0x1f ;  /* 0x00001fff110e7589 */ /* 0x0002a400000e0000 */
.L_x_2496:
        /* <DEDUP_REMOVED lines=15> */
.L_x_2423:
        /* <DEDUP_REMOVED lines=19> */
.L_x_2425:
        /* <DEDUP_REMOVED lines=124> */
.L_x_2436:
[----:B------:R-:W-:-:S06]  /*1bd0*/  UISETP.NE.AND UP0, UPT, UR11, 0x3, UPT ;  /* 0x000000030b00788c */ /* 0x000fcc000bf05270 */
[----:B------:R-:W-:-:S13]  /*1be0*/  PLOP3.LUT P0, PT, PT, PT, UP0, 0x80, 0x0 ;  /* 0x000000000000781c */ /* 0x000fda0003f0f008 */
[----:B-1----:R-:W-:Y:S05]  /*1bf0*/  @!P0 BRA `(.L_x_2426) ;  /* 0x0000000000048947 */ /* 0x002fea0003800000 */
[----:B------:R-:W-:Y:S01]  /*1c00*/  BPT.TRAP 0x1 ;  /* 0x000000040000795c */ /* 0x000fe20000300000 */
.L_x_2426:
[----:B------:R-:W-:Y:S01]  /*1c10*/  R2UR UR9, R235 ;  /* 0x00000000eb0972ca */ /* 0x000fe200000e0000 */
[----:B------:R-:W-:-:S05]  /*1c20*/  IMAD.U32 R120, RZ, RZ, UR4 ;  /* 0x00000004ff787e24 */ /* 0x000fca000f8e00ff */
[----:B------:R-:W-:-:S07]  /*1c30*/  SHF.L.U32 R120, R120, 0x1f, RZ ;  /* 0x0000001f78787819 */ /* 0x000fce00000006ff */
[----:B------:R-:W-:-:S09]  /*1c40*/  ULEA UR9, UR5, UR9, 0x3 ;  /* 0x0000000905097291 */ /* 0x000fd2000f8e183f */
[----:B------:R1:W2:Y:S01]  /*1c50*/  SYNCS.PHASECHK.TRANS64.TRYWAIT P1, [UR9+0x26810], R120 ;  /* 0x02681078ff0075a7 */ /* 0x0002a20008020149 */
[----:B------:R-:W-:Y:S05]  /*1c60*/  @!P0 BRA `(.L_x_2427) ;  /* 0x0000000000048947 */ /* 0x000fea0003800000 */
[----:B------:R-:W-:Y:S01]  /*1c70*/  BPT.TRAP 0x1 ;  /* 0x000000040000795c */ /* 0x000fe20000300000 */
.L_x_2427:
[----:B--2---:R-:W-:Y:S05]  /*1c80*/  @P1 BRA `(.L_x_2428) ;  /* 0x0000000000081947 */ /* 0x004fea0003800000 */
[----:B------:R-:W2:Y:S02]  /*1c90*/  SYNCS.PHASECHK.TRANS64.TRYWAIT P1, [UR9+0x26810], R120 ;  /* 0x02681078ff0075a7 */ /* 0x000ea40008020149 */
[----:B--2---:R-:W-:Y:S05]  /*1ca0*/  @!P1 BRA `(.L_x_2429) ;  /* 0x0000006c00f09947 */ /* 0x004fea0003800000 */
.L_x_2428:
        /* <DEDUP_REMOVED lines=66> */
.L_x_2430:
[----:B------:R1:W1:Y:S01]  /*20d0*/  SYNCS.PHASECHK.TRANS64.TRYWAIT P1, [UR9+0x26830], R120 ;  /* 0x02683078ff0075a7 */ /* 0x0002620008020149 */
[----:B------:R-:W-:Y:S05]  /*20e0*/  @!P0 BRA `(.L_x_2431) ;  /* 0x0000000000048947 */ /* 0x000fea0003800000 */
[----:B------:R-:W-:Y:S01]  /*20f0*/  BPT.TRAP 0x1 ;  /* 0x000000040000795c */ /* 0x000fe20000300000 */
.L_x_2431:
        /* <DEDUP_REMOVED lines=50> */
.L_x_2432:
        /* <DEDUP_REMOVED lines=38> */
[----:B------:R-:W-:Y:S01]  /*2680*/  FFMA.FTZ R227, R227, UR8, -R199 ;  /* 0x00000008e3e37c23 */ /* 0x000fe200080108c7 */
[----:B------:R-:W-:Y:S01]  /*2690*/  FSEL R125, R7, -INF , !P5 ;  /* 0xff800000077d7808 */ /* 0x000fe20006800000 */
[----:B------:R-:W-:Y:S01]  /*26a0*/  UMOV UR14, UR13 ;  /* 0x0000000d000e7c82 */ /* 0x000fe20008000000 */
[----:B------:R-:W-:Y:S01]  /*26b0*/  FSEL R224, R8, -INF , !P6 ;  /* 0xff80000008e07808 */ /* 0x000fe20007000000 */
[----:B------:R-:W-:Y:S01]  /*26c0*/  FFMA.FTZ R9, -R9, R9, 1 ;  /* 0x3f80000009097423 */ /* 0x000fe20000010109 */
[----:B------:R-:W-:Y:S01]  /*26d0*/  FSEL R228, R11, -INF , !P1 ;  /* 0xff8000000be47808 */ /* 0x000fe20004800000 */
[----:B------:R-:W-:Y:S01]  /*26e0*/  FFMA.FTZ R198, R125, UR8, -R198 ;  /* 0x000000087dc67c23 */ /* 0x000fe200080108c6 */
[----:B------:R-:W-:Y:S01]  /*26f0*/  FSEL R232, R10, -INF , !P2 ;  /* 0xff8000000ae87808 */ /* 0x000fe20005000000 */
[----:B------:R-:W4:Y:S01]  /*2700*/  MUFU.EX2 R227, R227 ;  /* 0x000000e300e37308 */ /* 0x000f220000000800 */
[----:B------:R-:W-:Y:S01]  /*2710*/  FSEL R217, R12, -INF , !P3 ;  /* 0xff8000000cd97808 */ /* 0x000fe20005800000 */
[----:B------:R-:W-:Y:S01]  /*2720*/  FFMA.FTZ R228, R228, UR8, -R196 ;  /* 0x00000008e4e47c23 */ /* 0x000fe200080108c4 */
[C---:B------:R-:W-:Y:S01]  /*2730*/  ISETP.GT.AND P4, PT, R121.reuse, 0x10, PT ;  /* 0x000000107900780c */ /* 0x040fe20003f84270 */
[----:B---3--:R-:W-:Y:S01]  /*2740*/  FFMA.FTZ R161, R232, UR8, -R197 ;  /* 0x00000008e8a17c23 */ /* 0x008fe200080108c5 */
[C---:B------:R-:W-:Y:S01]  /*2750*/  ISETP.GT.AND P5, PT, R121.reuse, 0x11, PT ;  /* 0x000000117900780c */ /* 0x040fe20003fa4270 */
[----:B------:R-:W-:Y:S01]  /*2760*/  FFMA.FTZ R199, R224, UR8, -R199 ;  /* 0x00000008e0c77c23 */ /* 0x000fe200080108c7 */
[C---:B------:R-:W-:Y:S01]  /*2770*/  ISETP.GT.AND P6, PT, R121.reuse, 0x18, PT ;  /* 0x000000187900780c */ /* 0x040fe20003fc4270 */
[----:B------:R-:W-:Y:S01]  /*2780*/  FMUL.FTZ R224, R162, UR7 ;  /* 0x00000007a2e07c20 */ /* 0x000fe20008410000 */
[----:B------:R-:W-:Y:S01]  /*2790*/  ISETP.GT.AND P1, PT, R121, 0x19, PT ;  /* 0x000000197900780c */ /* 0x000fe20003f24270 */
[----:B------:R-:W-:Y:S01]  /*27a0*/  MUFU.EX2 R155, R155 ;  /* 0x0000009b009b7308 */ /* 0x000fe20000000800 */
[----:B------:R-:W-:Y:S01]  /*27b0*/  ISETP.GT.AND P2, PT, R120, 0x10, PT ;  /* 0x000000107800780c */ /* 0x000fe20003f44270 */
[----:B------:R-:W-:Y:S01]  /*27c0*/  FFMA.FTZ R217, R217, UR8, -R197 ;  /* 0x00000008d9d97c23 */ /* 0x000fe200080108c5 */
[----:B------:R-:W-:Y:S01]  /*27d0*/  ISETP.GT.AND P3, PT, R121, 0x20, PT ;  /* 0x000000207900780c */ /* 0x000fe20003f64270 */
[----:B------:R-:W-:Y:S01]  /*27e0*/  FFMA.FTZ R12, -R12, R12, 1 ;  /* 0x3f8000000c0c7423 */ /* 0x000fe2000001010c */
[----:B------:R-:W-:Y:S01]  /*27f0*/  FSEL R231, R13, -INF , !P4 ;  /* 0xff8000000de77808 */ /* 0x000fe20006000000 */
[----:B------:R-:W-:Y:S01]  /*2800*/  ULOP3.LUT UR12, UR12, 0x1000000, URZ, 0xfc, !UPT ;  /* 0x010000000c0c7892 */ /* 0x000fe2000f8efc3f */
[----:B------:R-:W-:Y:S01]  /*2810*/  FSEL R214, R15, -INF , !P2 ;  /* 0xff8000000fd67808 */ /* 0x000fe20005000000 */
[----:B------:R-:W-:Y:S01]  /*2820*/  MUFU.TANH R215, R215 ;  /* 0x000000d700d77308 */ /* 0x000fe20000002400 */
[----:B------:R-:W-:Y:S01]  /*2830*/  FSEL R230, R14, -INF , !P5 ;  /* 0xff8000000ee67808 */ /* 0x000fe20006800000 */
[--C-:B------:R-:W-:Y:S01]  /*2840*/  FFMA.FTZ R162, R231, UR8, -R194.reuse ;  /* 0x00000008e7a27c23 */ /* 0x100fe200080108c2 */
[----:B------:R-:W-:Y:S01]  /*2850*/  FSEL R229, R18, -INF , !P6 ;  /* 0xff80000012e57808 */ /* 0x000fe20007000000 */
[----:B------:R-:W-:Y:S01]  /*2860*/  FFMA.FTZ R214, R214, UR8, -R194 ;  /* 0x00000008d6d67c23 */ /* 0x000fe200080108c2 */
[----:B------:R-:W-:Y:S01]  /*2870*/  FSEL R222, R19, -INF , !P1 ;  /* 0xff80000013de7808 */ /* 0x000fe20004800000 */
[----:B------:R-:W-:Y:S01]  /*2880*/  FFMA.FTZ R163, R230, UR8, -R195 ;  /* 0x00000008e6a37c23 */ /* 0x000fe200080108c3 */
[----:B------:R-:W-:Y:S01]  /*2890*/  FSEL R220, R202, -INF , !P3 ;  /* 0xff800000cadc7808 */ /* 0x000fe20005800000 */
[----:B------:R-:W-:Y:S01]  /*28a0*/  FFMA.FTZ R196, R229, UR8, -R192 ;  /* 0x00000008e5c47c23 */ /* 0x000fe200080108c0 */
[----:B------:R-:W-:Y:S01]  /*28b0*/  ISETP.GT.AND P4, PT, R120, 0x11, PT ;  /* 0x000000117800780c */ /* 0x000fe20003f84270 */
[----:B------:R-:W-:Y:S01]  /*28c0*/  MUFU.TANH R219, R219 ;  /* 0x000000db00db7308 */ /* 0x000fe20000002400 */
[----:B------:R-:W-:Y:S01]  /*28d0*/  ISETP.GT.AND P2, PT, R121, 0x21, PT ;  /* 0x000000217900780c */ /* 0x000fe20003f44270 */
[----:B------:R-:W-:Y:S01]  /*28e0*/  FFMA.FTZ R14, -R14, R14, 1 ;  /* 0x3f8000000e0e7423 */ /* 0x000fe2000001010e */
[C---:B------:R-:W-:Y:S01]  /*28f0*/  ISETP.GT.AND P5, PT, R120.reuse, 0x18, PT ;  /* 0x000000187800780c */ /* 0x040fe20003fa4270 */
[----:B------:R-:W-:Y:S01]  /*2900*/  UIMAD UR12, UR5, 0x300, UR12 ;  /* 0x00000300050c78a4 */ /* 0x000fe2000f8e020c */
[----:B------:R-:W-:-:S02]  /*2910*/  ISETP.GT.AND P6, PT, R120, 0x19, PT ;  /* 0x000000197800780c */ /* 0x000fc40003fc4270 */
[C---:B------:R-:W-:Y:S01]  /*2920*/  ISETP.GT.AND P1, PT, R120.reuse, 0x20, PT ;  /* 0x000000207800780c */ /* 0x040fe20003f24270 */
[----:B------:R-:W-:Y:S01]  /*2930*/  MUFU.EX2 R162, R162 ;  /* 0x000000a200a27308 */ /* 0x000fe20000000800 */
[----:B------:R-:W-:Y:S02]  /*2940*/  ISETP.GT.AND P3, PT, R120, 0x21, PT ;  /* 0x000000217800780c */ /* 0x000fe40003f64270 */
[----:B------:R-:W-:Y:S02]  /*2950*/  FSEL R213, R17, -INF , !P4 ;  /* 0xff80000011d57808 */ /* 0x000fe40006000000 */
[----:B------:R-:W-:Y:S02]  /*2960*/  FSEL R212, R200, -INF , !P5 ;  /* 0xff800000c8d47808 */ /* 0x000fe40006800000 */
[----:B------:R-:W-:Y:S01]  /*2970*/  FSEL R211, R201, -INF , !P6 ;  /* 0xff800000c9d37808 */ /* 0x000fe20007000000 */
[----:B------:R-:W-:Y:S01]  /*2980*/  MUFU.TANH R224, R224 ;  /* 0x000000e000e07308 */ /* 0x000fe20000002400 */
        /* <DEDUP_REMOVED lines=19> */
[----:B------:R-:W-:Y:S01]  /*2ac0*/  MUFU.EX2 R163, R163 ;  /* 0x000000a300a37308 */ /* 0x000fe20000000800 */
[----:B-1----:R-:W-:Y:S01]  /*2ad0*/  FSEL R160, R156, -INF , !P6 ;  /* 0xff8000009ca07808 */ /* 0x002fe20007000000 */
[----:B------:R-:W-:Y:S01]  /*2ae0*/  FFMA.FTZ R208, R208, UR8, -R188 ;  /* 0x00000008d0d07c23 */ /* 0x000fe200080108bc */
[C---:B-----5:R-:W-:Y:S01]  /*2af0*/  FSEL R157, R234.reuse, -INF , !P1 ;  /* 0xff800000ea9d7808 */ /* 0x060fe20004800000 */
[----:B------:R-:W-:Y:S01]  /*2b00*/  FFMA.FTZ R234, -R234, R234, 1 ;  /* 0x3f800000eaea7423 */ /* 0x000fe200000101ea */
[----:B------:R-:W-:Y:S01]  /*2b10*/  FSEL R206, R233, -INF , !P2 ;  /* 0xff800000e9ce7808 */ /* 0x000fe20005000000 */
[----:B------:R-:W-:Y:S01]  /*2b20*/  FFMA.FTZ R160, R160, UR8, -R22 ;  /* 0x00000008a0a07c23 */ /* 0x000fe20008010816 */
[----:B------:R-:W-:Y:S01]  /*2b30*/  ISETP.GT.AND P4, PT, R121, 0x39, PT ;  /* 0x000000397900780c */ /* 0x000fe20003f84270 */
[----:B------:R-:W-:Y:S01]  /*2b40*/  MUFU.EX2 R192, R214 ;  /* 0x000000d600c07308 */ /* 0x000fe20000000800 */
[----:B------:R-:W-:Y:S01]  /*2b50*/  ISETP.GT.AND P3, PT, R120, 0x29, PT ;  /* 0x000000297800780c */ /* 0x000fe20003f64270 */
[----:B------:R-:W-:Y:S01]  /*2b60*/  FFMA.FTZ R156, -R156, R156, 1 ;  /* 0x3f8000009c9c7423 */ /* 0x000fe2000001019c */
[C---:B------:R-:W-:Y:S01]  /*2b70*/  ISETP.GT.AND P5, PT, R120.reuse, 0x30, PT ;  /* 0x000000307800780c */ /* 0x040fe20003fa4270 */
[----:B------:R-:W-:Y:S01]  /*2b80*/  FFMA.FTZ R233, -R233, R233, 1 ;  /* 0x3f800000e9e97423 */ /* 0x000fe200000101e9 */
[----:B------:R-:W-:-:S02]  /*2b90*/  ISETP.GT.AND P6, PT, R120, 0x31, PT ;  /* 0x000000317800780c */ /* 0x000fc40003fc4270 */
[C---:B------:R-:W-:Y:S01]  /*2ba0*/  ISETP.GT.AND P1, PT, R120.reuse, 0x38, PT ;  /* 0x000000387800780c */ /* 0x040fe20003f24270 */
[----:B------:R-:W1:Y:S01]  /*2bb0*/  MUFU.EX2 R226, R226 ;  /* 0x000000e200e27308 */ /* 0x000e620000000800 */
[----:B------:R-:W-:Y:S02]  /*2bc0*/  ISETP.GT.AND P2, PT, R120, 0x39, PT ;  /* 0x000000397800780c */ /* 0x000fe40003f44270 */
[----:B------:R-:W-:-:S05]  /*2bd0*/  WARPGROUP.ARRIVE ;  /* 0x00000000000079c5 */ /* 0x000fca0000000000 */
[----:B------:R-:W-:Y:S01]  /*2be0*/  MUFU.EX2 R196, R196 ;  /* 0x000000c400c47308 */ /* 0x000fe20000000800 */
[----:B------:R-:W-:Y:S01]  /*2bf0*/  HGMMA.64x64x16.F32 R120, R164, gdesc[UR12], RZ, !UPT, gsb0 ;  /* 0x00e0000ca4787df0 */ /* 0x000fe2000c0008ff */
[----:B------:R-:W-:Y:S01]  /*2c00*/  UIADD3 UR14, UR13, 0x2, URZ ;  /* 0x000000020d0e7890 */ /* 0x000fe2000fffe03f */
[----:B------:R-:W-:-:S05]  /*2c10*/  UMOV UR15, 0x80000020 ;  /* 0x80000020000f7882 */ /* 0x000fca0000000000 */
[----:B------:R-:W-:Y:S08]  /*2c20*/  MUFU.EX2 R161, R161 ;  /* 0x000000a100a17308 */ /* 0x000ff00000000800 */
[----:B------:R-:W-:Y:S01]  /*2c30*/  MUFU.EX2 R160, R160 ;  /* 0x000000a000a07308 */ /* 0x000fe20000000800 */
        /* <DEDUP_REMOVED lines=35> */
[----:B------:R-:W-:Y:S01]  /*2e70*/  FADD.FTZ R232, R123, -R159 ;  /* 0x8000009f7be87221 */ /* 0x000fe20000010000 */
[----:B------:R-:W2:Y:S01]  /*2e80*/  LDS.64 R120, [R4+0x1e220] ;  /* 0x01e2200004787984 */ /* 0x000ea20000000a00 */
[----:B------:R-:W3:Y:S01]  /*2e90*/  MUFU.EX2 R123, R198 ;  /* 0x000000c6007b7308 */ /* 0x000ee20000000800 */
[----:B------:R-:W-:Y:S01]  /*2ea0*/  FADD.FTZ R231, R122, -R158 ;  /* 0x8000009e7ae77221 */ /* 0x000fe20000010000 */
[----:B------:R-:W-:Y:S01]  /*2eb0*/  FFMA.FTZ R159, -R7, R7, 1 ;  /* 0x3f800000079f7423 */ /* 0x000fe20000010107 */
[----:B------:R-:W-:Y:S01]  /*2ec0*/  FFMA.FTZ R7, R220, UR8, -R190 ;  /* 0x00000008dc077c23 */ /* 0x000fe200080108be */
[----:B----4-:R-:W-:Y:S01]  /*2ed0*/  FMUL.FTZ R229, R227, R229 ;  /* 0x000000e5e3e57220 */ /* 0x010fe20000410000 */
[----:B------:R-:W-:Y:S01]  /*2ee0*/  FFMA.FTZ R122, R222, UR8, -R193 ;  /* 0x00000008de7a7c23 */ /* 0x000fe200080108c1 */
[----:B------:R-:W-:Y:S01]  /*2ef0*/  FFMA.FTZ R222, R218, UR8, -R191 ;  /* 0x00000008dade7c23 */ /* 0x000fe200080108bf */
[----:B------:R-:W-:Y:S01]  /*2f00*/  FFMA.FTZ R158, -R5, R5, 1 ;  /* 0x3f800000059e7423 */ /* 0x000fe20000010105 */
[----:B------:R4:W-:Y:S01]  /*2f10*/  MUFU.EX2 R198, R7 ;  /* 0x0000000700c67308 */ /* 0x0009e20000000800 */
[----:B-1----:R-:W-:Y:S01]  /*2f20*/  FMUL.FTZ R5, R226, R230 ;  /* 0x000000e6e2057220 */ /* 0x002fe20000410000 */
[----:B------:R-:W-:-:S03]  /*2f30*/  FFMA.FTZ R218, -R8, R8, 1 ;  /* 0x3f80000008da7423 */ /* 0x000fc60000010108 */
[----:B------:R-:W-:-:S03]  /*2f40*/  FMUL.FTZ R158, R158, R5 ;  /* 0x000000059e9e7220 */ /* 0x000fc60000410000 */
[----:B------:R-:W-:Y:S01]  /*2f50*/  MUFU.EX2 R122, R122 ;  /* 0x0000007a007a7308 */ /* 0x000fe20000000800 */
[----:B---3--:R-:W-:-:S04]  /*2f60*/  FMUL.FTZ R220, R123, R231 ;  /* 0x000000e77bdc7220 */ /* 0x008fc80000410000 */
[----:B------:R-:W-:Y:S01]  /*2f70*/  FMUL.FTZ R159, R159, R220 ;  /* 0x000000dc9f9f7220 */ /* 0x000fe20000410000 */
[----:B------:R-:W-:Y:S02]  /*2f80*/  FFMA.FTZ R220, -R6, R6, 1 ;  /* 0x3f80000006dc7423 */ /* 0x000fe40000010106 */
[----:B----4-:R-:W1:Y:S01]  /*2f90*/  LDS.64 R6, [R4+0x1e240] ;  /* 0x01e2400004067984 */ /* 0x010e620000000a00 */
[----:B------:R-:W3:Y:S01]  /*2fa0*/  MUFU.EX2 R5, R199 ;  /* 0x000000c700057308 */ /* 0x000ee20000000800 */
[----:B------:R-:W-:-:S07]  /*2fb0*/  FMUL.FTZ R220, R220, R229 ;  /* 0x000000e5dcdc7220 */ /* 0x000fce0000410000 */
[----:B------:R-:W-:Y:S01]  /*2fc0*/  MUFU.EX2 R199, R222 ;  /* 0x000000de00c77308 */ /* 0x000fe20000000800 */
[--C-:B--2---:R-:W-:Y:S01]  /*2fd0*/  FADD.FTZ R124, R124, -R120.reuse ;  /* 0x800000787c7c7221 */ /* 0x104fe20000010000 */
        /* <DEDUP_REMOVED lines=9> */
[----:B------:R-:W2:Y:S01]  /*3070*/  MUFU.EX2 R9, R217 ;  /* 0x000000d900097308 */ /* 0x000ea20000000800 */
[----:B------:R-:W-:Y:S01]  /*3080*/  FFMA.FTZ R121, R207, UR8, -R189 ;  /* 0x00000008cf797c23 */ /* 0x000fe200080108bd */
[----:B---3--:R-:W-:Y:S01]  /*3090*/  FMUL.FTZ R231, R5, R232 ;  /* 0x000000e805e77220 */ /* 0x008fe20000410000 */
[----:B------:R-:W-:-:S03]  /*30a0*/  FMUL.FTZ R216, R161, R216 ;  /* 0x000000d8a1d87220 */ /* 0x000fc60000410000 */
[----:B------:R-:W-:Y:S01]  /*30b0*/  FMUL.FTZ R218, R218, R231 ;  /* 0x000000e7dada7220 */ /* 0x000fe20000410000 */
[----:B------:R-:W-:Y:S01]  /*30c0*/  FMUL.FTZ R127, R127, R216 ;  /* 0x000000d87f7f7220 */ /* 0x000fe20000410000 */
[----:B------:R-:W-:Y:S01]  /*30d0*/  MUFU.EX2 R121, R121 ;  /* 0x0000007900797308 */ /* 0x000fe20000000800 */
[--C-:B-1----:R-:W-:Y:S01]  /*30e0*/  FADD.FTZ R191, R128, -R6.reuse ;  /* 0x8000000680bf7221 */ /* 0x102fe20000010000 */
[----:B------:R-:W-:Y:S01]  /*30f0*/  FADD.FTZ R193, R130, -R6 ;  /* 0x8000000682c17221 */ /* 0x000fe20000010000 */
[----:B--2---:R-:W-:Y:S01]  /*3100*/  FMUL.FTZ R11, R9, R124 ;  /* 0x0000007c090b7220 */ /* 0x004fe20000410000 */
[----:B------:R-:W-:Y:S01]  /*3110*/  FSEL R6, R215, -INF , !P3 ;  /* 0xff800000d7067808 */ /* 0x000fe20005800000 */
[--C-:B------:R-:W-:Y:S01]  /*3120*/  FADD.FTZ R194, R131, -R7.reuse ;  /* 0x8000000783c27221 */ /* 0x100fe20000010000 */
[----:B------:R-:W-:Y:S01]  /*3130*/  FFMA.FTZ R131, -R13, R13, 1 ;  /* 0x3f8000000d837423 */ /* 0x000fe2000001010d */
[----:B------:R-:W-:Y:S01]  /*3140*/  FMUL.FTZ R157, R12, R11 ;  /* 0x0000000b0c9d7220 */ /* 0x000fe20000410000 */
[----:B------:R-:W-:Y:S01]  /*3150*/  FADD.FTZ R190, R129, -R7 ;  /* 0x8000000781be7221 */ /* 0x000fe20000010000 */
[----:B------:R1:W-:Y:S01]  /*3160*/  MUFU.EX2 R12, R10 ;  /* 0x0000000a000c7308 */ /* 0x0003e20000000800 */
[----:B------:R-:W-:Y:S01]  /*3170*/  FFMA.FTZ R189, R6, UR8, -R189 ;  /* 0x0000000806bd7c23 */ /* 0x000fe200080108bd */
[----:B------:R-:W-:Y:S01]  /*3180*/  FSEL R6, R223, -INF , !P4 ;  /* 0xff800000df067808 */ /* 0x000fe20006000000 */
[----:B------:R-:W-:Y:S01]  /*3190*/  FFMA.FTZ R130, -R15, R15, 1 ;  /* 0x3f8000000f827423 */ /* 0x000fe2000001010f */
[----:B------:R-:W-:Y:S01]  /*31a0*/  FMUL.FTZ R124, R162, R191 ;  /* 0x000000bfa27c7220 */ /* 0x000fe20000410000 */
[----:B------:R-:W-:Y:S01]  /*31b0*/  FSEL R15, R219, -INF , !P5 ;  /* 0xff800000db0f7808 */ /* 0x000fe20006800000 */
[----:B------:R-:W-:Y:S01]  /*31c0*/  FFMA.FTZ R128, R206, UR8, -R20 ;  /* 0x00000008ce807c23 */ /* 0x000fe20008010814 */
[----:B------:R-:W-:Y:S01]  /*31d0*/  FFMA.FTZ R13, R6, UR8, -R21 ;  /* 0x00000008060d7c23 */ /* 0x000fe20008010815 */
[----:B------:R-:W2:Y:S01]  /*31e0*/  MUFU.EX2 R129, R213 ;  /* 0x000000d500817308 */ /* 0x000ea20000000800 */
[----:B-1----:R-:W1:Y:S01]  /*31f0*/  LDS.64 R10, [R4+0x1e260] ;  /* 0x01e26000040a7984 */ /* 0x002e620000000a00 */
[----:B------:R-:W-:Y:S01]  /*3200*/  FMUL.FTZ R131, R131, R124 ;  /* 0x0000007c83837220 */ /* 0x000fe20000410000 */
[----:B------:R-:W-:Y:S01]  /*3210*/  FFMA.FTZ R124, R15, UR8, -R22 ;  /* 0x000000080f7c7c23 */ /* 0x000fe20008010816 */
[----:B------:R-:W-:Y:S01]  /*3220*/  FSEL R15, R224, -INF , !P1 ;  /* 0xff800000e00f7808 */ /* 0x000fe20004800000 */
[----:B------:R-:W3:Y:S01]  /*3230*/  LDS.64 R6, [R4+0x1e280] ;  /* 0x01e2800004067984 */ /* 0x000ee20000000a00 */
[----:B------:R-:W-:Y:S01]  /*3240*/  FSEL R22, R221, -INF , !P6 ;  /* 0xff800000dd167808 */ /* 0x000fe20007000000 */
[----:B------:R-:W-:Y:S01]  /*3250*/  FMUL.FTZ R191, R163, R190 ;  /* 0x000000bea3bf7220 */ /* 0x000fe20000410000 */
[----:B------:R-:W-:Y:S01]  /*3260*/  FMUL.FTZ R193, R192, R193 ;  /* 0x000000c1c0c17220 */ /* 0x000fe20000410000 */
[----:B------:R-:W-:Y:S01]  /*3270*/  FFMA.FTZ R188, R15, UR8, -R20 ;  /* 0x000000080fbc7c23 */ /* 0x000fe20008010814 */
[----:B------:R-:W-:Y:S01]  /*3280*/  FSEL R20, R225, -INF , !P2 ;  /* 0xff800000e1147808 */ /* 0x000fe20005000000 */
[----:B------:R-:W-:Y:S01]  /*3290*/  FFMA.FTZ R15, -R17, R17, 1 ;  /* 0x3f800000110f7423 */ /* 0x000fe20000010111 */
[----:B------:R-:W-:Y:S01]  /*32a0*/  FFMA.FTZ R23, R22, UR8, -R23 ;  /* 0x0000000816177c23 */ /* 0x000fe20008010817 */
[----:B------:R-:W-:Y:S01]  /*32b0*/  FMUL.FTZ R130, R130, R193 ;  /* 0x000000c182827220 */ /* 0x000fe20000410000 */
[----:B------:R-:W4:Y:S01]  /*32c0*/  MUFU.EX2 R22, R212 ;  /* 0x000000d400167308 */ /* 0x000f220000000800 */
[----:B------:R-:W-:Y:S01]  /*32d0*/  FFMA.FTZ R190, R20, UR8, -R21 ;  /* 0x0000000814be7c23 */ /* 0x000fe20008010815 */
[----:B------:R-:W-:Y:S01]  /*32e0*/  FFMA.FTZ R221, -R221, R221, 1 ;  /* 0x3f800000dddd7423 */ /* 0x000fe200000101dd */
[----:B--2---:R-:W-:Y:S01]  /*32f0*/  FMUL.FTZ R206, R129, R194 ;  /* 0x000000c281ce7220 */ /* 0x004fe20000410000 */
[----:B------:R-:W-:Y:S01]  /*3300*/  FMUL.FTZ R194, R14, R191 ;  /* 0x000000bf0ec27220 */ /* 0x000fe20000410000 */
[----:B------:R-:W-:Y:S01]  /*3310*/  FFMA.FTZ R219, -R219, R219, 1 ;  /* 0x3f800000dbdb7423 */ /* 0x000fe200000101db */
[----:B------:R-:W-:Y:S01]  /*3320*/  FFMA.FTZ R224, -R224, R224, 1 ;  /* 0x3f800000e0e07423 */ /* 0x000fe200000101e0 */
[----:B------:R-:W-:Y:S01]  /*3330*/  FMUL.FTZ R21, R15, R206 ;  /* 0x000000ce0f157220 */ /* 0x000fe20000410000 */
[----:B------:R-:W2:Y:S01]  /*3340*/  MUFU.EX2 R17, R211 ;  /* 0x000000d300117308 */ /* 0x000ea20000000800 */
[----:B------:R-:W5:Y:S01]  /*3350*/  LDS.64 R14, [R4+0x1e2a0] ;  /* 0x01e2a000040e7984 */ /* 0x000f620000000a00 */
[----:B------:R-:W-:Y:S01]  /*3360*/  FFMA.FTZ R223, -R223, R223, 1 ;  /* 0x3f800000dfdf7423 */ /* 0x000fe200000101df */
[----:B------:R-:W-:-:S05]  /*3370*/  FFMA.FTZ R225, -R225, R225, 1 ;  /* 0x3f800000e1e17423 */ /* 0x000fca00000101e1 */
[----:B------:R-:W-:Y:S08]  /*3380*/  MUFU.EX2 R23, R23 ;  /* 0x0000001700177308 */ /* 0x000ff00000000800 */
[----:B------:R-:W-:Y:S01]  /*3390*/  MUFU.EX2 R8, R228 ;  /* 0x000000e400087308 */ /* 0x000fe20000000800 */
[--C-:B-1----:R-:W-:Y:S01]  /*33a0*/  FADD.FTZ R191, R132, -R10.reuse ;  /* 0x8000000a84bf7221 */ /* 0x102fe20000010000 */
[----:B------:R-:W-:Y:S01]  /*33b0*/  FADD.FTZ R193, R134, -R10 ;  /* 0x8000000a86c17221 */ /* 0x000fe20000010000 */
[----:B------:R-:W-:Y:S01]  /*33c0*/  FFMA.FTZ R10, -R18, R18, 1 ;  /* 0x3f800000120a7423 */ /* 0x000fe20000010112 */
[--C-:B------:R-:W-:Y:S01]  /*33d0*/  FADD.FTZ R133, R133, -R11.reuse ;  /* 0x8000000b85857221 */ /* 0x100fe20000010000 */
[----:B------:R-:W-:Y:S01]  /*33e0*/  FMUL.FTZ R191, R196, R191 ;  /* 0x000000bfc4bf7220 */ /* 0x000fe20000410000 */
[----:B------:R-:W-:Y:S01]  /*33f0*/  FADD.FTZ R20, R135, -R11 ;  /* 0x8000000b87147221 */ /* 0x000fe20000010000 */
[----:B------:R-:W-:Y:S01]  /*3400*/  FFMA.FTZ R134, -R200, R200, 1 ;  /* 0x3f800000c8867423 */ /* 0x000fe200000101c8 */
[----:B------:R-:W-:Y:S01]  /*3410*/  FFMA.FTZ R200, -R19, R19, 1 ;  /* 0x3f80000013c87423 */ /* 0x000fe20000010113 */
[----:B------:R-:W-:Y:S01]  /*3420*/  FMUL.FTZ R135, R10, R191 ;  /* 0x000000bf0a877220 */ /* 0x000fe20000410000 */
[----:B------:R-:W-:Y:S01]  /*3430*/  FMUL.FTZ R133, R122, R133 ;  /* 0x000000857a857220 */ /* 0x000fe20000410000 */
[----:B------:R-:W1:Y:S01]  /*3440*/  LDS.64 R10, [R4+0x1e2c0] ;  /* 0x01e2c000040a7984 */ /* 0x000e620000000a00 */
[--C-:B---3--:R-:W-:Y:S01]  /*3450*/  FADD.FTZ R191, R138, -R6.reuse ;  /* 0x800000068abf7221 */ /* 0x108fe20000010000 */
[----:B----4-:R-:W-:Y:S01]  /*3460*/  FMUL.FTZ R193, R22, R193 ;  /* 0x000000c116c17220 */ /* 0x010fe20000410000 */
[----:B------:R-:W-:Y:S01]  /*3470*/  FMUL.FTZ R200, R200, R133 ;  /* 0x00000085c8c87220 */ /* 0x000fe20000410000 */
[----:B------:R-:W-:Y:S01]  /*3480*/  FADD.FTZ R133, R136, -R6 ;  /* 0x8000000688857221 */ /* 0x000fe20000010000 */
[--C-:B------:R-:W-:Y:S01]  /*3490*/  FADD.FTZ R6, R137, -R7.reuse ;  /* 0x8000000789067221 */ /* 0x100fe20000010000 */
[----:B------:R-:W-:Y:S01]  /*34a0*/  FMUL.FTZ R134, R134, R193 ;  /* 0x000000c186867220 */ /* 0x000fe20000410000 */
[----:B--2---:R-:W-:Y:S01]  /*34b0*/  FMUL.FTZ R20, R17, R20 ;  /* 0x0000001411147220 */ /* 0x004fe20000410000 */
[----:B------:R-:W-:Y:S01]  /*34c0*/  FFMA.FTZ R136, -R202, R202, 1 ;  /* 0x3f800000ca887423 */ /* 0x000fe200000101ca */
[----:B------:R-:W2:Y:S01]  /*34d0*/  MUFU.EX2 R18, R210 ;  /* 0x000000d200127308 */ /* 0x000ea20000000800 */
[----:B------:R-:W-:Y:S01]  /*34e0*/  FFMA.FTZ R193, -R201, R201, 1 ;  /* 0x3f800000c9c17423 */ /* 0x000fe200000101c9 */
[----:B------:R-:W-:Y:S01]  /*34f0*/  FADD.FTZ R206, R139, -R7 ;  /* 0x800000078bce7221 */ /* 0x000fe20000010000 */
[----:B------:R-:W-:Y:S01]  /*3500*/  FMUL.FTZ R202, R199, R6 ;  /* 0x00000006c7ca7220 */ /* 0x000fe20000410000 */
[----:B------:R-:W-:Y:S01]  /*3510*/  FMUL.FTZ R133, R198, R133 ;  /* 0x00000085c6857220 */ /* 0x000fe20000410000 */
[----:B------:R3:W4:Y:S01]  /*3520*/  LDS.64 R6, [R4+0x1e2e0] ;  /* 0x01e2e00004067984 */ /* 0x0007220000000a00 */
[----:B------:R-:W-:Y:S01]  /*3530*/  FMUL.FTZ R193, R193, R20 ;  /* 0x00000014c1c17220 */ /* 0x000fe20000410000 */
[----:B------:R-:W-:Y:S01]  /*3540*/  FFMA.FTZ R139, -R203, R203, 1 ;  /* 0x3f800000cb8b7423 */ /* 0x000fe200000101cb */
[----:B------:R-:W3:Y:S01]  /*3550*/  MUFU.EX2 R20, R208 ;  /* 0x000000d000147308 */ /* 0x000ee20000000800 */
[----:B------:R-:W-:Y:S01]  /*3560*/  FMUL.FTZ R136, R136, R133 ;  /* 0x0000008588887220 */ /* 0x000fe20000410000 */
[----:B------:R-:W-:Y:S01]  /*3570*/  FFMA.FTZ R137, -R204, R204, 1 ;  /* 0x3f800000cc897423 */ /* 0x000fe200000101cc */
[----:B-----5:R-:W-:Y:S01]  /*3580*/  FADD.FTZ R195, R142, -R14 ;  /* 0x8000000e8ec37221 */ /* 0x020fe20000010000 */
[----:B------:R-:W-:Y:S01]  /*3590*/  FMUL.FTZ R139, R139, R202 ;  /* 0x000000ca8b8b7220 */ /* 0x000fe20000410000 */
[--C-:B------:R-:W-:Y:S01]  /*35a0*/  FADD.FTZ R142, R141, -R15.reuse ;  /* 0x8000000f8d8e7221 */ /* 0x100fe20000010000 */
[----:B------:R-:W-:Y:S01]  /*35b0*/  FADD.FTZ R202, R143, -R15 ;  /* 0x8000000f8fca7221 */ /* 0x000fe20000010000 */
[----:B------:R-:W-:Y:S01]  /*35c0*/  FFMA.FTZ R15, -R154, R154, 1 ;  /* 0x3f8000009a0f7423 */ /* 0x000fe2000001019a */
[----:B------:R-:W5:Y:S01]  /*35d0*/  MUFU.EX2 R19, R209 ;  /* 0x000000d100137308 */ /* 0x000f620000000800 */
[----:B--2---:R-:W-:Y:S01]  /*35e0*/  FMUL.FTZ R132, R18, R191 ;  /* 0x000000bf12847220 */ /* 0x004fe20000410000 */
[----:B------:R-:W-:Y:S01]  /*35f0*/  FFMA.FTZ R138, -R205, R205, 1 ;  /* 0x3f800000cd8a7423 */ /* 0x000fe200000101cd */
[----:B------:R-:W-:Y:S01]  /*3600*/  FFMA.FTZ R141, -R153, R153, 1 ;  /* 0x3f800000998d7423 */ /* 0x000fe20000010199 */
[----:B------:R-:W-:Y:S01]  /*3610*/  FMUL.FTZ R142, R121, R142 ;  /* 0x0000008e798e7220 */ /* 0x000fe20000410000 */
[----:B------:R-:W-:Y:S01]  /*3620*/  FMUL.FTZ R137, R137, R132 ;  /* 0x0000008489897220 */ /* 0x000fe20000410000 */
[----:B------:R-:W-:-:S02]  /*3630*/  FMUL.FTZ R229, R8, R229 ;  /* 0x000000e508e57220 */ /* 0x000fc40000410000 */
[----:B------:R2:W4:Y:S01]  /*3640*/  MUFU.EX2 R133, R189 ;  /* 0x000000bd00857308 */ /* 0x0005220000000800 */
[----:B---3--:R-:W-:Y:S01]  /*3650*/  FMUL.FTZ R4, R20, R195 ;  /* 0x000000c314047220 */ /* 0x008fe20000410000 */
[----:B------:R-:W-:Y:S01]  /*3660*/  FMUL.FTZ R141, R141, R142 ;  /* 0x0000008e8d8d7220 */ /* 0x000fe20000410000 */
[----:B------:R-:W-:Y:S02]  /*3670*/  FMUL.FTZ R126, R126, R229 ;  /* 0x000000e57e7e7220 */ /* 0x000fe40000410000 */
[----:B------:R-:W-:Y:S01]  /*3680*/  FMUL.FTZ R15, R15, R4 ;  /* 0x000000040f0f7220 */ /* 0x000fe20000410000 */
[--C-:B-1----:R-:W-:Y:S02]  /*3690*/  FADD.FTZ R145, R145, -R11.reuse ;  /* 0x8000000b91917221 */ /* 0x102fe40000010000 */
[----:B------:R1:W3:Y:S01]  /*36a0*/  MUFU.EX2 R132, R124 ;  /* 0x0000007c00847308 */ /* 0x0002e20000000800 */
[----:B-----5:R-:W-:Y:S01]  /*36b0*/  FMUL.FTZ R191, R19, R206 ;  /* 0x000000ce13bf7220 */ /* 0x020fe20000410000 */
[----:B------:R-:W-:Y:S01]  /*36c0*/  FADD.FTZ R153, R146, -R10 ;  /* 0x8000000a92997221 */ /* 0x000fe20000010000 */
[----:B------:R-:W-:Y:S01]  /*36d0*/  FMUL.FTZ R145, R12, R145 ;  /* 0x000000910c917220 */ /* 0x000fe20000410000 */
[----:B--2---:R-:W-:Y:S01]  /*36e0*/  F2FP.F16.F32.PACK_AB R189, R218, R159 ;  /* 0x0000009fdabd723e */ /* 0x004fe200000000ff */
[----:B------:R-:W-:Y:S01]  /*36f0*/  FMUL.FTZ R138, R138, R191 ;  /* 0x000000bf8a8a7220 */ /* 0x000fe20000410000 */
[----:B------:R-:W-:Y:S01]  /*3700*/  FADD.FTZ R191, R140, -R14 ;  /* 0x8000000e8cbf7221 */ /* 0x000fe20000010000 */
[----:B------:R-:W-:Y:S01]  /*3710*/  FFMA.FTZ R140, -R215, R215, 1 ;  /* 0x3f800000d78c7423 */ /* 0x000fe200000101d7 */
[----:B------:R-:W2:Y:S01]  /*3720*/  MUFU.EX2 R120, R120 ;  /* 0x0000007800787308 */ /* 0x000ea20000000800 */
[----:B-1----:R-:W-:Y:S01]  /*3730*/  FADD.FTZ R124, R147, -R11 ;  /* 0x8000000b937c7221 */ /* 0x002fe20000010000 */
[----:B----4-:R-:W-:Y:S01]  /*3740*/  FMUL.FTZ R143, R133, R202 ;  /* 0x000000ca858f7220 */ /* 0x010fe20000410000 */
[----:B------:R-:W-:Y:S01]  /*3750*/  FFMA.FTZ R14, -R152, R152, 1 ;  /* 0x3f800000980e7423 */ /* 0x000fe20000010198 */
[----:B------:R-:W-:Y:S01]  /*3760*/  F2FP.F16.F32.PACK_AB R159, R193, R134 ;  /* 0x00000086c19f723e */ /* 0x000fe200000000ff */
[----:B------:R-:W-:Y:S01]  /*3770*/  FMUL.FTZ R124, R23, R124 ;  /* 0x0000007c177c7220 */ /* 0x000fe20000410000 */
[----:B------:R-:W-:Y:S01]  /*3780*/  FMUL.FTZ R140, R140, R143 ;  /* 0x0000008f8c8c7220 */ /* 0x000fe20000410000 */
[----:B------:R-:W-:Y:S01]  /*3790*/  FADD.FTZ R143, R144, -R10 ;  /* 0x8000000a908f7221 */ /* 0x000fe20000010000 */
[----:B------:R-:W1:Y:S01]  /*37a0*/  MUFU.EX2 R128, R128 ;  /* 0x0000008000807308 */ /* 0x000e620000000800 */
[----:B------:R-:W-:Y:S01]  /*37b0*/  FMUL.FTZ R144, R234, R145 ;  /* 0x00000091ea907220 */ /* 0x000fe20000410000 */
[----:B---3--:R-:W-:Y:S01]  /*37c0*/  FMUL.FTZ R10, R132, R153 ;  /* 0x00000099840a7220 */ /* 0x008fe20000410000 */
[----:B------:R-:W-:Y:S01]  /*37d0*/  FMUL.FTZ R145, R221, R124 ;  /* 0x0000007cdd917220 */ /* 0x000fe20000410000 */
[--C-:B------:R-:W-:Y:S01]  /*37e0*/  FADD.FTZ R147, R148, -R6.reuse ;  /* 0x8000000694937221 */ /* 0x100fe20000010000 */
[----:B------:R-:W-:Y:S01]  /*37f0*/  FADD.FTZ R153, R150, -R6 ;  /* 0x8000000696997221 */ /* 0x000fe20000010000 */
[--C-:B------:R-:W-:Y:S01]  /*3800*/  FADD.FTZ R124, R149, -R7.reuse ;  /* 0x80000007957c7221 */ /* 0x100fe20000010000 */
[----:B------:R-:W-:Y:S01]  /*3810*/  FADD.FTZ R142, R151, -R7 ;  /* 0x80000007978e7221 */ /* 0x000fe20000010000 */
[----:B------:R-:W3:Y:S01]  /*3820*/  MUFU.EX2 R13, R13 ;  /* 0x0000000d000d7308 */ /* 0x000ee20000000800 */
[----:B--2---:R-:W-:Y:S01]  /*3830*/  FMUL.FTZ R191, R120, R191 ;  /* 0x000000bf78bf7220 */ /* 0x004fe20000410000 */
[----:B------:R-:W-:-:S02]  /*3840*/  IMAD.U32 R7, RZ, RZ, UR5 ;  /* 0x00000005ff077e24 */ /* 0x000fc4000f8e00ff */
[----:B------:R-:W-:Y:S01]  /*3850*/  FMUL.FTZ R143, R160, R143 ;  /* 0x0000008fa08f7220 */ /* 0x000fe20000410000 */
[----:B------:R-:W-:Y:S01]  /*3860*/  FMUL.FTZ R10, R219, R10 ;  /* 0x0000000adb0a7220 */ /* 0x000fe20000410000 */
[----:B------:R-:W-:Y:S01]  /*3870*/  FMUL.FTZ R14, R14, R191 ;  /* 0x000000bf0e0e7220 */ /* 0x000fe20000410000 */
[----:B------:R-:W-:Y:S01]  /*3880*/  F2FP.F16.F32.PACK_AB R191, R157, R126 ;  /* 0x0000007e9dbf723e */ /* 0x000fe200000000ff */
[----:B------:R-:W-:Y:S01]  /*3890*/  IMAD R126, R7, 0x2000, R236 ;  /* 0x00002000077e7824 */ /* 0x000fe200078e02ec */
[----:B------:R2:W4:Y:S01]  /*38a0*/  MUFU.EX2 R4, R188 ;  /* 0x000000bc00047308 */ /* 0x0005220000000800 */
[----:B-1----:R-:W-:Y:S01]  /*38b0*/  FMUL.FTZ R6, R128, R147 ;  /* 0x0000009380067220 */ /* 0x002fe20000410000 */
[----:B------:R-:W-:Y:S01]  /*38c0*/  FMUL.FTZ R143, R156, R143 ;  /* 0x0000008f9c8f7220 */ /* 0x000fe20000410000 */
[----:B------:R-:W-:Y:S01]  /*38d0*/  IMAD R7, R126, 0x2, R235 ;  /* 0x000000027e077824 */ /* 0x000fe200078e02eb */
[----:B------:R-:W-:Y:S01]  /*38e0*/  F2FP.F16.F32.PACK_AB R156, R194, R131 ;  /* 0x00000083c29c723e */ /* 0x000fe200000000ff */
[----:B------:R-:W-:Y:S01]  /*38f0*/  FMUL.FTZ R6, R233, R6 ;  /* 0x00000006e9067220 */ /* 0x000fe20000410000 */
[----:B------:R-:W-:-:S02]  /*3900*/  F2FP.F16.F32.PACK_AB R157, R21, R130 ;  /* 0x00000082159d723e */ /* 0x000fc400000000ff */
[----:B------:R1:W5:Y:S01]  /*3910*/  MUFU.EX2 R11, R190 ;  /* 0x000000be000b7308 */ /* 0x0003620000000800 */
[----:B---3--:R-:W-:Y:S01]  /*3920*/  FMUL.FTZ R124, R13, R124 ;  /* 0x0000007c0d7c7220 */ /* 0x008fe20000410000 */
[----:B--2---:R-:W-:Y:S02]  /*3930*/  F2FP.F16.F32.PACK_AB R188, R220, R158 ;  /* 0x0000009edcbc723e */ /* 0x004fe400000000ff */
        /* <DEDUP_REMOVED lines=18> */
[----:B------:R-:W-:-:S02]  /*3a60*/  F2FP.F16.F32.PACK_AB R126, R161, R155 ;  /* 0x0000009ba17e723e */ /* 0x000fc400000000ff */
[----:B------:R-:W-:Y:S02]  /*3a70*/  F2FP.F16.F32.PACK_AB R147, R142, R147 ;  /* 0x000000938e93723e */ /* 0x000fe400000000ff */
[----:B------:R-:W-:Y:S01]  /*3a80*/  F2FP.F16.F32.PACK_AB R125, R5, R123 ;  /* 0x0000007b057d723e */ /* 0x000fe200000000ff */
[----:B------:R-:W-:Y:S01]  /*3a90*/  IMAD R5, R16, 0x1000, R235 ;  /* 0x0000100010057824 */ /* 0x000fe200078e02eb */
[----:B------:R-:W-:Y:S01]  /*3aa0*/  F2FP.F16.F32.PACK_AB R127, R9, R8 ;  /* 0x00000008097f723e */ /* 0x000fe200000000ff */
[----:B------:R1:W-:Y:S01]  /*3ab0*/  STSM.16.MT88.4 [R7+0x20000], R144 ;  /* 0x0200009007007844 */ /* 0x0003e20000004200 */
[----:B------:R-:W-:Y:S02]  /*3ac0*/  F2FP.F16.F32.PACK_AB R160, R12, R160 ;  /* 0x000000a00ca0723e */ /* 0x000fe400000000ff */
[----:B------:R-:W-:Y:S01]  /*3ad0*/  WARPGROUP.ARRIVE ;  /* 0x00000000000079c5 */ /* 0x000fe20000000000 */
[----:B------:R-:W-:-:S05]  /*3ae0*/  F2FP.F16.F32.PACK_AB R161, R23, R132 ;  /* 0x0000008417a1723e */ /* 0x000fca00000000ff */
        /* <DEDUP_REMOVED lines=18> */
[----:B------:R-:W-:-:S04]  /*3c10*/  F2FP.F16.F32.PACK_AB R127, R133, R20 ;  /* 0x00000014857f723e */ /* 0x000fc800000000ff */
[----:B------:R-:W-:-:S06]  /*3c20*/  WARPGROUP.ARRIVE ;  /* 0x00000000000079c5 */ /* 0x000fcc0000000000 */
        /* <DEDUP_REMOVED lines=170> */
.L_x_2434:
        /* <DEDUP_REMOVED lines=8> */
[----:B------:R-:W-:-:S05]  /*4750*/  UMOV UR14, UR10 ;  /* 0x0000000a000e7c82 */ /* 0x000fca0008000000 */
        /* <DEDUP_REMOVED lines=37> */
.L_x_2435:
        /* <DEDUP_REMOVED lines=62> */
.L_x_2417:
[----:B------:R-:W-:Y:S05]  /*4d90*/  @P0 BRA `(.L_x_2416) ;  /* 0x0000003c00780947 */ /* 0x000fea0003800000 */
[----:B-1----:R-:W1:Y:S01]  /*4da0*/  S2R R4, SR_TID.X ;  /* 0x0000000000047919 */ /* 0x002e620000002100 */
[----:B------:R-:W2:Y:S01]  /*4db0*/  S2UR UR5, SR_CgaCtaId ;  /* 0x00000000000579c3 */ /* 0x000ea20000008800 */
[----:B------:R-:W-:Y:S01]  /*4dc0*/  ULDC UR4, c[0x0][0x850] ;  /* 0x0002140000047ab9 */ /* 0x000fe20000000800 */
[----:B------:R-:W-:Y:S01]  /*4dd0*/  UIMAD UR8, UR36, 0x3000, URZ ;  /* 0x00003000240878a4 */ /* 0x000fe2000f8e023f */
[----:B------:R-:W-:Y:S01]  /*4de0*/  BSSY B0, `(.L_x_2437) ;  /* 0x0000050000007945 */ /* 0x000fe20003800000 */
[----:B------:R-:W-:Y:S01]  /*4df0*/  UISETP.NE.AND UP0, UPT, UR4, 0x1, UPT ;  /* 0x000000010400788c */ /* 0x000fe2000bf05270 */
[----:B------:R-:W-:Y:S02]  /*4e00*/  ULDC.64 UR12, c[0x0][0x818] ;  /* 0x00020600000c7ab9 */ /* 0x000fe40000000a00 */
[----:B------:R-:W-:Y:S01]  /*4e10*/  UMOV UR4, 0x400 ;  /* 0x0000040000047882 */ /* 0x000fe20000000000 */
[----:B------:R-:W-:Y:S01]  /*4e20*/  USHF.R.S32.HI UR9, URZ, 0x1f, UR8 ;  /* 0x0000001f3f097899 */ /* 0x000fe20008011408 */
[----:B------:R-:W-:Y:S01]  /*4e30*/  ULDC.64 UR14, c[0x0][0x820] ;  /* 0x00020800000e7ab9 */ /* 0x000fe20000000a00 */
[----:B------:R-:W-:-:S05]  /*4e40*/  ULDC.64 UR16, c[0x0][0x848] ;  /* 0x0002120000107ab9 */ /* 0x000fca0000000a00 */
[----:B------:R-:W-:Y:S02]  /*4e50*/  @UP0 ULDC UR6, c[0x0][0x854] ;  /* 0x0002150000060ab9 */ /* 0x000fe40000000800 */
[----:B------:R-:W-:Y:S02]  /*4e60*/  UIMAD.WIDE.U32 UR6, UR40, UR6, URZ ;  /* 0x00000006280672a5 */ /* 0x000fe4000f8e003f */
[----:B--2---:R-:W-:-:S03]  /*4e70*/  ULEA UR4, UR5, UR4, 0x18 ;  /* 0x0000000405047291 */ /* 0x004fc6000f8ec03f */
[----:B------:R-:W-:Y:S02]  /*4e80*/  @UP0 ULDC UR5, c[0x0][0x858] ;  /* 0x0002160000050ab9 */ /* 0x000fe40000000800 */
[----:B------:R-:W-:Y:S01]  /*4e90*/  @UP0 USHF.R.U32.HI UR40, URZ, UR5, UR7 ;  /* 0x000000053f280299 */ /* 0x000fe20008011607 */
[----:B-1----:R-:W-:-:S03]  /*4ea0*/  VIADD R3, R4, 0xffffff80 ;  /* 0xffffff8004037836 */ /* 0x002fc60000000000 */
[----:B------:R-:W-:Y:S02]  /*4eb0*/  USHF.R.S32.HI UR5, URZ, 0x1f, UR40 ;  /* 0x0000001f3f057899 */ /* 0x000fe40008011428 */
[----:B------:R-:W-:Y:S01]  /*4ec0*/  UIMAD.WIDE.U32 UR6, UR40, UR12, UR8 ;  /* 0x0000000c280672a5 */ /* 0x000fe2000f8e0008 */
[----:B------:R-:W-:Y:S01]  /*4ed0*/  SHF.R.S32.HI R0, RZ, 0x1f, R3 ;  /* 0x0000001fff007819 */ /* 0x000fe20000011403 */
[----:B------:R-:W-:Y:S01]  /*4ee0*/  UIMAD UR10, UR5, UR12, URZ ;  /* 0x0000000c050a72a4 */ /* 0x000fe2000f8e023f */
[----:B------:R-:W-:Y:S01]  /*4ef0*/  BAR.SYNC.DEFER_BLOCKING 0x1, 0x100 ;  /* 0x0044000000007b1d */ /* 0x000fe20000010000 */
[----:B------:R-:W-:Y:S02]  /*4f00*/  ISETP.NE.AND P0, PT, R3, RZ, PT ;  /* 0x000000ff0300720c */ /* 0x000fe40003f05270 */
[----:B------:R-:W-:Y:S01]  /*4f10*/  LEA.HI R2, R0, R3, RZ, 0x7 ;  /* 0x0000000300027211 */ /* 0x000fe200078f38ff */
[----:B------:R-:W-:-:S03]  /*4f20*/  UIMAD UR10, UR40, UR13, UR10 ;  /* 0x0000000d280a72a4 */ /* 0x000fc6000f8e020a */
[----:B------:R-:W-:Y:S01]  /*4f30*/  LOP3.LUT R0, R2, 0x3fffff80, RZ, 0xc0, !PT ;  /* 0x3fffff8002007812 */ /* 0x000fe200078ec0ff */
[----:B------:R-:W-:Y:S01]  /*4f40*/  ULDC.64 UR12, c[0x0][0x840] ;  /* 0x00021000000c7ab9 */ /* 0x000fe20000000a00 */
[----:B------:R-:W-:Y:S01]  /*4f50*/  SHF.R.S32.HI R5, RZ, 0x7, R2 ;  /* 0x00000007ff057819 */ /* 0x000fe20000011402 */
[----:B------:R-:W-:Y:S02]  /*4f60*/  UIMAD UR5, UR5, UR12, URZ ;  /* 0x0000000c050572a4 */ /* 0x000fe4000f8e023f */
[----:B------:R-:W-:Y:S01]  /*4f70*/  IMAD.IADD R0, R3, 0x1, -R0 ;  /* 0x0000000103007824 */ /* 0x000fe200078e0a00 */
[----:B------:R-:W-:Y:S02]  /*4f80*/  UIMAD.WIDE.U32 UR8, UR40, UR12, UR8 ;  /* 0x0000000c280872a5 */ /* 0x000fe4000f8e0008 */
[----:B------:R-:W-:Y:S01]  /*4f90*/  UIMAD UR12, UR40, UR13, UR5 ;  /* 0x0000000d280c72a4 */ /* 0x000fe2000f8e0205 */
[----:B------:R-:W-:Y:S01]  /*4fa0*/  IMAD R0, R5, 0x600, R0 ;  /* 0x0000060005007824 */ /* 0x000fe200078e0200 */
[----:B------:R-:W-:-:S02]  /*4fb0*/  USHF.R.S32.HI UR5, URZ, 0x1f, UR37 ;  /* 0x0000001f3f057899 */ /* 0x000fc40008011425 */
[----:B------:R-:W-:Y:S01]  /*4fc0*/  UIADD3 UR7, UR7, UR10, URZ ;  /* 0x0000000a07077290 */ /* 0x000fe2000fffe03f */
[----:B------:R-:W-:Y:S01]  /*4fd0*/  IMAD.SHL.U32 R0, R0, 0x4, RZ ;  /* 0x0000000400007824 */ /* 0x000fe200078e00ff */
[----:B------:R-:W-:Y:S02]  /*4fe0*/  UIMAD UR11, UR5, UR14, URZ ;  /* 0x0000000e050b72a4 */ /* 0x000fe4000f8e023f */
[----:B------:R-:W-:Y:S02]  /*4ff0*/  UIMAD UR5, UR5, UR16, URZ ;  /* 0x00000010050572a4 */ /* 0x000fe4000f8e023f */
[----:B------:R-:W-:Y:S01]  /*5000*/  LEA R0, R0, UR4, 0x2 ;  /* 0x0000000400007c11 */ /* 0x000fe2000f8e10ff */
[----:B------:R-:W-:Y:S02]  /*5010*/  UIADD3 UR9, UR9, UR12, URZ ;  /* 0x0000000c09097290 */ /* 0x000fe4000fffe03f */
[----:B------:R-:W-:Y:S02]  /*5020*/  UIMAD UR11, UR37, UR15, UR11 ;  /* 0x0000000f250b72a4 */ /* 0x000fe4000f8e020b */
[----:B------:R1:W-:Y:S01]  /*5030*/  STS.128 [R0], R24 ;  /* 0x0000001800007388 */ /* 0x0003e20000000c00 */
        /* <DEDUP_REMOVED lines=35> */
.L_x_2439:
[----:B------:R-:W-:Y:S01]  /*5270*/  @P0 ELECT P1, URZ, PT ;  /* 0x00000000003f082f */ /* 0x000fe20003820000 */
[----:B------:R2:W-:-:S12]  /*5280*/  UBLKRED.G.S.ADD.F32.RN [UR6], [UR4], UR5, desc[UR8] ;  /* 0x00000806040073bb */ /* 0x0005d800080a1405 */
[----:B------:R-:W-:Y:S02]  /*5290*/  @P1 PLOP3.LUT P0, PT, P1, PT, PT, 0x8, 0x0 ;  /* 0x000000000000181c */ /* 0x000fe40000f0e170 */
[----:B------:R-:W-:-:S11]  /*52a0*/  PLOP3.LUT P1, PT, PT, PT, PT, 0x8, 0x0 ;  /* 0x000000000000781c */ /* 0x000fd60003f2e170 */
[----:B--2---:R-:W-:Y:S05]  /*52b0*/  @P0 BRA.U.ANY `(.L_x_2439) ;  /* 0xfffffffd00ec0947 */ /* 0x004fea000393ffff */
[----:B------:R0:W-:Y:S01]  /*52c0*/  UTMACMDFLUSH ;  /* 0x00000000000079b7 */ /* 0x0001e20000000000 */
[----:B------:R-:W-:-:S04]  /*52d0*/  DEPBAR.LE SB0, 0x0 ;  /* 0x000080000000791a */ /* 0x000fc80000000000 */
.L_x_2438:
[----:B------:R-:W-:Y:S05]  /*52e0*/  BSYNC B0 ;  /* 0x0000000000007941 */ /* 0x000fea0003800000 */
.L_x_2437:
        /* <DEDUP_REMOVED lines=28> */
.L_x_2440:
        /* <DEDUP_REMOVED lines=8> */
.L_x_2412:
        /* <DEDUP_REMOVED lines=29> */
.L_x_2442:
[----:B------:R-:W-:Y:S01]  /*5700*/  ULDC UR9, c[0x0][0x8cc] ;  /* 0x0002330000097ab9 */ /* 0x000fe20000000800 */
[----:B------:R-:W-:Y:S01]  /*5710*/  UMOV UR7, UR8 ;  /* 0x0000000800077c82 */ /* 0x000fe20008000000 */
[----:B------:R-:W-:-:S11]  /*5720*/  UISETP.NE.AND UP0, UPT, UR9, 0x1, UPT ;  /* 0x000000010900788c */ /* 0x000fd6000bf05270 */
[----:B------:R-:W-:Y:S02]  /*5730*/  @UP0 ULDC.64 UR10, c[0x0][0x8d0] ;  /* 0x00023400000a0ab9 */ /* 0x000fe40000000a00 */
[----:B------:R-:W-:-:S04]  /*5740*/  UIMAD.WIDE.U32 UR4, UR8, UR10, URZ ;  /* 0x0000000a080472a5 */ /* 0x000fc8000f8e003f */
[----:B------:R-:W-:-:S04]  /*5750*/  @UP0 USHF.R.U32.HI UR7, URZ, UR11, UR5 ;  /* 0x0000000b3f070299 */ /* 0x000fc80008011605 */
[----:B------:R-:W-:-:S12]  /*5760*/  UIMAD UR4, UR7, UR9, URZ ;  /* 0x00000009070472a4 */ /* 0x000fd8000f8e023f */
.L_x_2443:
        /* <DEDUP_REMOVED lines=67> */
.L_x_2446:
[----:B------:R-:W-:Y:S05]  /*5ba0*/  BSYNC B0 ;  /* 0x0000000000007941 */ /* 0x000fea0003800000 */
.L_x_2445:
        /* <DEDUP_REMOVED lines=19> */
.L_x_2448:
[----:B------:R-:W-:Y:S05]  /*5ce0*/  BSYNC B0 ;  /* 0x0000000000007941 */ /* 0x000fea0003800000 */
.L_x_2447:
[----:B------:R-:W-:Y:S06]  /*5cf0*/  BAR.ARV 0xa, 0xa0 ;  /* 0x0282800000007b1d */ /* 0x000fec0000002000 */
[----:B------:R-:W-:Y:S04]  /*5d00*/  BSSY B0, `(.L_x_2449) ;  /* 0x0000003000007945 */ /* 0x000fe80003800000 */
[----:B------:R-:W-:Y:S05]  /*5d10*/  @!P0 BRA `(.L_x_2450) ;  /* 0x0000000000048947 */ /* 0x000fea0003800000 */
[----:B------:R-:W-:-:S04]  /*5d20*/  DEPBAR.LE SB0, 0x0 ;  /* 0x000080000000791a */ /* 0x000fc80000000000 */
.L_x_2450:
[----:B------:R-:W-:Y:S05]  /*5d30*/  BSYNC B0 ;  /* 0x0000000000007941 */ /* 0x000fea0003800000 */
.L_x_2449:
[----:B------:R-:W-:Y:S06]  /*5d40*/  BAR.ARV 0xb, 0xa0 ;  /* 0x02c2800000007b1d */ /* 0x000fec0000002000 */
[----:B------:R-:W-:Y:S01]  /*5d50*/  UIADD3 UR12, UR8, 0x1, URZ ;  /* 0x00000001080c7890 */ /* 0x000fe2000fffe03f */
[----:B------:R-:W-:Y:S11]  /*5d60*/  BRA `(.L_x_2451) ;  /* 0x0000000000047947 */ /* 0x000ff60003800000 */
.L_x_2444:
[----:B------:R-:W-:-:S05]  /*5d70*/  UMOV UR12, UR8 ;  /* 0x00000008000c7c82 */ /* 0x000fca0008000000 */
.L_x_2451:
        /* <DEDUP_REMOVED lines=18> */
.L_x_2464:
        /* <DEDUP_REMOVED lines=20> */
.L_x_2453:
[----:B------:R-:W-:Y:S05]  /*5fe0*/  BSYNC B0 ;  /* 0x0000000000007941 */ /* 0x000fea0003800000 */
.L_x_2452:
        /* <DEDUP_REMOVED lines=13> */
.L_x_2455:
[----:B------:R-:W-:Y:S05]  /*60c0*/  BSYNC B0 ;  /* 0x0000000000007941 */ /* 0x000fea0003800000 */
.L_x_2454:
[----:B------:R-:W-:Y:S06]  /*60d0*/  BAR.ARV 0xa, 0xa0 ;  /* 0x0282800000007b1d */ /* 0x000fec0000002000 */
[----:B------:R-:W-:Y:S04]  /*60e0*/  BSSY B0, `(.L_x_2456) ;  /* 0x0000003000007945 */ /* 0x000fe80003800000 */
[----:B------:R-:W-:Y:S05]  /*60f0*/  @!P0 BRA `(.L_x_2457) ;  /* 0x0000000000048947 */ /* 0x000fea0003800000 */
[----:B------:R-:W-:-:S04]  /*6100*/  DEPBAR.LE SB0, 0x0 ;  /* 0x000080000000791a */ /* 0x000fc80000000000 */
.L_x_2457:
[----:B------:R-:W-:Y:S05]  /*6110*/  BSYNC B0 ;  /* 0x0000000000007941 */ /* 0x000fea0003800000 */
.L_x_2456:
        /* <DEDUP_REMOVED lines=13> */
.L_x_2459:
[----:B------:R-:W-:Y:S05]  /*61f0*/  BSYNC B0 ;  /* 0x0000000000007941 */ /* 0x000fea0003800000 */
.L_x_2458:
        /* <DEDUP_REMOVED lines=13> */
.L_x_2461:
[----:B------:R-:W-:Y:S05]  /*62d0*/  BSYNC B0 ;  /* 0x0000000000007941 */ /* 0x000fea0003800000 */
.L_x_2460:
[----:B------:R-:W-:Y:S01]  /*62e0*/  UIADD3 UR12, UR12, 0x2, URZ ;  /* 0x000000020c0c7890 */ /* 0x000fe2000fffe03f */
[----:B------:R-:W-:Y:S06]  /*62f0*/  BAR.ARV 0xa, 0xa0 ;  /* 0x0282800000007b1d */ /* 0x000fec0000002000 */
[----:B------:R-:W-:Y:S01]  /*6300*/  UISETP.GE.AND UP0, UPT, UR12, UR5, UPT ;  /* 0x000000050c00728c */ /* 0x000fe2000bf06270 */
[----:B------:R-:W-:Y:S04]  /*6310*/  BSSY B0, `(.L_x_2462) ;  /* 0x0000003000007945 */ /* 0x000fe80003800000 */
[----:B------:R-:W-:Y:S06]  /*6320*/  @!P0 BRA `(.L_x_2463) ;  /* 0x0000000000048947 */ /* 0x000fec0003800000 */
[----:B------:R-:W-:-:S04]  /*6330*/  DEPBAR.LE SB0, 0x0 ;  /* 0x000080000000791a */ /* 0x000fc80000000000 */
.L_x_2463:
[----:B------:R-:W-:Y:S05]  /*6340*/  BSYNC B0 ;  /* 0x0000000000007941 */ /* 0x000fea0003800000 */
.L_x_2462:
[----:B------:R-:W-:Y:S06]  /*6350*/  BAR.ARV 0xb, 0xa0 ;  /* 0x02c2800000007b1d */ /* 0x000fec0000002000 */
[----:B------:R-:W-:Y:S01]  /*6360*/  PLOP3.LUT P1, PT, PT, PT, UP0, 0x80, 0x0 ;  /* 0x000000000000781c */ /* 0x000fe20003f2f008 */
[----:B------:R-:W-:Y:S02]  /*6370*/  UIADD3 UR20, UR20, 0x3000, URZ ;  /* 0x0000300014147890 */ /* 0x000fe4000fffe03f */
[----:B------:R-:W-:-:S10]  /*6380*/  UIADD3 UR4, UR4, 0x3000, URZ ;  /* 0x0000300004047890 */ /* 0x000fd4000fffe03f */
[----:B------:R-:W-:Y:S05]  /*6390*/  @!P1 BRA `(.L_x_2464) ;  /* 0xfffffff800c09947 */ /* 0x000fea000383ffff */
[----:B------:R-:W-:Y:S05]  /*63a0*/  BRA `(.L_x_2416) ;  /* 0x0000002400f47947 */ /* 0x000fea0003800000 */
.L_x_2441:
        /* <DEDUP_REMOVED lines=21> */
.L_x_2465:
[----:B------:R-:W-:Y:S01]  /*6500*/  ULDC UR8, c[0x0][0x8cc] ;  /* 0x0002330000087ab9 */ /* 0x000fe20000000800 */
[----:B------:R-:W-:Y:S01]  /*6510*/  UMOV UR11, UR7 ;  /* 0x00000007000b7c82 */ /* 0x000fe20008000000 */
[----:B------:R-:W-:-:S11]  /*6520*/  UISETP.NE.AND UP0, UPT, UR8, 0x1, UPT ;  /* 0x000000010800788c */ /* 0x000fd6000bf05270 */
[----:B------:R-:W-:Y:S02]  /*6530*/  @UP0 ULDC.64 UR12, c[0x0][0x8d0] ;  /* 0x00023400000c0ab9 */ /* 0x000fe40000000a00 */
[----:B------:R-:W-:-:S04]  /*6540*/  UIMAD.WIDE.U32 UR4, UR7, UR12, URZ ;  /* 0x0000000c070472a5 */ /* 0x000fc8000f8e003f */
[----:B------:R-:W-:-:S04]  /*6550*/  @UP0 USHF.R.U32.HI UR11, URZ, UR13, UR5 ;  /* 0x0000000d3f0b0299 */ /* 0x000fc80008011605 */
[----:B------:R-:W-:-:S12]  /*6560*/  UIMAD UR4, UR11, UR8, URZ ;  /* 0x000000080b0472a4 */ /* 0x000fd8000f8e023f */
.L_x_2466:
        /* <DEDUP_REMOVED lines=70> */
.L_x_2497:
        /* <DEDUP_REMOVED lines=15> */
.L_x_2470:
        /* <DEDUP_REMOVED lines=66> */
[----:B------:R-:W-:Y:S01]  /*6ee0*/  ISETP.GE.AND P1, PT, R4, R6, PT ;  /* 0x000000060400720c */ /* 0x000fe20003f26270 */
[----:B------:R-:W-:Y:S01]  /*6ef0*/  UTMALDG.4D [UR16], [UR48], desc[UR50] ;  /* 0x00003210300075b4 */ /* 0x000fe20008019000 */
[----:B------:R-:W-:Y:S01]  /*6f00*/  UMOV UR60, UR12 ;  /* 0x0000000c003c7c82 */ /* 0x000fe20008000000 */
        /* <DEDUP_REMOVED lines=30> */
[----:B-1----:R-:W-:Y:S01]  /*70f0*/  UIADD3 UR24, UR8, 0x6000, URZ ;  /* 0x0000600008187890 */ /* 0x002fe2000fffe03f */
[----:B------:R-:W-:Y:S01]  /*7100*/  UMOV UR26, UR18 ;  /* 0x00000012001a7c82 */ /* 0x000fe20008000000 */
[----:B------:R3:W-:Y:S01]  /*7110*/  UTMALDG.4D [UR40], [UR46], desc[UR54] ;  /* 0x000036282e0075b4 */ /* 0x0007e20008019000 */
[----:B--2---:R-:W-:-:S02]  /*7120*/  UIADD3 UR32, UR8, 0x8000, URZ ;  /* 0x0000800008207890 */ /* 0x004fc4000fffe03f */
[----:B------:R-:W-:-:S04]  /*7130*/  UIADD3 UR8, UR8, 0xa000, URZ ;  /* 0x0000a00008087890 */ /* 0x000fc8000fffe03f */
[----:B------:R3:W-:Y:S03]  /*7140*/  UTMALDG.4D [UR24], [UR30], desc[UR54] ;  /* 0x000036181e0075b4 */ /* 0x0007e60008019000 */
        /* <DEDUP_REMOVED lines=21> */
.L_x_2481:
[----:B--234-:R-:W-:-:S04]  /*72a0*/  SHF.L.U32 R21, R11, 0x1f, RZ ;  /* 0x0000001f0b157819 */ /* 0x01cfc800000006ff */
[----:B------:R-:W1:Y:S02]  /*72b0*/  SYNCS.PHASECHK.TRANS64.TRYWAIT P1, [R16+URZ+0x26840], R21 ;  /* 0x02684015100075a7 */ /* 0x000e64000802017f */
[----:B-1----:R-:W-:Y:S05]  /*72c0*/  @!P1 BRA `(.L_x_2473) ;  /* 0x0000001800ac9947 */ /* 0x002fea0003800000 */
.L_x_2498:
[----:B------:R-:W-:Y:S05]  /*72d0*/  @P0 BRA `(.L_x_2474) ;  /* 0x0000000000140947 */ /* 0x000fea0003800000 */
[----:B------:R-:W-:Y:S01]  /*72e0*/  ISETP.NE.AND P1, PT, R6, RZ, PT ;  /* 0x000000ff0600720c */ /* 0x000fe20003f25270 */
[----:B------:R-:W-:-:S04]  /*72f0*/  IMAD.MOV.U32 R3, RZ, RZ, 0x3100 ;  /* 0x00003100ff037424 */ /* 0x000fc800078e00ff */
[----:B------:R3:W-:Y:S08]  /*7300*/  SYNCS.ARRIVE.TRANS64 RZ, [R16+URZ+0x26830], R3 ;  /* 0x0268300310ff79a7 */ /* 0x0007f0000800003f */
[----:B------:R-:W-:Y:S05]  /*7310*/  @!P1 BRA `(.L_x_2474) ;  /* 0x0000000000049947 */ /* 0x000fea0003800000 */
[----:B------:R-:W-:Y:S01]  /*7320*/  BPT.TRAP 0x1 ;  /* 0x000000040000795c */ /* 0x000fe20000300000 */
.L_x_2474:
        /* <DEDUP_REMOVED lines=43> */
.L_x_2499:
[----:B------:R-:W-:Y:S05]  /*75e0*/  @P0 BRA `(.L_x_2476) ;  /* 0x0000000000140947 */ /* 0x000fea0003800000 */
[----:B------:R-:W-:Y:S01]  /*75f0*/  ISETP.NE.AND P1, PT, R6, RZ, PT ;  /* 0x000000ff0600720c */ /* 0x000fe20003f25270 */
[----:B------:R-:W-:-:S04]  /*7600*/  IMAD.MOV.U32 R2, RZ, RZ, 0x3100 ;  /* 0x00003100ff027424 */ /* 0x000fc800078e00ff */
[----:B------:R3:W-:Y:S08]  /*7610*/  SYNCS.ARRIVE.TRANS64 RZ, [R16+URZ+0x26818], R2 ;  /* 0x0268180210ff79a7 */ /* 0x0007f0000800003f */
[----:B------:R-:W-:Y:S05]  /*7620*/  @!P1 BRA `(.L_x_2476) ;  /* 0x0000000000049947 */ /* 0x000fea0003800000 */
[----:B------:R-:W-:Y:S01]  /*7630*/  BPT.TRAP 0x1 ;  /* 0x000000040000795c */ /* 0x000fe20000300000 */
.L_x_2476:
        /* <DEDUP_REMOVED lines=43> */
.L_x_2500:
[----:B------:R-:W-:Y:S05]  /*78f0*/  @P0 BRA `(.L_x_2478) ;  /* 0x0000000000140947 */ /* 0x000fea0003800000 */
[----:B------:R-:W-:Y:S01]  /*7900*/  ISETP.NE.AND P1, PT, R6, RZ, PT ;  /* 0x000000ff0600720c */ /* 0x000fe20003f25270 */
[----:B-123--:R-:W-:-:S04]  /*7910*/  IMAD.MOV.U32 R21, RZ, RZ, 0x3100 ;  /* 0x00003100ff157424 */ /* 0x00efc800078e00ff */
[----:B------:R4:W-:Y:S08]  /*7920*/  SYNCS.ARRIVE.TRANS64 RZ, [R16+URZ+0x26838], R21 ;  /* 0x0268381510ff79a7 */ /* 0x0009f0000800003f */
[----:B------:R-:W-:Y:S05]  /*7930*/  @!P1 BRA `(.L_x_2478) ;  /* 0x0000000000049947 */ /* 0x000fea0003800000 */
[----:B------:R-:W-:Y:S01]  /*7940*/  BPT.TRAP 0x1 ;  /* 0x000000040000795c */ /* 0x000fe20000300000 */
.L_x_2478:
        /* <DEDUP_REMOVED lines=38> */
.L_x_2502:
[----:B------:R-:W-:Y:S05]  /*7bb0*/  @P0 BRA `(.L_x_2480) ;  /* 0x0000000000140947 */ /* 0x000fea0003800000 */
[----:B------:R-:W-:Y:S01]  /*7bc0*/  ISETP.NE.AND P1, PT, R6, RZ, PT ;  /* 0x000000ff0600720c */ /* 0x000fe20003f25270 */
[----:B------:R-:W-:-:S04]  /*7bd0*/  IMAD.MOV.U32 R5, RZ, RZ, 0x3100 ;  /* 0x00003100ff057424 */ /* 0x000fc800078e00ff */
[----:B------:R1:W-:Y:S08]  /*7be0*/  SYNCS.ARRIVE.TRANS64 RZ, [R16+URZ+0x26810], R5 ;  /* 0x0268100510ff79a7 */ /* 0x0003f0000800003f */
[----:B------:R-:W-:Y:S05]  /*7bf0*/  @!P1 BRA `(.L_x_2480) ;  /* 0x0000000000049947 */ /* 0x000fea0003800000 */
[----:B------:R-:W-:Y:S01]  /*7c00*/  BPT.TRAP 0x1 ;  /* 0x000000040000795c */ /* 0x000fe20000300000 */
.L_x_2480:
        /* <DEDUP_REMOVED lines=44> */
.L_x_2472:
        /* <DEDUP_REMOVED lines=8> */
.L_x_2503:
[----:B------:R-:W-:Y:S05]  /*7f50*/  @P0 BRA `(.L_x_2483) ;  /* 0x0000000000140947 */ /* 0x000fea0003800000 */
[----:B------:R-:W-:Y:S01]  /*7f60*/  ISETP.NE.AND P1, PT, R6, RZ, PT ;  /* 0x000000ff0600720c */ /* 0x000fe20003f25270 */
[----:B------:R-:W-:-:S04]  /*7f70*/  IMAD.MOV.U32 R5, RZ, RZ, 0x3100 ;  /* 0x00003100ff057424 */ /* 0x000fc800078e00ff */
[----:B------:R2:W-:Y:S08]  /*7f80*/  SYNCS.ARRIVE.TRANS64 RZ, [R16+URZ+0x26830], R5 ;  /* 0x0268300510ff79a7 */ /* 0x0005f0000800003f */
[----:B------:R-:W-:Y:S05]  /*7f90*/  @!P1 BRA `(.L_x_2483) ;  /* 0x0000000000049947 */ /* 0x000fea0003800000 */
[----:B------:R-:W-:Y:S01]  /*7fa0*/  BPT.TRAP 0x1 ;  /* 0x000000040000795c */ /* 0x000fe20000300000 */
.L_x_2483:
        /* <DEDUP_REMOVED lines=40> */
.L_x_2504:
[----:B------:R-:W-:Y:S05]  /*8230*/  @P0 BRA `(.L_x_2485) ;  /* 0x0000000000140947 */ /* 0x000fea0003800000 */
[----:B------:R-:W-:Y:S01]  /*8240*/  ISETP.NE.AND P0, PT, R6, RZ, PT ;  /* 0x000000ff0600720c */ /* 0x000fe20003f05270 */
[----:B------:R-:W-:-:S04]  /*8250*/  IMAD.MOV.U32 R5, RZ, RZ, 0x3100 ;  /* 0x00003100ff057424 */ /* 0x000fc800078e00ff */
[----:B------:R1:W-:Y:S08]  /*8260*/  SYNCS.ARRIVE.TRANS64 RZ, [R16+URZ+0x26818], R5 ;  /* 0x0268180510ff79a7 */ /* 0x0003f0000800003f */
[----:B------:R-:W-:Y:S05]  /*8270*/  @!P0 BRA `(.L_x_2485) ;  /* 0x0000000000048947 */ /* 0x000fea0003800000 */
[----:B------:R-:W-:Y:S01]  /*8280*/  BPT.TRAP 0x1 ;  /* 0x000000040000795c */ /* 0x000fe20000300000 */
.L_x_2485:
        /* <DEDUP_REMOVED lines=44> */
.L_x_2471:
[----:B------:R-:W1:Y:S01]  /*8550*/  S2R R0, SR_TID.X ;  /* 0x0000000000007919 */ /* 0x000e620000002100 */
[----:B------:R-:W-:Y:S01]  /*8560*/  IMAD R3, R19, 0x8, R16 ;  /* 0x0000000813037824 */ /* 0x000fe200078e0210 */
[----:B-1----:R-:W-:Y:S02]  /*8570*/  LOP3.LUT R2, R0, 0x7f, RZ, 0xc0, !PT ;  /* 0x0000007f00027812 */ /* 0x002fe400078ec0ff */
[----:B------:R-:W-:Y:S02]  /*8580*/  SHF.L.U32 R0, R11, 0x1f, RZ ;  /* 0x0000001f0b007819 */ /* 0x000fe400000006ff */
[----:B------:R-:W-:Y:S02]  /*8590*/  ISETP.NE.AND P1, PT, R2, RZ, PT ;  /* 0x000000ff0200720c */ /* 0x000fe40003f25270 */
[----:B------:R-:W1:Y:S02]  /*85a0*/  SYNCS.PHASECHK.TRANS64.TRYWAIT P0, [R3+URZ+0x26840], R0 ;  /* 0x02684000030075a7 */ /* 0x000e64000800017f */
[----:B-1----:R-:W-:Y:S09]  /*85b0*/  @!P0 BRA `(.L_x_2486) ;  /* 0x00000008006c8947 */ /* 0x002ff20003800000 */
.L_x_2505:
[----:B------:R-:W-:Y:S05]  /*85c0*/  @P1 BRA `(.L_x_2487) ;  /* 0x0000000000181947 */ /* 0x000fea0003800000 */
[----:B------:R-:W1:Y:S01]  /*85d0*/  S2R R2, SR_TID.X ;  /* 0x0000000000027919 */ /* 0x000e620000002100 */
[----:B------:R-:W-:-:S04]  /*85e0*/  IMAD.MOV.U32 R0, RZ, RZ, 0x3100 ;  /* 0x00003100ff007424 */ /* 0x000fc800078e00ff */
[----:B------:R1:W-:Y:S02]  /*85f0*/  SYNCS.ARRIVE.TRANS64 RZ, [R3+URZ+0x26830], R0 ;  /* 0x0268300003ff79a7 */ /* 0x0003e4000800003f */
[----:B-1----:R-:W-:-:S13]  /*8600*/  LOP3.LUT P0, RZ, R2, 0x1f, RZ, 0xc0, !PT ;  /* 0x0000001f02ff7812 */ /* 0x002fda000780c0ff */
[----:B------:R-:W-:Y:S05]  /*8610*/  @!P0 BRA `(.L_x_2487) ;  /* 0x0000000000048947 */ /* 0x000fea0003800000 */
[----:B------:R-:W-:Y:S01]  /*8620*/  BPT.TRAP 0x1 ;  /* 0x000000040000795c */ /* 0x000fe20000300000 */
.L_x_2487:
        /* <DEDUP_REMOVED lines=47> */
.L_x_2468:
[----:B------:R-:W-:Y:S05]  /*8920*/  BSYNC B0 ;  /* 0x0000000000007941 */ /* 0x000fea0003800000 */
.L_x_2467:
[----:B------:R-:W-:-:S03]  /*8930*/  UMOV UR7, 0xffffffff ;  /* 0xffffffff00077882 */ /* 0x000fc60000000000 */
[----:B------:R-:W-:Y:S05]  /*8940*/  BRA.DIV UR7, `(.L_x_2488) ;  /* 0x00000006079c7947 */ /* 0x000fea000b800000 */
[----:B------:R-:W-:-:S13]  /*8950*/  ELECT P6, URZ, PT ;  /* 0x00000000003f782f */ /* 0x000fda00038c0000 */
.L_x_2508:
[----:B------:R-:W-:Y:S05]  /*8960*/  @!P6 BRA `(.L_x_2416) ;  /* 0x000000000084e947 */ /* 0x000fea0003800000 */
[----:B------:R-:W-:-:S06]  /*8970*/  ULOP3.LUT UR7, UR38, 0x2, URZ, 0xfc, !UPT ;  /* 0x0000000226077892 */ /* 0x000fcc000f8efc3f */
[----:B------:R-:W-:-:S05]  /*8980*/  IMAD.U32 R2, RZ, RZ, UR7 ;  /* 0x00000007ff027e24 */ /* 0x000fca000f8e00ff */
[----:B------:R-:W-:-:S13]  /*8990*/  ISETP.NE.AND P2, PT, R2, 0x3, PT ;  /* 0x000000030200780c */ /* 0x000fda0003f45270 */
[----:B------:R-:W-:Y:S05]  /*89a0*/  @!P2 BRA `(.L_x_2489) ;  /* 0x000000000004a947 */ /* 0x000fea0003800000 */
[----:B------:R-:W-:Y:S01]  /*89b0*/  BPT.TRAP 0x1 ;  /* 0x000000040000795c */ /* 0x000fe20000300000 */
.L_x_2489:
        /* <DEDUP_REMOVED lines=15> */
.L_x_2509:
[----:B------:R-:W2:Y:S02]  /*8ab0*/  SYNCS.PHASECHK.TRANS64.TRYWAIT P0, [R3+URZ], R2 ;  /* 0x00000002030075a7 */ /* 0x000ea4000800017f */
[----:B--2---:R-:W-:Y:S05]  /*8ac0*/  @!P0 BRA `(.L_x_2491) ;  /* 0x0000000400708947 */ /* 0x004fea0003800000 */
.L_x_2510:
[----:B------:R-:W-:Y:S05]  /*8ad0*/  @!P2 BRA `(.L_x_2492) ;  /* 0x000000000004a947 */ /* 0x000fea0003800000 */
[----:B------:R-:W-:Y:S01]  /*8ae0*/  BPT.TRAP 0x1 ;  /* 0x000000040000795c */ /* 0x000fe20000300000 */
.L_x_2492:
[----:B--2---:R-:W-:-:S04]  /*8af0*/  VIADD R3, R7, 0x26840 ;  /* 0x0002684007037836 */ /* 0x004fc80000000000 */
[----:B------:R-:W-:-:S04]  /*8b00*/  IMAD R0, R0, 0x8, R3 ;  /* 0x0000000800007824 */ /* 0x000fc800078e0203 */
[----:B------:R-:W2:Y:S02]  /*8b10*/  SYNCS.PHASECHK.TRANS64.TRYWAIT P0, [R0+URZ], R5 ;  /* 0x00000005000075a7 */ /* 0x000ea4000800017f */
[----:B--2---:R-:W-:Y:S05]  /*8b20*/  @!P0 BRA `(.L_x_2493) ;  /* 0x00000004006c8947 */ /* 0x004fea0003800000 */
.L_x_2511:
[----:B------:R-:W-:-:S07]  /*8b30*/  IMAD R3, R4, 0x8, R3 ;  /* 0x0000000804037824 */ /* 0x000fce00078e0203 */
.L_x_2494:
[----:B---3--:R3:W4:Y:S02]  /*8b40*/  SYNCS.PHASECHK.TRANS64.TRYWAIT P0, [R3+URZ], R2 ;  /* 0x00000002030075a7 */ /* 0x008724000800017f */
[----:B----4-:R-:W-:Y:S05]  /*8b50*/  @!P0 NANOSLEEP.SYNCS 0x989680 ;  /* 0x009896800000895d */ /* 0x010fea0003900000 */
[----:B------:R-:W4:Y:S02]  /*8b60*/  @!P0 SYNCS.PHASECHK.TRANS64 P0, [R3+URZ], R2 ;  /* 0x00000002030085a7 */ /* 0x000f24000800007f */
[----:B----4-:R-:W-:Y:S05]  /*8b70*/  @!P0 BRA `(.L_x_2494) ;  /* 0xfffffffc00f08947 */ /* 0x010fea000383ffff */
.L_x_2416:
[----:B------:R-:W-:Y:S05]  /*8b80*/  BSYNC B6 ;  /* 0x0000000000067941 */ /* 0x000fea0003800000 */
.L_x_2411:
[----:B------:R-:W-:Y:S05]  /*8b90*/  EXIT ;  /* 0x000000000000794d */ /* 0x000fea0003800000 */
.L_x_2422:
[----:B------:R-:W-:Y:S02]  /*8ba0*/  IMAD.MOV.U32 R13, RZ, RZ, R17 ;  /* 0x000000ffff0d7224 */ /* 0x000fe400078e0011 */
[----:B------:R-:W-:Y:S02]  /*8bb0*/  IMAD.MOV.U32 R12, RZ, RZ, RZ ;  /* 0x000000ffff0c7224 */ /* 0x000fe400078e00ff */
[----:B------:R-:W-:Y:S02]  /*8bc0*/  IMAD.MOV.U32 R11, RZ, RZ, 0x1f ;  /* 0x0000001fff0b7424 */ /* 0x000fe400078e00ff */
[----:B------:R-:W-:-:S07]  /*8bd0*/  IMAD.MOV.U32 R15, RZ, RZ, -0x1 ;  /* 0xffffffffff0f7424 */ /* 0x000fce00078e00ff */
[----:B------:R-:W-:Y:S05]  /*8be0*/  WARPSYNC.COLLECTIVE R15, `(.L_x_2495) ;  /* 0x000000000f087348 */ /* 0x000fea0003c00000 */
[----:B------:R1:W2:Y:S02]  /*8bf0*/  SHFL.IDX P6, R14, R13, R12, R11 ;  /* 0x0000000c0d0e7389 */ /* 0x0002a400000c000b */
[----:B-12---:R-:W-:Y:S01]  /*8c00*/  ENDCOLLECTIVE ;  /* 0x000000000000791b */ /* 0x006fe20003800000 */
.L_x_2495:
[----:B------:R-:W-:Y:S05]  /*8c10*/  BRA `(.L_x_2496) ;  /* 0xffffff8400747947 */ /* 0x000fea000383ffff */
.L_x_2424:
[----:B--2---:R2:W3:Y:S02]  /*8c20*/  SYNCS.PHASECHK.TRANS64.TRYWAIT P0, [R235+URZ+0x26800], R4 ;  /* 0x02680004eb0075a7 */ /* 0x0044e4000800017f */
[----:B---3--:R-:W-:Y:S05]  /*8c30*/  @!P0 NANOSLEEP.SYNCS 0x989680 ;  /* 0x009896800000895d */ /* 0x008fea0003900000 */
[----:B------:R-:W3:Y:S02]  /*8c40*/  @!P0 SYNCS.PHASECHK.TRANS64 P0, [R235+URZ+0x26800], R4 ;  /* 0x02680004eb0085a7 */ /* 0x000ee4000800007f */
[----:B---3--:R-:W-:Y:S05]  /*8c50*/  @!P0 BRA `(.L_x_2424) ;  /* 0xfffffffc00f08947 */ /* 0x008fea000383ffff */
[----:B------:R-:W-:Y:S05]  /*8c60*/  BRA `(.L_x_2423) ;  /* 0xffffff84009c7947 */ /* 0x000fea000383ffff */
.L_x_2429:
[----:B--2---:R-:W-:-:S04]  /*8c70*/  IMAD.U32 R5, RZ, RZ, UR9 ;  /* 0x00000009ff057e24 */ /* 0x004fc8000f8e00ff */
[----:B------:R2:W3:Y:S03]  /*8c80*/  SYNCS.PHASECHK.TRANS64.TRYWAIT P1, [R5+URZ+0x26810], R120 ;  /* 0x02681078050075a7 */ /* 0x0004e6000802017f */
[----:B---3--:R-:W-:Y:S05]  /*8c90*/  @!P1 NANOSLEEP.SYNCS 0x989680 ;  /* 0x009896800000995d */ /* 0x008fea0003900000 */
[----:B------:R-:W3:Y:S02]  /*8ca0*/  @!P1 SYNCS.PHASECHK.TRANS64 P1, [R5+URZ+0x26810], R120 ;  /* 0x02681078050095a7 */ /* 0x000ee4000802007f */
[----:B---3--:R-:W-:Y:S05]  /*8cb0*/  @!P1 BRA `(.L_x_2429) ;  /* 0xfffffffc00ec9947 */ /* 0x008fea000383ffff */
[----:B------:R-:W-:Y:S05]  /*8cc0*/  BRA `(.L_x_2428) ;  /* 0xffffff8c00f87947 */ /* 0x000fea000383ffff */
.L_x_2433:
[----:B------:R-:W-:-:S04]  /*8cd0*/  IMAD.U32 R121, RZ, RZ, UR9 ;  /* 0x00000009ff797e24 */ /* 0x000fc8000f8e00ff */
[----:B------:R1:W1:Y:S03]  /*8ce0*/  SYNCS.PHASECHK.TRANS64.TRYWAIT P1, [R121+URZ+0x26830], R120 ;  /* 0x02683078790075a7 */ /* 0x000266000802017f */
[----:B-1----:R-:W-:Y:S05]  /*8cf0*/  @!P1 NANOSLEEP.SYNCS 0x989680 ;  /* 0x009896800000995d */ /* 0x002fea0003900000 */
[----:B------:R-:W1:Y:S02]  /*8d00*/  @!P1 SYNCS.PHASECHK.TRANS64 P1, [R121+URZ+0x26830], R120 ;  /* 0x02683078790095a7 */ /* 0x000e64000802007f */
[----:B-1----:R-:W-:Y:S05]  /*8d10*/  @!P1 BRA `(.L_x_2433) ;  /* 0xfffffffc00ec9947 */ /* 0x002fea000383ffff */
[----:B------:R-:W-:Y:S05]  /*8d20*/  BRA `(.L_x_2432) ;  /* 0xffffff9400bc7947 */ /* 0x000fea000383ffff */
.L_x_2469:
[----:B-1----:R1:W2:Y:S02]  /*8d30*/  SYNCS.PHASECHK.TRANS64.TRYWAIT P0, [R16+URZ+0x26820], R3 ;  /* 0x02682003100075a7 */ /* 0x0022a4000800017f */
[----:B--2---:R-:W-:Y:S05]  /*8d40*/  @!P0 NANOSLEEP.SYNCS 0x989680 ;  /* 0x009896800000895d */ /* 0x004fea0003900000 */
[----:B------:R-:W2:Y:S02]  /*8d50*/  @!P0 SYNCS.PHASECHK.TRANS64 P0, [R16+URZ+0x26820], R3 ;  /* 0x02682003100085a7 */ /* 0x000ea4000800007f */
[----:B--2---:R-:W-:Y:S05]  /*8d60*/  @!P0 BRA `(.L_x_2469) ;  /* 0xfffffffc00f08947 */ /* 0x004fea000383ffff */
[----:B------:R-:W-:Y:S05]  /*8d70*/  BRA `(.L_x_2497) ;  /* 0xffffffdc00147947 */ /* 0x000fea000383ffff */
.L_x_2473:
[----:B-1----:R1:W3:Y:S02]  /*8d80*/  SYNCS.PHASECHK.TRANS64.TRYWAIT P1, [R16+URZ+0x26840], R21 ;  /* 0x02684015100075a7 */ /* 0x0022e4000802017f */
[----:B---3--:R-:W-:Y:S05]  /*8d90*/  @!P1 NANOSLEEP.SYNCS 0x989680 ;  /* 0x009896800000995d */ /* 0x008fea0003900000 */
[----:B------:R-:W3:Y:S02]  /*8da0*/  @!P1 SYNCS.PHASECHK.TRANS64 P1, [R16+URZ+0x26840], R21 ;  /* 0x02684015100095a7 */ /* 0x000ee4000802007f */
[----:B---3--:R-:W-:Y:S05]  /*8db0*/  @!P1 BRA `(.L_x_2473) ;  /* 0xfffffffc00f09947 */ /* 0x008fea000383ffff */
[----:B------:R-:W-:Y:S05]  /*8dc0*/  BRA `(.L_x_2498) ;  /* 0xffffffe400407947 */ /* 0x000fea000383ffff */
.L_x_2475:
[----:B--2---:R2:W3:Y:S02]  /*8dd0*/  SYNCS.PHASECHK.TRANS64.TRYWAIT P1, [R16+URZ+0x26828], R21 ;  /* 0x02682815100075a7 */ /* 0x0044e4000802017f */
[----:B---3--:R-:W-:Y:S05]  /*8de0*/  @!P1 NANOSLEEP.SYNCS 0x989680 ;  /* 0x009896800000995d */ /* 0x008fea0003900000 */
[----:B------:R-:W3:Y:S02]  /*8df0*/  @!P1 SYNCS.PHASECHK.TRANS64 P1, [R16+URZ+0x26828], R21 ;  /* 0x02682815100095a7 */ /* 0x000ee4000802007f */
[----:B---3--:R-:W-:Y:S05]  /*8e00*/  @!P1 BRA `(.L_x_2475) ;  /* 0xfffffffc00f09947 */ /* 0x008fea000383ffff */
[----:B------:R-:W-:Y:S05]  /*8e10*/  BRA `(.L_x_2499) ;  /* 0xffffffe400f07947 */ /* 0x000fea000383ffff */
.L_x_2477:
[----:B---3--:R3:W4:Y:S02]  /*8e20*/  SYNCS.PHASECHK.TRANS64.TRYWAIT P1, [R16+URZ+0x26848], R21 ;  /* 0x02684815100075a7 */ /* 0x008724000802017f */
[----:B----4-:R-:W-:Y:S05]  /*8e30*/  @!P1 NANOSLEEP.SYNCS 0x989680 ;  /* 0x009896800000995d */ /* 0x010fea0003900000 */
[----:B------:R-:W4:Y:S02]  /*8e40*/  @!P1 SYNCS.PHASECHK.TRANS64 P1, [R16+URZ+0x26848], R21 ;  /* 0x02684815100095a7 */ /* 0x000f24000802007f */
[----:B----4-:R-:W-:Y:S05]  /*8e50*/  @!P1 BRA `(.L_x_2477) ;  /* 0xfffffffc00f09947 */ /* 0x010fea000383ffff */
[----:B------:R-:W-:Y:S05]  /*8e60*/  BRA `(.L_x_2500) ;  /* 0xffffffe800a07947 */ /* 0x000fea000383ffff */
.L_x_2479:
[----:B------:R-:W-:-:S07]  /*8e70*/  SHF.L.U32 R5, R11, 0x1f, RZ ;  /* 0x0000001f0b057819 */ /* 0x000fce00000006ff */
.L_x_2501:
[----:B------:R1:W1:Y:S02]  /*8e80*/  SYNCS.PHASECHK.TRANS64.TRYWAIT P1, [R16+URZ+0x26820], R5 ;  /* 0x02682005100075a7 */ /* 0x000264000802017f */
[----:B-1----:R-:W-:Y:S05]  /*8e90*/  @!P1 NANOSLEEP.SYNCS 0x989680 ;  /* 0x009896800000995d */ /* 0x002fea0003900000 */
[----:B------:R-:W1:Y:S02]  /*8ea0*/  @!P1 SYNCS.PHASECHK.TRANS64 P1, [R16+URZ+0x26820], R5 ;  /* 0x02682005100095a7 */ /* 0x000e64000802007f */
[----:B-1----:R-:W-:Y:S05]  /*8eb0*/  @!P1 BRA `(.L_x_2501) ;  /* 0xfffffffc00f09947 */ /* 0x002fea000383ffff */
[----:B------:R-:W-:Y:S05]  /*8ec0*/  BRA `(.L_x_2502) ;  /* 0xffffffec00387947 */ /* 0x000fea000383ffff */
.L_x_2482:
[----:B-1----:R1:W2:Y:S02]  /*8ed0*/  SYNCS.PHASECHK.TRANS64.TRYWAIT P1, [R16+URZ+0x26840], R13 ;  /* 0x0268400d100075a7 */ /* 0x0022a4000802017f */
[----:B--2---:R-:W-:Y:S05]  /*8ee0*/  @!P1 NANOSLEEP.SYNCS 0x989680 ;  /* 0x009896800000995d */ /* 0x004fea0003900000 */
[----:B------:R-:W2:Y:S02]  /*8ef0*/  @!P1 SYNCS.PHASECHK.TRANS64 P1, [R16+URZ+0x26840], R13 ;  /* 0x0268400d100095a7 */ /* 0x000ea4000802007f */
[----:B--2---:R-:W-:Y:S05]  /*8f00*/  @!P1 BRA `(.L_x_2482) ;  /* 0xfffffffc00f09947 */ /* 0x004fea000383ffff */
[----:B------:R-:W-:Y:S05]  /*8f10*/  BRA `(.L_x_2503) ;  /* 0xfffffff0000c7947 */ /* 0x000fea000383ffff */
.L_x_2484:
[----:B--2---:R2:W1:Y:S02]  /*8f20*/  SYNCS.PHASECHK.TRANS64.TRYWAIT P1, [R16+URZ+0x26828], R13 ;  /* 0x0268280d100075a7 */ /* 0x004464000802017f */
[----:B-1----:R-:W-:Y:S05]  /*8f30*/  @!P1 NANOSLEEP.SYNCS 0x989680 ;  /* 0x009896800000995d */ /* 0x002fea0003900000 */
[----:B------:R-:W1:Y:S02]  /*8f40*/  @!P1 SYNCS.PHASECHK.TRANS64 P1, [R16+URZ+0x26828], R13 ;  /* 0x0268280d100095a7 */ /* 0x000e64000802007f */
[----:B-1----:R-:W-:Y:S05]  /*8f50*/  @!P1 BRA `(.L_x_2484) ;  /* 0xfffffffc00f09947 */ /* 0x002fea000383ffff */
[----:B------:R-:W-:Y:S05]  /*8f60*/  BRA `(.L_x_2504) ;  /* 0xfffffff000b07947 */ /* 0x000fea000383ffff */
.L_x_2486:
[----:B------:R1:W1:Y:S02]  /*8f70*/  SYNCS.PHASECHK.TRANS64.TRYWAIT P0, [R3+URZ+0x26840], R0 ;  /* 0x02684000030075a7 */ /* 0x000264000800017f */
[----:B-1----:R-:W-:Y:S05]  /*8f80*/  @!P0 NANOSLEEP.SYNCS 0x989680 ;  /* 0x009896800000895d */ /* 0x002fea0003900000 */
[----:B------:R-:W1:Y:S02]  /*8f90*/  @!P0 SYNCS.PHASECHK.TRANS64 P0, [R3+URZ+0x26840], R0 ;  /* 0x02684000030085a7 */ /* 0x000e64000800007f */
[----:B-1----:R-:W-:Y:S05]  /*8fa0*/  @!P0 BRA `(.L_x_2486) ;  /* 0xfffffffc00f08947 */ /* 0x002fea000383ffff */
[----:B------:R-:W-:Y:S05]  /*8fb0*/  BRA `(.L_x_2505) ;  /* 0xfffffff400807947 */ /* 0x000fea000383ffff */
.L_x_2488:
[----:B------:R-:W-:Y:S01]  /*8fc0*/  BSSY B0, `(.L_x_2506) ;  /* 0x0000006000007945 */ /* 0x000fe20003800000 */
[----:B------:R-:W-:-:S07]  /*8fd0*/  IMAD.MOV.U32 R15, RZ, RZ, -0x1 ;  /* 0xffffffffff0f7424 */ /* 0x000fce00078e00ff */
[----:B------:R-:W-:Y:S05]  /*8fe0*/  WARPSYNC.COLLECTIVE R15, `(.L_x_2507) ;  /* 0x000000000f0c7348 */ /* 0x000fea0003c00000 */
[----:B------:R-:W-:Y:S02]  /*8ff0*/  ELECT P6, UR62, PT ;  /* 0x00000000003e782f */ /* 0x000fe400038c0000 */
[----:B------:R-:W-:Y:S01]  /*9000*/  MOV R14, UR62 ;  /* 0x0000003e000e7c02 */ /* 0x000fe20008000f00 */
[----:B------:R-:W-:Y:S10]  /*9010*/  ENDCOLLECTIVE ;  /* 0x000000000000791b */ /* 0x000ff40003800000 */
.L_x_2507:
[----:B------:R-:W-:Y:S05]  /*9020*/  BSYNC B0 ;  /* 0x0000000000007941 */ /* 0x000fea0003800000 */
.L_x_2506:
[----:B------:R-:W-:Y:S05]  /*9030*/  BRA `(.L_x_2508) ;  /* 0xfffffff800487947 */ /* 0x000fea000383ffff */
.L_x_2490:
[----:B-1----:R1:W2:Y:S02]  /*9040*/  SYNCS.PHASECHK.TRANS64.TRYWAIT P0, [R6+URZ], R5 ;  /* 0x00000005060075a7 */ /* 0x0022a4000800017f */
[----:B--2---:R-:W-:Y:S05]  /*9050*/  @!P0 NANOSLEEP.SYNCS 0x989680 ;  /* 0x009896800000895d */ /* 0x004fea0003900000 */
[----:B------:R-:W2:Y:S02]  /*9060*/  @!P0 SYNCS.PHASECHK.TRANS64 P0, [R6+URZ], R5 ;  /* 0x00000005060085a7 */ /* 0x000ea4000800007f */
[----:B--2---:R-:W-:Y:S05]  /*9070*/  @!P0 BRA `(.L_x_2490) ;  /* 0xfffffffc00f08947 */ /* 0x004fea000383ffff */
[----:B------:R-:W-:Y:S05]  /*9080*/  BRA `(.L_x_2509) ;  /* 0xfffffff800887947 */ /* 0x000fea000383ffff */
.L_x_2491:
[----:B--2---:R2:W3:Y:S02]  /*9090*/  SYNCS.PHASECHK.TRANS64.TRYWAIT P0, [R3+URZ], R2 ;  /* 0x00000002030075a7 */ /* 0x0044e4000800017f */
[----:B---3--:R-:W-:Y:S05]  /*90a0*/  @!P0 NANOSLEEP.SYNCS 0x989680 ;  /* 0x009896800000895d */ /* 0x008fea0003900000 */
[----:B------:R-:W3:Y:S02]  /*90b0*/  @!P0 SYNCS.PHASECHK.TRANS64 P0, [R3+URZ], R2 ;  /* 0x00000002030085a7 */ /* 0x000ee4000800007f */
[----:B---3--:R-:W-:Y:S05]  /*90c0*/  @!P0 BRA `(.L_x_2491) ;  /* 0xfffffffc00f08947 */ /* 0x008fea000383ffff */
[----:B------:R-:W-:Y:S05]  /*90d0*/  BRA `(.L_x_2510) ;  /* 0xfffffff8007c7947 */ /* 0x000fea000383ffff */
.L_x_2493:
[----:B--2---:R2:W3:Y:S02]  /*90e0*/  SYNCS.PHASECHK.TRANS64.TRYWAIT P0, [R0+URZ], R5 ;  /* 0x00000005000075a7 */ /* 0x0044e4000800017f */
[----:B---3--:R-:W-:Y:S05]  /*90f0*/  @!P0 NANOSLEEP.SYNCS 0x989680 ;  /* 0x009896800000895d */ /* 0x008fea0003900000 */
[----:B------:R-:W3:Y:S02]  /*9100*/  @!P0 SYNCS.PHASECHK.TRANS64 P0, [R0+URZ], R5 ;  /* 0x00000005000085a7 */ /* 0x000ee4000800007f */
[----:B---3--:R-:W-:Y:S05]  /*9110*/  @!P0 BRA `(.L_x_2493) ;  /* 0xfffffffc00f08947 */ /* 0x008fea000383ffff */
[----:B------:R-:W-:Y:S05]  /*9120*/  BRA `(.L_x_2511) ;  /* 0xfffffff800807947 */ /* 0x000fea000383ffff */
.L_x_2512:
        /* <DEDUP_REMOVED lines=13> */
.L_x_6571:


//--------------------- .text._ZN7cutlass13device_kernelIN5flash11enable_sm90INS1_16FlashAttnBwdSm90INS1_25CollectiveMainloopBwdSm90ILi2ELi2ELi2EN4cute5tupleIJNS5_1CILi1EEES8_S8_EEENS6_IJNS7_ILi64EEENS7_ILi128EEENS7_ILi96EEEEEENS_6half_tEfNS_4arch4Sm90ELb1ELb0ELb1ELb0ELb1ELb1ELb0ELb0ELi2ELi1ELi2ELi1ELb1EEENS1_24CollectiveEpilogueBwdGQAISD_fSG_Li256ELb0ELb1EEENS1_25SingleTileBwdLPTSchedulerILb0ELi128ELb1EEEEEEEEEvNT_6ParamsE --------------------------
	.section	.text._ZN7cutlass13device_kernelIN5flash11enable_sm90INS1_16FlashAttnBwdSm90INS1_25CollectiveMainloopBwdSm90ILi2ELi2ELi2EN4cute5tupleIJNS5_1CILi1EEES8_S8_EEENS6_IJNS7_ILi64EEENS7_ILi128EEENS7_ILi96EEEEEENS_6half_tEfNS_4arch4Sm90ELb1ELb0ELb1ELb0ELb1ELb1ELb0ELb0ELi2ELi1ELi2ELi1ELb1EEENS1_24CollectiveEpilogueBwdGQAISD_fSG_Li256ELb0ELb1EEENS1_25SingleTileBwdLPTSchedulerILb0ELi128ELb1EEEEEEEEEvNT_6ParamsE,"ax",@progbits
	.align	128
.text._ZN7cutlass13device_kernelIN5flash11enable_sm90INS1_16FlashAttnBwdSm90INS1_25CollectiveMainloopBwdSm90ILi2ELi2ELi2EN4cute5tupleIJNS5_1CILi1EEES8_S8_EEENS6_IJNS7_ILi64EEENS7_ILi128EEENS7_ILi96EEEEEENS_6half_tEfNS_4arch4Sm90ELb1ELb0ELb1ELb0ELb1ELb1ELb0ELb0ELi2ELi1ELi2ELi1ELb1EEENS1_24CollectiveEpilogueBwdGQAISD_fSG_Li256ELb0ELb1EEENS1_25SingleTileBwdLPTSchedulerILb0ELi128ELb1EEEEEEEEEvNT_6ParamsE:
        .type           _ZN7cutlass13device_kernelIN5flash11enable_sm90INS1_16FlashAttnBwdSm90INS1_25CollectiveMainloopBwdSm90ILi2ELi2ELi2EN4cute5tupleIJNS5_1CILi1EEES8_S8_EEENS6_IJNS7_ILi64EEENS7_ILi128EEENS7_ILi96EEEEEENS_6half_tEfNS_4arch4Sm90ELb1ELb0ELb1ELb0ELb1ELb1ELb0ELb0ELi2ELi1ELi2ELi1ELb1EEENS1_24CollectiveEpilogueBwdGQAISD_fSG_Li256ELb0ELb1EEENS1_25SingleTileBwdLPTSchedulerILb0ELi128ELb1EEEEEEEEEvNT_6ParamsE,@function
        .size           _ZN7cutlass13device_kernelIN5flash11enable_sm90INS1_16FlashAttnBwdSm90INS1_25CollectiveMainloopBwdSm90ILi2ELi2ELi2EN4cute5tupleIJNS5_1CILi1EEES8_S8_EEENS6_IJNS7_ILi64EEENS7_ILi128EEENS7_ILi96EEEEEENS_6half_tEfNS_4arch4Sm90ELb1ELb0ELb1ELb0ELb1ELb1ELb0ELb0ELi2ELi1ELi2ELi1ELb1EEENS1_24CollectiveEpilogueBwdGQAISD_fSG_Li256ELb0ELb1EEENS1_25SingleTileBwdLPTSchedulerILb0ELi128ELb1EEEEEEEEEvNT_6ParamsE,(.L_x_6572 - _ZN7cutlass13device_kernelIN5flash11enable_sm90INS1_16FlashAttnBwdSm90INS1_25CollectiveMainloopBwdSm90ILi2ELi2ELi2EN4cute5tupleIJNS5_1CILi1EEES8_S8_EEENS6_IJNS7_ILi64EEENS7_ILi128EEENS7_ILi96EEEEEENS_6half_tEfNS_4arch4Sm90ELb1ELb0ELb1ELb0ELb1ELb1ELb0ELb0ELi2ELi1ELi2ELi1ELb1EEENS1_24CollectiveEpilogueBwdGQAISD_fSG_Li256ELb0ELb1EEENS1_25SingleTileBwdLPTSchedulerILb0ELi128ELb1EEEEEEEEEvNT_6ParamsE)
        .other          _ZN7cutlass13device_kernelIN5flash11enable_sm90INS1_16FlashAttnBwdSm90INS1_25CollectiveMainloopBwdSm90ILi2ELi2ELi2EN4cute5tupleIJNS5_1CILi1EEES8_S8_EEENS6_IJNS7_ILi64EEENS7_ILi128EEENS7_ILi96EEEEEENS_6half_tEfNS_4arch4Sm90ELb1ELb0ELb1ELb0ELb1ELb1ELb0ELb0ELi2ELi1ELi2ELi1ELb1EEENS1_24CollectiveEpilogueBwdGQAISD_fSG_Li256ELb0ELb1EEENS1_25SingleTileBwdLPTSchedulerILb0ELi128ELb1EEEEEEEEEvNT_6ParamsE,@"STO_CUDA_ENTRY STV_DEFAULT"
_ZN7cutlass13device_kernelIN5flash11enable_sm90INS1_16FlashAttnBwdSm90INS1_25CollectiveMainloopBwdSm90ILi2ELi2ELi2EN4cute5tupleIJNS5_1CILi1EEES8_S8_EEENS6_IJNS7_ILi64EEENS7_ILi128EEENS7_ILi96EEEEEENS_6half_tEfNS_4arch4Sm90ELb1ELb0ELb1ELb0ELb1ELb1ELb0ELb0ELi2ELi1ELi2ELi1ELb1EEENS1_24CollectiveEpilogueBwdGQAISD_fSG_Li256ELb0ELb1EEENS1_25SingleTileBwdLPTSchedulerILb0ELi128ELb1EEEEEEEEEvNT_6ParamsE:
        /* <DEDUP_REMOVED lines=24> */
.L_x_2514:
[----:B------:R-:W-:Y:S05]  /*0180*/  BSYNC B0 ;  /* 0x0000000000007941 */ /* 0x000fea0003800000 */
.L_x_2513:
        /* <DEDUP_REMOVED lines=37> */
.L_x_2515:
        /* <DEDUP_REMOVED lines=22> */
.L_x_2516:
[----:B------:R-:W-:Y:S01]  /*0540*/  PLOP3.LUT P0, PT, PT, PT, UP0, 0x80, 0x0 ;  /* 0x000000000000781c */ /* 0x000fe20003f0f008 */
[----:B------:R-:W-:Y:S01]  /*0550*/  NOP ;  /* 0x0000000000007918 */ /* 0x000fe20000000000 */
[----:B------:R-:W-:Y:S01]  /*0560*/  ULDC.64 UR46, c[0x0][0x208] ;  /* 0x00008200002e7ab9 */ /* 0x000fe20000000a00 */
[----:B------:R-:W-:Y:S01]  /*0570*/  BSSY B6, `(.L_x_2517) ;  /* 0x0000955000067945 */ /* 0x000fe20003800000 */
[----:B-12-4-:R-:W-:Y:S09]  /*0580*/  BAR.SYNC.DEFER_BLOCKING 0x0 ;  /* 0x0000000000007b1d */ /* 0x016ff20000010000 */
[----:B------:R-:W-:Y:S05]  /*0590*/  @!P0 BRA `(.L_x_2518) ;  /* 0x0000005400348947 */ /* 0x000fea0003800000 */
.L_x_2519:
        /* <DEDUP_REMOVED lines=32> */
.L_x_2520:
[----:B------:R-:W-:Y:S01]  /*07a0*/  ULDC UR7, c[0x0][0x8cc] ;  /* 0x0002330000077ab9 */ /* 0x000fe20000000800 */
[----:B------:R-:W-:Y:S01]  /*07b0*/  UMOV UR36, UR10 ;  /* 0x0000000a00247c82 */ /* 0x000fe20008000000 */
[----:B------:R-:W-:-:S11]  /*07c0*/  UISETP.NE.AND UP0, UPT, UR7, 0x1, UPT ;  /* 0x000000010700788c */ /* 0x000fd6000bf05270 */
[----:B------:R-:W-:Y:S02]  /*07d0*/  @UP0 ULDC.64 UR8, c[0x0][0x8d0] ;  /* 0x0002340000080ab9 */ /* 0x000fe40000000a00 */
[----:B------:R-:W-:-:S04]  /*07e0*/  UIMAD.WIDE.U32 UR4, UR10, UR8, URZ ;  /* 0x000000080a0472a5 */ /* 0x000fc8000f8e003f */
[----:B------:R-:W-:-:S04]  /*07f0*/  @UP0 USHF.R.U32.HI UR36, URZ, UR9, UR5 ;  /* 0x000000093f240299 */ /* 0x000fc80008011605 */
[----:B------:R-:W-:-:S12]  /*0800*/  UIMAD UR4, UR36, UR7, URZ ;  /* 0x00000007240472a4 */ /* 0x000fd8000f8e023f */
.L_x_2521:
        /* <DEDUP_REMOVED lines=104> */
.L_x_2525:
        /* <DEDUP_REMOVED lines=15> */
.L_x_2524:
        /* <DEDUP_REMOVED lines=22> */
.L_x_2527:
        /* <DEDUP_REMOVED lines=15> */
.L_x_2526:
[----:B------:R-:W-:Y:S01]  /*11d0*/  SHF.R.S32.HI R19, RZ, 0x1f, R18 ;  /* 0x0000001fff137819 */ /* 0x000fe20000011412 */
[----:B------:R-:W-:-:S03]  /*11e0*/  UMOV UR4, 0xffffffff ;  /* 0xffffffff00047882 */ /* 0x000fc60000000000 */
[----:B------:R-:W-:-:S04]  /*11f0*/  LEA.HI R0, R19, R18, RZ, 0x7 ;  /* 0x0000001213007211 */ /* 0x000fc800078f38ff */
[----:B------:R-:W-:Y:S01]  /*1200*/  SHF.R.S32.HI R17, RZ, 0x7, R0 ;  /* 0x00000007ff117819 */ /* 0x000fe20000011400 */
[----:B------:R-:W-:Y:S06]  /*1210*/  BRA.DIV UR4, `(.L_x_2528) ;  /* 0x0000008a04307947 */ /* 0x000fec000b800000 */
[----:B------:R1:W2:Y:S02]  /*1220*/  SHFL.IDX PT, R14, R17, RZ, 0x1f ;  /* 0x00001fff110e7589 */ /* 0x0002a400000e0000 */
.L_x_2632:
        /* <DEDUP_REMOVED lines=15> */
.L_x_2529:
        /* <DEDUP_REMOVED lines=19> */
.L_x_2531:
        /* <DEDUP_REMOVED lines=124> */
.L_x_2542:
[----:B------:R-:W-:-:S06]  /*1c10*/  UISETP.NE.AND UP0, UPT, UR16, 0x3, UPT ;  /* 0x000000031000788c */ /* 0x000fcc000bf05270 */
[----:B------:R-:W-:-:S13]  /*1c20*/  PLOP3.LUT P0, PT, PT, PT, UP0, 0x80, 0x0 ;  /* 0x000000000000781c */ /* 0x000fda0003f0f008 */
[----:B-1----:R-:W-:Y:S05]  /*1c30*/  @!P0 BRA `(.L_x_2532) ;  /* 0x0000000000048947 */ /* 0x002fea0003800000 */
[----:B------:R-:W-:Y:S01]  /*1c40*/  BPT.TRAP 0x1 ;  /* 0x000000040000795c */ /* 0x000fe20000300000 */
.L_x_2532:
[----:B------:R-:W-:Y:S01]  /*1c50*/  R2UR UR9, R235 ;  /* 0x00000000eb0972ca */ /* 0x000fe200000e0000 */
[----:B------:R-:W-:-:S05]  /*1c60*/  IMAD.U32 R120, RZ, RZ, UR4 ;  /* 0x00000004ff787e24 */ /* 0x000fca000f8e00ff */
[----:B------:R-:W-:-:S07]  /*1c70*/  SHF.L.U32 R120, R120, 0x1f, RZ ;  /* 0x0000001f78787819 */ /* 0x000fce00000006ff */
[----:B------:R-:W-:-:S09]  /*1c80*/  ULEA UR9, UR5, UR9, 0x3 ;  /* 0x0000000905097291 */ /* 0x000fd2000f8e183f */
[----:B------:R1:W2:Y:S01]  /*1c90*/  SYNCS.PHASECHK.TRANS64.TRYWAIT P1, [UR9+0x26810], R120 ;  /* 0x02681078ff0075a7 */ /* 0x0002a20008020149 */
[----:B------:R-:W-:Y:S05]  /*1ca0*/  @!P0 BRA `(.L_x_2533) ;  /* 0x0000000000048947 */ /* 0x000fea0003800000 */
[----:B------:R-:W-:Y:S01]  /*1cb0*/  BPT.TRAP 0x1 ;  /* 0x000000040000795c */ /* 0x000fe20000300000 */
.L_x_2533:
[----:B--2---:R-:W-:Y:S05]  /*1cc0*/  @P1 BRA `(.L_x_2534) ;  /* 0x0000000000081947 */ /* 0x004fea0003800000 */
[----:B------:R-:W2:Y:S02]  /*1cd0*/  SYNCS.PHASECHK.TRANS64.TRYWAIT P1, [UR9+0x26810], R120 ;  /* 0x02681078ff0075a7 */ /* 0x000ea40008020149 */
[----:B--2---:R-:W-:Y:S05]  /*1ce0*/  @!P1 BRA `(.L_x_2535) ;  /* 0x0000007c00b09947 */ /* 0x004fea0003800000 */
.L_x_2534:
        /* <DEDUP_REMOVED lines=66> */
.L_x_2536:
[----:B------:R1:W1:Y:S01]  /*2110*/  SYNCS.PHASECHK.TRANS64.TRYWAIT P1, [UR9+0x26830], R120 ;  /* 0x02683078ff0075a7 */ /* 0x0002620008020149 */
[----:B------:R-:W-:Y:S05]  /*2120*/  @!P0 BRA `(.L_x_2537) ;  /* 0x0000000000048947 */ /* 0x000fea0003800000 */
[----:B------:R-:W-:Y:S01]  /*2130*/  BPT.TRAP 0x1 ;  /* 0x000000040000795c */ /* 0x000fe20000300000 */
.L_x_2537:
        /* <DEDUP_REMOVED lines=50> */
.L_x_2538:
        /* <DEDUP_REMOVED lines=79> */
[C---:B------:R-:W-:Y:S01]  /*2950*/  ISETP.GT.AND P6, PT, R120.reuse, 0x19, PT ;  /* 0x000000197800780c */ /* 0x040fe20003fc4270 */
[----:B------:R-:W-:Y:S01]  /*2960*/  UMOV UR15, 0xc0000010 ;  /* 0xc0000010000f7882 */ /* 0x000fe20000000000 */
[C---:B------:R-:W-:Y:S01]  /*2970*/  ISETP.GT.AND P1, PT, R120.reuse, 0x20, PT ;  /* 0x000000207800780c */ /* 0x040fe20003f24270 */
[----:B------:R-:W-:Y:S01]  /*2980*/  MUFU.EX2 R162, R162 ;  /* 0x000000a200a27308 */ /* 0x000fe20000000800 */
[----:B------:R-:W-:-:S02]  /*2990*/  ISETP.GT.AND P3, PT, R120, 0x21, PT ;  /* 0x000000217800780c */ /* 0x000fc40003f64270 */
        /* <DEDUP_REMOVED lines=66> */
[----:B------:R-:W-:Y:S02]  /*2dc0*/  UMOV UR11, 0x80000020 ;  /* 0x80000020000b7882 */ /* 0x000fe40000000000 */
        /* <DEDUP_REMOVED lines=231> */
[----:B------:R-:W-:Y:S02]  /*3c40*/  R2UR UR10, R237 ;  /* 0x00000000ed0a72ca */ /* 0x000fe400000e0000 */
[----:B------:R-:W-:-:S11]  /*3c50*/  R2UR UR11, R5 ;  /* 0x00000000050b72ca */ /* 0x000fd600000e0000 */
[----:B------:R-:W-:Y:S02]  /*3c60*/  USHF.R.U32.HI UR10, URZ, 0x4, UR10 ;  /* 0x000000043f0a7899 */ /* 0x000fe4000801160a */
[----:B------:R-:W-:Y:S02]  /*3c70*/  USHF.R.U32.HI UR11, URZ, 0x4, UR11 ;  /* 0x000000043f0b7899 */ /* 0x000fe4000801160b */
[----:B------:R-:W-:Y:S02]  /*3c80*/  ULOP3.LUT UR10, UR10, 0x3fff, URZ, 0xc0, !UPT ;  /* 0x00003fff0a0a7892 */ /* 0x000fe4000f8ec03f */
[----:B------:R-:W-:Y:S02]  /*3c90*/  ULOP3.LUT UR18, UR11, 0x3fff, URZ, 0xc0, !UPT ;  /* 0x00003fff0b127892 */ /* 0x000fe4000f8ec03f */
[----:B------:R-:W-:Y:S02]  /*3ca0*/  ULOP3.LUT UR19, UR10, 0x10000, URZ, 0xfc, !UPT ;  /* 0x000100000a137892 */ /* 0x000fe4000f8efc3f */
[----:B------:R-:W-:Y:S01]  /*3cb0*/  UIADD3 UR10, UR12, 0xc0, URZ ;  /* 0x000000c00c0a7890 */ /* 0x000fe2000fffe03f */
[----:B------:R-:W-:Y:S01]  /*3cc0*/  UMOV UR11, 0x80000020 ;  /* 0x80000020000b7882 */ /* 0x000fe20000000000 */
[----:B------:R-:W-:Y:S01]  /*3cd0*/  ULEA UR19, UR5, UR19, 0xa ;  /* 0x0000001305137291 */ /* 0x000fe2000f8e503f */
[----:B------:R-:W-:Y:S01]  /*3ce0*/  UMOV UR14, UR18 ;  /* 0x00000012000e7c82 */ /* 0x000fe20008000000 */
[----:B------:R-:W-:-:S05]  /*3cf0*/  UIADD3 UR20, UR18, 0x200, URZ ;  /* 0x0000020012147890 */ /* 0x000fca000fffe03f */
        /* <DEDUP_REMOVED lines=161> */
.L_x_2540:
        /* <DEDUP_REMOVED lines=23> */
[----:B------:R-:W-:Y:S01]  /*4880*/  UIADD3 UR10, UR12, 0xc0, URZ ;  /* 0x000000c00c0a7890 */ /* 0x000fe2000fffe03f */
        /* <DEDUP_REMOVED lines=21> */
.L_x_2541:
        /* <DEDUP_REMOVED lines=62> */
.L_x_2523:
[----:B------:R-:W-:Y:S05]  /*4dc0*/  @P0 BRA `(.L_x_2522) ;  /* 0x0000004c003c0947 */ /* 0x000fea0003800000 */
[----:B-1----:R-:W1:Y:S01]  /*4dd0*/  S2R R4, SR_TID.X ;  /* 0x0000000000047919 */ /* 0x002e620000002100 */
[----:B------:R-:W-:Y:S01]  /*4de0*/  ULDC UR8, c[0x0][0x850] ;  /* 0x0002140000087ab9 */ /* 0x000fe20000000800 */
[----:B------:R-:W-:Y:S01]  /*4df0*/  UMOV UR10, UR39 ;  /* 0x00000027000a7c82 */ /* 0x000fe20008000000 */
[----:B------:R-:W-:Y:S01]  /*4e00*/  UISETP.NE.AND UP0, UPT, UR8, 0x1, UPT ;  /* 0x000000010800788c */ /* 0x000fe2000bf05270 */
[----:B------:R-:W2:Y:S01]  /*4e10*/  S2UR UR19, SR_CgaCtaId ;  /* 0x00000000001379c3 */ /* 0x000ea20000008800 */
[----:B------:R-:W-:Y:S01]  /*4e20*/  ULDC.64 UR12, c[0x0][0x818] ;  /* 0x00020600000c7ab9 */ /* 0x000fe20000000a00 */
[----:B------:R-:W-:Y:S01]  /*4e30*/  ULOP3.LUT UR36, URZ, UR36, URZ, 0x33, !UPT ;  /* 0x000000243f247292 */ /* 0x000fe2000f8e333f */
[----:B------:R-:W-:Y:S01]  /*4e40*/  BSSY B0, `(.L_x_2543) ;  /* 0x0000056000007945 */ /* 0x000fe20003800000 */
[----:B------:R-:W-:Y:S01]  /*4e50*/  ULDC UR6, c[0x0][0x8b4] ;  /* 0x00022d0000067ab9 */ /* 0x000fe20000000800 */
[----:B------:R-:W-:Y:S01]  /*4e60*/  ULDC UR16, c[0x0][0x80c] ;  /* 0x0002030000107ab9 */ /* 0x000fe20000000800 */
[----:B------:R-:W-:-:S02]  /*4e70*/  UIADD3 UR36, UR36, UR6, URZ ;  /* 0x0000000624247290 */ /* 0x000fc4000fffe03f */
[----:B------:R-:W-:Y:S02]  /*4e80*/  UIMAD UR11, UR37, UR16, URZ ;  /* 0x00000010250b72a4 */ /* 0x000fe4000f8e023f */
[----:B------:R-:W-:Y:S01]  /*4e90*/  @UP0 ULDC UR4, c[0x0][0x854] ;  /* 0x0002150000040ab9 */ /* 0x000fe20000000800 */
[----:B------:R-:W-:Y:S01]  /*4ea0*/  @UP0 ULDC UR7, c[0x0][0x858] ;  /* 0x0002160000070ab9 */ /* 0x000fe20000000800 */
[----:B------:R-:W-:Y:S02]  /*4eb0*/  UIMAD.WIDE.U32 UR4, UR39, UR4, URZ ;  /* 0x00000004270472a5 */ /* 0x000fe4000f8e003f */
[----:B------:R-:W-:Y:S02]  /*4ec0*/  UIMAD UR6, UR36, 0x3000, URZ ;  /* 0x00003000240678a4 */ /* 0x000fe4000f8e023f */
[----:B------:R-:W-:Y:S01]  /*4ed0*/  @UP0 USHF.R.U32.HI UR10, URZ, UR7, UR5 ;  /* 0x000000073f0a0299 */ /* 0x000fe20008011605 */
[----:B------:R-:W-:Y:S01]  /*4ee0*/  UMOV UR18, 0x400 ;  /* 0x0000040000127882 */ /* 0x000fe20000000000 */
[----:B------:R-:W-:-:S02]  /*4ef0*/  USHF.R.S32.HI UR7, URZ, 0x1f, UR6 ;  /* 0x0000001f3f077899 */ /* 0x000fc40008011406 */
[----:B------:R-:W-:Y:S01]  /*4f00*/  USHF.R.S32.HI UR17, URZ, 0x1f, UR10 ;  /* 0x0000001f3f117899 */ /* 0x000fe2000801140a */
[----:B------:R-:W-:Y:S01]  /*4f10*/  ULDC.64 UR14, c[0x0][0x840] ;  /* 0x00021000000e7ab9 */ /* 0x000fe20000000a00 */
[----:B------:R-:W-:Y:S02]  /*4f20*/  UIMAD.WIDE.U32 UR4, UR10, UR12, UR6 ;  /* 0x0000000c0a0472a5 */ /* 0x000fe4000f8e0006 */
[----:B------:R-:W-:Y:S01]  /*4f30*/  UIMAD UR9, UR17, UR12, URZ ;  /* 0x0000000c110972a4 */ /* 0x000fe2000f8e023f */
[C---:B-1----:R-:W-:Y:S01]  /*4f40*/  VIADD R3, R4.reuse, 0xffffff80 ;  /* 0xffffff8004037836 */ /* 0x042fe20000000000 */
[----:B------:R-:W-:Y:S01]  /*4f50*/  UIMAD.WIDE.U32 UR6, UR10, UR14, UR6 ;  /* 0x0000000e0a0672a5 */ /* 0x000fe2000f8e0006 */
[----:B------:R-:W-:Y:S01]  /*4f60*/  BAR.SYNC.DEFER_BLOCKING 0x1, 0x100 ;  /* 0x0044000000007b1d */ /* 0x000fe20000010000 */
[----:B------:R-:W-:Y:S01]  /*4f70*/  UIMAD UR20, UR10, UR13, UR9 ;  /* 0x0000000d0a1472a4 */ /* 0x000fe2000f8e0209 */
[----:B------:R-:W-:Y:S01]  /*4f80*/  ISETP.NE.AND P1, PT, R4, 0x80, PT ;  /* 0x000000800400780c */ /* 0x000fe20003f25270 */
[----:B------:R-:W-:Y:S01]  /*4f90*/  UIMAD UR21, UR17, UR14, URZ ;  /* 0x0000000e111572a4 */ /* 0x000fe2000f8e023f */
[----:B------:R-:W-:Y:S01]  /*4fa0*/  SHF.R.S32.HI R0, RZ, 0x1f, R3 ;  /* 0x0000001fff007819 */ /* 0x000fe20000011403 */
[----:B------:R-:W-:Y:S01]  /*4fb0*/  UIADD3 UR5, UR5, UR20, URZ ;  /* 0x0000001405057290 */ /* 0x000fe2000fffe03f */
[----:B------:R-:W-:Y:S01]  /*4fc0*/  ISETP.NE.AND P0, PT, R3, RZ, PT ;  /* 0x000000ff0300720c */ /* 0x000fe20003f05270 */
[----:B------:R-:W-:Y:S01]  /*4fd0*/  ULDC UR9, c[0x0][0x870] ;  /* 0x00021c0000097ab9 */ /* 0x000fe20000000800 */
[----:B------:R-:W-:Y:S01]  /*4fe0*/  LEA.HI R2, R0, R3, RZ, 0x7 ;  /* 0x0000000300027211 */ /* 0x000fe200078f38ff */
[----:B------:R-:W-:Y:S01]  /*4ff0*/  UIMAD UR9, UR9, UR36, URZ ;  /* 0x00000024090972a4 */ /* 0x000fe2000f8e023f */
[----:B------:R-:W-:-:S02]  /*5000*/  ULDC.64 UR12, c[0x0][0x868] ;  /* 0x00021a00000c7ab9 */ /* 0x000fc40000000a00 */
[----:B------:R-:W-:Y:S01]  /*5010*/  LOP3.LUT R0, R2, 0x3fffff80, RZ, 0xc0, !PT ;  /* 0x3fffff8002007812 */ /* 0x000fe200078ec0ff */
[----:B------:R-:W-:Y:S01]  /*5020*/  UIMAD UR16, UR9, UR16, URZ ;  /* 0x00000010091072a4 */ /* 0x000fe2000f8e023f */
[----:B------:R-:W-:Y:S01]  /*5030*/  SHF.R.S32.HI R5, RZ, 0x7, R2 ;  /* 0x00000007ff057819 */ /* 0x000fe20000011402 */
[----:B--2---:R-:W-:Y:S02]  /*5040*/  ULEA UR9, UR19, UR18, 0x18 ;  /* 0x0000001213097291 */ /* 0x004fe4000f8ec03f */
[----:B------:R-:W-:Y:S01]  /*5050*/  IMAD.IADD R0, R3, 0x1, -R0 ;  /* 0x0000000103007824 */ /* 0x000fe200078e0a00 */
[----:B------:R-:W-:Y:S02]  /*5060*/  USHF.R.S32.HI UR19, URZ, 0x1f, UR16 ;  /* 0x0000001f3f137899 */ /* 0x000fe40008011410 */
[----:B------:R-:W-:Y:S01]  /*5070*/  USHF.R.S32.HI UR18, URZ, 0x1f, UR11 ;  /* 0x0000001f3f127899 */ /* 0x000fe2000801140b */
[----:B------:R-:W-:Y:S01]  /*5080*/  IMAD R0, R5, 0x600, R0 ;  /* 0x0000060005007824 */ /* 0x000fe200078e0200 */
[----:B------:R-:W-:-:S02]  /*5090*/  UIADD3 UR16, UP0, UP1, UR16, UR11, UR10 ;  /* 0x0000000b10107290 */ /* 0x000fc4000f91e00a */
[----:B------:R-:W-:Y:S01]  /*50a0*/  UIMAD UR15, UR10, UR15, UR21 ;  /* 0x0000000f0a0f72a4 */ /* 0x000fe2000f8e0215 */
[----:B------:R-:W-:Y:S01]  /*50b0*/  IMAD.SHL.U32 R0, R0, 0x4, RZ ;  /* 0x0000000400007824 */ /* 0x000fe200078e00ff */
[----:B------:R-:W-:Y:S02]  /*50c0*/  UIADD3.X UR14, UR19, UR18, UR17, UP0, UP1 ;  /* 0x00000012130e7290 */ /* 0x000fe400087e2411 */
[----:B------:R-:W-:Y:S02]  /*50d0*/  USHF.L.U32 UR11, UR16, 0x2, URZ ;  /* 0x00000002100b7899 */ /* 0x000fe4000800063f */
[----:B------:R-:W-:Y:S01]  /*50e0*/  LEA R0, R0, UR9, 0x2 ;  /* 0x0000000900007c11 */ /* 0x000fe2000f8e10ff */
[----:B------:R-:W-:Y:S02]  /*50f0*/  USHF.L.U64.HI UR14, UR16, 0x2, UR14 ;  /* 0x00000002100e7899 */ /* 0x000fe4000801020e */
[----:B------:R-:W-:Y:S02]  /*5100*/  UIADD3 UR16, UP0, UR11, UR12, URZ ;  /* 0x0000000c0b107290 */ /* 0x000fe4000ff1e03f */
[----:B------:R1:W-:Y:S01]  /*5110*/  STS.128 [R0], R24 ;  /* 0x0000001800007388 */ /* 0x0003e20000000c00 */
[----:B------:R-:W-:Y:S01]  /*5120*/  USHF.R.S32.HI UR12, URZ, 0x1f, UR37 ;  /* 0x0000001f3f0c7899 */ /* 0x000fe20008011425 */
[----:B------:R-:W-:-:S02]  /*5130*/  ULDC.64 UR18, c[0x0][0x820] ;  /* 0x0002080000127ab9 */ /* 0x000fc40000000a00 */
[----:B------:R1:W-:Y:S01]  /*5140*/  STS.128 [R0+0x800], R28 ;  /* 0x0008001c00007388 */ /* 0x0003e20000000c00 */
[----:B------:R-:W-:Y:S01]  /*5150*/  UIADD3.X UR17, UR14, UR13, URZ, UP0, !UPT ;  /* 0x0000000d0e117290 */ /* 0x000fe200087fe43f */
[----:B------:R-:W-:Y:S01]  /*5160*/  IMAD.U32 R2, RZ, RZ, UR16 ;  /* 0x00000010ff027e24 */ /* 0x000fe2000f8e00ff */
[----:B------:R-:W-:Y:S01]  /*5170*/  ULDC.64 UR22, c[0x0][0x848] ;  /* 0x0002120000167ab9 */ /* 0x000fe20000000a00 */
[----:B------:R1:W-:Y:S01]  /*5180*/  STS.128 [R0+0x1000], R32 ;  /* 0x0010002000007388 */ /* 0x0003e20000000c00 */
[----:B------:R-:W-:Y:S02]  /*5190*/  UIMAD UR13, UR12, UR18, URZ ;  /* 0x000000120c0d72a4 */ /* 0x000fe4000f8e023f */
[----:B------:R-:W-:Y:S01]  /*51a0*/  UIMAD UR12, UR12, UR22, URZ ;  /* 0x000000160c0c72a4 */ /* 0x000fe2000f8e023f */
[----:B------:R1:W-:Y:S01]  /*51b0*/  STS.128 [R0+0x1800], R36 ;  /* 0x0018002400007388 */ /* 0x0003e20000000c00 */
[----:B------:R-:W-:Y:S01]  /*51c0*/  UIADD3 UR7, UR7, UR15, URZ ;  /* 0x0000000f07077290 */ /* 0x000fe2000fffe03f */
[----:B------:R-:W-:Y:S01]  /*51d0*/  IMAD.U32 R3, RZ, RZ, UR17 ;  /* 0x00000011ff037e24 */ /* 0x000fe2000f8e00ff */
        /* <DEDUP_REMOVED lines=9> */
[----:B------:R-:W-:Y:S02]  /*5270*/  UIADD3 UR15, -UR10, URZ, URZ ;  /* 0x0000003f0a0f7290 */ /* 0x000fe4000fffe13f */
[----:B------:R1:W-:Y:S01]  /*5280*/  STS.128 [R0+0x3800], R52 ;  /* 0x0038003400007388 */ /* 0x0003e20000000c00 */
[----:B------:R-:W-:-:S02]  /*5290*/  UIADD3 UR10, UR5, UR13, URZ ;  /* 0x0000000d050a7290 */ /* 0x000fc4000fffe03f */
[----:B------:R-:W-:Y:S01]  /*52a0*/  ULEA UR18, UP0, UR4, UR18, 0x2 ;  /* 0x0000001204127291 */ /* 0x000fe2000f80103f */
[----:B------:R1:W-:Y:S01]  /*52b0*/  STS.128 [R0+0x4000], R56 ;  /* 0x0040003800007388 */ /* 0x0003e20000000c00 */
[----:B------:R-:W-:Y:S02]  /*52c0*/  UIADD3 UR5, UR7, UR12, URZ ;  /* 0x0000000c07057290 */ /* 0x000fe4000fffe03f */
[----:B------:R-:W-:Y:S01]  /*52d0*/  ULEA UR20, UP1, UR6, UR20, 0x2 ;  /* 0x0000001406147291 */ /* 0x000fe2000f82103f */
[----:B------:R1:W-:Y:S01]  /*52e0*/  STS.128 [R0+0x4800], R60 ;  /* 0x0048003c00007388 */ /* 0x0003e20000000c00 */
[----:B------:R-:W-:Y:S02]  /*52f0*/  ULEA.HI.X UR19, UR4, UR19, UR10, 0x2, UP0 ;  /* 0x0000001304137291 */ /* 0x000fe400080f140a */
[----:B------:R-:W-:Y:S01]  /*5300*/  ULEA.HI.X UR5, UR6, UR21, UR5, 0x2, UP1 ;  /* 0x0000001506057291 */ /* 0x000fe200088f1405 */
[----:B------:R1:W-:Y:S01]  /*5310*/  STS.128 [R0+0x5000], R64 ;  /* 0x0050004000007388 */ /* 0x0003e20000000c00 */
[----:B------:R-:W-:-:S03]  /*5320*/  UIMAD UR15, UR8, UR15, UR39 ;  /* 0x0000000f080f72a4 */ /* 0x000fc6000f8e0227 */
[----:B------:R1:W-:Y:S01]  /*5330*/  STS.128 [R0+0x5800], R68 ;  /* 0x0058004400007388 */ /* 0x0003e20000000c00 */
[----:B------:R-:W-:Y:S08]  /*5340*/  @P0 BRA `(.L_x_2544) ;  /* 0x0000000000140947 */ /* 0x000ff00003800000 */
.L_x_2545:
[----:B------:R-:W2:Y:S04]  /*5350*/  LDG.E.STRONG.GPU R4, desc[UR46][R2.64] ;  /* 0x0000002e02047981 */ /* 0x000ea8000c1ef900 */
[----:B--2---:R-:W-:Y:S01]  /*5360*/  CCTL.IVALL ;  /* 0x00000000ff00798f */ /* 0x004fe20002000000 */
[----:B------:R-:W-:Y:S05]  /*5370*/  YIELD ;  /* 0x0000000000007946 */ /* 0x000fea0003800000 */
[----:B------:R-:W-:-:S13]  /*5380*/  ISETP.NE.AND P0, PT, R4, UR15, PT ;  /* 0x0000000f04007c0c */ /* 0x000fda000bf05270 */
[----:B------:R-:W-:Y:S05]  /*5390*/  @P0 BRA `(.L_x_2545) ;  /* 0xfffffffc00ec0947 */ /* 0x000fea000383ffff */
.L_x_2544:
[----:B------:R-:W-:Y:S05]  /*53a0*/  BSYNC B0 ;  /* 0x0000000000007941 */ /* 0x000fea0003800000 */
.L_x_2543:
[----:B------:R-:W-:-:S03]  /*53b0*/  UMOV UR4, 0xffffffff ;  /* 0xffffffff00047882 */ /* 0x000fc60000000000 */
[----:B------:R-:W-:Y:S05]  /*53c0*/  BRA.DIV UR4, `(.L_x_2546) ;  /* 0x0000004a04287947 */ /* 0x000fea000b800000 */
[----:B------:R-:W-:Y:S01]  /*53d0*/  NOP ;  /* 0x0000000000007918 */ /* 0x000fe20000000000 */
.L_x_2635:
        /* <DEDUP_REMOVED lines=15> */
.L_x_2549:
[----:B------:R-:W-:Y:S01]  /*54d0*/  @P0 ELECT P2, URZ, PT ;  /* 0x00000000003f082f */ /* 0x000fe20003840000 */
[----:B------:R2:W-:-:S12]  /*54e0*/  UBLKRED.G.S.ADD.F32.RN [UR4], [UR9], UR6, desc[UR12] ;  /* 0x00000c04090073bb */ /* 0x0005d800080a1406 */
[----:B------:R-:W-:Y:S02]  /*54f0*/  @P2 PLOP3.LUT P0, PT, P2, PT, PT, 0x8, 0x0 ;  /* 0x000000000000281c */ /* 0x000fe4000170e170 */
[----:B------:R-:W-:-:S11]  /*5500*/  PLOP3.LUT P2, PT, PT, PT, PT, 0x8, 0x0 ;  /* 0x000000000000781c */ /* 0x000fd60003f4e170 */
[----:B--2---:R-:W-:Y:S05]  /*5510*/  @P0 BRA.U.ANY `(.L_x_2549) ;  /* 0xfffffffd00ec0947 */ /* 0x004fea000393ffff */
[----:B------:R0:W-:Y:S01]  /*5520*/  UTMACMDFLUSH ;  /* 0x00000000000079b7 */ /* 0x0001e20000000000 */
[----:B------:R-:W-:-:S04]  /*5530*/  DEPBAR.LE SB0, 0x0 ;  /* 0x000080000000791a */ /* 0x000fc80000000000 */
.L_x_2548:
[----:B------:R-:W-:Y:S05]  /*5540*/  BSYNC B0 ;  /* 0x0000000000007941 */ /* 0x000fea0003800000 */
.L_x_2547:
        /* <DEDUP_REMOVED lines=14> */
.L_x_2551:
[----:B------:R-:W-:Y:S05]  /*5630*/  BSYNC B0 ;  /* 0x0000000000007941 */ /* 0x000fea0003800000 */
.L_x_2550:
        /* <DEDUP_REMOVED lines=20> */
.L_x_2554:
[----:B-12---:R-:W2:Y:S04]  /*5780*/  LDG.E.STRONG.GPU R0, desc[UR46][R2.64] ;  /* 0x0000002e02007981 */ /* 0x006ea8000c1ef900 */
[----:B--2---:R-:W-:Y:S01]  /*5790*/  CCTL.IVALL ;  /* 0x00000000ff00798f */ /* 0x004fe20002000000 */
[----:B------:R-:W-:Y:S05]  /*57a0*/  YIELD ;  /* 0x0000000000007946 */ /* 0x000fea0003800000 */
[----:B------:R-:W-:-:S13]  /*57b0*/  ISETP.NE.AND P0, PT, R0, UR15, PT ;  /* 0x0000000f00007c0c */ /* 0x000fda000bf05270 */
[----:B------:R-:W-:Y:S05]  /*57c0*/  @P0 BRA `(.L_x_2554) ;  /* 0xfffffffc00ec0947 */ /* 0x000fea000383ffff */
.L_x_2553:
[----:B------:R-:W-:Y:S05]  /*57d0*/  BSYNC B0 ;  /* 0x0000000000007941 */ /* 0x000fea0003800000 */
.L_x_2552:
[----:B------:R-:W-:-:S03]  /*57e0*/  UMOV UR4, 0xffffffff ;  /* 0xffffffff00047882 */ /* 0x000fc60000000000 */
[----:B------:R-:W-:Y:S05]  /*57f0*/  BRA.DIV UR4, `(.L_x_2555) ;  /* 0x0000004604387947 */ /* 0x000fea000b800000 */
[----:B------:R-:W-:Y:S01]  /*5800*/  NOP ;  /* 0x0000000000007918 */ /* 0x000fe20000000000 */
.L_x_2638:
        /* <DEDUP_REMOVED lines=16> */
.L_x_2558:
[----:B------:R-:W-:Y:S01]  /*5910*/  @P0 ELECT P2, URZ, PT ;  /* 0x00000000003f082f */ /* 0x000fe20003840000 */
[----:B------:R3:W-:-:S12]  /*5920*/  UBLKRED.G.S.ADD.F32.RN [UR4], [UR9], UR6, desc[UR10] ;  /* 0x00000a04090073bb */ /* 0x0007d800080a1406 */
[----:B------:R-:W-:Y:S02]  /*5930*/  @P2 PLOP3.LUT P0, PT, P2, PT, PT, 0x8, 0x0 ;  /* 0x000000000000281c */ /* 0x000fe4000170e170 */
[----:B------:R-:W-:-:S11]  /*5940*/  PLOP3.LUT P2, PT, PT, PT, PT, 0x8, 0x0 ;  /* 0x000000000000781c */ /* 0x000fd60003f4e170 */
[----:B---3--:R-:W-:Y:S05]  /*5950*/  @P0 BRA.U.ANY `(.L_x_2558) ;  /* 0xfffffffd00ec0947 */ /* 0x008fea000393ffff */
[----:B------:R0:W-:Y:S01]  /*5960*/  UTMACMDFLUSH ;  /* 0x00000000000079b7 */ /* 0x0001e20000000000 */
[----:B------:R-:W-:-:S04]  /*5970*/  DEPBAR.LE SB0, 0x0 ;  /* 0x000080000000791a */ /* 0x000fc80000000000 */
.L_x_2557:
[----:B------:R-:W-:Y:S05]  /*5980*/  BSYNC B0 ;  /* 0x0000000000007941 */ /* 0x000fea0003800000 */
.L_x_2556:
        /* <DEDUP_REMOVED lines=14> */
.L_x_2518:
        /* <DEDUP_REMOVED lines=29> */
.L_x_2560:
[----:B------:R-:W-:Y:S01]  /*5c40*/  ULDC UR9, c[0x0][0x8cc] ;  /* 0x0002330000097ab9 */ /* 0x000fe20000000800 */
[----:B------:R-:W-:Y:S01]  /*5c50*/  UMOV UR7, UR8 ;  /* 0x0000000800077c82 */ /* 0x000fe20008000000 */
[----:B------:R-:W-:-:S11]  /*5c60*/  UISETP.NE.AND UP0, UPT, UR9, 0x1, UPT ;  /* 0x000000010900788c */ /* 0x000fd6000bf05270 */
[----:B------:R-:W-:Y:S02]  /*5c70*/  @UP0 ULDC.64 UR10, c[0x0][0x8d0] ;  /* 0x00023400000a0ab9 */ /* 0x000fe40000000a00 */
[----:B------:R-:W-:-:S04]  /*5c80*/  UIMAD.WIDE.U32 UR4, UR8, UR10, URZ ;  /* 0x0000000a080472a5 */ /* 0x000fc8000f8e003f */
[----:B------:R-:W-:-:S04]  /*5c90*/  @UP0 USHF.R.U32.HI UR7, URZ, UR11, UR5 ;  /* 0x0000000b3f070299 */ /* 0x000fc80008011605 */
[----:B------:R-:W-:-:S12]  /*5ca0*/  UIMAD UR4, UR7, UR9, URZ ;  /* 0x00000009070472a4 */ /* 0x000fd8000f8e023f */
.L_x_2561:
        /* <DEDUP_REMOVED lines=84> */
.L_x_2565:
[----:B------:R-:W2:Y:S04]  /*61f0*/  LDG.E.STRONG.GPU R4, desc[UR46][R2.64] ;  /* 0x0000002e02047981 */ /* 0x000ea8000c1ef900 */
[----:B--2---:R-:W-:Y:S01]  /*6200*/  CCTL.IVALL ;  /* 0x00000000ff00798f */ /* 0x004fe20002000000 */
[----:B------:R-:W-:Y:S05]  /*6210*/  YIELD ;  /* 0x0000000000007946 */ /* 0x000fea0003800000 */
[----:B------:R-:W-:-:S13]  /*6220*/  ISETP.NE.AND P1, PT, R4, R5, PT ;  /* 0x000000050400720c */ /* 0x000fda0003f25270 */
[----:B------:R-:W-:Y:S05]  /*6230*/  @P1 BRA `(.L_x_2565) ;  /* 0xfffffffc00ec1947 */ /* 0x000fea000383ffff */
.L_x_2564:
[----:B------:R-:W-:Y:S05]  /*6240*/  BSYNC B0 ;  /* 0x0000000000007941 */ /* 0x000fea0003800000 */
.L_x_2563:
[----:B------:R-:W-:-:S03]  /*6250*/  UMOV UR4, 0xffffffff ;  /* 0xffffffff00047882 */ /* 0x000fc60000000000 */
[----:B------:R-:W-:Y:S05]  /*6260*/  BRA.DIV UR4, `(.L_x_2566) ;  /* 0x0000003a04b87947 */ /* 0x000fea000b800000 */
[----:B------:R-:W-:Y:S01]  /*6270*/  NOP ;  /* 0x0000000000007918 */ /* 0x000fe20000000000 */
.L_x_2641:
        /* <DEDUP_REMOVED lines=22> */
.L_x_2568:
[----:B------:R-:W-:Y:S05]  /*63e0*/  BSYNC B0 ;  /* 0x0000000000007941 */ /* 0x000fea0003800000 */
.L_x_2567:
        /* <DEDUP_REMOVED lines=20> */
.L_x_2570:
[----:B------:R-:W-:Y:S05]  /*6530*/  BSYNC B0 ;  /* 0x0000000000007941 */ /* 0x000fea0003800000 */
.L_x_2569:
[----:B------:R-:W-:Y:S06]  /*6540*/  BAR.ARV 0xa, 0xa0 ;  /* 0x0282800000007b1d */ /* 0x000fec0000002000 */
[----:B------:R-:W-:Y:S04]  /*6550*/  BSSY B0, `(.L_x_2571) ;  /* 0x0000003000007945 */ /* 0x000fe80003800000 */
[----:B------:R-:W-:Y:S05]  /*6560*/  @!P0 BRA `(.L_x_2572) ;  /* 0x0000000000048947 */ /* 0x000fea0003800000 */
[----:B------:R-:W-:-:S04]  /*6570*/  DEPBAR.LE SB0, 0x0 ;  /* 0x000080000000791a */ /* 0x000fc80000000000 */
.L_x_2572:
[----:B------:R-:W-:Y:S05]  /*6580*/  BSYNC B0 ;  /* 0x0000000000007941 */ /* 0x000fea0003800000 */
.L_x_2571:
        /* <DEDUP_REMOVED lines=19> */
.L_x_2574:
[----:B------:R-:W-:Y:S05]  /*66c0*/  BSYNC B0 ;  /* 0x0000000000007941 */ /* 0x000fea0003800000 */
.L_x_2573:
[----:B------:R-:W-:Y:S01]  /*66d0*/  UIADD3 UR17, UR8, 0x1, URZ ;  /* 0x0000000108117890 */ /* 0x000fe2000fffe03f */
[----:B------:R-:W-:Y:S11]  /*66e0*/  BRA `(.L_x_2575) ;  /* 0x0000000000047947 */ /* 0x000ff60003800000 */
.L_x_2562:
[----:B------:R-:W-:-:S05]  /*66f0*/  UMOV UR17, UR8 ;  /* 0x0000000800117c82 */ /* 0x000fca0008000000 */
.L_x_2575:
        /* <DEDUP_REMOVED lines=12> */
.L_x_2600:
        /* <DEDUP_REMOVED lines=18> */
.L_x_2578:
[----:B------:R-:W2:Y:S04]  /*68e0*/  LDG.E.STRONG.GPU R4, desc[UR46][R2.64] ;  /* 0x0000002e02047981 */ /* 0x000ea8000c1ef900 */
[----:B--2---:R-:W-:Y:S01]  /*68f0*/  CCTL.IVALL ;  /* 0x00000000ff00798f */ /* 0x004fe20002000000 */
[----:B------:R-:W-:Y:S05]  /*6900*/  YIELD ;  /* 0x0000000000007946 */ /* 0x000fea0003800000 */
[----:B------:R-:W-:-:S13]  /*6910*/  ISETP.NE.AND P1, PT, R4, R5, PT ;  /* 0x000000050400720c */ /* 0x000fda0003f25270 */
[----:B------:R-:W-:Y:S05]  /*6920*/  @P1 BRA `(.L_x_2578) ;  /* 0xfffffffc00ec1947 */ /* 0x000fea000383ffff */
.L_x_2577:
[----:B------:R-:W-:Y:S05]  /*6930*/  BSYNC B0 ;  /* 0x0000000000007941 */ /* 0x000fea0003800000 */
.L_x_2576:
[----:B------:R-:W-:-:S03]  /*6940*/  UMOV UR18, 0xffffffff ;  /* 0xffffffff00127882 */ /* 0x000fc60000000000 */
[----:B------:R-:W-:Y:S05]  /*6950*/  BRA.DIV UR18, `(.L_x_2579) ;  /* 0x0000003612187947 */ /* 0x000fea000b800000 */
[----:B------:R-:W-:Y:S01]  /*6960*/  NOP ;  /* 0x0000000000007918 */ /* 0x000fe20000000000 */
.L_x_2644:
        /* <DEDUP_REMOVED lines=19> */
.L_x_2581:
[----:B------:R-:W-:Y:S05]  /*6aa0*/  BSYNC B0 ;  /* 0x0000000000007941 */ /* 0x000fea0003800000 */
.L_x_2580:
        /* <DEDUP_REMOVED lines=15> */
.L_x_2583:
[----:B------:R-:W-:Y:S05]  /*6ba0*/  BSYNC B0 ;  /* 0x0000000000007941 */ /* 0x000fea0003800000 */
.L_x_2582:
[----:B------:R-:W-:Y:S06]  /*6bb0*/  BAR.ARV 0xa, 0xa0 ;  /* 0x0282800000007b1d */ /* 0x000fec0000002000 */
[----:B------:R-:W-:Y:S04]  /*6bc0*/  BSSY B0, `(.L_x_2584) ;  /* 0x0000003000007945 */ /* 0x000fe80003800000 */
[----:B------:R-:W-:Y:S05]  /*6bd0*/  @!P0 BRA `(.L_x_2585) ;  /* 0x0000000000048947 */ /* 0x000fea0003800000 */
[----:B------:R-:W-:-:S04]  /*6be0*/  DEPBAR.LE SB0, 0x0 ;  /* 0x000080000000791a */ /* 0x000fc80000000000 */
.L_x_2585:
[----:B------:R-:W-:Y:S05]  /*6bf0*/  BSYNC B0 ;  /* 0x0000000000007941 */ /* 0x000fea0003800000 */
.L_x_2584:
        /* <DEDUP_REMOVED lines=19> */
.L_x_2587:
[----:B------:R-:W-:Y:S05]  /*6d30*/  BSYNC B0 ;  /* 0x0000000000007941 */ /* 0x000fea0003800000 */
.L_x_2586:
        /* <DEDUP_REMOVED lines=16> */
.L_x_2590:
[----:B------:R-:W2:Y:S04]  /*6e40*/  LDG.E.STRONG.GPU R4, desc[UR46][R2.64] ;  /* 0x0000002e02047981 */ /* 0x000ea8000c1ef900 */
[----:B--2---:R-:W-:Y:S01]  /*6e50*/  CCTL.IVALL ;  /* 0x00000000ff00798f */ /* 0x004fe20002000000 */
[----:B------:R-:W-:Y:S05]  /*6e60*/  YIELD ;  /* 0x0000000000007946 */ /* 0x000fea0003800000 */
[----:B------:R-:W-:-:S13]  /*6e70*/  ISETP.NE.AND P1, PT, R4, R5, PT ;  /* 0x000000050400720c */ /* 0x000fda0003f25270 */
[----:B------:R-:W-:Y:S05]  /*6e80*/  @P1 BRA `(.L_x_2590) ;  /* 0xfffffffc00ec1947 */ /* 0x000fea000383ffff */
.L_x_2589:
[----:B------:R-:W-:Y:S05]  /*6e90*/  BSYNC B0 ;  /* 0x0000000000007941 */ /* 0x000fea0003800000 */
.L_x_2588:
[----:B------:R-:W-:-:S03]  /*6ea0*/  UMOV UR10, 0xffffffff ;  /* 0xffffffff000a7882 */ /* 0x000fc60000000000 */
[----:B------:R-:W-:Y:S05]  /*6eb0*/  BRA.DIV UR10, `(.L_x_2591) ;  /* 0x0000002e0adc7947 */ /* 0x000fea000b800000 */
[----:B------:R-:W-:Y:S01]  /*6ec0*/  NOP ;  /* 0x0000000000007918 */ /* 0x000fe20000000000 */
.L_x_2647:
        /* <DEDUP_REMOVED lines=15> */
.L_x_2593:
[----:B------:R-:W-:Y:S05]  /*6fc0*/  BSYNC B0 ;  /* 0x0000000000007941 */ /* 0x000fea0003800000 */
.L_x_2592:
        /* <DEDUP_REMOVED lines=15> */
.L_x_2595:
[----:B------:R-:W-:Y:S05]  /*70c0*/  BSYNC B0 ;  /* 0x0000000000007941 */ /* 0x000fea0003800000 */
.L_x_2594:
[----:B------:R-:W-:Y:S06]  /*70d0*/  BAR.ARV 0xa, 0xa0 ;  /* 0x0282800000007b1d */ /* 0x000fec0000002000 */
[----:B------:R-:W-:Y:S04]  /*70e0*/  BSSY B0, `(.L_x_2596) ;  /* 0x0000003000007945 */ /* 0x000fe80003800000 */
[----:B------:R-:W-:Y:S05]  /*70f0*/  @!P0 BRA `(.L_x_2597) ;  /* 0x0000000000048947 */ /* 0x000fea0003800000 */
[----:B------:R-:W-:-:S04]  /*7100*/  DEPBAR.LE SB0, 0x0 ;  /* 0x000080000000791a */ /* 0x000fc80000000000 */
.L_x_2597:
[----:B------:R-:W-:Y:S05]  /*7110*/  BSYNC B0 ;  /* 0x0000000000007941 */ /* 0x000fea0003800000 */
.L_x_2596:
        /* <DEDUP_REMOVED lines=19> */
.L_x_2599:
[----:B------:R-:W-:Y:S05]  /*7250*/  BSYNC B0 ;  /* 0x0000000000007941 */ /* 0x000fea0003800000 */
.L_x_2598:
[----:B------:R-:W-:Y:S02]  /*7260*/  UIADD3 UR17, UR17, 0x2, URZ ;  /* 0x0000000211117890 */ /* 0x000fe4000fffe03f */
[----:B------:R-:W-:Y:S02]  /*7270*/  UIADD3 UR4, UR4, 0x3000, URZ ;  /* 0x0000300004047890 */ /* 0x000fe4000fffe03f */
[----:B------:R-:W-:-:S06]  /*7280*/  UISETP.GE.AND UP0, UPT, UR17, UR5, UPT ;  /* 0x000000051100728c */ /* 0x000fcc000bf06270 */
[----:B------:R-:W-:-:S13]  /*7290*/  PLOP3.LUT P1, PT, PT, PT, UP0, 0x80, 0x0 ;  /* 0x000000000000781c */ /* 0x000fda0003f2f008 */
[----:B------:R-:W-:Y:S05]  /*72a0*/  @!P1 BRA `(.L_x_2600) ;  /* 0xfffffff400449947 */ /* 0x000fea000383ffff */
[----:B------:R-:W-:Y:S05]  /*72b0*/  BRA `(.L_x_2522) ;  /* 0x0000002800007947 */ /* 0x000fea0003800000 */
.L_x_2559:
        /* <DEDUP_REMOVED lines=21> */
.L_x_2601:
[----:B------:R-:W-:Y:S01]  /*7410*/  ULDC UR9, c[0x0][0x8cc] ;  /* 0x0002330000097ab9 */ /* 0x000fe20000000800 */
[----:B------:R-:W-:Y:S01]  /*7420*/  UMOV UR7, UR8 ;  /* 0x0000000800077c82 */ /* 0x000fe20008000000 */
[----:B------:R-:W-:-:S11]  /*7430*/  UISETP.NE.AND UP0, UPT, UR9, 0x1, UPT ;  /* 0x000000010900788c */ /* 0x000fd6000bf05270 */
[----:B------:R-:W-:Y:S02]  /*7440*/  @UP0 ULDC.64 UR10, c[0x0][0x8d0] ;  /* 0x00023400000a0ab9 */ /* 0x000fe40000000a00 */
[----:B------:R-:W-:-:S04]  /*7450*/  UIMAD.WIDE.U32 UR4, UR8, UR10, URZ ;  /* 0x0000000a080472a5 */ /* 0x000fc8000f8e003f */
[----:B------:R-:W-:-:S04]  /*7460*/  @UP0 USHF.R.U32.HI UR7, URZ, UR11, UR5 ;  /* 0x0000000b3f070299 */ /* 0x000fc80008011605 */
[----:B------:R-:W-:-:S12]  /*7470*/  UIMAD UR4, UR7, UR9, URZ ;  /* 0x00000009070472a4 */ /* 0x000fd8000f8e023f */
.L_x_2602:
        /* <DEDUP_REMOVED lines=73> */
.L_x_2648:
        /* <DEDUP_REMOVED lines=15> */
.L_x_2606:
        /* <DEDUP_REMOVED lines=66> */
[----:B------:R-:W-:Y:S01]  /*7e20*/  ISETP.GE.AND P1, PT, R4, R6, PT ;  /* 0x000000060400720c */ /* 0x000fe20003f26270 */
[----:B------:R1:W-:Y:S01]  /*7e30*/  UTMALDG.4D [UR16], [UR48], desc[UR50] ;  /* 0x00003210300075b4 */ /* 0x0003e20008019000 */
[----:B------:R-:W-:Y:S01]  /*7e40*/  UMOV UR57, UR9 ;  /* 0x0000000900397c82 */ /* 0x000fe20008000000 */
        /* <DEDUP_REMOVED lines=27> */
[----:B-1----:R-:W-:Y:S01]  /*8000*/  UMOV UR10, 0x40 ;  /* 0x00000040000a7882 */ /* 0x002fe20000000000 */
        /* <DEDUP_REMOVED lines=29> */
.L_x_2617:
[----:B--234-:R-:W-:-:S04]  /*81e0*/  SHF.L.U32 R21, R11, 0x1f, RZ ;  /* 0x0000001f0b157819 */ /* 0x01cfc800000006ff */
[----:B------:R-:W1:Y:S02]  /*81f0*/  SYNCS.PHASECHK.TRANS64.TRYWAIT P1, [R16+URZ+0x26840], R21 ;  /* 0x02684015100075a7 */ /* 0x000e64000802017f */
[----:B-1----:R-:W-:Y:S05]  /*8200*/  @!P1 BRA `(.L_x_2609) ;  /* 0x0000001c00389947 */ /* 0x002fea0003800000 */
.L_x_2649:
[----:B------:R-:W-:Y:S05]  /*8210*/  @P0 BRA `(.L_x_2610) ;  /* 0x0000000000140947 */ /* 0x000fea0003800000 */
[----:B------:R-:W-:Y:S01]  /*8220*/  ISETP.NE.AND P1, PT, R6, RZ, PT ;  /* 0x000000ff0600720c */ /* 0x000fe20003f25270 */
[----:B------:R-:W-:-:S04]  /*8230*/  IMAD.MOV.U32 R3, RZ, RZ, 0x3100 ;  /* 0x00003100ff037424 */ /* 0x000fc800078e00ff */
[----:B------:R3:W-:Y:S08]  /*8240*/  SYNCS.ARRIVE.TRANS64 RZ, [R16+URZ+0x26830], R3 ;  /* 0x0268300310ff79a7 */ /* 0x0007f0000800003f */
[----:B------:R-:W-:Y:S05]  /*8250*/  @!P1 BRA `(.L_x_2610) ;  /* 0x0000000000049947 */ /* 0x000fea0003800000 */
[----:B------:R-:W-:Y:S01]  /*8260*/  BPT.TRAP 0x1 ;  /* 0x000000040000795c */ /* 0x000fe20000300000 */
.L_x_2610:
        /* <DEDUP_REMOVED lines=43> */
.L_x_2650:
[----:B------:R-:W-:Y:S05]  /*8520*/  @P0 BRA `(.L_x_2612) ;  /* 0x0000000000140947 */ /* 0x000fea0003800000 */
[----:B------:R-:W-:Y:S01]  /*8530*/  ISETP.NE.AND P1, PT, R6, RZ, PT ;  /* 0x000000ff0600720c */ /* 0x000fe20003f25270 */
[----:B------:R-:W-:-:S04]  /*8540*/  IMAD.MOV.U32 R2, RZ, RZ, 0x3100 ;  /* 0x00003100ff027424 */ /* 0x000fc800078e00ff */
[----:B------:R3:W-:Y:S08]  /*8550*/  SYNCS.ARRIVE.TRANS64 RZ, [R16+URZ+0x26818], R2 ;  /* 0x0268180210ff79a7 */ /* 0x0007f0000800003f */
[----:B------:R-:W-:Y:S05]  /*8560*/  @!P1 BRA `(.L_x_2612) ;  /* 0x0000000000049947 */ /* 0x000fea0003800000 */
[----:B------:R-:W-:Y:S01]  /*8570*/  BPT.TRAP 0x1 ;  /* 0x000000040000795c */ /* 0x000fe20000300000 */
.L_x_2612:
        /* <DEDUP_REMOVED lines=43> */
.L_x_2651:
[----:B------:R-:W-:Y:S05]  /*8830*/  @P0 BRA `(.L_x_2614) ;  /* 0x0000000000140947 */ /* 0x000fea0003800000 */
[----:B------:R-:W-:Y:S01]  /*8840*/  ISETP.NE.AND P1, PT, R6, RZ, PT ;  /* 0x000000ff0600720c */ /* 0x000fe20003f25270 */
[----:B-123--:R-:W-:-:S04]  /*8850*/  IMAD.MOV.U32 R21, RZ, RZ, 0x3100 ;  /* 0x00003100ff157424 */ /* 0x00efc800078e00ff */
[----:B------:R4:W-:Y:S08]  /*8860*/  SYNCS.ARRIVE.TRANS64 RZ, [R16+URZ+0x26838], R21 ;  /* 0x0268381510ff79a7 */ /* 0x0009f0000800003f */
[----:B------:R-:W-:Y:S05]  /*8870*/  @!P1 BRA `(.L_x_2614) ;  /* 0x0000000000049947 */ /* 0x000fea0003800000 */
[----:B------:R-:W-:Y:S01]  /*8880*/  BPT.TRAP 0x1 ;  /* 0x000000040000795c */ /* 0x000fe20000300000 */
.L_x_2614:
        /* <DEDUP_REMOVED lines=38> */
.L_x_2653:
[----:B------:R-:W-:Y:S05]  /*8af0*/  @P0 BRA `(.L_x_2616) ;  /* 0x0000000000140947 */ /* 0x000fea0003800000 */
[----:B------:R-:W-:Y:S01]  /*8b00*/  ISETP.NE.AND P1, PT, R6, RZ, PT ;  /* 0x000000ff0600720c */ /* 0x000fe20003f25270 */
[----:B------:R-:W-:-:S04]  /*8b10*/  IMAD.MOV.U32 R5, RZ, RZ, 0x3100 ;  /* 0x00003100ff057424 */ /* 0x000fc800078e00ff */
[----:B------:R1:W-:Y:S08]  /*8b20*/  SYNCS.ARRIVE.TRANS64 RZ, [R16+URZ+0x26810], R5 ;  /* 0x0268100510ff79a7 */ /* 0x0003f0000800003f */
[----:B------:R-:W-:Y:S05]  /*8b30*/  @!P1 BRA `(.L_x_2616) ;  /* 0x0000000000049947 */ /* 0x000fea0003800000 */
[----:B------:R-:W-:Y:S01]  /*8b40*/  BPT.TRAP 0x1 ;  /* 0x000000040000795c */ /* 0x000fe20000300000 */
.L_x_2616:
        /* <DEDUP_REMOVED lines=44> */
.L_x_2608:
        /* <DEDUP_REMOVED lines=8> */
.L_x_2654:
[----:B------:R-:W-:Y:S05]  /*8e90*/  @P0 BRA `(.L_x_2619) ;  /* 0x0000000000140947 */ /* 0x000fea0003800000 */
[----:B------:R-:W-:Y:S01]  /*8ea0*/  ISETP.NE.AND P1, PT, R6, RZ, PT ;  /* 0x000000ff0600720c */ /* 0x000fe20003f25270 */
[----:B------:R-:W-:-:S04]  /*8eb0*/  IMAD.MOV.U32 R5, RZ, RZ, 0x3100 ;  /* 0x00003100ff057424 */ /* 0x000fc800078e00ff */
[----:B------:R2:W-:Y:S08]  /*8ec0*/  SYNCS.ARRIVE.TRANS64 RZ, [R16+URZ+0x26830], R5 ;  /* 0x0268300510ff79a7 */ /* 0x0005f0000800003f */
[----:B------:R-:W-:Y:S05]  /*8ed0*/  @!P1 BRA `(.L_x_2619) ;  /* 0x0000000000049947 */ /* 0x000fea0003800000 */
[----:B------:R-:W-:Y:S01]  /*8ee0*/  BPT.TRAP 0x1 ;  /* 0x000000040000795c */ /* 0x000fe20000300000 */
.L_x_2619:
        /* <DEDUP_REMOVED lines=40> */
.L_x_2655:
[----:B------:R-:W-:Y:S05]  /*9170*/  @P0 BRA `(.L_x_2621) ;  /* 0x0000000000140947 */ /* 0x000fea0003800000 */
[----:B------:R-:W-:Y:S01]  /*9180*/  ISETP.NE.AND P0, PT, R6, RZ, PT ;  /* 0x000000ff0600720c */ /* 0x000fe20003f05270 */
[----:B------:R-:W-:-:S04]  /*9190*/  IMAD.MOV.U32 R5, RZ, RZ, 0x3100 ;  /* 0x00003100ff057424 */ /* 0x000fc800078e00ff */
[----:B------:R1:W-:Y:S08]  /*91a0*/  SYNCS.ARRIVE.TRANS64 RZ, [R16+URZ+0x26818], R5 ;  /* 0x0268180510ff79a7 */ /* 0x0003f0000800003f */
[----:B------:R-:W-:Y:S05]  /*91b0*/  @!P0 BRA `(.L_x_2621) ;  /* 0x0000000000048947 */ /* 0x000fea0003800000 */
[----:B------:R-:W-:Y:S01]  /*91c0*/  BPT.TRAP 0x1 ;  /* 0x000000040000795c */ /* 0x000fe20000300000 */
.L_x_2621:
        /* <DEDUP_REMOVED lines=44> */
.L_x_2607:
[----:B------:R-:W1:Y:S01]  /*9490*/  S2R R0, SR_TID.X ;  /* 0x0000000000007919 */ /* 0x000e620000002100 */
[----:B------:R-:W-:Y:S01]  /*94a0*/  IMAD R3, R19, 0x8, R16 ;  /* 0x0000000813037824 */ /* 0x000fe200078e0210 */
[----:B-1----:R-:W-:Y:S02]  /*94b0*/  LOP3.LUT R2, R0, 0x7f, RZ, 0xc0, !PT ;  /* 0x0000007f00027812 */ /* 0x002fe400078ec0ff */
[----:B------:R-:W-:Y:S02]  /*94c0*/  SHF.L.U32 R0, R11, 0x1f, RZ ;  /* 0x0000001f0b007819 */ /* 0x000fe400000006ff */
[----:B------:R-:W-:Y:S02]  /*94d0*/  ISETP.NE.AND P1, PT, R2, RZ, PT ;  /* 0x000000ff0200720c */ /* 0x000fe40003f25270 */
[----:B------:R-:W1:Y:S02]  /*94e0*/  SYNCS.PHASECHK.TRANS64.TRYWAIT P0, [R3+URZ+0x26840], R0 ;  /* 0x02684000030075a7 */ /* 0x000e64000800017f */
[----:B-1----:R-:W-:Y:S09]  /*94f0*/  @!P0 BRA `(.L_x_2622) ;  /* 0x0000000800f88947 */ /* 0x002ff20003800000 */
.L_x_2656:
[----:B------:R-:W-:Y:S05]  /*9500*/  @P1 BRA `(.L_x_2623) ;  /* 0x0000000000181947 */ /* 0x000fea0003800000 */
[----:B------:R-:W1:Y:S01]  /*9510*/  S2R R2, SR_TID.X ;  /* 0x0000000000027919 */ /* 0x000e620000002100 */
[----:B------:R-:W-:-:S04]  /*9520*/  IMAD.MOV.U32 R0, RZ, RZ, 0x3100 ;  /* 0x00003100ff007424 */ /* 0x000fc800078e00ff */
[----:B------:R1:W-:Y:S02]  /*9530*/  SYNCS.ARRIVE.TRANS64 RZ, [R3+URZ+0x26830], R0 ;  /* 0x0268300003ff79a7 */ /* 0x0003e4000800003f */
[----:B-1----:R-:W-:-:S13]  /*9540*/  LOP3.LUT P0, RZ, R2, 0x1f, RZ, 0xc0, !PT ;  /* 0x0000001f02ff7812 */ /* 0x002fda000780c0ff */
[----:B------:R-:W-:Y:S05]  /*9550*/  @!P0 BRA `(.L_x_2623) ;  /* 0x0000000000048947 */ /* 0x000fea0003800000 */
[----:B------:R-:W-:Y:S01]  /*9560*/  BPT.TRAP 0x1 ;  /* 0x000000040000795c */ /* 0x000fe20000300000 */
.L_x_2623:
        /* <DEDUP_REMOVED lines=47> */
.L_x_2604:
[----:B------:R-:W-:Y:S05]  /*9860*/  BSYNC B0 ;  /* 0x0000000000007941 */ /* 0x000fea0003800000 */
.L_x_2603:
[----:B------:R-:W-:-:S03]  /*9870*/  UMOV UR7, 0xffffffff ;  /* 0xffffffff00077882 */ /* 0x000fc60000000000 */
[----:B------:R-:W-:Y:S05]  /*9880*/  BRA.DIV UR7, `(.L_x_2624) ;  /* 0x0000000a07287947 */ /* 0x000fea000b800000 */
[----:B------:R-:W-:-:S13]  /*9890*/  ELECT P6, URZ, PT ;  /* 0x00000000003f782f */ /* 0x000fda00038c0000 */
.L_x_2659:
[----:B------:R-:W-:Y:S05]  /*98a0*/  @!P6 BRA `(.L_x_2522) ;  /* 0x000000000084e947 */ /* 0x000fea0003800000 */
[----:B------:R-:W-:-:S06]  /*98b0*/  ULOP3.LUT UR7, UR38, 0x2, URZ, 0xfc, !UPT ;  /* 0x0000000226077892 */ /* 0x000fcc000f8efc3f */
[----:B------:R-:W-:-:S05]  /*98c0*/  IMAD.U32 R2, RZ, RZ, UR7 ;  /* 0x00000007ff027e24 */ /* 0x000fca000f8e00ff */
[----:B------:R-:W-:-:S13]  /*98d0*/  ISETP.NE.AND P2, PT, R2, 0x3, PT ;  /* 0x000000030200780c */ /* 0x000fda0003f45270 */
[----:B------:R-:W-:Y:S05]  /*98e0*/  @!P2 BRA `(.L_x_2625) ;  /* 0x000000000004a947 */ /* 0x000fea0003800000 */
[----:B------:R-:W-:Y:S01]  /*98f0*/  BPT.TRAP 0x1 ;  /* 0x000000040000795c */ /* 0x000fe20000300000 */
.L_x_2625:
        /* <DEDUP_REMOVED lines=15> */
.L_x_2660:
[----:B------:R-:W2:Y:S02]  /*99f0*/  SYNCS.PHASECHK.TRANS64.TRYWAIT P0, [R3+URZ], R2 ;  /* 0x00000002030075a7 */ /* 0x000ea4000800017f */
[----:B--2---:R-:W-:Y:S05]  /*9a00*/  @!P0 BRA `(.L_x_2627) ;  /* 0x0000000400fc8947 */ /* 0x004fea0003800000 */
.L_x_2661:
[----:B------:R-:W-:Y:S05]  /*9a10*/  @!P2 BRA `(.L_x_2628) ;  /* 0x000000000004a947 */ /* 0x000fea0003800000 */
[----:B------:R-:W-:Y:S01]  /*9a20*/  BPT.TRAP 0x1 ;  /* 0x000000040000795c */ /* 0x000fe20000300000 */
.L_x_2628:
[----:B--2---:R-:W-:-:S04]  /*9a30*/  VIADD R3, R7, 0x26840 ;  /* 0x0002684007037836 */ /* 0x004fc80000000000 */
[----:B------:R-:W-:-:S04]  /*9a40*/  IMAD R0, R0, 0x8, R3 ;  /* 0x0000000800007824 */ /* 0x000fc800078e0203 */
[----:B------:R-:W2:Y:S02]  /*9a50*/  SYNCS.PHASECHK.TRANS64.TRYWAIT P0, [R0+URZ], R5 ;  /* 0x00000005000075a7 */ /* 0x000ea4000800017f */
[----:B--2---:R-:W-:Y:S05]  /*9a60*/  @!P0 BRA `(.L_x_2629) ;  /* 0x0000000400f88947 */ /* 0x004fea0003800000 */
.L_x_2662:
[----:B------:R-:W-:-:S07]  /*9a70*/  IMAD R3, R4, 0x8, R3 ;  /* 0x0000000804037824 */ /* 0x000fce00078e0203 */
.L_x_2630:
[----:B---3--:R3:W4:Y:S02]  /*9a80*/  SYNCS.PHASECHK.TRANS64.TRYWAIT P0, [R3+URZ], R2 ;  /* 0x00000002030075a7 */ /* 0x008724000800017f */
[----:B----4-:R-:W-:Y:S05]  /*9a90*/  @!P0 NANOSLEEP.SYNCS 0x989680 ;  /* 0x009896800000895d */ /* 0x010fea0003900000 */
[----:B------:R-:W4:Y:S02]  /*9aa0*/  @!P0 SYNCS.PHASECHK.TRANS64 P0, [R3+URZ], R2 ;  /* 0x00000002030085a7 */ /* 0x000f24000800007f */
[----:B----4-:R-:W-:Y:S05]  /*9ab0*/  @!P0 BRA `(.L_x_2630) ;  /* 0xfffffffc00f08947 */ /* 0x010fea000383ffff */
.L_x_2522:
[----:B------:R-:W-:Y:S05]  /*9ac0*/  BSYNC B6 ;  /* 0x0000000000067941 */ /* 0x000fea0003800000 */
.L_x_2517:
[----:B------:R-:W-:Y:S05]  /*9ad0*/  EXIT ;  /* 0x000000000000794d */ /* 0x000fea0003800000 */
.L_x_2528:
[----:B------:R-:W-:Y:S02]  /*9ae0*/  IMAD.MOV.U32 R13, RZ, RZ, R17 ;  /* 0x000000ffff0d7224 */ /* 0x000fe400078e0011 */
[----:B------:R-:W-:Y:S02]  /*9af0*/  IMAD.MOV.U32 R12, RZ, RZ, RZ ;  /* 0x000000ffff0c7224 */ /* 0x000fe400078e00ff */
[----:B------:R-:W-:Y:S02]  /*9b00*/  IMAD.MOV.U32 R11, RZ, RZ, 0x1f ;  /* 0x0000001fff0b7424 */ /* 0x000fe400078e00ff */
[----:B------:R-:W-:-:S07]  /*9b10*/  IMAD.MOV.U32 R15, RZ, RZ, -0x1 ;  /* 0xffffffffff0f7424 */ /* 0x000fce00078e00ff */
[----:B------:R-:W-:Y:S05]  /*9b20*/  WARPSYNC.COLLECTIVE R15, `(.L_x_2631) ;  /* 0x000000000f087348 */ /* 0x000fea0003c00000 */
[----:B------:R1:W2:Y:S02]  /*9b30*/  SHFL.IDX P6, R14, R13, R12, R11 ;  /* 0x0000000c0d0e7389 */ /* 0x0002a400000c000b */
[----:B-12---:R-:W-:Y:S01]  /*9b40*/  ENDCOLLECTIVE ;  /* 0x000000000000791b */ /* 0x006fe20003800000 */
.L_x_2631:
[----:B------:R-:W-:Y:S05]  /*9b50*/  BRA `(.L_x_2632) ;  /* 0xffffff7400b47947 */ /* 0x000fea000383ffff */
.L_x_2530:
[----:B--2---:R2:W3:Y:S02]  /*9b60*/  SYNCS.PHASECHK.TRANS64.TRYWAIT P0, [R235+URZ+0x26800], R4 ;  /* 0x02680004eb0075a7 */ /* 0x0044e4000800017f */
[----:B---3--:R-:W-:Y:S05]  /*9b70*/  @!P0 NANOSLEEP.SYNCS 0x989680 ;  /* 0x009896800000895d */ /* 0x008fea0003900000 */
[----:B------:R-:W3:Y:S02]  /*9b80*/  @!P0 SYNCS.PHASECHK.TRANS64 P0, [R235+URZ+0x26800], R4 ;  /* 0x02680004eb0085a7 */ /* 0x000ee4000800007f */
[----:B---3--:R-:W-:Y:S05]  /*9b90*/  @!P0 BRA `(.L_x_2530) ;  /* 0xfffffffc00f08947 */ /* 0x008fea000383ffff */
[----:B------:R-:W-:Y:S05]  /*9ba0*/  BRA `(.L_x_2529) ;  /* 0xffffff7400dc7947 */ /* 0x000fea000383ffff */
.L_x_2535:
[----:B--2---:R-:W-:-:S04]  /*9bb0*/  IMAD.U32 R5, RZ, RZ, UR9 ;  /* 0x00000009ff057e24 */ /* 0x004fc8000f8e00ff */
[----:B------:R2:W3:Y:S03]  /*9bc0*/  SYNCS.PHASECHK.TRANS64.TRYWAIT P1, [R5+URZ+0x26810], R120 ;  /* 0x02681078050075a7 */ /* 0x0004e6000802017f */
[----:B---3--:R-:W-:Y:S05]  /*9bd0*/  @!P1 NANOSLEEP.SYNCS 0x989680 ;  /* 0x009896800000995d */ /* 0x008fea0003900000 */
[----:B------:R-:W3:Y:S02]  /*9be0*/  @!P1 SYNCS.PHASECHK.TRANS64 P1, [R5+URZ+0x26810], R120 ;  /* 0x02681078050095a7 */ /* 0x000ee4000802007f */
[----:B---3--:R-:W-:Y:S05]  /*9bf0*/  @!P1 BRA `(.L_x_2535) ;  /* 0xfffffffc00ec9947 */ /* 0x008fea000383ffff */
[----:B------:R-:W-:Y:S05]  /*9c00*/  BRA `(.L_x_2534) ;  /* 0xffffff8000387947 */ /* 0x000fea000383ffff */
.L_x_2539:
[----:B------:R-:W-:-:S04]  /*9c10*/  IMAD.U32 R121, RZ, RZ, UR9 ;  /* 0x00000009ff797e24 */ /* 0x000fc8000f8e00ff */
[----:B------:R1:W1:Y:S03]  /*9c20*/  SYNCS.PHASECHK.TRANS64.TRYWAIT P1, [R121+URZ+0x26830], R120 ;  /* 0x02683078790075a7 */ /* 0x000266000802017f */
[----:B-1----:R-:W-:Y:S05]  /*9c30*/  @!P1 NANOSLEEP.SYNCS 0x989680 ;  /* 0x009896800000995d */ /* 0x002fea0003900000 */
[----:B------:R-:W1:Y:S02]  /*9c40*/  @!P1 SYNCS.PHASECHK.TRANS64 P1, [R121+URZ+0x26830], R120 ;  /* 0x02683078790095a7 */ /* 0x000e64000802007f */
[----:B-1----:R-:W-:Y:S05]  /*9c50*/  @!P1 BRA `(.L_x_2539) ;  /* 0xfffffffc00ec9947 */ /* 0x002fea000383ffff */
[----:B------:R-:W-:Y:S05]  /*9c60*/  BRA `(.L_x_2538) ;  /* 0xffffff8400fc7947 */ /* 0x000fea000383ffff */
.L_x_2546:
[----:B------:R-:W-:Y:S01]  /*9c70*/  BSSY B0, `(.L_x_2633) ;  /* 0x0000005000007945 */ /* 0x000fe20003800000 */
[----:B------:R-:W-:-:S07]  /*9c80*/  IMAD.MOV.U32 R15, RZ, RZ, -0x1 ;  /* 0xffffffffff0f7424 */ /* 0x000fce00078e00ff */
[----:B-1----:R-:W-:Y:S05]  /*9c90*/  WARPSYNC.COLLECTIVE R15, `(.L_x_2634) ;  /* 0x000000000f087348 */ /* 0x002fea0003c00000 */
[----:B------:R-:W-:Y:S01]  /*9ca0*/  NOP ;  /* 0x0000000000007918 */ /* 0x000fe20000000000 */
[----:B-1----:R-:W-:Y:S01]  /*9cb0*/  ENDCOLLECTIVE ;  /* 0x000000000000791b */ /* 0x002fe20003800000 */
.L_x_2634:
[----:B------:R-:W-:Y:S05]  /*9cc0*/  BSYNC B0 ;  /* 0x0000000000007941 */ /* 0x000fea0003800000 */
.L_x_2633:
[----:B------:R-:W-:Y:S05]  /*9cd0*/  BRA `(.L_x_2635) ;  /* 0xffffffb400c07947 */ /* 0x000fea000383ffff */
.L_x_2555:
[----:B------:R-:W-:Y:S01]  /*9ce0*/  BSSY B0, `(.L_x_2636) ;  /* 0x0000005000007945 */ /* 0x000fe20003800000 */
[----:B------:R-:W-:-:S07]  /*9cf0*/  IMAD.MOV.U32 R15, RZ, RZ, -0x1 ;  /* 0xffffffffff0f7424 */ /* 0x000fce00078e00ff */
[----:B-12---:R-:W-:Y:S05]  /*9d00*/  WARPSYNC.COLLECTIVE R15, `(.L_x_2637) ;  /* 0x000000000f087348 */ /* 0x006fea0003c00000 */
[----:B------:R-:W-:Y:S01]  /*9d10*/  NOP ;  /* 0x0000000000007918 */ /* 0x000fe20000000000 */
[----:B-12---:R-:W-:Y:S01]  /*9d20*/  ENDCOLLECTIVE ;  /* 0x000000000000791b */ /* 0x006fe20003800000 */
.L_x_2637:
[----:B------:R-:W-:Y:S05]  /*9d30*/  BSYNC B0 ;  /* 0x0000000000007941 */ /* 0x000fea0003800000 */
.L_x_2636:
[----:B------:R-:W-:Y:S05]  /*9d40*/  BRA `(.L_x_2638) ;  /* 0xffffffb800b07947 */ /* 0x000fea000383ffff */
.L_x_2566:
[----:B------:R-:W-:Y:S01]  /*9d50*/  BSSY B0, `(.L_x_2639) ;  /* 0x0000005000007945 */ /* 0x000fe20003800000 */
[----:B------:R-:W-:-:S07]  /*9d60*/  IMAD.MOV.U32 R15, RZ, RZ, -0x1 ;  /* 0xffffffffff0f7424 */ /* 0x000fce00078e00ff */
[----:B------:R-:W-:Y:S05]  /*9d70*/  WARPSYNC.COLLECTIVE R15, `(.L_x_2640) ;  /* 0x000000000f087348 */ /* 0x000fea0003c00000 */
[----:B------:R-:W-:Y:S01]  /*9d80*/  NOP ;  /* 0x0000000000007918 */ /* 0x000fe20000000000 */
[----:B------:R-:W-:Y:S01]  /*9d90*/  ENDCOLLECTIVE ;  /* 0x000000000000791b */ /* 0x000fe20003800000 */
.L_x_2640:
[----:B------:R-:W-:Y:S05]  /*9da0*/  BSYNC B0 ;  /* 0x0000000000007941 */ /* 0x000fea0003800000 */
.L_x_2639:
[----:B------:R-:W-:Y:S05]  /*9db0*/  BRA `(.L_x_2641) ;  /* 0xffffffc400307947 */ /* 0x000fea000383ffff */
.L_x_2579:
[----:B------:R-:W-:Y:S01]  /*9dc0*/  BSSY B0, `(.L_x_2642) ;  /* 0x0000005000007945 */ /* 0x000fe20003800000 */
[----:B------:R-:W-:-:S07]  /*9dd0*/  IMAD.MOV.U32 R15, RZ, RZ, -0x1 ;  /* 0xffffffffff0f7424 */ /* 0x000fce00078e00ff */
[----:B------:R-:W-:Y:S05]  /*9de0*/  WARPSYNC.COLLECTIVE R15, `(.L_x_2643) ;  /* 0x000000000f087348 */ /* 0x000fea0003c00000 */
[----:B------:R-:W-:Y:S01]  /*9df0*/  NOP ;  /* 0x0000000000007918 */ /* 0x000fe20000000000 */
[----:B------:R-:W-:Y:S01]  /*9e00*/  ENDCOLLECTIVE ;  /* 0x000000000000791b */ /* 0x000fe20003800000 */
.L_x_2643:
[----:B------:R-:W-:Y:S05]  /*9e10*/  BSYNC B0 ;  /* 0x0000000000007941 */ /* 0x000fea0003800000 */
.L_x_2642:
[----:B------:R-:W-:Y:S05]  /*9e20*/  BRA `(.L_x_2644) ;  /* 0xffffffc800d07947 */ /* 0x000fea000383ffff */
.L_x_2591:
[----:B------:R-:W-:Y:S01]  /*9e30*/  BSSY B0, `(.L_x_2645) ;  /* 0x0000005000007945 */ /* 0x000fe20003800000 */
[----:B------:R-:W-:-:S07]  /*9e40*/  IMAD.MOV.U32 R15, RZ, RZ, -0x1 ;  /* 0xffffffffff0f7424 */ /* 0x000fce00078e00ff */
[----:B------:R-:W-:Y:S05]  /*9e50*/  WARPSYNC.COLLECTIVE R15, `(.L_x_2646) ;  /* 0x000000000f087348 */ /* 0x000fea0003c00000 */
[----:B------:R-:W-:Y:S01]  /*9e60*/  NOP ;  /* 0x0000000000007918 */ /* 0x000fe20000000000 */
[----:B------:R-:W-:Y:S01]  /*9e70*/  ENDCOLLECTIVE ;  /* 0x000000000000791b */ /* 0x000fe20003800000 */
.L_x_2646:
[----:B------:R-:W-:Y:S05]  /*9e80*/  BSYNC B0 ;  /* 0x0000000000007941 */ /* 0x000fea0003800000 */
.L_x_2645:
[----:B------:R-:W-:Y:S05]  /*9e90*/  BRA `(.L_x_2647) ;  /* 0xffffffd0000c7947 */ /* 0x000fea000383ffff */
.L_x_2605:
[----:B-1----:R1:W2:Y:S02]  /*9ea0*/  SYNCS.PHASECHK.TRANS64.TRYWAIT P0, [R16+URZ+0x26820], R3 ;  /* 0x02682003100075a7 */ /* 0x0022a4000800017f */
[----:B--2---:R-:W-:Y:S05]  /*9eb0*/  @!P0 NANOSLEEP.SYNCS 0x989680 ;  /* 0x009896800000895d */ /* 0x004fea0003900000 */
[----:B------:R-:W2:Y:S02]  /*9ec0*/  @!P0 SYNCS.PHASECHK.TRANS64 P0, [R16+URZ+0x26820], R3 ;  /* 0x02682003100085a7 */ /* 0x000ea4000800007f */
[----:B--2---:R-:W-:Y:S05]  /*9ed0*/  @!P0 BRA `(.L_x_2605) ;  /* 0xfffffffc00f08947 */ /* 0x004fea000383ffff */
[----:B------:R-:W-:Y:S05]  /*9ee0*/  BRA `(.L_x_2648) ;  /* 0xffffffd800887947 */ /* 0x000fea000383ffff */
.L_x_2609:
[----:B-1----:R1:W3:Y:S02]  /*9ef0*/  SYNCS.PHASECHK.TRANS64.TRYWAIT P1, [R16+URZ+0x26840], R21 ;  /* 0x02684015100075a7 */ /* 0x0022e4000802017f */
[----:B---3--:R-:W-:Y:S05]  /*9f00*/  @!P1 NANOSLEEP.SYNCS 0x989680 ;  /* 0x009896800000995d */ /* 0x008fea0003900000 */
[----:B------:R-:W3:Y:S02]  /*9f10*/  @!P1 SYNCS.PHASECHK.TRANS64 P1, [R16+URZ+0x26840], R21 ;  /* 0x02684015100095a7 */ /* 0x000ee4000802007f */
[----:B---3--:R-:W-:Y:S05]  /*9f20*/  @!P1 BRA `(.L_x_2609) ;  /* 0xfffffffc00f09947 */ /* 0x008fea000383ffff */
[----:B------:R-:W-:Y:S05]  /*9f30*/  BRA `(.L_x_2649) ;  /* 0xffffffe000b47947 */ /* 0x000fea000383ffff */
.L_x_2611:
[----:B--2---:R2:W3:Y:S02]  /*9f40*/  SYNCS.PHASECHK.TRANS64.TRYWAIT P1, [R16+URZ+0x26828], R21 ;  /* 0x02682815100075a7 */ /* 0x0044e4000802017f */
[----:B---3--:R-:W-:Y:S05]  /*9f50*/  @!P1 NANOSLEEP.SYNCS 0x989680 ;  /* 0x009896800000995d */ /* 0x008fea0003900000 */
[----:B------:R-:W3:Y:S02]  /*9f60*/  @!P1 SYNCS.PHASECHK.TRANS64 P1, [R16+URZ+0x26828], R21 ;  /* 0x02682815100095a7 */ /* 0x000ee4000802007f */
[----:B---3--:R-:W-:Y:S05]  /*9f70*/  @!P1 BRA `(.L_x_2611) ;  /* 0xfffffffc00f09947 */ /* 0x008fea000383ffff */
[----:B------:R-:W-:Y:S05]  /*9f80*/  BRA `(.L_x_2650) ;  /* 0xffffffe400647947 */ /* 0x000fea000383ffff */
.L_x_2613:
[----:B---3--:R3:W4:Y:S02]  /*9f90*/  SYNCS.PHASECHK.TRANS64.TRYWAIT P1, [R16+URZ+0x26848], R21 ;  /* 0x02684815100075a7 */ /* 0x008724000802017f */
[----:B----4-:R-:W-:Y:S05]  /*9fa0*/  @!P1 NANOSLEEP.SYNCS 0x989680 ;  /* 0x009896800000995d */ /* 0x010fea0003900000 */
[----:B------:R-:W4:Y:S02]  /*9fb0*/  @!P1 SYNCS.PHASECHK.TRANS64 P1, [R16+URZ+0x26848], R21 ;  /* 0x02684815100095a7 */ /* 0x000f24000802007f */
[----:B----4-:R-:W-:Y:S05]  /*9fc0*/  @!P1 BRA `(.L_x_2613) ;  /* 0xfffffffc00f09947 */ /* 0x010fea000383ffff */
[----:B------:R-:W-:Y:S05]  /*9fd0*/  BRA `(.L_x_2651) ;  /* 0xffffffe800147947 */ /* 0x000fea000383ffff */
.L_x_2615:
[----:B------:R-:W-:-:S07]  /*9fe0*/  SHF.L.U32 R5, R11, 0x1f, RZ ;  /* 0x0000001f0b057819 */ /* 0x000fce00000006ff */
.L_x_2652:
[----:B------:R1:W1:Y:S02]  /*9ff0*/  SYNCS.PHASECHK.TRANS64.TRYWAIT P1, [R16+URZ+0x26820], R5 ;  /* 0x02682005100075a7 */ /* 0x000264000802017f */
[----:B-1----:R-:W-:Y:S05]  /*a000*/  @!P1 NANOSLEEP.SYNCS 0x989680 ;  /* 0x009896800000995d */ /* 0x002fea0003900000 */
[----:B------:R-:W1:Y:S02]  /*a010*/  @!P1 SYNCS.PHASECHK.TRANS64 P1, [R16+URZ+0x26820], R5 ;  /* 0x02682005100095a7 */ /* 0x000e64000802007f */
[----:B-1----:R-:W-:Y:S05]  /*a020*/  @!P1 BRA `(.L_x_2652) ;  /* 0xfffffffc00f09947 */ /* 0x002fea000383ffff */
[----:B------:R-:W-:Y:S05]  /*a030*/  BRA `(.L_x_2653) ;  /* 0xffffffe800ac7947 */ /* 0x000fea000383ffff */
.L_x_2618:
[----:B-1----:R1:W2:Y:S02]  /*a040*/  SYNCS.PHASECHK.TRANS64.TRYWAIT P1, [R16+URZ+0x26840], R13 ;  /* 0x0268400d100075a7 */ /* 0x0022a4000802017f */
[----:B--2---:R-:W-:Y:S05]  /*a050*/  @!P1 NANOSLEEP.SYNCS 0x989680 ;  /* 0x009896800000995d */ /* 0x004fea0003900000 */
[----:B------:R-:W2:Y:S02]  /*a060*/  @!P1 SYNCS.PHASECHK.TRANS64 P1, [R16+URZ+0x26840], R13 ;  /* 0x0268400d100095a7 */ /* 0x000ea4000802007f */
[----:B--2---:R-:W-:Y:S05]  /*a070*/  @!P1 BRA `(.L_x_2618) ;  /* 0xfffffffc00f09947 */ /* 0x004fea000383ffff */
[----:B------:R-:W-:Y:S05]  /*a080*/  BRA `(.L_x_2654) ;  /* 0xffffffec00807947 */ /* 0x000fea000383ffff */
.L_x_2620:
[----:B--2---:R2:W1:Y:S02]  /*a090*/  SYNCS.PHASECHK.TRANS64.TRYWAIT P1, [R16+URZ+0x26828], R13 ;  /* 0x0268280d100075a7 */ /* 0x004464000802017f */
[----:B-1----:R-:W-:Y:S05]  /*a0a0*/  @!P1 NANOSLEEP.SYNCS 0x989680 ;  /* 0x009896800000995d */ /* 0x002fea0003900000 */
[----:B------:R-:W1:Y:S02]  /*a0b0*/  @!P1 SYNCS.PHASECHK.TRANS64 P1, [R16+URZ+0x26828], R13 ;  /* 0x0268280d100095a7 */ /* 0x000e64000802007f */
[----:B-1----:R-:W-:Y:S05]  /*a0c0*/  @!P1 BRA `(.L_x_2620) ;  /* 0xfffffffc00f09947 */ /* 0x002fea000383ffff */
[----:B------:R-:W-:Y:S05]  /*a0d0*/  BRA `(.L_x_2655) ;  /* 0xfffffff000247947 */ /* 0x000fea000383ffff */
.L_x_2622:
[----:B------:R1:W1:Y:S02]  /*a0e0*/  SYNCS.PHASECHK.TRANS64.TRYWAIT P0, [R3+URZ+0x26840], R0 ;  /* 0x02684000030075a7 */ /* 0x000264000800017f */
[----:B-1----:R-:W-:Y:S05]  /*a0f0*/  @!P0 NANOSLEEP.SYNCS 0x989680 ;  /* 0x009896800000895d */ /* 0x002fea0003900000 */
[----:B------:R-:W1:Y:S02]  /*a100*/  @!P0 SYNCS.PHASECHK.TRANS64 P0, [R3+URZ+0x26840], R0 ;  /* 0x02684000030085a7 */ /* 0x000e64000800007f */
[----:B-1----:R-:W-:Y:S05]  /*a110*/  @!P0 BRA `(.L_x_2622) ;  /* 0xfffffffc00f08947 */ /* 0x002fea000383ffff */
[----:B------:R-:W-:Y:S05]  /*a120*/  BRA `(.L_x_2656) ;  /* 0xfffffff000f47947 */ /* 0x000fea000383ffff */
.L_x_2624:
[----:B------:R-:W-:Y:S01]  /*a130*/  BSSY B0, `(.L_x_2657) ;  /* 0x0000006000007945 */ /* 0x000fe20003800000 */
[----:B------:R-:W-:-:S07]  /*a140*/  IMAD.MOV.U32 R15, RZ, RZ, -0x1 ;  /* 0xffffffffff0f7424 */ /* 0x000fce00078e00ff */
[----:B------:R-:W-:Y:S05]  /*a150*/  WARPSYNC.COLLECTIVE R15, `(.L_x_2658) ;  /* 0x000000000f0c7348 */ /* 0x000fea0003c00000 */
[----:B------:R-:W-:Y:S02]  /*a160*/  ELECT P6, UR62, PT ;  /* 0x00000000003e782f */ /* 0x000fe400038c0000 */
[----:B------:R-:W-:Y:S01]  /*a170*/  MOV R14, UR62 ;  /* 0x0000003e000e7c02 */ /* 0x000fe20008000f00 */
[----:B------:R-:W-:Y:S10]  /*a180*/  ENDCOLLECTIVE ;  /* 0x000000000000791b */ /* 0x000ff40003800000 */
.L_x_2658:
[----:B------:R-:W-:Y:S05]  /*a190*/  BSYNC B0 ;  /* 0x0000000000007941 */ /* 0x000fea0003800000 */
.L_x_2657:
[----:B------:R-:W-:Y:S05]  /*a1a0*/  BRA `(.L_x_2659) ;  /* 0xfffffff400bc7947 */ /* 0x000fea000383ffff */
.L_x_2626:
[----:B-1----:R1:W2:Y:S02]  /*a1b0*/  SYNCS.PHASECHK.TRANS64.TRYWAIT P0, [R6+URZ], R5 ;  /* 0x00000005060075a7 */ /* 0x0022a4000800017f */
[----:B--2---:R-:W-:Y:S05]  /*a1c0*/  @!P0 NANOSLEEP.SYNCS 0x989680 ;  /* 0x009896800000895d */ /* 0x004fea0003900000 */
[----:B------:R-:W2:Y:S02]  /*a1d0*/  @!P0 SYNCS.PHASECHK.TRANS64 P0, [R6+URZ], R5 ;  /* 0x00000005060085a7 */ /* 0x000ea4000800007f */
[----:B--2---:R-:W-:Y:S05]  /*a1e0*/  @!P0 BRA `(.L_x_2626) ;  /* 0xfffffffc00f08947 */ /* 0x004fea000383ffff */
[----:B------:R-:W-:Y:S05]  /*a1f0*/  BRA `(.L_x_2660) ;  /* 0xfffffff400fc7947 */ /* 0x000fea000383ffff */
.L_x_2627:
[----:B--2---:R2:W3:Y:S02]  /*a200*/  SYNCS.PHASECHK.TRANS64.TRYWAIT P0, [R3+URZ], R2 ;  /* 0x00000002030075a7 */ /* 0x0044e4000800017f */
[----:B---3--:R-:W-:Y:S05]  /*a210*/  @!P0 NANOSLEEP.SYNCS 0x989680 ;  /* 0x009896800000895d */ /* 0x008fea0003900000 */
[----:B------:R-:W3:Y:S02]  /*a220*/  @!P0 SYNCS.PHASECHK.TRANS64 P0, [R3+URZ], R2 ;  /* 0x00000002030085a7 */ /* 0x000ee4000800007f */
[----:B---3--:R-:W-:Y:S05]  /*a230*/  @!P0 BRA `(.L_x_2627) ;  /* 0xfffffffc00f08947 */ /* 0x008fea000383ffff */
[----:B------:R-:W-:Y:S05]  /*a240*/  BRA `(.L_x_2661) ;  /* 0xfffffff400f07947 */ /* 0x000fea000383ffff */
.L_x_2629:
[----:B--2---:R2:W3:Y:S02]  /*a250*/  SYNCS.PHASECHK.TRANS64.TRYWAIT P0, [R0+URZ], R5 ;  /* 0x00000005000075a7 */ /* 0x0044e4000800017f */
[----:B---3--:R-:W-:Y:S05]  /*a260*/  @!P0 NANOSLEEP.SYNCS 0x989680 ;  /* 0x009896800000895d */ /* 0x008fea0003900000 */
[----:B------:R-:W3:Y:S02]  /*a270*/  @!P0 SYNCS.PHASECHK.TRANS64 P0, [R0+URZ], R5 ;  /* 0x00000005000085a7 */ /* 0x000ee4000800007f */
[----:B---3--:R-:W-:Y:S05]  /*a280*/  @!P0 BRA `(.L_x_2629) ;  /* 0xfffffffc00f08947 */ /* 0x008fea000383ffff */
[----:B------:R-:W-:Y:S05]  /*a290*/  BRA `(.L_x_2662) ;  /* 0xfffffff400f47947 */ /* 0x000fea000383ffff */
.L_x_2663:
        /* <DEDUP_REMOVED lines=14> */
.L_x_6572:


//--------------------- .text._ZN7cutlass13device_kernelIN5flash11enable_sm90INS1_16FlashAttnBwdSm90INS1_25CollectiveMainloopBwdSm90ILi2ELi2ELi2EN4cute5tupleIJNS5_1CILi1EEES8_S8_EEENS6_IJNS7_ILi64EEENS7_ILi128EEENS7_ILi96EEEEEENS_6half_tEfNS_4arch4Sm90ELb1ELb0ELb1ELb1ELb0ELb1ELb0ELb0ELi2ELi1ELi2ELi1ELb1EEENS1_21CollectiveEpilogueBwdISD_SE_SG_Li256ELb1ELb0ELi1EEENS1_25SingleTileBwdLPTSchedulerILb1ELi128ELb0EEEEEEEEEvNT_6ParamsE --------------------------
	.section	.text._ZN7cutlass13device_kernelIN5flash11enable_sm90INS1_16FlashAttnBwdSm90INS1_25CollectiveMainloopBwdSm90ILi2ELi2ELi2EN4cute5tupleIJNS5_1CILi1EEES8_S8_EEENS6_IJNS7_ILi64EEENS7_ILi128EEENS7_ILi96EEEEEENS_6half_tEfNS_4arch4Sm90ELb1ELb0ELb1ELb1ELb0ELb1ELb0ELb0ELi2ELi1ELi2ELi1ELb1EEENS1_21CollectiveEpilogueBwdISD_SE_SG_Li256ELb1ELb0ELi1EEENS1_25SingleTileBwdLPTSchedulerILb1ELi128ELb0EEEEEEEEEvNT_6ParamsE,"ax",@progbits
	.align	128
.text._ZN7cutlass13device_kernelIN5flash11enable_sm90INS1_16FlashAttnBwdSm90INS1_25CollectiveMainloopBwdSm90ILi2ELi2ELi2EN4cute5tupleIJNS5_1CILi1EEES8_S8_EEENS6_IJNS7_ILi64EEENS7_ILi128EEENS7_ILi96EEEEEENS_6half_tEfNS_4arch4Sm90ELb1ELb0ELb1ELb1ELb0ELb1ELb0ELb0ELi2ELi1ELi2ELi1ELb1EEENS1_21CollectiveEpilogueBwdISD_SE_SG_Li256ELb1ELb0ELi1EEENS1_25SingleTileBwdLPTSchedulerILb1ELi128ELb0EEEEEEEEEvNT_6ParamsE:
        .type           _ZN7cutlass13device_kernelIN5flash11enable_sm90INS1_16FlashAttnBwdSm90INS1_25CollectiveMainloopBwdSm90ILi2ELi2ELi2EN4cute5tupleIJNS5_1CILi1EEES8_S8_EEENS6_IJNS7_ILi64EEENS7_ILi128EEENS7_ILi96EEEEEENS_6half_tEfNS_4arch4Sm90ELb1ELb0ELb1ELb1ELb0ELb1ELb0ELb0ELi2ELi1ELi2ELi1ELb1EEENS1_21CollectiveEpilogueBwdISD_SE_SG_Li256ELb1ELb0ELi1EEENS1_25SingleTileBwdLPTSchedulerILb1ELi128ELb0EEEEEEEEEvNT_6ParamsE,@function
        .size           _ZN7cutlass13device_kernelIN5flash11enable_sm90INS1_16FlashAttnBwdSm90INS1_25CollectiveMainloopBwdSm90ILi2ELi2ELi2EN4cute5tupleIJNS5_1CILi1EEES8_S8_EEENS6_IJNS7_ILi64EEENS7_ILi128EEENS7_ILi96EEEEEENS_6half_tEfNS_4arch4Sm90ELb1ELb0ELb1ELb1ELb0ELb1ELb0ELb0ELi2ELi1ELi2ELi1ELb1EEENS1_21CollectiveEpilogueBwdISD_SE_SG_Li256ELb1ELb0ELi1EEENS1_25SingleTileBwdLPTSchedulerILb1ELi128ELb0EEEEEEEEEvNT_6ParamsE,(.L_x_6573 - _ZN7cutlass13device_kernelIN5flash11enable_sm90INS1_16FlashAttnBwdSm90INS1_25CollectiveMainloopBwdSm90ILi2ELi2ELi2EN4cute5tupleIJNS5_1CILi1EEES8_S8_EEENS6_IJNS7_ILi64EEENS7_ILi128EEENS7_ILi96EEEEEENS_6half_tEfNS_4arch4Sm90ELb1ELb0ELb1ELb1ELb0ELb1ELb0ELb0ELi2ELi1ELi2ELi1ELb1EEENS1_21CollectiveEpilogueBwdISD_SE_SG_Li256ELb1ELb0ELi1EEENS1_25SingleTileBwdLPTSchedulerILb1ELi128ELb0EEEEEEEEEvNT_6ParamsE)
        .other          _ZN7cutlass13device_kernelIN5flash11enable_sm90INS1_16FlashAttnBwdSm90INS1_25CollectiveMainloopBwdSm90ILi2ELi2ELi2EN4cute5tupleIJNS5_1CILi1EEES8_S8_EEENS6_IJNS7_ILi64EEENS7_ILi128EEENS7_ILi96EEEEEENS_6half_tEfNS_4arch4Sm90ELb1ELb0ELb1ELb1ELb0ELb1ELb0ELb0ELi2ELi1ELi2ELi1ELb1EEENS1_21CollectiveEpilogueBwdISD_SE_SG_Li256ELb1ELb0ELi1EEENS1_25SingleTileBwdLPTSchedulerILb1ELi128ELb0EEEEEEEEEvNT_6ParamsE,@"STO_CUDA_ENTRY STV_DEFAULT"
_ZN7cutlass13device_kernelIN5flash11enable_sm90INS1_16FlashAttnBwdSm90INS1_25CollectiveMainloopBwdSm90ILi2ELi2ELi2EN4cute5tupleIJNS5_1CILi1EEES8_S8_EEENS6_IJNS7_ILi64EEENS7_ILi128EEENS7_ILi96EEEEEENS_6half_tEfNS_4arch4Sm90ELb1ELb0ELb1ELb1ELb0ELb1ELb0ELb0ELi2ELi1ELi2ELi1ELb1EEENS1_21CollectiveEpilogueBwdISD_SE_SG_Li256ELb1ELb0ELi1EEENS1_25SingleTileBwdLPTSchedulerILb1ELi128ELb0EEEEEEEEEvNT_6ParamsE:
        /* <DEDUP_REMOVED lines=24> */
.L_x_2665:
[----:B------:R-:W-:Y:S05]  /*0180*/  BSYNC B0 ;  /* 0x0000000000007941 */ /* 0x000fea0003800000 */
.L_x_2664:
        /* <DEDUP_REMOVED lines=37> */
.L_x_2666:
        /* <DEDUP_REMOVED lines=22> */
.L_x_2667:
[----:B------:R-:W-:Y:S01]  /*0540*/  PLOP3.LUT P0, PT, PT, PT, UP0, 0x80, 0x0 ;  /* 0x000000000000781c */ /* 0x000fe20003f0f008 */
[----:B------:R-:W-:Y:S01]  /*0550*/  NOP ;  /* 0x0000000000007918 */ /* 0x000fe20000000000 */
[----:B------:R-:W-:Y:S01]  /*0560*/  ULDC.64 UR46, c[0x0][0x208] ;  /* 0x00008200002e7ab9 */ /* 0x000fe20000000a00 */
[----:B------:R-:W-:Y:S01]  /*0570*/  BSSY B6, `(.L_x_2668) ;  /* 0x0000ad0000067945 */ /* 0x000fe20003800000 */
[----:B-12-4-:R-:W-:Y:S09]  /*0580*/  BAR.SYNC.DEFER_BLOCKING 0x0 ;  /* 0x0000000000007b1d */ /* 0x016ff20000010000 */
[----:B------:R-:W-:Y:S05]  /*0590*/  @!P0 BRA `(.L_x_2669) ;  /* 0x0000006800408947 */ /* 0x000fea0003800000 */
.L_x_2670:
        /* <DEDUP_REMOVED lines=32> */
.L_x_2671:
[----:B------:R-:W-:Y:S01]  /*07a0*/  ULDC UR7, c[0x0][0x8c4] ;  /* 0x0002310000077ab9 */ /* 0x000fe20000000800 */
[----:B------:R-:W-:Y:S01]  /*07b0*/  UMOV UR36, UR10 ;  /* 0x0000000a00247c82 */ /* 0x000fe20008000000 */
[----:B------:R-:W-:-:S11]  /*07c0*/  UISETP.NE.AND UP0, UPT, UR7, 0x1, UPT ;  /* 0x000000010700788c */ /* 0x000fd6000bf05270 */
[----:B------:R-:W-:Y:S02]  /*07d0*/  @UP0 ULDC.64 UR8, c[0x0][0x8c8] ;  /* 0x0002320000080ab9 */ /* 0x000fe40000000a00 */
[----:B------:R-:W-:-:S04]  /*07e0*/  UIMAD.WIDE.U32 UR4, UR10, UR8, URZ ;  /* 0x000000080a0472a5 */ /* 0x000fc8000f8e003f */
[----:B------:R-:W-:-:S04]  /*07f0*/  @UP0 USHF.R.U32.HI UR36, URZ, UR9, UR5 ;  /* 0x000000093f240299 */ /* 0x000fc80008011605 */
[----:B------:R-:W-:-:S12]  /*0800*/  UIMAD UR4, UR36, UR7, URZ ;  /* 0x00000007240472a4 */ /* 0x000fd8000f8e023f */
.L_x_2672:
        /* <DEDUP_REMOVED lines=9> */
[----:B------:R-:W-:-:S03]  /*08a0*/  @UP0 USHF.R.U32.HI UR39, URZ, UR7, UR5 ;  /* 0x000000073f270299 */ /* 0x000fc60008011605 */
[----:B------:R-:W-:Y:S02]  /*08b0*/  ULDC.64 UR4, c[0x0][0x8f8] ;  /* 0x00023e0000047ab9 */ /* 0x000fe40000000a00 */
[----:B------:R-:W-:Y:S01]  /*08c0*/  ISETP.NE.U32.AND P0, PT, RZ, UR4, PT ;  /* 0x00000004ff007c0c */ /* 0x000fe2000bf05070 */
[----:B------:R-:W-:-:S03]  /*08d0*/  UIADD3 UR4, -UR39, URZ, URZ ;  /* 0x0000003f27047290 */ /* 0x000fc6000fffe13f */
[----:B------:R-:W-:Y:S01]  /*08e0*/  ISETP.NE.AND.EX P0, PT, RZ, UR5, PT, P0 ;  /* 0x00000005ff007c0c */ /* 0x000fe2000bf05300 */
[----:B------:R-:W-:-:S12]  /*08f0*/  UIMAD UR37, UR37, UR4, UR6 ;  /* 0x00000004252572a4 */ /* 0x000fd8000f8e0206 */
        /* <DEDUP_REMOVED lines=8> */
.L_x_2673:
        /* <DEDUP_REMOVED lines=14> */
.L_x_2675:
[----:B------:R-:W-:-:S05]  /*0a60*/  ULDC UR4, c[0x0][0x8ec] ;  /* 0x00023b0000047ab9 */ /* 0x000fca0000000800 */
.L_x_2674:
[----:B------:R-:W-:-:S04]  /*0a70*/  UIADD3 UR4, UR4, 0x7f, URZ ;  /* 0x0000007f04047890 */ /* 0x000fc8000fffe03f */
[----:B------:R-:W-:-:S04]  /*0a80*/  USHF.R.S32.HI UR5, URZ, 0x1f, UR4 ;  /* 0x0000001f3f057899 */ /* 0x000fc80008011404 */
[----:B------:R-:W-:-:S04]  /*0a90*/  ULEA.HI UR5, UR5, UR4, URZ, 0x7 ;  /* 0x0000000405057291 */ /* 0x000fc8000f8f383f */
[----:B------:R-:W-:-:S04]  /*0aa0*/  USHF.R.S32.HI UR5, URZ, 0x7, UR5 ;  /* 0x000000073f057899 */ /* 0x000fc80008011405 */
[----:B------:R-:W-:-:S04]  /*0ab0*/  UISETP.GE.AND UP0, UPT, UR36, UR5, UPT ;  /* 0x000000052400728c */ /* 0x000fc8000bf06270 */
[----:B------:R-:W-:-:S06]  /*0ac0*/  USEL UR39, UR39, 0xffffffff, !UP0 ;  /* 0xffffffff27277887 */ /* 0x000fcc000c000000 */
[----:B------:R-:W-:-:S13]  /*0ad0*/  ISETP.LE.AND P0, PT, RZ, UR39, PT ;  /* 0x00000027ff007c0c */ /* 0x000fda000bf03270 */
[----:B------:R-:W-:Y:S05]  /*0ae0*/  @!P0 BRA `(.L_x_2676) ;  /* 0x000000a400e08947 */ /* 0x000fea0003800000 */
[----:B------:R-:W1:Y:S01]  /*0af0*/  S2R R0, SR_TID.X ;  /* 0x0000000000007919 */ /* 0x000e620000002100 */
[----:B------:R-:W-:Y:S01]  /*0b00*/  ULDC.64 UR4, c[0x0][0x780] ;  /* 0x0001e00000047ab9 */ /* 0x000fe20000000a00 */
[----:B------:R-:W-:Y:S01]  /*0b10*/  USHF.R.S32.HI UR40, URZ, 0x1f, UR37 ;  /* 0x0000001f3f287899 */ /* 0x000fe20008011425 */
[----:B------:R-:W-:Y:S01]  /*0b20*/  ISETP.NE.U32.AND P0, PT, RZ, UR4, PT ;  /* 0x00000004ff007c0c */ /* 0x000fe2000bf05070 */
[----:B------:R-:W-:-:S03]  /*0b30*/  ULDC UR44, c[0x0][0x290] ;  /* 0x0000a400002c7ab9 */ /* 0x000fc60000000800 */
        /* <DEDUP_REMOVED lines=10> */
.L_x_2677:
        /* <DEDUP_REMOVED lines=14> */
.L_x_2678:
        /* <DEDUP_REMOVED lines=11> */
.L_x_2679:
        /* <DEDUP_REMOVED lines=13> */
.L_x_2680:
[----:B------:R-:W-:Y:S01]  /*0e40*/  UIADD3 UR5, UR41, -UR44, URZ ;  /* 0x8000002c29057290 */ /* 0x000fe2000fffe03f */
[----:B------:R-:W-:Y:S01]  /*0e50*/  PLOP3.LUT P0, PT, PT, PT, PT, 0x80, 0x0 ;  /* 0x000000000000781c */ /* 0x000fe20003f0f070 */
[----:B------:R-:W-:Y:S01]  /*0e60*/  ULDC UR6, c[0x0][0x74c] ;  /* 0x0001d30000067ab9 */ /* 0x000fe20000000800 */
[----:B------:R-:W-:Y:S01]  /*0e70*/  UIADD3 UR4, UR41, 0x3f, URZ ;  /* 0x0000003f29047890 */ /* 0x000fe2000fffe03f */
[----:B------:R-:W-:Y:S01]  /*0e80*/  CS2R R70, SRZ ;  /* 0x0000000000467805 */ /* 0x000fe2000001ff00 */
[----:B------:R-:W-:Y:S01]  /*0e90*/  ULEA UR5, UR36, UR5, 0x7 ;  /* 0x0000000524057291 */ /* 0x000fe2000f8e383f */
[----:B------:R-:W-:Y:S02]  /*0ea0*/  CS2R R68, SRZ ;  /* 0x0000000000447805 */ /* 0x000fe4000001ff00 */
[----:B------:R-:W-:Y:S02]  /*0eb0*/  CS2R R66, SRZ ;  /* 0x0000000000427805 */ /* 0x000fe4000001ff00 */
[----:B------:R-:W-:Y:S01]  /*0ec0*/  CS2R R64, SRZ ;  /* 0x0000000000407805 */ /* 0x000fe2000001ff00 */
[----:B------:R-:W-:Y:S01]  /*0ed0*/  UIADD3 UR5, UR5, -UR6, URZ ;  /* 0x8000000605057290 */ /* 0x000fe2000fffe03f */
[----:B------:R-:W-:-:S02]  /*0ee0*/  CS2R R62, SRZ ;  /* 0x00000000003e7805 */ /* 0x000fc4000001ff00 */
[----:B------:R-:W-:Y:S02]  /*0ef0*/  CS2R R60, SRZ ;  /* 0x00000000003c7805 */ /* 0x000fe4000001ff00 */
[----:B------:R-:W-:Y:S01]  /*0f00*/  CS2R R58, SRZ ;  /* 0x00000000003a7805 */ /* 0x000fe2000001ff00 */
[----:B------:R-:W-:Y:S01]  /*0f10*/  USHF.R.S32.HI UR6, URZ, 0x1f, UR5 ;  /* 0x0000001f3f067899 */ /* 0x000fe20008011405 */
[----:B------:R-:W-:Y:S02]  /*0f20*/  CS2R R56, SRZ ;  /* 0x0000000000387805 */ /* 0x000fe4000001ff00 */
        /* <DEDUP_REMOVED lines=69> */
.L_x_2683:
        /* <DEDUP_REMOVED lines=15> */
.L_x_2682:
        /* <DEDUP_REMOVED lines=22> */
.L_x_2685:
        /* <DEDUP_REMOVED lines=15> */
.L_x_2684:
[----:B------:R-:W-:Y:S01]  /*16c0*/  SHF.R.S32.HI R19, RZ, 0x1f, R18 ;  /* 0x0000001fff137819 */ /* 0x000fe20000011412 */
[----:B------:R-:W-:-:S03]  /*16d0*/  UMOV UR4, 0xffffffff ;  /* 0xffffffff00047882 */ /* 0x000fc60000000000 */
[----:B------:R-:W-:-:S04]  /*16e0*/  LEA.HI R0, R19, R18, RZ, 0x7 ;  /* 0x0000001213007211 */ /* 0x000fc800078f38ff */
[----:B------:R-:W-:Y:S01]  /*16f0*/  SHF.R.S32.HI R17, RZ, 0x7, R0 ;  /* 0x00000007ff117819 */ /* 0x000fe20000011400 */
[----:B------:R-:W-:Y:S06]  /*1700*/  BRA.DIV UR4, `(.L_x_2686) ;  /* 0x0000009a04e07947 */ /* 0x000fec000b800000 */
[----:B------:R1:W2:Y:S02]  /*1710*/  SHFL.IDX PT, R14, R17, RZ, 0x1f ;  /* 0x00001fff110e7589 */ /* 0x0002a400000e0000 */
.L_x_2783:
        /* <DEDUP_REMOVED lines=15> */
.L_x_2687:
        /* <DEDUP_REMOVED lines=19> */
.L_x_2689:
        /* <DEDUP_REMOVED lines=35> */
[----:B------:R-:W-:Y:S01]  /*1b70*/  UIMAD UR44, UR36, -0x80, UR44 ;  /* 0xffffff80242c78a4 */ /* 0x000fe2000f8e022c */
[----:B------:R-:W-:Y:S01]  /*1b80*/  LEA.HI R23, R23, R22, RZ, 0x5 ;  /* 0x0000001617177211 */ /* 0x000fe200078f28ff */
[----:B------:R-:W-:Y:S01]  /*1b90*/  IMAD.SHL.U32 R7, R7, 0x10, RZ ;  /* 0x0000001007077824 */ /* 0x000fe200078e00ff */
[----:B------:R-:W-:Y:S01]  /*1ba0*/  LEA.HI R5, R17, R17, RZ, 0x1 ;  /* 0x0000001111057211 */ /* 0x000fe200078f08ff */
[----:B------:R2:W3:Y:S01]  /*1bb0*/  LDSM.16.M88.4 R164, [R6+0x6000] ;  /* 0x0060000006a4783b */ /* 0x0004e20000000200 */
[----:B------:R-:W-:Y:S01]  /*1bc0*/  SHF.R.S32.HI R23, RZ, 0x5, R23 ;  /* 0x00000005ff177819 */ /* 0x000fe20000011417 */
[----:B------:R-:W-:Y:S01]  /*1bd0*/  IMAD.U32 R8, RZ, RZ, UR44 ;  /* 0x0000002cff087e24 */ /* 0x000fe2000f8e00ff */
[----:B------:R-:W-:Y:S01]  /*1be0*/  LOP3.LUT R7, R0, 0x30, R7, 0xf8, !PT ;  /* 0x0000003000077812 */ /* 0x000fe200078ef807 */
[----:B------:R2:W4:Y:S01]  /*1bf0*/  LDSM.16.M88.4 R168, [R6+0x8000] ;  /* 0x0080000006a8783b */ /* 0x0005220000000200 */
[----:B------:R-:W-:Y:S01]  /*1c00*/  SHF.R.S32.HI R3, RZ, 0x2, R24 ;  /* 0x00000002ff037819 */ /* 0x000fe20000011418 */
[----:B------:R-:W-:Y:S01]  /*1c10*/  IMAD R23, R23, -0x10, R8 ;  /* 0xfffffff017177824 */ /* 0x000fe200078e0208 */
[----:B------:R-:W-:Y:S01]  /*1c20*/  SHF.R.U32.HI R8, RZ, 0x3, R0 ;  /* 0x00000003ff087819 */ /* 0x000fe20000011600 */
[----:B------:R2:W2:Y:S01]  /*1c30*/  LDSM.16.M88.4 R172, [R6+0xa000] ;  /* 0x00a0000006ac783b */ /* 0x0004a20000000200 */
[----:B------:R-:W-:Y:S01]  /*1c40*/  LOP3.LUT R0, R5, 0xfffffffe, RZ, 0xc0, !PT ;  /* 0xfffffffe05007812 */ /* 0x000fe200078ec0ff */
[----:B------:R-:W-:Y:S01]  /*1c50*/  IMAD.MOV.U32 R5, RZ, RZ, 0x20 ;  /* 0x00000020ff057424 */ /* 0x000fe200078e00ff */
[----:B------:R-:W-:Y:S01]  /*1c60*/  SHF.R.S32.HI R24, RZ, 0x1f, R24 ;  /* 0x0000001fff187819 */ /* 0x000fe20000011418 */
[----:B------:R-:W-:Y:S01]  /*1c70*/  IMAD R236, R17, 0x8, R4 ;  /* 0x0000000811ec7824 */ /* 0x000fe200078e0204 */
        /* <DEDUP_REMOVED lines=63> */
[----:B------:R-:W-:Y:S01]  /*2070*/  CS2R R72, SRZ ;  /* 0x0000000000487805 */ /* 0x000fe2000001ff00 */
[----:B------:R-:W-:Y:S01]  /*2080*/  IMAD R0, R0, 0x4, R235 ;  /* 0x0000000400007824 */ /* 0x000fe200078e02eb */
[----:B------:R-:W-:Y:S01]  /*2090*/  ULOP3.LUT UR13, UR38, 0x1, URZ, 0xfc, !UPT ;  /* 0x00000001260d7892 */ /* 0x000fe2000f8efc3f */
[----:B------:R-:W-:Y:S01]  /*20a0*/  UMOV UR12, URZ ;  /* 0x0000003f000c7c82 */ /* 0x000fe20008000000 */
[----:B------:R-:W-:Y:S01]  /*20b0*/  UMOV UR4, URZ ;  /* 0x0000003f00047c82 */ /* 0x000fe20008000000 */
[----:B------:R-:W-:Y:S01]  /*20c0*/  ULDC UR5, c[0x0][0x75c] ;  /* 0x0001d70000057ab9 */ /* 0x000fe20000000800 */
[----:B-1234-:R-:W-:-:S08]  /*20d0*/  ULDC UR6, c[0x0][0x744] ;  /* 0x0001d10000067ab9 */ /* 0x01efd00000000800 */
.L_x_2700:
[----:B------:R-:W-:-:S06]  /*20e0*/  UISETP.NE.AND UP0, UPT, UR13, 0x3, UPT ;  /* 0x000000030d00788c */ /* 0x000fcc000bf05270 */
[----:B------:R-:W-:-:S13]  /*20f0*/  PLOP3.LUT P0, PT, PT, PT, UP0, 0x80, 0x0 ;  /* 0x000000000000781c */ /* 0x000fda0003f0f008 */
[----:B-1----:R-:W-:Y:S05]  /*2100*/  @!P0 BRA `(.L_x_2690) ;  /* 0x0000000000048947 */ /* 0x002fea0003800000 */
[----:B------:R-:W-:Y:S01]  /*2110*/  BPT.TRAP 0x1 ;  /* 0x000000040000795c */ /* 0x000fe20000300000 */
.L_x_2690:
[----:B------:R-:W-:Y:S01]  /*2120*/  R2UR UR7, R235 ;  /* 0x00000000eb0772ca */ /* 0x000fe200000e0000 */
[----:B------:R-:W-:-:S05]  /*2130*/  IMAD.U32 R120, RZ, RZ, UR12 ;  /* 0x0000000cff787e24 */ /* 0x000fca000f8e00ff */
[----:B------:R-:W-:-:S07]  /*2140*/  SHF.L.U32 R120, R120, 0x1f, RZ ;  /* 0x0000001f78787819 */ /* 0x000fce00000006ff */
[----:B------:R-:W-:-:S09]  /*2150*/  ULEA UR7, UR4, UR7, 0x3 ;  /* 0x0000000704077291 */ /* 0x000fd2000f8e183f */
[----:B------:R1:W2:Y:S01]  /*2160*/  SYNCS.PHASECHK.TRANS64.TRYWAIT P1, [UR7+0x26810], R120 ;  /* 0x02681078ff0075a7 */ /* 0x0002a20008020147 */
[----:B------:R-:W-:Y:S05]  /*2170*/  @!P0 BRA `(.L_x_2691) ;  /* 0x0000000000048947 */ /* 0x000fea0003800000 */
[----:B------:R-:W-:Y:S01]  /*2180*/  BPT.TRAP 0x1 ;  /* 0x000000040000795c */ /* 0x000fe20000300000 */
.L_x_2691:
[----:B--2---:R-:W-:Y:S05]  /*2190*/  @P1 BRA `(.L_x_2692) ;  /* 0x0000000000081947 */ /* 0x004fea0003800000 */
[----:B------:R-:W2:Y:S02]  /*21a0*/  SYNCS.PHASECHK.TRANS64.TRYWAIT P1, [UR7+0x26810], R120 ;  /* 0x02681078ff0075a7 */ /* 0x000ea40008020147 */
[----:B--2---:R-:W-:Y:S05]  /*21b0*/  @!P1 BRA `(.L_x_2693) ;  /* 0x0000009000689947 */ /* 0x004fea0003800000 */
.L_x_2692:
[----:B------:R-:W-:Y:S01]  /*21c0*/  R2UR UR8, R235 ;  /* 0x00000000eb0872ca */ /* 0x000fe200000e0000 */
[----:B------:R-:W-:Y:S01]  /*21d0*/  IMAD R4, R16, 0x800, R235 ;  /* 0x0000080010047824 */ /* 0x000fe200078e02eb */
[----:B------:R-:W-:Y:S01]  /*21e0*/  WARPGROUP.ARRIVE ;  /* 0x00000000000079c5 */ /* 0x000fe20000000000 */
[----:B------:R-:W-:Y:S01]  /*21f0*/  UMOV UR11, 0x80000020 ;  /* 0x80000020000b7882 */ /* 0x000fe20000000000 */
[----:B--2---:R-:W-:Y:S02]  /*2200*/  IMAD.U32 R5, RZ, RZ, UR4 ;  /* 0x00000004ff057e24 */ /* 0x004fe4000f8e00ff */
[----:B------:R-:W-:Y:S02]  /*2210*/  R2UR UR9, R4 ;  /* 0x00000000040972ca */ /* 0x000fe400000e0000 */
[----:B------:R-:W-:-:S04]  /*2220*/  IMAD R4, R5, 0x40, R2 ;  /* 0x0000004005047824 */ /* 0x000fc800078e0202 */
[----:B------:R-:W-:Y:S01]  /*2230*/  IMAD R4, R4, 0x4, R235 ;  /* 0x0000000404047824 */ /* 0x000fe200078e02eb */
[----:B------:R-:W-:-:S04]  /*2240*/  UIADD3 UR8, UR8, 0x12000, URZ ;  /* 0x0001200008087890 */ /* 0x000fc8000fffe03f */
[----:B------:R-:W-:Y:S02]  /*2250*/  USHF.R.U32.HI UR8, URZ, 0x4, UR8 ;  /* 0x000000043f087899 */ /* 0x000fe40008011608 */
[----:B------:R-:W-:Y:S02]  /*2260*/  USHF.R.U32.HI UR9, URZ, 0x4, UR9 ;  /* 0x000000043f097899 */ /* 0x000fe40008011609 */
[----:B------:R-:W-:Y:S02]  /*2270*/  ULOP3.LUT UR14, UR8, 0x3fff, URZ, 0xc0, !UPT ;  /* 0x00003fff080e7892 */ /* 0x000fe4000f8ec03f */
[----:B------:R-:W-:Y:S02]  /*2280*/  ULOP3.LUT UR9, UR9, 0x3fff, URZ, 0xc0, !UPT ;  /* 0x00003fff09097892 */ /* 0x000fe4000f8ec03f */
[----:B------:R-:W-:Y:S02]  /*2290*/  ULOP3.LUT UR15, UR14, 0x10000, URZ, 0xfc, !UPT ;  /* 0x000100000e0f7892 */ /* 0x000fe4000f8efc3f */
[----:B------:R-:W-:-:S02]  /*22a0*/  ULOP3.LUT UR16, UR9, 0x10000, URZ, 0xfc, !UPT ;  /* 0x0001000009107892 */ /* 0x000fc4000f8efc3f */
[----:B------:R-:W-:Y:S01]  /*22b0*/  UIMAD UR15, UR4, 0x300, UR15 ;  /* 0x00000300040f78a4 */ /* 0x000fe2000f8e020f */
[----:B------:R-:W-:-:S04]  /*22c0*/  UMOV UR9, 0xc0000010 ;  /* 0xc000001000097882 */ /* 0x000fc80000000000 */
        /* <DEDUP_REMOVED lines=49> */
.L_x_2694:
[----:B------:R1:W1:Y:S01]  /*25e0*/  SYNCS.PHASECHK.TRANS64.TRYWAIT P1, [UR7+0x26830], R120 ;  /* 0x02683078ff0075a7 */ /* 0x0002620008020147 */
[----:B------:R-:W-:Y:S05]  /*25f0*/  @!P0 BRA `(.L_x_2695) ;  /* 0x0000000000048947 */ /* 0x000fea0003800000 */
[----:B------:R-:W-:Y:S01]  /*2600*/  BPT.TRAP 0x1 ;  /* 0x000000040000795c */ /* 0x000fe20000300000 */
.L_x_2695:
        /* <DEDUP_REMOVED lines=50> */
.L_x_2696:
        /* <DEDUP_REMOVED lines=555> */
.L_x_2698:
        /* <DEDUP_REMOVED lines=45> */
.L_x_2699:
        /* <DEDUP_REMOVED lines=62> */
.L_x_2681:
[----:B------:R-:W-:Y:S05]  /*5290*/  @P0 BRA `(.L_x_2701) ;  /* 0x00000010007c0947 */ /* 0x000fea0003800000 */
[----:B-1----:R-:W1:Y:S01]  /*52a0*/  S2R R0, SR_TID.X ;  /* 0x0000000000007919 */ /* 0x002e620000002100 */
[----:B------:R-:W2:Y:S01]  /*52b0*/  S2UR UR5, SR_CgaCtaId ;  /* 0x00000000000579c3 */ /* 0x000ea20000008800 */
[----:B------:R-:W-:Y:S01]  /*52c0*/  UMOV UR4, 0x400 ;  /* 0x0000040000047882 */ /* 0x000fe20000000000 */
[----:B------:R-:W-:-:S06]  /*52d0*/  F2FP.F16.F32.PACK_AB R72, R73, R72 ;  /* 0x000000484948723e */ /* 0x000fcc00000000ff */
[----:B------:R-:W-:Y:S01]  /*52e0*/  BAR.SYNC.DEFER_BLOCKING 0x1, 0x100 ;  /* 0x0044000000007b1d */ /* 0x000fe20000010000 */
[----:B------:R-:W-:Y:S02]  /*52f0*/  F2FP.F16.F32.PACK_AB R73, R75, R74 ;  /* 0x0000004a4b49723e */ /* 0x000fe400000000ff */
[----:B------:R-:W-:Y:S02]  /*5300*/  F2FP.F16.F32.PACK_AB R80, R81, R80 ;  /* 0x000000505150723e */ /* 0x000fe400000000ff */
[----:B------:R-:W-:Y:S01]  /*5310*/  F2FP.F16.F32.PACK_AB R74, R77, R76 ;  /* 0x0000004c4d4a723e */ /* 0x000fe200000000ff */
[----:B------:R-:W-:Y:S01]  /*5320*/  ULDC.64 UR8, c[0x0][0x878] ;  /* 0x00021e0000087ab9 */ /* 0x000fe20000000a00 */
[----:B------:R-:W-:Y:S01]  /*5330*/  F2FP.F16.F32.PACK_AB R75, R79, R78 ;  /* 0x0000004e4f4b723e */ /* 0x000fe200000000ff */
[----:B------:R-:W-:Y:S01]  /*5340*/  UISETP.NE.U32.AND UP1, UPT, UR8, URZ, UPT ;  /* 0x0000003f0800728c */ /* 0x000fe2000bf25070 */
[----:B------:R-:W-:Y:S02]  /*5350*/  F2FP.F16.F32.PACK_AB R81, R83, R82 ;  /* 0x000000525351723e */ /* 0x000fe400000000ff */
[----:B------:R-:W-:Y:S01]  /*5360*/  F2FP.F16.F32.PACK_AB R88, R89, R88 ;  /* 0x000000585958723e */ /* 0x000fe200000000ff */
[----:B------:R-:W-:Y:S01]  /*5370*/  UISETP.NE.AND.EX UP1, UPT, UR9, URZ, UPT, UP1 ;  /* 0x0000003f0900728c */ /* 0x000fe2000bf25310 */
[----:B------:R-:W-:-:S02]  /*5380*/  F2FP.F16.F32.PACK_AB R82, R85, R84 ;  /* 0x000000545552723e */ /* 0x000fc400000000ff */
[----:B------:R-:W-:Y:S02]  /*5390*/  F2FP.F16.F32.PACK_AB R83, R87, R86 ;  /* 0x000000565753723e */ /* 0x000fe400000000ff */
[----:B------:R-:W-:Y:S02]  /*53a0*/  F2FP.F16.F32.PACK_AB R89, R91, R90 ;  /* 0x0000005a5b59723e */ /* 0x000fe400000000ff */
[----:B------:R-:W-:Y:S01]  /*53b0*/  F2FP.F16.F32.PACK_AB R96, R97, R96 ;  /* 0x000000606160723e */ /* 0x000fe200000000ff */
[----:B--2---:R-:W-:Y:S01]  /*53c0*/  ULEA UR7, UR5, UR4, 0x18 ;  /* 0x0000000405077291 */ /* 0x004fe2000f8ec03f */
[----:B------:R-:W-:Y:S02]  /*53d0*/  F2FP.F16.F32.PACK_AB R90, R93, R92 ;  /* 0x0000005c5d5a723e */ /* 0x000fe400000000ff */
[----:B------:R-:W-:Y:S01]  /*53e0*/  F2FP.F16.F32.PACK_AB R91, R95, R94 ;  /* 0x0000005e5f5b723e */ /* 0x000fe200000000ff */
[----:B------:R-:W-:Y:S01]  /*53f0*/  ULDC.64 UR4, c[0x0][0x870] ;  /* 0x00021c0000047ab9 */ /* 0x000fe20000000a00 */
[----:B------:R-:W-:Y:S01]  /*5400*/  F2FP.F16.F32.PACK_AB R97, R99, R98 ;  /* 0x000000626361723e */ /* 0x000fe200000000ff */
[----:B------:R-:W-:Y:S01]  /*5410*/  UISETP.NE.U32.AND UP0, UPT, UR4, URZ, UPT ;  /* 0x0000003f0400728c */ /* 0x000fe2000bf05070 */
[----:B-1----:R-:W-:Y:S01]  /*5420*/  VIADD R9, R0, 0xffffff80 ;  /* 0xffffff8000097836 */ /* 0x002fe20000000000 */
        /* <DEDUP_REMOVED lines=15> */
[----:B------:R-:W-:Y:S02]  /*5520*/  LEA.HI R3, R2, R2, RZ, 0x1 ;  /* 0x0000000202037211 */ /* 0x000fe400078f08ff */
[----:B------:R-:W-:-:S02]  /*5530*/  SHF.R.S32.HI R7, RZ, 0x1f, R2 ;  /* 0x0000001fff077819 */ /* 0x000fc40000011402 */
[--C-:B------:R-:W-:Y:S02]  /*5540*/  SHF.R.S32.HI R4, RZ, 0x1, R3.reuse ;  /* 0x00000001ff047819 */ /* 0x100fe40000011403 */
[----:B------:R-:W-:Y:S02]  /*5550*/  SHF.R.S32.HI R5, RZ, 0x1f, R3 ;  /* 0x0000001fff057819 */ /* 0x000fe40000011403 */
[----:B------:R-:W-:Y:S02]  /*5560*/  LEA.HI R7, R7, R2, RZ, 0x3 ;  /* 0x0000000207077211 */ /* 0x000fe400078f18ff */
[----:B------:R-:W-:Y:S02]  /*5570*/  LEA.HI R5, R5, R4, RZ, 0x2 ;  /* 0x0000000405057211 */ /* 0x000fe400078f10ff */
[----:B------:R-:W-:Y:S01]  /*5580*/  F2FP.F16.F32.PACK_AB R106, R109, R108 ;  /* 0x0000006c6d6a723e */ /* 0x000fe200000000ff */
[----:B------:R-:W-:Y:S01]  /*5590*/  IMAD.SHL.U32 R6, R7, 0x20, RZ ;  /* 0x0000002007067824 */ /* 0x000fe200078e00ff */
[----:B------:R-:W-:-:S02]  /*55a0*/  LOP3.LUT R5, R5, 0xfffffffc, RZ, 0xc0, !PT ;  /* 0xfffffffc05057812 */ /* 0x000fc400078ec0ff */
[----:B------:R-:W-:Y:S02]  /*55b0*/  LOP3.LUT R7, R3, 0x3fffffe, RZ, 0xc0, !PT ;  /* 0x03fffffe03077812 */ /* 0x000fe400078ec0ff */
[----:B------:R-:W-:Y:S01]  /*55c0*/  LOP3.LUT R6, R6, 0x7fffff00, RZ, 0xc0, !PT ;  /* 0x7fffff0006067812 */ /* 0x000fe200078ec0ff */
[----:B------:R-:W-:Y:S01]  /*55d0*/  IMAD.IADD R5, R4, 0x1, -R5 ;  /* 0x0000000104057824 */ /* 0x000fe200078e0a05 */
[----:B------:R-:W-:Y:S01]  /*55e0*/  F2FP.F16.F32.PACK_AB R107, R111, R110 ;  /* 0x0000006e6f6b723e */ /* 0x000fe200000000ff */
[----:B------:R-:W-:Y:S01]  /*55f0*/  IMAD.IADD R7, R2, 0x1, -R7 ;  /* 0x0000000102077824 */ /* 0x000fe200078e0a07 */
[----:B------:R-:W-:Y:S01]  /*5600*/  F2FP.F16.F32.PACK_AB R113, R115, R114 ;  /* 0x000000727371723e */ /* 0x000fe200000000ff */
[C---:B------:R-:W-:Y:S01]  /*5610*/  IMAD.SHL.U32 R4, R5.reuse, 0x40, RZ ;  /* 0x0000004005047824 */ /* 0x040fe200078e00ff */
[----:B------:R-:W-:Y:S01]  /*5620*/  LOP3.LUT P0, RZ, R5, 0x2, RZ, 0xc0, !PT ;  /* 0x0000000205ff7812 */ /* 0x000fe2000780c0ff */
[----:B------:R-:W-:Y:S01]  /*5630*/  IMAD R6, R10, 0x200, R6 ;  /* 0x000002000a067824 */ /* 0x000fe200078e0206 */
[----:B------:R-:W-:Y:S01]  /*5640*/  F2FP.F16.F32.PACK_AB R24, R25, R24 ;  /* 0x000000181918723e */ /* 0x000fe200000000ff */
[----:B------:R-:W-:Y:S01]  /*5650*/  IMAD.MOV.U32 R2, RZ, RZ, 0x20 ;  /* 0x00000020ff027424 */ /* 0x000fe200078e00ff */
[----:B------:R-:W-:Y:S01]  /*5660*/  LOP3.LUT R3, R4, 0xc0, RZ, 0xc0, !PT ;  /* 0x000000c004037812 */ /* 0x000fe200078ec0ff */
[----:B------:R-:W-:Y:S01]  /*5670*/  IMAD R7, R7, 0x20, R6 ;  /* 0x0000002007077824 */ /* 0x000fe200078e0206 */
[----:B------:R-:W-:-:S02]  /*5680*/  F2FP.F16.F32.PACK_AB R114, R117, R116 ;  /* 0x000000747572723e */ /* 0x000fc400000000ff */
[----:B------:R-:W-:Y:S02]  /*5690*/  LOP3.LUT R0, R3, 0x8, R0, 0xf8, !PT ;  /* 0x0000000803007812 */ /* 0x000fe400078ef800 */
[----:B------:R-:W-:Y:S02]  /*56a0*/  SHF.R.U32.HI R3, RZ, 0x3, R3 ;  /* 0x00000003ff037819 */ /* 0x000fe40000011603 */
[----:B------:R-:W-:Y:S02]  /*56b0*/  F2FP.F16.F32.PACK_AB R115, R119, R118 ;  /* 0x000000767773723e */ /* 0x000fe400000000ff */
[----:B------:R-:W-:Y:S02]  /*56c0*/  LOP3.LUT R0, R0, R3, RZ, 0x3c, !PT ;  /* 0x0000000300007212 */ /* 0x000fe400078e3cff */
[----:B------:R-:W-:Y:S01]  /*56d0*/  SEL R3, R2, 0xffffffe0, !P0 ;  /* 0xffffffe002037807 */ /* 0x000fe20004000000 */
[----:B------:R-:W-:Y:S01]  /*56e0*/  IMAD.U32 R2, RZ, RZ, UR4 ;  /* 0x00000004ff027e24 */ /* 0x000fe2000f8e00ff */
        /* <DEDUP_REMOVED lines=8> */
[----:B------:R-:W-:Y:S01]  /*5770*/  F2FP.F16.F32.PACK_AB R33, R35, R34 ;  /* 0x000000222321723e */ /* 0x000fe200000000ff */
[----:B------:R-:W-:Y:S01]  /*5780*/  IMAD.U32 R3, RZ, RZ, UR5 ;  /* 0x00000005ff037e24 */ /* 0x000fe2000f8e00ff */
[----:B------:R-:W-:Y:S01]  /*5790*/  F2FP.F16.F32.PACK_AB R40, R41, R40 ;  /* 0x000000282928723e */ /* 0x000fe200000000ff */
[----:B------:R-:W-:Y:S01]  /*57a0*/  STSM.16.M88.4 [R6], R80 ;  /* 0x0000005006007844 */ /* 0x000fe20000000200 */
[----:B------:R-:W-:Y:S01]  /*57b0*/  F2FP.F16.F32.PACK_AB R34, R37, R36 ;  /* 0x000000242522723e */ /* 0x000fe200000000ff */
[----:B------:R-:W-:Y:S01]  /*57c0*/  @UP1 ULDC.64 UR4, c[0x0][0x878] ;  /* 0x00021e0000041ab9 */ /* 0x000fe20000000a00 */
        /* <DEDUP_REMOVED lines=19> */
[----:B------:R-:W-:Y:S01]  /*5900*/  STSM.16.M88.4 [R0+0x2000], R40 ;  /* 0x0020002800007844 */ /* 0x000fe20000000200 */
        /* <DEDUP_REMOVED lines=8> */
[----:B------:R-:W-:Y:S01]  /*5990*/  PLOP3.LUT P1, PT, PT, PT, UP1, 0x80, 0x0 ;  /* 0x000000000000781c */ /* 0x000fe20003f2f018 */
[----:B------:R-:W-:-:S06]  /*59a0*/  @UP1 UIMAD.WIDE UR4, UR39, 0x4, UR4 ;  /* 0x00000004270418a5 */ /* 0x000fcc000f8e0204 */
[----:B------:R-:W-:Y:S01]  /*59b0*/  IMAD.U32 R4, RZ, RZ, UR4 ;  /* 0x00000004ff047e24 */ /* 0x000fe2000f8e00ff */
[----:B------:R-:W3:Y:S01]  /*59c0*/  @P0 LDG.E R11, desc[UR46][R2.64] ;  /* 0x0000002e020b0981 */ /* 0x000ee2000c1e1900 */
[----:B------:R-:W-:-:S05]  /*59d0*/  IMAD.U32 R5, RZ, RZ, UR5 ;  /* 0x00000005ff057e24 */ /* 0x000fca000f8e00ff */
[----:B------:R4:W5:Y:S01]  /*59e0*/  @P1 LDG.E R4, desc[UR46][R4.64] ;  /* 0x0000002e04041981 */ /* 0x000962000c1e1900 */
[CC--:B------:R-:W-:Y:S01]  /*59f0*/  LEA.HI R7, R8.reuse, R9.reuse, RZ, 0x2 ;  /* 0x0000000908077211 */ /* 0x0c0fe200078f10ff */
[----:B------:R-:W-:Y:S01]  /*5a00*/  ULDC UR6, c[0x0][0x808] ;  /* 0x0002020000067ab9 */ /* 0x000fe20000000800 */
[----:B------:R-:W-:Y:S01]  /*5a10*/  LEA.HI R8, R8, R9, RZ, 0x3 ;  /* 0x0000000908087211 */ /* 0x000fe200078f18ff */
[----:B------:R-:W-:Y:S01]  /*5a20*/  UMOV UR4, URZ ;  /* 0x0000003f00047c82 */ /* 0x000fe20008000000 */
[----:B-1----:R-:W-:Y:S01]  /*5a30*/  LOP3.LUT R0, R7, 0x1ffffffc, RZ, 0xc0, !PT ;  /* 0x1ffffffc07007812 */ /* 0x002fe200078ec0ff */
[----:B------:R-:W-:Y:S01]  /*5a40*/  UMOV UR5, URZ ;  /* 0x0000003f00057c82 */ /* 0x000fe20008000000 */
[----:B------:R-:W-:Y:S01]  /*5a50*/  SHF.R.S32.HI R30, RZ, 0x2, R7 ;  /* 0x00000002ff1e7819 */ /* 0x000fe20000011407 */
[----:B--2---:R-:W-:Y:S02]  /*5a60*/  IMAD.SHL.U32 R6, R8, 0x8, RZ ;  /* 0x0000000808067824 */ /* 0x004fe400078e00ff */
[----:B------:R-:W-:Y:S01]  /*5a70*/  IMAD.IADD R0, R9, 0x1, -R0 ;  /* 0x0000000109007824 */ /* 0x000fe200078e0a00 */
[----:B------:R-:W-:-:S02]  /*5a80*/  LEA.HI R8, R7, R30, RZ, 0x1 ;  /* 0x0000001e07087211 */ /* 0x000fc400078f08ff */
[----:B------:R-:W-:Y:S01]  /*5a90*/  LOP3.LUT R7, R6, 0xc0, RZ, 0xc0, !PT ;  /* 0x000000c006077812 */ /* 0x000fe200078ec0ff */
[----:B------:R-:W-:Y:S01]  /*5aa0*/  IMAD.SHL.U32 R40, R0, 0x8, RZ ;  /* 0x0000000800287824 */ /* 0x000fe200078e00ff */
[----:B----4-:R-:W-:Y:S02]  /*5ab0*/  LOP3.LUT R5, R8, 0x3fffffe, RZ, 0xc0, !PT ;  /* 0x03fffffe08057812 */ /* 0x010fe400078ec0ff */
[----:B------:R-:W-:Y:S02]  /*5ac0*/  SHF.R.U32.HI R0, RZ, 0x3, R7 ;  /* 0x00000003ff007819 */ /* 0x000fe40000011607 */
[----:B------:R-:W-:Y:S01]  /*5ad0*/  LOP3.LUT R7, R7, 0x18, R40, 0xf8, !PT ;  /* 0x0000001807077812 */ /* 0x000fe200078ef828 */
[----:B------:R-:W-:-:S03]  /*5ae0*/  IMAD.IADD R5, R30, 0x1, -R5 ;  /* 0x000000011e057824 */ /* 0x000fc600078e0a05 */
[----:B------:R-:W-:Y:S01]  /*5af0*/  LOP3.LUT R0, R7, R0, RZ, 0x3c, !PT ;  /* 0x0000000007007212 */ /* 0x000fe200078e3cff */
[----:B------:R-:W-:-:S04]  /*5b00*/  IMAD R5, R10, 0x8, R5 ;  /* 0x000000080a057824 */ /* 0x000fc800078e0205 */
[----:B------:R-:W-:Y:S01]  /*5b10*/  IMAD.U32 R0, R5, 0x20, R0 ;  /* 0x0000002005007824 */ /* 0x000fe200078e0000 */
[----:B---3--:R-:W-:Y:S02]  /*5b20*/  @P0 R2UR UR8, R11 ;  /* 0x000000000b0802ca */ /* 0x008fe400000e0000 */
[----:B-----5:R-:W-:-:S11]  /*5b30*/  @P1 R2UR UR6, R4 ;  /* 0x00000000040612ca */ /* 0x020fd600000e0000 */
[----:B------:R-:W-:Y:S02]  /*5b40*/  @UP0 USHF.R.S32.HI UR9, URZ, 0x1f, UR8 ;  /* 0x0000001f3f090899 */ /* 0x000fe40008011408 */
[----:B------:R-:W-:-:S05]  /*5b50*/  @UP0 UMOV UR4, UR8 ;  /* 0x0000000800040c82 */ /* 0x000fca0008000000 */
[----:B------:R-:W-:Y:S01]  /*5b60*/  @UP0 UMOV UR5, UR9 ;  /* 0x0000000900050c82 */ /* 0x000fe20008000000 */
[----:B------:R-:W-:Y:S05]  /*5b70*/  @P1 BRA `(.L_x_2702) ;  /* 0x0000000000181947 */ /* 0x000fea0003800000 */
[----:B------:R-:W-:Y:S05]  /*5b80*/  @!P0 BRA `(.L_x_2702) ;  /* 0x0000000000148947 */ /* 0x000fea0003800000 */
[----:B------:R-:W2:Y:S04]  /*5b90*/  LDG.E R5, desc[UR46][R2.64] ;  /* 0x0000002e02057981 */ /* 0x000ea8000c1e1900 */
[----:B------:R-:W3:Y:S01]  /*5ba0*/  LDG.E R4, desc[UR46][R2.64+0x4] ;  /* 0x0000042e02047981 */ /* 0x000ee2000c1e1900 */
[----:B--2---:R-:W-:Y:S02]  /*5bb0*/  R2UR UR8, R5 ;  /* 0x00000000050872ca */ /* 0x004fe400000e0000 */
[----:B---3--:R-:W-:-:S13]  /*5bc0*/  R2UR UR6, R4 ;  /* 0x00000000040672ca */ /* 0x008fda00000e0000 */
[----:B------:R-:W-:-:S12]  /*5bd0*/  UIADD3 UR6, -UR8, UR6, URZ ;  /* 0x0000000608067290 */ /* 0x000fd8000fffe13f */
.L_x_2702:
[----:B------:R-:W-:Y:S01]  /*5be0*/  LEA R0, R0, UR7, 0x1 ;  /* 0x0000000700007c11 */ /* 0x000fe2000f8e08ff */
[----:B------:R-:W-:Y:S01]  /*5bf0*/  UIMAD UR6, UR36, -0x80, UR6 ;  /* 0xffffff80240678a4 */ /* 0x000fe2000f8e0206 */
[----:B------:R-:W-:Y:S01]  /*5c00*/  SHF.R.S32.HI R41, RZ, 0x1f, R40 ;  /* 0x0000001fff297819 */ /* 0x000fe20000011428 */
[----:B------:R-:W-:Y:S01]  /*5c10*/  ULDC.64 UR8, c[0x0][0x850] ;  /* 0x0002140000087ab9 */ /* 0x000fe20000000a00 */
[----:B------:R-:W-:Y:S01]  /*5c20*/  VIADD R28, R30, 0x40 ;  /* 0x000000401e1c7836 */ /* 0x000fe20000000000 */
[----:B------:R1:W2:Y:S01]  /*5c30*/  LDS.128 R16, [R0+0x7000] ;  /* 0x0070000000107984 */ /* 0x0002a20000000c00 */
[----:B------:R-:W-:Y:S02]  /*5c40*/  UIMAD UR7, UR40, UR8, URZ ;  /* 0x00000008280772a4 */ /* 0x000fe4000f8e023f */
[----:B------:R-:W-:Y:S01]  /*5c50*/  IMAD.U32 R3, RZ, RZ, UR8 ;  /* 0x00000008ff037e24 */ /* 0x000fe2000f8e00ff */
[----:B------:R-:W-:Y:S01]  /*5c60*/  UISETP.LT.AND UP1, UPT, UR6, 0x80, UPT ;  /* 0x000000800600788c */ /* 0x000fe2000bf21270 */
[----:B------:R1:W3:Y:S01]  /*5c70*/  LDS.128 R20, [R0+0x9000] ;  /* 0x0090000000147984 */ /* 0x0002e20000000c00 */
[----:B------:R-:W-:-:S02]  /*5c80*/  UIMAD UR7, UR37, UR9, UR7 ;  /* 0x00000009250772a4 */ /* 0x000fc4000f8e0207 */
[----:B------:R-:W-:Y:S01]  /*5c90*/  IMAD.WIDE.U32 R2, R3, UR37, R40 ;  /* 0x0000002503027c25 */ /* 0x000fe2000f8e0028 */
[----:B------:R-:W-:Y:S01]  /*5ca0*/  USEL UR9, UR6, 0x80, UP1 ;  /* 0x0000008006097887 */ /* 0x000fe20008800000 */
[----:B------:R1:W4:Y:S01]  /*5cb0*/  LDS.128 R24, [R0+0xb000] ;  /* 0x00b0000000187984 */ /* 0x0003220000000c00 */
[----:B------:R-:W-:Y:S01]  /*5cc0*/  USHF.R.S32.HI UR6, URZ, 0x1f, UR39 ;  /* 0x0000001f3f067899 */ /* 0x000fe20008011427 */
[----:B------:R-:W-:Y:S01]  /*5cd0*/  IMAD.U32 R45, RZ, RZ, UR36 ;  /* 0x00000024ff2d7e24 */ /* 0x000fe2000f8e00ff */
[----:B------:R-:W-:Y:S01]  /*5ce0*/  USEL UR39, UR39, URZ, !UP0 ;  /* 0x0000003f27277287 */ /* 0x000fe2000c000000 */
[----:B------:R1:W1:Y:S01]  /*5cf0*/  LDS.128 R12, [R0+0x1000] ;  /* 0x00100000000c7984 */ /* 0x0002620000000c00 */
[----:B------:R-:W-:Y:S01]  /*5d00*/  USEL UR8, UR6, URZ, !UP0 ;  /* 0x0000003f06087287 */ /* 0x000fe2000c000000 */
[----:B------:R-:W-:Y:S01]  /*5d10*/  VIADD R29, R3, UR7 ;  /* 0x00000007031d7c36 */ /* 0x000fe20008000000 */
[----:B------:R-:W-:Y:S01]  /*5d20*/  ISETP.GE.AND P0, PT, R28, UR9, PT ;  /* 0x000000091c007c0c */ /* 0x000fe2000bf06270 */
[----:B------:R1:W1:Y:S01]  /*5d30*/  LDS.128 R8, [R0+0x3000] ;  /* 0x0030000000087984 */ /* 0x0002620000000c00 */
[----:B------:R-:W-:Y:S01]  /*5d40*/  IMAD.MOV.U32 R28, RZ, RZ, R2 ;  /* 0x000000ffff1c7224 */ /* 0x000fe200078e0002 */
[----:B------:R-:W-:Y:S01]  /*5d50*/  ULDC.64 UR6, c[0x0][0x858] ;  /* 0x0002160000067ab9 */ /* 0x000fe20000000a00 */
[C---:B------:R-:W-:Y:S01]  /*5d60*/  ISETP.GE.AND P1, PT, R30.reuse, UR9, PT ;  /* 0x000000091e007c0c */ /* 0x040fe2000bf26270 */
[----:B------:R1:W1:Y:S01]  /*5d70*/  LDS.128 R4, [R0+0x5000] ;  /* 0x0050000000047984 */ /* 0x0002620000000c00 */
[----:B------:R-:W-:Y:S01]  /*5d80*/  IADD3 R2, P2, R30, UR4, RZ ;  /* 0x000000041e027c10 */ /* 0x000fe2000ff5e0ff */
[----:B------:R-:W-:-:S02]  /*5d90*/  UIMAD UR4, UR8, UR6, URZ ;  /* 0x00000006080472a4 */ /* 0x000fc4000f8e023f */
[----:B------:R-:W-:Y:S01]  /*5da0*/  IMAD.U32 R47, RZ, RZ, UR6 ;  /* 0x00000006ff2f7e24 */ /* 0x000fe2000f8e00ff */
[----:B------:R-:W-:Y:S01]  /*5db0*/  BSSY B0, `(.L_x_2703) ;  /* 0x000001c000007945 */ /* 0x000fe20003800000 */
[----:B------:R-:W-:Y:S01]  /*5dc0*/  LEA.HI.X.SX32 R3, R30, UR5, 0x1, P2 ;  /* 0x000000051e037c11 */ /* 0x000fe200090f0eff */
[----:B------:R-:W-:Y:S02]  /*5dd0*/  UIMAD UR4, UR39, UR7, UR4 ;  /* 0x00000007270472a4 */ /* 0x000fe4000f8e0204 */
[----:B------:R-:W-:-:S04]  /*5de0*/  IMAD.WIDE.U32 R46, R47, UR39, R28 ;  /* 0x000000272f2e7c25 */ /* 0x000fc8000f8e001c */
[----:B------:R-:W-:-:S04]  /*5df0*/  IMAD.WIDE R44, R45, 0x80, R2 ;  /* 0x000000802d2c7825 */ /* 0x000fc800078e0202 */
[----:B------:R-:W-:Y:S02]  /*5e00*/  VIADD R43, R47, UR4 ;  /* 0x000000042f2b7c36 */ /* 0x000fe40008000000 */
[----:B------:R-:W-:Y:S01]  /*5e10*/  VIADD R50, R40, 0x20 ;  /* 0x0000002028327836 */ /* 0x000fe20000000000 */
[----:B--2---:R-:W-:Y:S06]  /*5e20*/  @P1 BRA `(.L_x_2704) ;  /* 0x0000000000501947 */ /* 0x004fec0003800000 */
[----:B------:R-:W-:Y:S01]  /*5e30*/  ULDC UR4, c[0x0][0x83c] ;  /* 0x00020f0000047ab9 */ /* 0x000fe20000000800 */
[----:B------:R-:W2:Y:S01]  /*5e40*/  LDS.128 R28, [R0+0x8000] ;  /* 0x00800000001c7984 */ /* 0x000ea20000000c00 */
[C---:B------:R-:W-:Y:S01]  /*5e50*/  ISETP.GE.AND P2, PT, R40.reuse, UR4, PT ;  /* 0x0000000428007c0c */ /* 0x040fe2000bf46270 */
[----:B------:R-:W-:Y:S01]  /*5e60*/  ULDC.64 UR6, c[0x0][0x848] ;  /* 0x0002120000067ab9 */ /* 0x000fe20000000a00 */
[----:B------:R-:W-:Y:S01]  /*5e70*/  VIADD R48, R40, 0x40 ;  /* 0x0000004028307836 */ /* 0x000fe20000000000 */
[----:B------:R-:W5:Y:S01]  /*5e80*/  LDS.128 R32, [R0+0xa000] ;  /* 0x00a0000000207984 */ /* 0x000f620000000c00 */
[----:B------:R-:W-:Y:S01]  /*5e90*/  IMAD R49, R45, UR6, RZ ;  /* 0x000000062d317c24 */ /* 0x000fe2000f8e02ff */
[----:B------:R-:W-:Y:S01]  /*5ea0*/  ISETP.GE.AND P3, PT, R50, UR4, PT ;  /* 0x0000000432007c0c */ /* 0x000fe2000bf66270 */
[----:B------:R-:W-:Y:S01]  /*5eb0*/  IMAD.MOV.U32 R42, RZ, RZ, R46 ;  /* 0x000000ffff2a7224 */ /* 0x000fe200078e002e */
[----:B------:R-:W-:Y:S01]  /*5ec0*/  ISETP.GE.AND P4, PT, R48, UR4, PT ;  /* 0x0000000430007c0c */ /* 0x000fe2000bf86270 */
[----:B------:R-:W-:-:S02]  /*5ed0*/  IMAD R49, R44, UR7, R49 ;  /* 0x000000072c317c24 */ /* 0x000fc4000f8e0231 */
[----:B------:R-:W-:Y:S01]  /*5ee0*/  IMAD.WIDE.U32 R2, R44, UR6, R42 ;  /* 0x000000062c027c25 */ /* 0x000fe2000f8e002a */
[----:B------:R-:W-:Y:S02]  /*5ef0*/  ULDC.64 UR6, c[0x0][0x830] ;  /* 0x00020c0000067ab9 */ /* 0x000fe40000000a00 */
[----:B------:R-:W3:Y:S01]  /*5f00*/  @!P2 LDS.128 R36, [R0+0x6000] ;  /* 0x006000000024a984 */ /* 0x000ee20000000c00 */
[----:B------:R-:W-:Y:S01]  /*5f10*/  IMAD.IADD R3, R3, 0x1, R49 ;  /* 0x0000000103037824 */ /* 0x000fe200078e0231 */
[----:B------:R-:W-:-:S04]  /*5f20*/  LEA R48, P5, R2, UR6, 0x1 ;  /* 0x0000000602307c11 */ /* 0x000fc8000f8a08ff */
[----:B------:R-:W-:-:S05]  /*5f30*/  LEA.HI.X R49, R2, UR7, R3, 0x1, P5 ;  /* 0x0000000702317c11 */ /* 0x000fca000a8f0c03 */
[----:B--2---:R2:W-:Y:S04]  /*5f40*/  @!P3 STG.E.128 desc[UR46][R48.64+0x40], R28 ;  /* 0x0000401c3000b986 */ /* 0x0045e8000c101d2e */
[----:B-----5:R2:W-:Y:S04]  /*5f50*/  @!P4 STG.E.128 desc[UR46][R48.64+0x80], R32 ;  /* 0x000080203000c986 */ /* 0x0205e8000c101d2e */
[----:B---3--:R2:W-:Y:S02]  /*5f60*/  @!P2 STG.E.128 desc[UR46][R48.64], R36 ;  /* 0x000000243000a986 */ /* 0x0085e4000c101d2e */
.L_x_2704:
[----:B------:R-:W-:Y:S05]  /*5f70*/  BSYNC B0 ;  /* 0x0000000000007941 */ /* 0x000fea0003800000 */
.L_x_2703:
[----:B------:R-:W-:Y:S04]  /*5f80*/  BSSY B0, `(.L_x_2705) ;  /* 0x0000016000007945 */ /* 0x000fe80003800000 */
[----:B------:R-:W-:Y:S05]  /*5f90*/  @P0 BRA `(.L_x_2706) ;  /* 0x0000000000500947 */ /* 0x000fea0003800000 */
[----:B--2---:R-:W-:Y:S01]  /*5fa0*/  IADD3 R29, P2, R44, 0x40, RZ ;  /* 0x000000402c1d7810 */ /* 0x004fe20007f5e0ff */
[----:B------:R-:W-:Y:S01]  /*5fb0*/  ULDC.64 UR6, c[0x0][0x848] ;  /* 0x0002120000067ab9 */ /* 0x000fe20000000a00 */
[----:B------:R-:W-:Y:S01]  /*5fc0*/  IMAD.MOV.U32 R3, RZ, RZ, R43 ;  /* 0x000000ffff037224 */ /* 0x000fe200078e002b */
[----:B------:R-:W-:Y:S01]  /*5fd0*/  ULDC UR4, c[0x0][0x83c] ;  /* 0x00020f0000047ab9 */ /* 0x000fe20000000800 */
[C---:B------:R-:W-:Y:S01]  /*5fe0*/  VIADD R30, R40.reuse, 0x40 ;  /* 0x00000040281e7836 */ /* 0x040fe20000000000 */
[----:B------:R-:W-:Y:S01]  /*5ff0*/  ISETP.GE.AND P3, PT, R40, UR4, PT ;  /* 0x0000000428007c0c */ /* 0x000fe2000bf66270 */
[----:B------:R-:W-:Y:S01]  /*6000*/  IMAD.X R2, RZ, RZ, R45, P2 ;  /* 0x000000ffff027224 */ /* 0x000fe200010e062d */
[----:B------:R-:W-:Y:S02]  /*6010*/  ISETP.GE.AND P4, PT, R50, UR4, PT ;  /* 0x0000000432007c0c */ /* 0x000fe4000bf86270 */
[----:B------:R-:W-:Y:S01]  /*6020*/  ISETP.GE.AND P5, PT, R30, UR4, PT ;  /* 0x000000041e007c0c */ /* 0x000fe2000bfa6270 */
[----:B------:R-:W-:-:S02]  /*6030*/  IMAD R28, R2, UR6, RZ ;  /* 0x00000006021c7c24 */ /* 0x000fc4000f8e02ff */
[----:B------:R-:W-:-:S04]  /*6040*/  IMAD.MOV.U32 R2, RZ, RZ, R46 ;  /* 0x000000ffff027224 */ /* 0x000fc800078e002e */
[----:B------:R-:W-:-:S04]  /*6050*/  IMAD.WIDE.U32 R2, R29, UR6, R2 ;  /* 0x000000061d027c25 */ /* 0x000fc8000f8e0002 */
[----:B------:R-:W-:Y:S01]  /*6060*/  IMAD R29, R29, UR7, R28 ;  /* 0x000000071d1d7c24 */ /* 0x000fe2000f8e021c */
[----:B------:R-:W-:Y:S02]  /*6070*/  ULDC.64 UR6, c[0x0][0x830] ;  /* 0x00020c0000067ab9 */ /* 0x000fe40000000a00 */
[----:B------:R-:W-:Y:S01]  /*6080*/  LEA R28, P2, R2, UR6, 0x1 ;  /* 0x00000006021c7c11 */ /* 0x000fe2000f8408ff */
[----:B------:R-:W-:-:S05]  /*6090*/  IMAD.IADD R3, R3, 0x1, R29 ;  /* 0x0000000103037824 */ /* 0x000fca00078e021d */
[----:B------:R-:W-:-:S05]  /*60a0*/  LEA.HI.X R29, R2, UR7, R3, 0x1, P2 ;  /* 0x00000007021d7c11 */ /* 0x000fca00090f0c03 */
[----:B------:R2:W-:Y:S04]  /*60b0*/  @!P3 STG.E.128 desc[UR46][R28.64], R16 ;  /* 0x000000101c00b986 */ /* 0x0005e8000c101d2e */
[----:B---3--:R2:W-:Y:S04]  /*60c0*/  @!P4 STG.E.128 desc[UR46][R28.64+0x40], R20 ;  /* 0x000040141c00c986 */ /* 0x0085e8000c101d2e */
[----:B----4-:R2:W-:Y:S02]  /*60d0*/  @!P5 STG.E.128 desc[UR46][R28.64+0x80], R24 ;  /* 0x000080181c00d986 */ /* 0x0105e4000c101d2e */
.L_x_2706:
[----:B------:R-:W-:Y:S05]  /*60e0*/  BSYNC B0 ;  /* 0x0000000000007941 */ /* 0x000fea0003800000 */
.L_x_2705:
[----:B--2---:R2:W1:Y:S01]  /*60f0*/  LDS.128 R16, [R0] ;  /* 0x0000000000107984 */ /* 0x0044620000000c00 */
[----:B------:R-:W-:Y:S01]  /*6100*/  ULDC.64 UR4, c[0x0][0x820] ;  /* 0x0002080000047ab9 */ /* 0x000fe20000000a00 */
[----:B------:R-:W-:Y:S01]  /*6110*/  ULDC.64 UR6, c[0x0][0x828] ;  /* 0x00020a0000067ab9 */ /* 0x000fe20000000a00 */
[----:B------:R-:W-:Y:S01]  /*6120*/  UIMAD UR40, UR40, UR4, URZ ;  /* 0x00000004282872a4 */ /* 0x000fe2000f8e023f */
[----:B---3--:R2:W3:Y:S01]  /*6130*/  LDS.128 R20, [R0+0x2000] ;  /* 0x0020000000147984 */ /* 0x0084e20000000c00 */
[----:B------:R-:W-:Y:S01]  /*6140*/  IMAD.U32 R3, RZ, RZ, UR4 ;  /* 0x00000004ff037e24 */ /* 0x000fe2000f8e00ff */
[----:B------:R-:W-:Y:S02]  /*6150*/  UIMAD UR4, UR8, UR6, URZ ;  /* 0x00000006080472a4 */ /* 0x000fe4000f8e023f */
[----:B------:R-:W-:Y:S01]  /*6160*/  IMAD.U32 R31, RZ, RZ, UR6 ;  /* 0x00000006ff1f7e24 */ /* 0x000fe2000f8e00ff */
[----:B----4-:R2:W4:Y:S01]  /*6170*/  LDS.128 R24, [R0+0x4000] ;  /* 0x0040000000187984 */ /* 0x0105220000000c00 */
[----:B------:R-:W-:-:S02]  /*6180*/  UIMAD UR40, UR37, UR5, UR40 ;  /* 0x00000005252872a4 */ /* 0x000fc4000f8e0228 */
[----:B------:R-:W-:Y:S01]  /*6190*/  IMAD.WIDE.U32 R2, R3, UR37, R40 ;  /* 0x0000002503027c25 */ /* 0x000fe2000f8e0028 */
[----:B------:R-:W-:Y:S01]  /*61a0*/  UIMAD UR4, UR39, UR7, UR4 ;  /* 0x00000007270472a4 */ /* 0x000fe2000f8e0204 */
[----:B------:R-:W-:Y:S02]  /*61b0*/  BSSY B0, `(.L_x_2707) ;  /* 0x0000016000007945 */ /* 0x000fe40003800000 */
[----:B------:R-:W-:Y:S02]  /*61c0*/  VIADD R3, R3, UR40 ;  /* 0x0000002803037c36 */ /* 0x000fe40008000000 */
[----:B------:R-:W-:-:S04]  /*61d0*/  IMAD.WIDE.U32 R30, R31, UR39, R2 ;  /* 0x000000271f1e7c25 */ /* 0x000fc8000f8e0002 */
[----:B------:R-:W-:Y:S01]  /*61e0*/  VIADD R29, R31, UR4 ;  /* 0x000000041f1d7c36 */ /* 0x000fe20008000000 */
[----:B--2---:R-:W-:Y:S06]  /*61f0*/  @P1 BRA `(.L_x_2708) ;  /* 0x0000000000441947 */ /* 0x004fec0003800000 */
[----:B------:R-:W-:Y:S01]  /*6200*/  ULDC.64 UR6, c[0x0][0x818] ;  /* 0x0002060000067ab9 */ /* 0x000fe20000000a00 */
[C---:B-1----:R-:W-:Y:S01]  /*6210*/  VIADD R0, R40.reuse, 0x40 ;  /* 0x0000004028007836 */ /* 0x042fe20000000000 */
        /* <DEDUP_REMOVED lines=12> */
[----:B------:R2:W-:Y:S04]  /*62e0*/  @!P1 STG.E.128 desc[UR46][R32.64], R16 ;  /* 0x0000001020009986 */ /* 0x0005e8000c101d2e */
[----:B---3--:R2:W-:Y:S04]  /*62f0*/  @!P2 STG.E.128 desc[UR46][R32.64+0x40], R20 ;  /* 0x000040142000a986 */ /* 0x0085e8000c101d2e */
[----:B----4-:R2:W-:Y:S02]  /*6300*/  @!P3 STG.E.128 desc[UR46][R32.64+0x80], R24 ;  /* 0x000080182000b986 */ /* 0x0105e4000c101d2e */
.L_x_2708:
[----:B------:R-:W-:Y:S05]  /*6310*/  BSYNC B0 ;  /* 0x0000000000007941 */ /* 0x000fea0003800000 */
.L_x_2707:
[----:B------:R-:W-:Y:S05]  /*6320*/  @P0 BRA `(.L_x_2676) ;  /* 0x0000004c00d00947 */ /* 0x000fea0003800000 */
[----:B-12---:R-:W-:Y:S01]  /*6330*/  IADD3 R17, P0, R44, 0x40, RZ ;  /* 0x000000402c117810 */ /* 0x006fe20007f1e0ff */
        /* <DEDUP_REMOVED lines=17> */
[----:B------:R1:W-:Y:S06]  /*6450*/  @!P2 STG.E.128 desc[UR46][R16.64+0x40], R8 ;  /* 0x000040081000a986 */ /* 0x0003ec000c101d2e */
[----:B------:R-:W-:Y:S05]  /*6460*/  @P0 BRA `(.L_x_2676) ;  /* 0x0000004c00800947 */ /* 0x000fea0003800000 */
[----:B------:R2:W-:Y:S01]  /*6470*/  STG.E.128 desc[UR46][R16.64+0x80], R4 ;  /* 0x0000800410007986 */ /* 0x0005e2000c101d2e */
[----:B------:R-:W-:Y:S05]  /*6480*/  BRA `(.L_x_2676) ;  /* 0x0000004c00787947 */ /* 0x000fea0003800000 */
.L_x_2701:
[----:B------:R-:W-:Y:S01]  /*6490*/  ULDC.64 UR4, c[0x0][0x870] ;  /* 0x00021c0000047ab9 */ /* 0x000fe20000000a00 */
[----:B------:R-:W-:Y:S01]  /*64a0*/  ULDC.64 UR6, c[0x0][0x878] ;  /* 0x00021e0000067ab9 */ /* 0x000fe20000000a00 */
[----:B------:R-:W-:Y:S02]  /*64b0*/  UISETP.NE.U32.AND UP0, UPT, UR4, URZ, UPT ;  /* 0x0000003f0400728c */ /* 0x000fe4000bf05070 */
[----:B------:R-:W-:Y:S02]  /*64c0*/  UISETP.NE.U32.AND UP1, UPT, UR6, URZ, UPT ;  /* 0x0000003f0600728c */ /* 0x000fe4000bf25070 */
[----:B------:R-:W-:Y:S02]  /*64d0*/  UISETP.NE.AND.EX UP0, UPT, UR5, URZ, UPT, UP0 ;  /* 0x0000003f0500728c */ /* 0x000fe4000bf05300 */
[----:B------:R-:W-:Y:S01]  /*64e0*/  UISETP.NE.AND.EX UP1, UPT, UR7, URZ, UPT, UP1 ;  /* 0x0000003f0700728c */ /* 0x000fe2000bf25310 */
[----:B------:R-:W-:-:S03]  /*64f0*/  ULDC.64 UR4, c[0x0][0x870] ;  /* 0x00021c0000047ab9 */ /* 0x000fc60000000a00 */
[----:B------:R-:W-:Y:S01]  /*6500*/  PLOP3.LUT P0, PT, PT, PT, UP0, 0x80, 0x0 ;  /* 0x000000000000781c */ /* 0x000fe20003f0f008 */
[----:B------:R-:W-:-:S06]  /*6510*/  UIMAD.WIDE UR4, UR39, 0x4, UR4 ;  /* 0x00000004270478a5 */ /* 0x000fcc000f8e0204 */
[----:B------:R-:W-:Y:S02]  /*6520*/  IMAD.U32 R2, RZ, RZ, UR4 ;  /* 0x00000004ff027e24 */ /* 0x000fe4000f8e00ff */
[----:B------:R-:W-:Y:S01]  /*6530*/  IMAD.U32 R3, RZ, RZ, UR5 ;  /* 0x00000005ff037e24 */ /* 0x000fe2000f8e00ff */
[----:B------:R-:W-:-:S04]  /*6540*/  @UP1 ULDC.64 UR4, c[0x0][0x878] ;  /* 0x00021e0000041ab9 */ /* 0x000fc80000000a00 */
[----:B------:R-:W2:Y:S01]  /*6550*/  @P0 LDG.E R6, desc[UR46][R2.64] ;  /* 0x0000002e02060981 */ /* 0x000ea2000c1e1900 */
[----:B------:R-:W-:Y:S01]  /*6560*/  PLOP3.LUT P1, PT, PT, PT, UP1, 0x80, 0x0 ;  /* 0x000000000000781c */ /* 0x000fe20003f2f018 */
[----:B------:R-:W-:-:S06]  /*6570*/  @UP1 UIMAD.WIDE UR4, UR39, 0x4, UR4 ;  /* 0x00000004270418a5 */ /* 0x000fcc000f8e0204 */
[----:B-1----:R-:W-:Y:S02]  /*6580*/  IMAD.U32 R4, RZ, RZ, UR4 ;  /* 0x00000004ff047e24 */ /* 0x002fe4000f8e00ff */
[----:B------:R-:W-:-:S05]  /*6590*/  IMAD.U32 R5, RZ, RZ, UR5 ;  /* 0x00000005ff057e24 */ /* 0x000fca000f8e00ff */
[----:B------:R-:W3:Y:S01]  /*65a0*/  @P1 LDG.E R4, desc[UR46][R4.64] ;  /* 0x0000002e04041981 */ /* 0x000ee2000c1e1900 */
[----:B------:R-:W-:Y:S01]  /*65b0*/  ULDC UR6, c[0x0][0x808] ;  /* 0x0002020000067ab9 */ /* 0x000fe20000000800 */
[----:B------:R-:W-:Y:S01]  /*65c0*/  UMOV UR4, URZ ;  /* 0x0000003f00047c82 */ /* 0x000fe20008000000 */
[----:B------:R-:W-:Y:S01]  /*65d0*/  UMOV UR5, URZ ;  /* 0x0000003f00057c82 */ /* 0x000fe20008000000 */
[----:B------:R-:W1:Y:S02]  /*65e0*/  S2R R0, SR_TID.X ;  /* 0x0000000000007919 */ /* 0x000e640000002100 */
[----:B-1----:R-:W-:-:S05]  /*65f0*/  VIADD R0, R0, 0xffffff80 ;  /* 0xffffff8000007836 */ /* 0x002fca0000000000 */
[----:B------:R-:W-:-:S04]  /*6600*/  SHF.R.S32.HI R7, RZ, 0x1f, R0 ;  /* 0x0000001fff077819 */ /* 0x000fc80000011400 */
[----:B------:R-:W-:-:S04]  /*6610*/  LEA.HI R7, R7, R0, RZ, 0x2 ;  /* 0x0000000007077211 */ /* 0x000fc800078f10ff */
[----:B------:R-:W-:Y:S02]  /*6620*/  LOP3.LUT R9, R7, 0x1ffffffc, RZ, 0xc0, !PT ;  /* 0x1ffffffc07097812 */ /* 0x000fe400078ec0ff */
[----:B------:R-:W-:-:S03]  /*6630*/  SHF.R.S32.HI R7, RZ, 0x2, R7 ;  /* 0x00000002ff077819 */ /* 0x000fc60000011407 */
[----:B------:R-:W-:-:S04]  /*6640*/  IMAD.IADD R9, R0, 0x1, -R9 ;  /* 0x0000000100097824 */ /* 0x000fc800078e0a09 */
[----:B------:R-:W-:Y:S01]  /*6650*/  IMAD.SHL.U32 R10, R9, 0x8, RZ ;  /* 0x00000008090a7824 */ /* 0x000fe200078e00ff */
[----:B--2---:R-:W-:-:S13]  /*6660*/  @P0 R2UR UR7, R6 ;  /* 0x00000000060702ca */ /* 0x004fda00000e0000 */
[----:B------:R-:W-:Y:S01]  /*6670*/  @UP0 USHF.R.S32.HI UR8, URZ, 0x1f, UR7 ;  /* 0x0000001f3f080899 */ /* 0x000fe20008011407 */
[----:B---3--:R-:W-:Y:S01]  /*6680*/  @P1 R2UR UR6, R4 ;  /* 0x00000000040612ca */ /* 0x008fe200000e0000 */
[----:B------:R-:W-:-:S05]  /*6690*/  @UP0 UMOV UR4, UR7 ;  /* 0x0000000700040c82 */ /* 0x000fca0008000000 */
[----:B------:R-:W-:Y:S01]  /*66a0*/  @UP0 UMOV UR5, UR8 ;  /* 0x0000000800050c82 */ /* 0x000fe20008000000 */
[----:B------:R-:W-:Y:S08]  /*66b0*/  @P1 BRA `(.L_x_2709) ;  /* 0x0000000000181947 */ /* 0x000ff00003800000 */
[----:B------:R-:W-:Y:S05]  /*66c0*/  @!P0 BRA `(.L_x_2709) ;  /* 0x0000000000148947 */ /* 0x000fea0003800000 */
[----:B------:R-:W2:Y:S04]  /*66d0*/  LDG.E R4, desc[UR46][R2.64] ;  /* 0x0000002e02047981 */ /* 0x000ea8000c1e1900 */
[----:B------:R-:W3:Y:S01]  /*66e0*/  LDG.E R0, desc[UR46][R2.64+0x4] ;  /* 0x0000042e02007981 */ /* 0x000ee2000c1e1900 */
[----:B--2---:R-:W-:Y:S02]  /*66f0*/  R2UR UR7, R4 ;  /* 0x00000000040772ca */ /* 0x004fe400000e0000 */
[----:B---3--:R-:W-:-:S13]  /*6700*/  R2UR UR6, R0 ;  /* 0x00000000000672ca */ /* 0x008fda00000e0000 */
[----:B------:R-:W-:-:S12]  /*6710*/  UIADD3 UR6, -UR7, UR6, URZ ;  /* 0x0000000607067290 */ /* 0x000fd8000fffe13f */
.L_x_2709:
[----:B------:R-:W-:Y:S01]  /*6720*/  ULDC.64 UR8, c[0x0][0x820] ;  /* 0x0002080000087ab9 */ /* 0x000fe20000000a00 */
[----:B------:R-:W-:Y:S01]  /*6730*/  UIMAD UR6, UR36, -0x80, UR6 ;  /* 0xffffff80240678a4 */ /* 0x000fe2000f8e0206 */
[----:B------:R-:W-:Y:S01]  /*6740*/  IMAD.U32 R5, RZ, RZ, UR8 ;  /* 0x00000008ff057e24 */ /* 0x000fe2000f8e00ff */
[----:B------:R-:W-:Y:S01]  /*6750*/  UIMAD UR7, UR40, UR8, URZ ;  /* 0x00000008280772a4 */ /* 0x000fe2000f8e023f */
[--C-:B------:R-:W-:Y:S01]  /*6760*/  SHF.R.S32.HI R11, RZ, 0x1f, R10.reuse ;  /* 0x0000001fff0b7819 */ /* 0x100fe2000001140a */
[----:B------:R-:W-:Y:S01]  /*6770*/  ULDC.64 UR10, c[0x0][0x828] ;  /* 0x00020a00000a7ab9 */ /* 0x000fe20000000a00 */
[C---:B------:R-:W-:Y:S01]  /*6780*/  IADD3 R2, P2, R7.reuse, UR4, RZ ;  /* 0x0000000407027c10 */ /* 0x040fe2000ff5e0ff */
[----:B------:R-:W-:Y:S01]  /*6790*/  UIMAD UR8, UR37, UR9, UR7 ;  /* 0x00000009250872a4 */ /* 0x000fe2000f8e0207 */
[----:B------:R-:W-:Y:S01]  /*67a0*/  ISETP.GE.AND P1, PT, R7, UR6, PT ;  /* 0x0000000607007c0c */ /* 0x000fe2000bf26270 */
[----:B------:R-:W-:Y:S01]  /*67b0*/  USHF.R.S32.HI UR7, URZ, 0x1f, UR39 ;  /* 0x0000001f3f077899 */ /* 0x000fe20008011427 */
[----:B------:R-:W-:Y:S01]  /*67c0*/  IMAD.WIDE.U32 R4, R5, UR37, R10 ;  /* 0x0000002505047c25 */ /* 0x000fe2000f8e000a */
[----:B------:R-:W-:Y:S01]  /*67d0*/  USEL UR39, UR39, URZ, !UP0 ;  /* 0x0000003f27277287 */ /* 0x000fe2000c000000 */
[----:B------:R-:W-:Y:S01]  /*67e0*/  LEA.HI.X.SX32 R3, R7, UR5, 0x1, P2 ;  /* 0x0000000507037c11 */ /* 0x000fe200090f0eff */
[----:B------:R-:W-:Y:S01]  /*67f0*/  USEL UR7, UR7, URZ, !UP0 ;  /* 0x0000003f07077287 */ /* 0x000fe2000c000000 */
[----:B------:R-:W-:Y:S01]  /*6800*/  VIADD R5, R5, UR8 ;  /* 0x0000000805057c36 */ /* 0x000fe20008000000 */
[----:B------:R-:W-:Y:S01]  /*6810*/  BSSY B0, `(.L_x_2710) ;  /* 0x000001d000007945 */ /* 0x000fe20003800000 */
[----:B------:R-:W-:Y:S01]  /*6820*/  IMAD.U32 R9, RZ, RZ, UR10 ;  /* 0x0000000aff097e24 */ /* 0x000fe2000f8e00ff */
[----:B------:R-:W-:Y:S01]  /*6830*/  UIMAD UR4, UR7, UR10, URZ ;  /* 0x0000000a070472a4 */ /* 0x000fe2000f8e023f */
[----:B------:R-:W-:-:S02]  /*6840*/  VIADD R0, R7, 0x40 ;  /* 0x0000004007007836 */ /* 0x000fc40000000000 */
[----:B------:R-:W-:Y:S01]  /*6850*/  IMAD.WIDE.U32 R8, R9, UR39, R4 ;  /* 0x0000002709087c25 */ /* 0x000fe2000f8e0004 */
[----:B------:R-:W-:Y:S02]  /*6860*/  UIMAD UR4, UR39, UR11, UR4 ;  /* 0x0000000b270472a4 */ /* 0x000fe4000f8e0204 */
[----:B------:R-:W-:Y:S01]  /*6870*/  ISETP.GE.AND P0, PT, R0, UR6, PT ;  /* 0x0000000600007c0c */ /* 0x000fe2000bf06270 */
[----:B------:R-:W-:Y:S02]  /*6880*/  IMAD.U32 R7, RZ, RZ, UR36 ;  /* 0x00000024ff077e24 */ /* 0x000fe4000f8e00ff */
[----:B------:R-:W-:Y:S02]  /*6890*/  VIADD R14, R10, 0x20 ;  /* 0x000000200a0e7836 */ /* 0x000fe40000000000 */
[----:B------:R-:W-:Y:S02]  /*68a0*/  VIADD R5, R9, UR4 ;  /* 0x0000000409057c36 */ /* 0x000fe40008000000 */
[----:B------:R-:W-:-:S04]  /*68b0*/  IMAD.WIDE R6, R7, 0x80, R2 ;  /* 0x0000008007067825 */ /* 0x000fc800078e0202 */
        /* <DEDUP_REMOVED lines=18> */
.L_x_2711:
[----:B------:R-:W-:Y:S05]  /*69e0*/  BSYNC B0 ;  /* 0x0000000000007941 */ /* 0x000fea0003800000 */
.L_x_2710:
        /* <DEDUP_REMOVED lines=21> */
.L_x_2713:
[----:B------:R-:W-:Y:S05]  /*6b40*/  BSYNC B0 ;  /* 0x0000000000007941 */ /* 0x000fea0003800000 */
.L_x_2712:
[----:B------:R-:W-:Y:S01]  /*6b50*/  ULDC.64 UR4, c[0x0][0x850] ;  /* 0x0002140000047ab9 */ /* 0x000fe20000000a00 */
[----:B------:R-:W-:Y:S01]  /*6b60*/  ULDC.64 UR8, c[0x0][0x858] ;  /* 0x0002160000087ab9 */ /* 0x000fe20000000a00 */
[----:B------:R-:W-:Y:S02]  /*6b70*/  UIMAD UR40, UR40, UR4, URZ ;  /* 0x00000004282872a4 */ /* 0x000fe4000f8e023f */
[----:B------:R-:W-:Y:S01]  /*6b80*/  IMAD.U32 R3, RZ, RZ, UR4 ;  /* 0x00000004ff037e24 */ /* 0x000fe2000f8e00ff */
[----:B------:R-:W-:Y:S02]  /*6b90*/  UIMAD UR4, UR7, UR8, URZ ;  /* 0x00000008070472a4 */ /* 0x000fe4000f8e023f */
[----:B------:R-:W-:Y:S01]  /*6ba0*/  IMAD.U32 R9, RZ, RZ, UR8 ;  /* 0x00000008ff097e24 */ /* 0x000fe2000f8e00ff */
[----:B------:R-:W-:Y:S02]  /*6bb0*/  UIMAD UR40, UR37, UR5, UR40 ;  /* 0x00000005252872a4 */ /* 0x000fe4000f8e0228 */
[----:B------:R-:W-:Y:S01]  /*6bc0*/  IMAD.WIDE.U32 R2, R3, UR37, R10 ;  /* 0x0000002503027c25 */ /* 0x000fe2000f8e000a */
[----:B------:R-:W-:Y:S01]  /*6bd0*/  UIMAD UR4, UR39, UR9, UR4 ;  /* 0x00000009270472a4 */ /* 0x000fe2000f8e0204 */
[----:B------:R-:W-:Y:S02]  /*6be0*/  BSSY B0, `(.L_x_2714) ;  /* 0x0000015000007945 */ /* 0x000fe40003800000 */
[----:B------:R-:W-:-:S02]  /*6bf0*/  VIADD R3, R3, UR40 ;  /* 0x0000002803037c36 */ /* 0x000fc40008000000 */
[----:B------:R-:W-:-:S04]  /*6c00*/  IMAD.WIDE.U32 R8, R9, UR39, R2 ;  /* 0x0000002709087c25 */ /* 0x000fc8000f8e0002 */
[----:B--2---:R-:W-:Y:S01]  /*6c10*/  VIADD R5, R9, UR4 ;  /* 0x0000000409057c36 */ /* 0x004fe20008000000 */
[----:B------:R-:W-:Y:S06]  /*6c20*/  @P1 BRA `(.L_x_2715) ;  /* 0x0000000000401947 */ /* 0x000fec0003800000 */
[----:B------:R-:W-:Y:S01]  /*6c30*/  ULDC.64 UR6, c[0x0][0x848] ;  /* 0x0002120000067ab9 */ /* 0x000fe20000000a00 */
[----:B------:R-:W-:Y:S01]  /*6c40*/  IMAD.MOV.U32 R4, RZ, RZ, R8 ;  /* 0x000000ffff047224 */ /* 0x000fe200078e0008 */
[----:B------:R-:W-:Y:S01]  /*6c50*/  ULDC UR4, c[0x0][0x83c] ;  /* 0x00020f0000047ab9 */ /* 0x000fe20000000800 */
[----:B-1----:R-:W-:Y:S01]  /*6c60*/  IMAD R13, R7, UR6, RZ ;  /* 0x00000006070d7c24 */ /* 0x002fe2000f8e02ff */
        /* <DEDUP_REMOVED lines=12> */
.L_x_2715:
[----:B------:R-:W-:Y:S05]  /*6d30*/  BSYNC B0 ;  /* 0x0000000000007941 */ /* 0x000fea0003800000 */
.L_x_2714:
        /* <DEDUP_REMOVED lines=22> */
.L_x_2669:
        /* <DEDUP_REMOVED lines=29> */
.L_x_2717:
[----:B------:R-:W-:Y:S01]  /*7070*/  ULDC UR9, c[0x0][0x8c4] ;  /* 0x0002310000097ab9 */ /* 0x000fe20000000800 */
[----:B------:R-:W-:Y:S01]  /*7080*/  UMOV UR7, UR8 ;  /* 0x0000000800077c82 */ /* 0x000fe20008000000 */
[----:B------:R-:W-:-:S11]  /*7090*/  UISETP.NE.AND UP0, UPT, UR9, 0x1, UPT ;  /* 0x000000010900788c */ /* 0x000fd6000bf05270 */
[----:B------:R-:W-:Y:S02]  /*70a0*/  @UP0 ULDC.64 UR10, c[0x0][0x8c8] ;  /* 0x00023200000a0ab9 */ /* 0x000fe40000000a00 */
[----:B------:R-:W-:-:S04]  /*70b0*/  UIMAD.WIDE.U32 UR4, UR8, UR10, URZ ;  /* 0x0000000a080472a5 */ /* 0x000fc8000f8e003f */
[----:B------:R-:W-:-:S04]  /*70c0*/  @UP0 USHF.R.U32.HI UR7, URZ, UR11, UR5 ;  /* 0x0000000b3f070299 */ /* 0x000fc80008011605 */
[----:B------:R-:W-:-:S12]  /*70d0*/  UIMAD UR4, UR7, UR9, URZ ;  /* 0x00000009070472a4 */ /* 0x000fd8000f8e023f */
.L_x_2718:
        /* <DEDUP_REMOVED lines=10> */
[----:B------:R-:W-:Y:S01]  /*7180*/  ULDC.64 UR4, c[0x0][0x8f8] ;  /* 0x00023e0000047ab9 */ /* 0x000fe20000000a00 */
[----:B------:R-:W-:Y:S01]  /*7190*/  UIADD3 UR6, -UR13, URZ, URZ ;  /* 0x0000003f0d067290 */ /* 0x000fe2000fffe13f */
[----:B------:R-:W-:-:S03]  /*71a0*/  ISETP.NE.U32.AND P0, PT, RZ, UR4, PT ;  /* 0x00000004ff007c0c */ /* 0x000fc6000bf05070 */
[----:B------:R-:W-:Y:S01]  /*71b0*/  UIMAD UR6, UR9, UR6, UR8 ;  /* 0x00000006090672a4 */ /* 0x000fe2000f8e0208 */
        /* <DEDUP_REMOVED lines=9> */
.L_x_2719:
        /* <DEDUP_REMOVED lines=11> */
[----:B------:R-:W-:Y:S01]  /*7300*/  R2UR UR4, R0 ;  /* 0x00000000000472ca */ /* 0x000fe200000e0000 */
[----:B------:R-:W-:-:S14]  /*7310*/  BRA `(.L_x_2720) ;  /* 0x0000000000047947 */ /* 0x000fdc0003800000 */
.L_x_2721:
[----:B------:R-:W-:-:S05]  /*7320*/  ULDC UR4, c[0x0][0x8ec] ;  /* 0x00023b0000047ab9 */ /* 0x000fca0000000800 */
.L_x_2720:
        /* <DEDUP_REMOVED lines=8> */
[----:B------:R-:W-:Y:S01]  /*73b0*/  ULDC.64 UR4, c[0x0][0x770] ;  /* 0x0001dc0000047ab9 */ /* 0x000fe20000000a00 */
[----:B------:R-:W-:Y:S01]  /*73c0*/  ULDC.64 UR14, c[0x0][0x788] ;  /* 0x0001e200000e7ab9 */ /* 0x000fe20000000a00 */
        /* <DEDUP_REMOVED lines=19> */
[----:B------:R-:W-:-:S11]  /*7500*/  USHF.R.S32.HI UR11, URZ, 0x1f, UR6 ;  /* 0x0000001f3f0b7899 */ /* 0x000fd60008011406 */
        /* <DEDUP_REMOVED lines=16> */
.L_x_2722:
        /* <DEDUP_REMOVED lines=13> */
.L_x_2723:
        /* <DEDUP_REMOVED lines=12> */
.L_x_2724:
[----:B------:R-:W-:Y:S01]  /*77a0*/  ULEA UR7, UR7, UR10, 0x7 ;  /* 0x0000000a07077291 */ /* 0x000fe2000f8e383f */
[----:B------:R-:W-:Y:S01]  /*77b0*/  ULDC UR9, c[0x0][0x74c] ;  /* 0x0001d30000097ab9 */ /* 0x000fe20000000800 */
[----:B------:R-:W-:Y:S02]  /*77c0*/  UIADD3 UR10, UR10, 0x3f, URZ ;  /* 0x0000003f0a0a7890 */ /* 0x000fe4000fffe03f */
[----:B------:R-:W-:-:S04]  /*77d0*/  UIADD3 UR7, UR7, -UR9, -UR8 ;  /* 0x8000000907077290 */ /* 0x000fc8000fffe808 */
        /* <DEDUP_REMOVED lines=11> */
[----:B------:R-:W-:Y:S01]  /*7890*/  ULDC.64 UR14, c[0x0][0x2d8] ;  /* 0x0000b600000e7ab9 */ /* 0x000fe20000000a00 */
[----:B------:R-:W-:Y:S01]  /*78a0*/  ULDC.64 UR28, c[0x0][0x2e0] ;  /* 0x0000b800001c7ab9 */ /* 0x000fe20000000a00 */
[----:B------:R-:W-:Y:S02]  /*78b0*/  UIMAD UR10, UR11, UR14, URZ ;  /* 0x0000000e0b0a72a4 */ /* 0x000fe4000f8e023f */
[----:B------:R-:W-:Y:S02]  /*78c0*/  UIMAD.WIDE.U32 UR8, UR6, UR14, URZ ;  /* 0x0000000e060872a5 */ /* 0x000fe4000f8e003f */
[----:B------:R-:W-:Y:S02]  /*78d0*/  UIMAD UR15, UR6, UR15, UR10 ;  /* 0x0000000f060f72a4 */ /* 0x000fe4000f8e020a */
[----:B------:R-:W-:Y:S02]  /*78e0*/  UIADD3 UR6, UR7, -UR12, URZ ;  /* 0x8000000c07067290 */ /* 0x000fe4000fffe03f */
[----:B------:R-:W-:-:S02]  /*78f0*/  USHF.R.S32.HI UR11, URZ, 0x1f, UR13 ;  /* 0x0000001f3f0b7899 */ /* 0x000fc4000801140d */
        /* <DEDUP_REMOVED lines=32> */
.L_x_2727:
[----:B------:R-:W-:Y:S05]  /*7b00*/  BSYNC B0 ;  /* 0x0000000000007941 */ /* 0x000fea0003800000 */
.L_x_2726:
        /* <DEDUP_REMOVED lines=19> */
.L_x_2729:
[----:B------:R-:W-:Y:S05]  /*7c40*/  BSYNC B0 ;  /* 0x0000000000007941 */ /* 0x000fea0003800000 */
.L_x_2728:
[----:B------:R-:W-:Y:S06]  /*7c50*/  BAR.ARV 0xa, 0xa0 ;  /* 0x0282800000007b1d */ /* 0x000fec0000002000 */
[----:B------:R-:W-:Y:S04]  /*7c60*/  BSSY B0, `(.L_x_2730) ;  /* 0x0000003000007945 */ /* 0x000fe80003800000 */
[----:B------:R-:W-:Y:S05]  /*7c70*/  @!P0 BRA `(.L_x_2731) ;  /* 0x0000000000048947 */ /* 0x000fea0003800000 */
[----:B------:R-:W-:-:S04]  /*7c80*/  DEPBAR.LE SB0, 0x0 ;  /* 0x000080000000791a */ /* 0x000fc80000000000 */
.L_x_2731:
[----:B------:R-:W-:Y:S05]  /*7c90*/  BSYNC B0 ;  /* 0x0000000000007941 */ /* 0x000fea0003800000 */
.L_x_2730:
[----:B------:R-:W-:Y:S06]  /*7ca0*/  BAR.ARV 0xb, 0xa0 ;  /* 0x02c2800000007b1d */ /* 0x000fec0000002000 */
[----:B------:R-:W-:Y:S01]  /*7cb0*/  UIADD3 UR18, UR12, 0x1, URZ ;  /* 0x000000010c127890 */ /* 0x000fe2000fffe03f */
[----:B------:R-:W-:Y:S11]  /*7cc0*/  BRA `(.L_x_2732) ;  /* 0x0000000000047947 */ /* 0x000ff60003800000 */
.L_x_2725:
[----:B------:R-:W-:-:S05]  /*7cd0*/  UMOV UR18, UR12 ;  /* 0x0000000c00127c82 */ /* 0x000fca0008000000 */
.L_x_2732:
        /* <DEDUP_REMOVED lines=22> */
.L_x_2745:
        /* <DEDUP_REMOVED lines=20> */
.L_x_2734:
[----:B------:R-:W-:Y:S05]  /*7f80*/  BSYNC B0 ;  /* 0x0000000000007941 */ /* 0x000fea0003800000 */
.L_x_2733:
        /* <DEDUP_REMOVED lines=13> */
.L_x_2736:
[----:B------:R-:W-:Y:S05]  /*8060*/  BSYNC B0 ;  /* 0x0000000000007941 */ /* 0x000fea0003800000 */
.L_x_2735:
[----:B------:R-:W-:Y:S06]  /*8070*/  BAR.ARV 0xa, 0xa0 ;  /* 0x0282800000007b1d */ /* 0x000fec0000002000 */
[----:B------:R-:W-:Y:S04]  /*8080*/  BSSY B0, `(.L_x_2737) ;  /* 0x0000003000007945 */ /* 0x000fe80003800000 */
[----:B------:R-:W-:Y:S05]  /*8090*/  @!P0 BRA `(.L_x_2738) ;  /* 0x0000000000048947 */ /* 0x000fea0003800000 */
[----:B------:R-:W-:-:S04]  /*80a0*/  DEPBAR.LE SB0, 0x0 ;  /* 0x000080000000791a */ /* 0x000fc80000000000 */
.L_x_2738:
[----:B------:R-:W-:Y:S05]  /*80b0*/  BSYNC B0 ;  /* 0x0000000000007941 */ /* 0x000fea0003800000 */
.L_x_2737:
        /* <DEDUP_REMOVED lines=13> */
.L_x_2740:
[----:B------:R-:W-:Y:S05]  /*8190*/  BSYNC B0 ;  /* 0x0000000000007941 */ /* 0x000fea0003800000 */
.L_x_2739:
        /* <DEDUP_REMOVED lines=13> */
.L_x_2742:
[----:B------:R-:W-:Y:S05]  /*8270*/  BSYNC B0 ;  /* 0x0000000000007941 */ /* 0x000fea0003800000 */
.L_x_2741:
[----:B------:R-:W-:Y:S01]  /*8280*/  UIADD3 UR18, UR18, 0x2, URZ ;  /* 0x0000000212127890 */ /* 0x000fe2000fffe03f */
[----:B------:R-:W-:Y:S06]  /*8290*/  BAR.ARV 0xa, 0xa0 ;  /* 0x0282800000007b1d */ /* 0x000fec0000002000 */
[----:B------:R-:W-:Y:S01]  /*82a0*/  UISETP.GE.AND UP0, UPT, UR18, UR7, UPT ;  /* 0x000000071200728c */ /* 0x000fe2000bf06270 */
[----:B------:R-:W-:Y:S04]  /*82b0*/  BSSY B0, `(.L_x_2743) ;  /* 0x0000003000007945 */ /* 0x000fe80003800000 */
[----:B------:R-:W-:Y:S06]  /*82c0*/  @!P0 BRA `(.L_x_2744) ;  /* 0x0000000000048947 */ /* 0x000fec0003800000 */
[----:B------:R-:W-:-:S04]  /*82d0*/  DEPBAR.LE SB0, 0x0 ;  /* 0x000080000000791a */ /* 0x000fc80000000000 */
.L_x_2744:
[----:B------:R-:W-:Y:S05]  /*82e0*/  BSYNC B0 ;  /* 0x0000000000007941 */ /* 0x000fea0003800000 */
.L_x_2743:
[----:B------:R-:W-:Y:S06]  /*82f0*/  BAR.ARV 0xb, 0xa0 ;  /* 0x02c2800000007b1d */ /* 0x000fec0000002000 */
[----:B------:R-:W-:Y:S01]  /*8300*/  PLOP3.LUT P1, PT, PT, PT, UP0, 0x80, 0x0 ;  /* 0x000000000000781c */ /* 0x000fe20003f2f008 */
[----:B------:R-:W-:Y:S02]  /*8310*/  UIADD3 UR26, UR26, 0x3000, URZ ;  /* 0x000030001a1a7890 */ /* 0x000fe4000fffe03f */
[----:B------:R-:W-:-:S10]  /*8320*/  UIADD3 UR6, UR6, 0x3000, URZ ;  /* 0x0000300006067890 */ /* 0x000fd4000fffe03f */
[----:B------:R-:W-:Y:S05]  /*8330*/  @!P1 BRA `(.L_x_2745) ;  /* 0xfffffff800c09947 */ /* 0x000fea000383ffff */
[----:B------:R-:W-:Y:S05]  /*8340*/  BRA `(.L_x_2676) ;  /* 0x0000002c00c87947 */ /* 0x000fea0003800000 */
.L_x_2716:
[----:B------:R-:W1:Y:S01]  /*8350*/  S2UR UR7, SR_CTAID.X ;  /* 0x00000000000779c3 */ /* 0x000e620000002500 */
[----:B------:R-:W-:Y:S02]  /*8360*/  ULDC UR8, c[0x0][0x8d0] ;  /* 0x0002340000087ab9 */ /* 0x000fe40000000800 */
[----:B------:R-:W-:-:S11]  /*8370*/  UISETP.NE.AND UP0, UPT, UR8, 0x1, UPT ;  /* 0x000000010800788c */ /* 0x000fd6000bf05270 */
[----:B------:R-:W-:Y:S01]  /*8380*/  @UP0 ULDC UR4, c[0x0][0x8d4] ;  /* 0x0002350000040ab9 */ /* 0x000fe20000000800 */
[----:B------:R-:W-:Y:S01]  /*8390*/  @UP0 ULDC UR9, c[0x0][0x8d8] ;  /* 0x0002360000090ab9 */ /* 0x000fe20000000800 */
[----:B-1----:R-:W-:Y:S02]  /*83a0*/  UIMAD.WIDE.U32 UR4, UR7, UR4, URZ ;  /* 0x00000004070472a5 */ /* 0x002fe4000f8e003f */
[----:B------:R-:W-:Y:S02]  /*83b0*/  UMOV UR6, UR7 ;  /* 0x0000000700067c82 */ /* 0x000fe40008000000 */
[----:B------:R-:W-:-:S03]  /*83c0*/  @UP0 USHF.R.U32.HI UR6, URZ, UR9, UR5 ;  /* 0x000000093f060299 */ /* 0x000fc60008011605 */
[----:B------:R-:W-:Y:S02]  /*83d0*/  ULDC UR4, c[0x0][0x8e8] ;  /* 0x00023a0000047ab9 */ /* 0x000fe40000000800 */
[----:B------:R-:W-:Y:S02]  /*83e0*/  UISETP.GE.AND UP0, UPT, UR6, UR4, UPT ;  /* 0x000000040600728c */ /* 0x000fe4000bf06270 */
[----:B------:R-:W-:-:S04]  /*83f0*/  UIADD3 UR4, -UR6, URZ, URZ ;  /* 0x0000003f06047290 */ /* 0x000fc8000fffe13f */
[----:B------:R-:W-:Y:S01]  /*8400*/  PLOP3.LUT P0, PT, PT, PT, UP0, 0x80, 0x0 ;  /* 0x000000000000781c */ /* 0x000fe20003f0f008 */
[----:B------:R-:W-:-:S12]  /*8410*/  UIMAD UR8, UR8, UR4, UR7 ;  /* 0x00000004080872a4 */ /* 0x000fd8000f8e0207 */
        /* <DEDUP_REMOVED lines=9> */
.L_x_2746:
[----:B------:R-:W-:Y:S01]  /*84b0*/  ULDC UR9, c[0x0][0x8c4] ;  /* 0x0002310000097ab9 */ /* 0x000fe20000000800 */
[----:B------:R-:W-:Y:S01]  /*84c0*/  UMOV UR7, UR8 ;  /* 0x0000000800077c82 */ /* 0x000fe20008000000 */
[----:B------:R-:W-:-:S11]  /*84d0*/  UISETP.NE.AND UP0, UPT, UR9, 0x1, UPT ;  /* 0x000000010900788c */ /* 0x000fd6000bf05270 */
[----:B------:R-:W-:Y:S02]  /*84e0*/  @UP0 ULDC.64 UR10, c[0x0][0x8c8] ;  /* 0x00023200000a0ab9 */ /* 0x000fe40000000a00 */
[----:B------:R-:W-:-:S04]  /*84f0*/  UIMAD.WIDE.U32 UR4, UR8, UR10, URZ ;  /* 0x0000000a080472a5 */ /* 0x000fc8000f8e003f */
[----:B------:R-:W-:-:S04]  /*8500*/  @UP0 USHF.R.U32.HI UR7, URZ, UR11, UR5 ;  /* 0x0000000b3f070299 */ /* 0x000fc80008011605 */
[----:B------:R-:W-:-:S12]  /*8510*/  UIMAD UR4, UR7, UR9, URZ ;  /* 0x00000009070472a4 */ /* 0x000fd8000f8e023f */
.L_x_2747:
        /* <DEDUP_REMOVED lines=23> */
.L_x_2748:
        /* <DEDUP_REMOVED lines=14> */
.L_x_2750:
[----:B------:R-:W-:-:S05]  /*8770*/  ULDC UR4, c[0x0][0x8ec] ;  /* 0x00023b0000047ab9 */ /* 0x000fca0000000800 */
.L_x_2749:
[----:B------:R-:W-:Y:S01]  /*8780*/  UIADD3 UR4, UR4, 0x7f, URZ ;  /* 0x0000007f04047890 */ /* 0x000fe2000fffe03f */
[----:B------:R-:W-:Y:S02]  /*8790*/  IMAD.MOV.U32 R10, RZ, RZ, 0x1 ;  /* 0x00000001ff0a7424 */ /* 0x000fe400078e00ff */
[----:B------:R-:W-:Y:S01]  /*87a0*/  IMAD.MOV.U32 R2, RZ, RZ, RZ ;  /* 0x000000ffff027224 */ /* 0x000fe200078e00ff */
        /* <DEDUP_REMOVED lines=13> */
[----:B------:R-:W1:Y:S02]  /*8880*/  LDC R0, c[0x0][0x280] ;  /* 0x0000a000ff007b82 */ /* 0x000e640000000800 */
[----:B------:R-:W-:Y:S01]  /*8890*/  IMAD.U32 R2, RZ, RZ, UR8 ;  /* 0x00000008ff027e24 */ /* 0x000fe2000f8e00ff */
[----:B------:R-:W-:Y:S01]  /*88a0*/  UISETP.NE.U32.AND UP0, UPT, UR4, URZ, UPT ;  /* 0x0000003f0400728c */ /* 0x000fe2000bf05070 */
[----:B------:R-:W-:Y:S01]  /*88b0*/  PLOP3.LUT P1, PT, PT, PT, UP1, 0x80, 0x0 ;  /* 0x000000000000781c */ /* 0x000fe20003f2f018 */
[----:B------:R-:W-:Y:S01]  /*88c0*/  IMAD.U32 R3, RZ, RZ, UR9 ;  /* 0x00000009ff037e24 */ /* 0x000fe2000f8e00ff */
[----:B------:R-:W-:Y:S01]  /*88d0*/  ULDC.64 UR14, c[0x0][0x778] ;  /* 0x0001de00000e7ab9 */ /* 0x000fe20000000a00 */
[----:B------:R-:W-:Y:S01]  /*88e0*/  UISETP.NE.AND.EX UP0, UPT, UR5, URZ, UPT, UP0 ;  /* 0x0000003f0500728c */ /* 0x000fe2000bf05300 */
[----:B------:R-:W-:-:S02]  /*88f0*/  ULDC.64 UR18, c[0x0][0x788] ;  /* 0x0001e20000127ab9 */ /* 0x000fc40000000a00 */
[----:B------:R-:W-:-:S07]  /*8900*/  ULDC.64 UR4, c[0x0][0x780] ;  /* 0x0001e00000047ab9 */ /* 0x000fce0000000a00 */
[----:B------:R-:W2:Y:S01]  /*8910*/  @P1 LDG.E R6, desc[UR46][R2.64] ;  /* 0x0000002e02061981 */ /* 0x000ea2000c1e1900 */
[----:B------:R-:W-:Y:S01]  /*8920*/  UISETP.NE.U32.AND UP2, UPT, UR4, URZ, UPT ;  /* 0x0000003f0400728c */ /* 0x000fe2000bf45070 */
[----:B------:R-:W-:Y:S01]  /*8930*/  PLOP3.LUT P2, PT, PT, PT, UP0, 0x80, 0x0 ;  /* 0x000000000000781c */ /* 0x000fe20003f4f008 */
[----:B------:R-:W-:Y:S01]  /*8940*/  UIMAD.WIDE UR14, UR13, 0x4, UR14 ;  /* 0x000000040d0e78a5 */ /* 0x000fe2000f8e020e */
[----:B------:R3:W4:Y:S01]  /*8950*/  @P1 LDG.E R4, desc[UR46][R2.64] ;  /* 0x0000002e02041981 */ /* 0x000722000c1e1900 */
[----:B------:R-:W-:-:S06]  /*8960*/  UISETP.NE.AND.EX UP2, UPT, UR5, URZ, UPT, UP2 ;  /* 0x0000003f0500728c */ /* 0x000fcc000bf45320 */
[----:B------:R-:W-:Y:S01]  /*8970*/  PLOP3.LUT P3, PT, PT, PT, UP2, 0x80, 0x0 ;  /* 0x000000000000781c */ /* 0x000fe20003f6f028 */
[----:B---3--:R-:W-:-:S04]  /*8980*/  IMAD.U32 R2, RZ, RZ, UR14 ;  /* 0x0000000eff027e24 */ /* 0x008fc8000f8e00ff */
[----:B------:R-:W-:Y:S01]  /*8990*/  @UP2 ULDC.64 UR4, c[0x0][0x780] ;  /* 0x0001e00000042ab9 */ /* 0x000fe20000000a00 */
[----:B------:R-:W-:Y:S01]  /*89a0*/  IMAD.U32 R3, RZ, RZ, UR15 ;  /* 0x0000000fff037e24 */ /* 0x000fe2000f8e00ff */
[----:B------:R-:W-:-:S04]  /*89b0*/  @UP2 UIMAD.WIDE UR4, UR13, 0x4, UR4 ;  /* 0x000000040d0428a5 */ /* 0x000fc8000f8e0204 */
[----:B------:R3:W4:Y:S02]  /*89c0*/  @P2 LDG.E R5, desc[UR46][R2.64] ;  /* 0x0000002e02052981 */ /* 0x000724000c1e1900 */
[----:B---3--:R-:W-:Y:S02]  /*89d0*/  IMAD.U32 R2, RZ, RZ, UR4 ;  /* 0x00000004ff027e24 */ /* 0x008fe4000f8e00ff */
[----:B------:R-:W-:-:S05]  /*89e0*/  IMAD.U32 R3, RZ, RZ, UR5 ;  /* 0x00000005ff037e24 */ /* 0x000fca000f8e00ff */
[----:B-1----:R1:W5:Y:S01]  /*89f0*/  @P3 LDG.E R0, desc[UR46][R2.64] ;  /* 0x0000002e02003981 */ /* 0x002362000c1e1900 */
        /* <DEDUP_REMOVED lines=10> */
[----:B------:R-:W-:-:S03]  /*8aa0*/  @P2 R2UR UR11, R5 ;  /* 0x00000000050b22ca */ /* 0x000fc600000e0000 */
[----:B------:R-:W-:-:S04]  /*8ab0*/  @UP1 ULOP3.LUT UR10, UR5, 0xffffffc0, URZ, 0xc0, !UPT ;  /* 0xffffffc0050a1892 */ /* 0x000fc8000f8ec03f */
[----:B------:R-:W-:Y:S01]  /*8ac0*/  @UP1 USHF.R.S32.HI UR12, URZ, 0x1f, UR10 ;  /* 0x0000001f3f0c1899 */ /* 0x000fe2000801140a */
[----:B-1----:R-:W-:Y:S11]  /*8ad0*/  @P3 BRA `(.L_x_2752) ;  /* 0x0000000000183947 */ /* 0x002ff60003800000 */
[----:B------:R-:W-:Y:S05]  /*8ae0*/  @!P1 BRA `(.L_x_2752) ;  /* 0x0000000000149947 */ /* 0x000fea0003800000 */
[----:B------:R-:W-:Y:S02]  /*8af0*/  IMAD.U32 R2, RZ, RZ, UR8 ;  /* 0x00000008ff027e24 */ /* 0x000fe4000f8e00ff */
[----:B------:R-:W-:-:S05]  /*8b00*/  IMAD.U32 R3, RZ, RZ, UR9 ;  /* 0x00000009ff037e24 */ /* 0x000fca000f8e00ff */
[----:B------:R-:W2:Y:S04]  /*8b10*/  LDG.E R5, desc[UR46][R2.64] ;  /* 0x0000002e02057981 */ /* 0x000ea8000c1e1900 */
[----:B-----5:R-:W2:Y:S02]  /*8b20*/  LDG.E R0, desc[UR46][R2.64+0x4] ;  /* 0x0000042e02007981 */ /* 0x020ea4000c1e1900 */
[----:B--2---:R-:W-:-:S07]  /*8b30*/  IMAD.IADD R0, R0, 0x1, -R5 ;  /* 0x0000000100007824 */ /* 0x004fce00078e0a05 */
.L_x_2752:
[----:B------:R-:W-:Y:S01]  /*8b40*/  UMOV UR4, URZ ;  /* 0x0000003f00047c82 */ /* 0x000fe20008000000 */
[----:B------:R-:W-:Y:S01]  /*8b50*/  UMOV UR5, URZ ;  /* 0x0000003f00057c82 */ /* 0x000fe20008000000 */
[----:B------:R-:W-:Y:S01]  /*8b60*/  IMAD.U32 R4, RZ, RZ, UR18 ;  /* 0x00000012ff047e24 */ /* 0x000fe2000f8e00ff */
[----:B------:R-:W-:Y:S01]  /*8b70*/  @UP1 UMOV UR4, UR10 ;  /* 0x0000000a00041c82 */ /* 0x000fe20008000000 */
[----:B------:R-:W-:Y:S01]  /*8b80*/  @UP1 UMOV UR5, UR12 ;  /* 0x0000000c00051c82 */ /* 0x000fe20008000000 */
[----:B------:R-:W-:Y:S05]  /*8b90*/  @!P0 BRA `(.L_x_2753) ;  /* 0x0000000000188947 */ /* 0x000fea0003800000 */
[----:B------:R-:W-:Y:S02]  /*8ba0*/  ULDC.64 UR8, c[0x0][0x788] ;  /* 0x0001e20000087ab9 */ /* 0x000fe40000000a00 */
[----:B------:R-:W-:-:S06]  /*8bb0*/  UIMAD.WIDE UR8, UR13, 0x4, UR8 ;  /* 0x000000040d0878a5 */ /* 0x000fcc000f8e0208 */
[----:B------:R-:W-:Y:S02]  /*8bc0*/  IMAD.U32 R2, RZ, RZ, UR8 ;  /* 0x00000008ff027e24 */ /* 0x000fe4000f8e00ff */
[----:B------:R-:W-:-:S05]  /*8bd0*/  IMAD.U32 R3, RZ, RZ, UR9 ;  /* 0x00000009ff037e24 */ /* 0x000fca000f8e00ff */
[----:B------:R1:W5:Y:S01]  /*8be0*/  LDG.E R4, desc[UR46][R2.64] ;  /* 0x0000002e02047981 */ /* 0x000362000c1e1900 */
[----:B------:R-:W-:Y:S05]  /*8bf0*/  BRA `(.L_x_2754) ;  /* 0x0000000000187947 */ /* 0x000fea0003800000 */
.L_x_2753:
[----:B------:R-:W-:Y:S05]  /*8c00*/  @!P2 BRA `(.L_x_2754) ;  /* 0x000000000014a947 */ /* 0x000fea0003800000 */
[----:B------:R-:W-:Y:S02]  /*8c10*/  IMAD.U32 R2, RZ, RZ, UR14 ;  /* 0x0000000eff027e24 */ /* 0x000fe4000f8e00ff */
[----:B------:R-:W-:-:S05]  /*8c20*/  IMAD.U32 R3, RZ, RZ, UR15 ;  /* 0x0000000fff037e24 */ /* 0x000fca000f8e00ff */
[----:B------:R-:W2:Y:S04]  /*8c30*/  LDG.E R5, desc[UR46][R2.64] ;  /* 0x0000002e02057981 */ /* 0x000ea8000c1e1900 */
[----:B------:R-:W2:Y:S02]  /*8c40*/  LDG.E R4, desc[UR46][R2.64+0x4] ;  /* 0x0000042e02047981 */ /* 0x000ea4000c1e1900 */
[----:B--2---:R-:W-:-:S07]  /*8c50*/  IMAD.IADD R4, R4, 0x1, -R5 ;  /* 0x0000000104047824 */ /* 0x004fce00078e0a05 */
.L_x_2754:
[----:B-1----:R-:W-:Y:S01]  /*8c60*/  IMAD.U32 R3, RZ, RZ, UR7 ;  /* 0x00000007ff037e24 */ /* 0x002fe2000f8e00ff */
[----:B------:R-:W-:-:S03]  /*8c70*/  ULDC UR8, c[0x0][0x74c] ;  /* 0x0001d30000087ab9 */ /* 0x000fc60000000800 */
[----:B-----5:R-:W-:Y:S02]  /*8c80*/  IMAD R3, R3, 0x80, R0 ;  /* 0x0000008003037824 */ /* 0x020fe400078e0200 */
[----:B------:R-:W-:-:S03]  /*8c90*/  VIADD R0, R0, 0x3f ;  /* 0x0000003f00007836 */ /* 0x000fc60000000000 */
[----:B------:R-:W-:-:S04]  /*8ca0*/  IADD3 R3, R3, -UR8, -R4 ;  /* 0x8000000803037c10 */ /* 0x000fc8000fffe804 */
[----:B------:R-:W-:-:S04]  /*8cb0*/  SHF.R.S32.HI R2, RZ, 0x1f, R3 ;  /* 0x0000001fff027819 */ /* 0x000fc80000011403 */
[----:B------:R-:W-:Y:S02]  /*8cc0*/  LEA.HI R2, R2, R3, RZ, 0x6 ;  /* 0x0000000302027211 */ /* 0x000fe400078f30ff */
[----:B------:R-:W-:Y:S02]  /*8cd0*/  SHF.R.S32.HI R3, RZ, 0x1f, R0 ;  /* 0x0000001fff037819 */ /* 0x000fe40000011400 */
[----:B------:R-:W-:Y:S02]  /*8ce0*/  SHF.R.S32.HI R2, RZ, 0x6, R2 ;  /* 0x00000006ff027819 */ /* 0x000fe40000011402 */
[----:B------:R-:W-:Y:S02]  /*8cf0*/  LEA.HI R0, R3, R0, RZ, 0x6 ;  /* 0x0000000003007211 */ /* 0x000fe400078f30ff */
[----:B------:R-:W-:Y:S01]  /*8d00*/  VIMNMX R4, RZ, R2, !PT ;  /* 0x00000002ff047248 */ /* 0x000fe20007fe0100 */
[----:B------:R-:W-:Y:S01]  /*8d10*/  IMAD.MOV.U32 R2, RZ, RZ, RZ ;  /* 0x000000ffff027224 */ /* 0x000fe200078e00ff */
[----:B------:R-:W-:-:S04]  /*8d20*/  SHF.R.S32.HI R0, RZ, 0x6, R0 ;  /* 0x00000006ff007819 */ /* 0x000fc80000011400 */
[----:B------:R-:W-:-:S13]  /*8d30*/  ISETP.GT.AND P0, PT, R0, R4, PT ;  /* 0x000000040000720c */ /* 0x000fda0003f04270 */
[----:B------:R-:W-:Y:S05]  /*8d40*/  @!P0 BRA `(.L_x_2751) ;  /* 0x0000002000b48947 */ /* 0x000fea0003800000 */
[----:B------:R-:W-:Y:S01]  /*8d50*/  USHF.R.S32.HI UR10, URZ, 0x1f, UR20 ;  /* 0x0000001f3f0a7899 */ /* 0x000fe20008011414 */
[----:B------:R-:W-:Y:S01]  /*8d60*/  BSSY B0, `(.L_x_2751) ;  /* 0x000022b000007945 */ /* 0x000fe20003800000 */
[----:B------:R-:W-:Y:S01]  /*8d70*/  UISETP.NE.U32.AND UP1, UPT, UR16, URZ, UPT ;  /* 0x0000003f1000728c */ /* 0x000fe2000bf25070 */
[----:B------:R-:W-:Y:S01]  /*8d80*/  IMAD.MOV.U32 R2, RZ, RZ, RZ ;  /* 0x000000ffff027224 */ /* 0x000fe200078e00ff */
[----:B------:R-:W-:Y:S01]  /*8d90*/  ULDC.64 UR14, c[0x0][0x718] ;  /* 0x0001c600000e7ab9 */ /* 0x000fe20000000a00 */
[----:B------:R-:W-:Y:S01]  /*8da0*/  UMOV UR8, UR4 ;  /* 0x0000000400087c82 */ /* 0x000fe20008000000 */
[----:B------:R-:W-:Y:S02]  /*8db0*/  UIMAD UR12, UR10, UR14, URZ ;  /* 0x0000000e0a0c72a4 */ /* 0x000fe4000f8e023f */
[----:B------:R-:W-:Y:S02]  /*8dc0*/  UISETP.NE.AND.EX UP1, UPT, UR17, URZ, UPT, UP1 ;  /* 0x0000003f1100728c */ /* 0x000fe4000bf25310 */
[----:B------:R-:W-:Y:S01]  /*8dd0*/  UIMAD UR12, UR20, UR15, UR12 ;  /* 0x0000000f140c72a4 */ /* 0x000fe2000f8e020c */
[----:B------:R-:W-:-:S02]  /*8de0*/  ULDC.64 UR16, c[0x0][0x730] ;  /* 0x0001cc0000107ab9 */ /* 0x000fc40000000a00 */
[----:B------:R-:W-:Y:S01]  /*8df0*/  ULDC UR15, c[0x0][0x2e8] ;  /* 0x0000ba00000f7ab9 */ /* 0x000fe20000000800 */
[----:B------:R-:W-:Y:S01]  /*8e00*/  UIMAD UR10, UR10, UR16, URZ ;  /* 0x000000100a0a72a4 */ /* 0x000fe2000f8e023f */
[----:B------:R-:W-:Y:S01]  /*8e10*/  UMOV UR9, UR5 ;  /* 0x0000000500097c82 */ /* 0x000fe20008000000 */
[----:B------:R-:W-:Y:S02]  /*8e20*/  UISETP.NE.AND UP2, UPT, UR15, 0x1, UPT ;  /* 0x000000010f00788c */ /* 0x000fe4000bf45270 */
[----:B------:R-:W-:Y:S02]  /*8e30*/  UIMAD.WIDE.U32 UR4, UR20, UR14, UR8 ;  /* 0x0000000e140472a5 */ /* 0x000fe4000f8e0008 */
[----:B------:R-:W-:Y:S02]  /*8e40*/  UIMAD.WIDE.U32 UR8, UR20, UR16, UR8 ;  /* 0x00000010140872a5 */ /* 0x000fe4000f8e0008 */
[----:B------:R-:W-:Y:S02]  /*8e50*/  UIMAD UR14, UR20, UR17, UR10 ;  /* 0x00000011140e72a4 */ /* 0x000fe4000f8e020a */
[----:B------:R-:W-:Y:S01]  /*8e60*/  USHF.R.S32.HI UR10, URZ, 0x1f, UR13 ;  /* 0x0000001f3f0a7899 */ /* 0x000fe2000801140d */
[----:B------:R-:W-:Y:S01]  /*8e70*/  ELECT P0, URZ, PT ;  /* 0x00000000003f782f */ /* 0x000fe20003800000 */
[----:B------:R-:W-:-:S02]  /*8e80*/  USEL UR21, UR13, URZ, !UP1 ;  /* 0x0000003f0d157287 */ /* 0x000fc4000c800000 */
[----:B------:R-:W-:Y:S01]  /*8e90*/  UIADD3 UR9, UR9, UR14, URZ ;  /* 0x0000000e09097290 */ /* 0x000fe2000fffe03f */
[----:B------:R-:W-:Y:S01]  /*8ea0*/  ULDC.64 UR18, c[0x0][0x738] ;  /* 0x0001ce0000127ab9 */ /* 0x000fe20000000a00 */
[----:B------:R-:W-:Y:S01]  /*8eb0*/  USEL UR10, UR10, URZ, !UP1 ;  /* 0x0000003f0a0a7287 */ /* 0x000fe2000c800000 */
[----:B------:R-:W-:Y:S01]  /*8ec0*/  ULDC.64 UR16, c[0x0][0x720] ;  /* 0x0001c80000107ab9 */ /* 0x000fe20000000a00 */
[----:B------:R-:W-:Y:S02]  /*8ed0*/  UIMAD.WIDE.U32 UR14, UR18, UR21, UR8 ;  /* 0x00000015120e72a5 */ /* 0x000fe4000f8e0008 */
[----:B------:R-:W-:Y:S01]  /*8ee0*/  UIADD3 UR23, UR5, UR12, URZ ;  /* 0x0000000c05177290 */ /* 0x000fe2000fffe03f */
[----:B------:R-:W-:Y:S01]  /*8ef0*/  @UP2 ULDC UR8, c[0x0][0x2ec] ;  /* 0x0000bb0000082ab9 */ /* 0x000fe20000000800 */
[----:B------:R-:W-:Y:S02]  /*8f00*/  UIMAD UR5, UR10, UR16, URZ ;  /* 0x000000100a0572a4 */ /* 0x000fe4000f8e023f */
[----:B------:R-:W-:-:S02]  /*8f10*/  UIMAD UR10, UR10, UR18, URZ ;  /* 0x000000120a0a72a4 */ /* 0x000fc4000f8e023f */
[----:B------:R-:W-:Y:S02]  /*8f20*/  UIMAD.WIDE.U32 UR8, UR20, UR8, URZ ;  /* 0x00000008140872a5 */ /* 0x000fe4000f8e003f */
[----:B------:R-:W-:Y:S01]  /*8f30*/  ULEA UR11, UR7, UR11, 0x7 ;  /* 0x0000000b070b7291 */ /* 0x000fe2000f8e383f */
[----:B------:R-:W-:Y:S02]  /*8f40*/  UMOV UR22, UR4 ;  /* 0x0000000400167c82 */ /* 0x000fe40008000000 */
[----:B------:R-:W-:Y:S01]  /*8f50*/  @UP2 ULDC UR7, c[0x0][0x2f0] ;  /* 0x0000bc0000072ab9 */ /* 0x000fe20000000800 */
[----:B------:R-:W-:Y:S01]  /*8f60*/  UMOV UR12, UR20 ;  /* 0x00000014000c7c82 */ /* 0x000fe20008000000 */
[----:B------:R-:W-:Y:S02]  /*8f70*/  UIMAD UR5, UR17, UR21, UR5 ;  /* 0x00000015110572a4 */ /* 0x000fe4000f8e0205 */
[----:B------:R-:W-:Y:S02]  /*8f80*/  UIMAD.WIDE.U32 UR22, UR16, UR21, UR22 ;  /* 0x00000015101672a5 */ /* 0x000fe4000f8e0016 */
[----:B------:R-:W-:-:S02]  /*8f90*/  UIMAD UR4, UR19, UR21, UR10 ;  /* 0x00000015130472a4 */ /* 0x000fc4000f8e020a */
        /* <DEDUP_REMOVED lines=10> */
.L_x_2784:
        /* <DEDUP_REMOVED lines=15> */
.L_x_2757:
[----:B------:R-:W-:Y:S01]  /*9130*/  R2UR UR19, R4 ;  /* 0x00000000041372ca */ /* 0x000fe200000e0000 */
[----:B------:R-:W2:Y:S01]  /*9140*/  LDC.64 R12, c[0x0][0x198] ;  /* 0x00006600ff0c7b82 */ /* 0x000ea20000000a00 */
[----:B------:R-:W-:Y:S01]  /*9150*/  ULDC.64 UR8, c[0x0][0x700] ;  /* 0x0001c00000087ab9 */ /* 0x000fe20000000a00 */
[----:B------:R-:W-:Y:S01]  /*9160*/  UMOV UR50, 0x0 ;  /* 0x0000000000327882 */ /* 0x000fe20000000000 */
[----:B------:R-:W-:Y:S01]  /*9170*/  IMAD.U32 R9, RZ, RZ, UR8 ;  /* 0x00000008ff097e24 */ /* 0x000fe2000f8e00ff */
[----:B------:R-:W-:Y:S01]  /*9180*/  R2UR UR8, R15 ;  /* 0x000000000f0872ca */ /* 0x000fe200000e0000 */
[----:B------:R-:W-:Y:S01]  /*9190*/  IMAD.U32 R8, RZ, RZ, UR9 ;  /* 0x00000009ff087e24 */ /* 0x000fe2000f8e00ff */
[----:B------:R-:W-:Y:S01]  /*91a0*/  UMOV UR51, 0x14f00000 ;  /* 0x14f0000000337882 */ /* 0x000fe20000000000 */
[----:B------:R-:W-:Y:S01]  /*91b0*/  UMOV UR18, URZ ;  /* 0x0000003f00127c82 */ /* 0x000fe20008000000 */
[----:B------:R-:W-:Y:S01]  /*91c0*/  UMOV UR42, 0x20 ;  /* 0x00000020002a7882 */ /* 0x000fe20000000000 */
[----:B------:R-:W-:Y:S01]  /*91d0*/  UMOV UR44, UR20 ;  /* 0x00000014002c7c82 */ /* 0x000fe20008000000 */
[----:B------:R-:W-:Y:S01]  /*91e0*/  UMOV UR45, UR21 ;  /* 0x00000015002d7c82 */ /* 0x000fe20008000000 */
[----:B------:R-:W-:Y:S01]  /*91f0*/  UMOV UR34, 0x40 ;  /* 0x0000004000227882 */ /* 0x000fe20000000000 */
[----:B------:R-:W-:Y:S01]  /*9200*/  USHF.L.U32 UR19, UR19, 0x6, URZ ;  /* 0x0000000613137899 */ /* 0x000fe2000800063f */
[----:B------:R-:W-:Y:S01]  /*9210*/  IMAD.MOV.U32 R16, RZ, RZ, RZ ;  /* 0x000000ffff107224 */ /* 0x000fe200078e00ff */
[----:B------:R-:W-:Y:S01]  /*9220*/  UMOV UR36, UR20 ;  /* 0x0000001400247c82 */ /* 0x000fe20008000000 */
[----:B------:R-:W-:Y:S01]  /*9230*/  UMOV UR37, UR21 ;  /* 0x0000001500257c82 */ /* 0x000fe20008000000 */
[----:B------:R-:W-:-:S02]  /*9240*/  UIADD3 UR7, UP0, UR19, UR22, URZ ;  /* 0x0000001613077290 */ /* 0x000fc4000ff1e03f */
[----:B------:R-:W-:Y:S01]  /*9250*/  IMAD.U32 R3, RZ, RZ, UR19 ;  /* 0x00000013ff037e24 */ /* 0x000fe2000f8e00ff */
[----:B------:R-:W-:Y:S02]  /*9260*/  UIADD3 UR16, UR8, 0x12000, URZ ;  /* 0x0001200008107890 */ /* 0x000fe4000fffe03f */
[----:B------:R-:W-:Y:S01]  /*9270*/  UIADD3 UR17, UR8, 0x26810, URZ ;  /* 0x0002681008117890 */ /* 0x000fe2000fffe03f */
[----:B------:R-:W-:Y:S01]  /*9280*/  PLOP3.LUT P1, PT, PT, PT, UP0, 0x80, 0x0 ;  /* 0x000000000000781c */ /* 0x000fe20003f2f008 */
[----:B-1----:R-:W-:Y:S01]  /*9290*/  IMAD.U32 R2, RZ, RZ, UR7 ;  /* 0x00000007ff027e24 */ /* 0x002fe2000f8e00ff */
[----:B------:R-:W-:Y:S01]  /*92a0*/  UIADD3 UR19, UR19, UR6, URZ ;  /* 0x0000000613137290 */ /* 0x000fe2000fffe03f */
[----:B--2---:R-:W-:Y:S01]  /*92b0*/  IMAD.MOV.U32 R7, RZ, RZ, R12 ;  /* 0x000000ffff077224 */ /* 0x004fe200078e000c */
[----:B------:R-:W-:Y:S01]  /*92c0*/  LEA.HI.X.SX32 R3, R3, R14, 0x1, P1 ;  /* 0x0000000e03037211 */ /* 0x000fe200008f0eff */
[----:B------:R-:W-:Y:S01]  /*92d0*/  IMAD.MOV.U32 R6, RZ, RZ, R13 ;  /* 0x000000ffff067224 */ /* 0x000fe200078e000d */
[C---:B------:R-:W-:Y:S01]  /*92e0*/  LEA R5, P1, R2.reuse, R9, 0x2 ;  /* 0x0000000902057211 */ /* 0x040fe200078210ff */
[----:B------:R-:W-:Y:S01]  /*92f0*/  UIADD3 UR40, UR8, 0x13000, URZ ;  /* 0x0001300008287890 */ /* 0x000fe2000fffe03f */
[----:B------:R-:W-:Y:S01]  /*9300*/  IMAD.MOV.U32 R12, RZ, RZ, 0xc000 ;  /* 0x0000c000ff0c7424 */ /* 0x000fe200078e00ff */
[----:B------:R-:W-:Y:S01]  /*9310*/  UIADD3 UR32, UR8, 0x14000, URZ ;  /* 0x0001400008207890 */ /* 0x000fe2000fffe03f */
[----:B------:R-:W-:Y:S01]  /*9320*/  LEA.HI.X R2, R2, R8, R3, 0x2, P1 ;  /* 0x0000000802027211 */ /* 0x000fe200008f1403 */
[----:B------:R-:W-:Y:S01]  /*9330*/  UIADD3 UR52, UR8, 0x1e000, URZ ;  /* 0x0001e00008347890 */ /* 0x000fe2000fffe03f */
[----:B------:R-:W-:Y:S01]  /*9340*/  R2UR UR24, R5 ;  /* 0x00000000051872ca */ /* 0x000fe200000e0000 */
[----:B------:R-:W-:Y:S01]  /*9350*/  UMOV UR41, UR17 ;  /* 0x0000001100297c82 */ /* 0x000fe20008000000 */
[----:B------:R-:W-:Y:S01]  /*9360*/  R2UR UR25, R2 ;  /* 0x00000000021972ca */ /* 0x000fe200000e0000 */
[----:B------:R-:W-:Y:S01]  /*9370*/  UMOV UR43, UR19 ;  /* 0x00000013002b7c82 */ /* 0x000fe20008000000 */
[C---:B------:R-:W-:Y:S01]  /*9380*/  IADD3 R2, P1, R7.reuse, 0x2f0, RZ ;  /* 0x000002f007027810 */ /* 0x040fe20007f3e0ff */
[----:B------:R-:W-:Y:S01]  /*9390*/  UMOV UR33, UR17 ;  /* 0x0000001100217c82 */ /* 0x000fe20008000000 */
[----:B------:R-:W-:Y:S01]  /*93a0*/  UMOV UR35, UR19 ;  /* 0x0000001300237c82 */ /* 0x000fe20008000000 */
[----:B------:R-:W-:Y:S01]  /*93b0*/  UMOV UR7, 0x10 ;  /* 0x0000001000077882 */ /* 0x000fe20000000000 */
[----:B------:R-:W-:Y:S01]  /*93c0*/  R2UR UR54, R2 ;  /* 0x00000000023672ca */ /* 0x000fe200000e0000 */
[----:B------:R-:W-:Y:S01]  /*93d0*/  UMOV UR53, UR17 ;  /* 0x0000001100357c82 */ /* 0x000fe20008000000 */
[----:B------:R-:W-:Y:S01]  /*93e0*/  IADD3 R2, P2, R7, 0x3f0, RZ ;  /* 0x000003f007027810 */ /* 0x000fe20007f5e0ff */
[----:B------:R-:W-:Y:S01]  /*93f0*/  UIADD3 UR9, UR8, 0x26800, URZ ;  /* 0x0002680008097890 */ /* 0x000fe2000fffe03f */
[----:B------:R-:W-:Y:S01]  /*9400*/  VIADD R5, R0, 0xffffffff ;  /* 0xffffffff00057836 */ /* 0x000fe20000000000 */
[----:B------:R-:W-:Y:S01]  /*9410*/  UMOV UR10, UR18 ;  /* 0x00000012000a7c82 */ /* 0x000fe20008000000 */
[----:B------:R-:W-:Y:S01]  /*9420*/  R2UR UR30, R2 ;  /* 0x00000000021e72ca */ /* 0x000fe200000e0000 */
[--C-:B------:R-:W-:Y:S01]  /*9430*/  IMAD.X R2, RZ, RZ, R6.reuse, P1 ;  /* 0x000000ffff027224 */ /* 0x100fe200008e0606 */
[----:B------:R-:W-:Y:S01]  /*9440*/  UMOV UR26, 0x10 ;  /* 0x00000010001a7882 */ /* 0x000fe20000000000 */
[----:B------:R1:W-:Y:S01]  /*9450*/  STL [R1], R5 ;  /* 0x0000000501007387 */ /* 0x0003e20000100800 */
[----:B------:R-:W-:Y:S01]  /*9460*/  UMOV UR27, UR11 ;  /* 0x0000000b001b7c82 */ /* 0x000fe20008000000 */
[----:B------:R-:W-:Y:S01]  /*9470*/  UMOV UR28, UR12 ;  /* 0x0000000c001c7c82 */ /* 0x000fe20008000000 */
[----:B------:R-:W-:Y:S01]  /*9480*/  R2UR UR55, R2 ;  /* 0x00000000023772ca */ /* 0x000fe200000e0000 */
[----:B------:R-:W-:Y:S01]  /*9490*/  IMAD.X R2, RZ, RZ, R6, P2 ;  /* 0x000000ffff027224 */ /* 0x000fe200010e0606 */
[----:B------:R-:W-:Y:S01]  /*94a0*/  UMOV UR29, UR13 ;  /* 0x0000000d001d7c82 */ /* 0x000fe20008000000 */
[----:B------:R-:W-:Y:S01]  /*94b0*/  UIADD3 UR56, UR8, 0x3000, URZ ;  /* 0x0000300008387890 */ /* 0x000fe2000fffe03f */
[----:B------:R-:W-:-:S02]  /*94c0*/  UMOV UR58, 0x30 ;  /* 0x00000030003a7882 */ /* 0x000fc40000000000 */
        /* <DEDUP_REMOVED lines=8> */
[----:B------:R-:W-:-:S04]  /*9550*/  ISETP.GE.AND P1, PT, R4, R5, PT ;  /* 0x000000050400720c */ /* 0x000fc80003f26270 */
[----:B------:R-:W-:-:S13]  /*9560*/  R2UR UR49, R3 ;  /* 0x00000000033172ca */ /* 0x000fda00000e0000 */
[----:B------:R2:W-:Y:S01]  /*9570*/  UTMALDG.4D [UR16], [UR48], desc[UR50] ;  /* 0x00003210300075b4 */ /* 0x0005e20008019000 */
[----:B------:R3:W-:Y:S01]  /*9580*/  UTMALDG.4D [UR40], [UR48], desc[UR50] ;  /* 0x00003228300075b4 */ /* 0x0007e20008019000 */
[----:B------:R-:W-:Y:S01]  /*9590*/  UTMALDG.4D [UR32], [UR48], desc[UR50] ;  /* 0x00003220300075b4 */ /* 0x000fe20008019000 */
[----:B------:R4:W-:Y:S01]  /*95a0*/  UBLKCP.S.G [UR52], [UR24], UR7 ;  /* 0x00000034180073ba */ /* 0x0009e20008000207 */
[----:B------:R1:W-:Y:S01]  /*95b0*/  SYNCS.ARRIVE.TRANS64 RZ, [R15+URZ+0x26800], R12 ;  /* 0x0268000c0fff79a7 */ /* 0x0003e2000800003f */
[----:B--2---:R-:W-:Y:S01]  /*95c0*/  UMOV UR16, 0x0 ;  /* 0x0000000000107882 */ /* 0x004fe20000000000 */
[----:B------:R-:W-:Y:S02]  /*95d0*/  UMOV UR17, 0x10000000 ;  /* 0x1000000000117882 */ /* 0x000fe40000000000 */
[----:B------:R2:W-:Y:S01]  /*95e0*/  UTMALDG.4D [UR8], [UR54], desc[UR16] ;  /* 0x00001008360075b4 */ /* 0x0005e20008019000 */
[----:B---3--:R-:W-:Y:S01]  /*95f0*/  UIADD3 UR40, UR8, 0x5000, URZ ;  /* 0x0000500008287890 */ /* 0x008fe2000fffe03f */
[----:B------:R-:W-:Y:S01]  /*9600*/  UMOV UR42, 0x50 ;  /* 0x00000050002a7882 */ /* 0x000fe20000000000 */
[----:B------:R-:W-:Y:S01]  /*9610*/  UMOV UR43, UR11 ;  /* 0x0000000b002b7c82 */ /* 0x000fe20008000000 */
[----:B------:R-:W-:Y:S01]  /*9620*/  UMOV UR44, UR12 ;  /* 0x0000000c002c7c82 */ /* 0x000fe20008000000 */
[----:B------:R-:W-:Y:S01]  /*9630*/  UMOV UR45, UR13 ;  /* 0x0000000d002d7c82 */ /* 0x000fe20008000000 */
[----:B----4-:R-:W-:-:S02]  /*9640*/  UIADD3 UR24, UR8, 0x1000, URZ ;  /* 0x0000100008187890 */ /* 0x010fc4000fffe03f */
[----:B------:R-:W-:Y:S01]  /*9650*/  UIADD3 UR32, UR8, 0x2000, URZ ;  /* 0x0000200008207890 */ /* 0x000fe2000fffe03f */
[----:B------:R-:W-:Y:S01]  /*9660*/  UMOV UR25, UR9 ;  /* 0x0000000900197c82 */ /* 0x000fe20008000000 */
[----:B------:R-:W-:Y:S01]  /*9670*/  UMOV UR34, 0x20 ;  /* 0x0000002000227882 */ /* 0x000fe20000000000 */
[----:B------:R-:W-:Y:S01]  /*9680*/  UMOV UR35, UR11 ;  /* 0x0000000b00237c82 */ /* 0x000fe20008000000 */
        /* <DEDUP_REMOVED lines=10> */
[----:B------:R-:W-:Y:S01]  /*9730*/  UMOV UR41, UR9 ;  /* 0x0000000900297c82 */ /* 0x000fe20008000000 */
[----:B--2---:R-:W-:Y:S01]  /*9740*/  UMOV UR10, 0x40 ;  /* 0x00000040000a7882 */ /* 0x004fe20000000000 */
[----:B------:R2:W-:Y:S01]  /*9750*/  UTMALDG.4D [UR32], [UR54], desc[UR16] ;  /* 0x00001020360075b4 */ /* 0x0005e20008019000 */
[----:B------:R1:W-:Y:S01]  /*9760*/  UTMALDG.4D [UR56], [UR54], desc[UR16] ;  /* 0x00001038360075b4 */ /* 0x0003e20008019000 */
[----:B------:R1:W-:Y:S01]  /*9770*/  UTMALDG.4D [UR48], [UR54], desc[UR16] ;  /* 0x00001030360075b4 */ /* 0x0003e20008019000 */
[----:B---3--:R-:W-:Y:S01]  /*9780*/  UIADD3 UR24, UR8, 0x6000, URZ ;  /* 0x0000600008187890 */ /* 0x008fe2000fffe03f */
[----:B------:R-:W-:Y:S01]  /*9790*/  UMOV UR26, UR18 ;  /* 0x00000012001a7c82 */ /* 0x000fe20008000000 */
[----:B------:R1:W-:Y:S01]  /*97a0*/  UTMALDG.4D [UR40], [UR54], desc[UR16] ;  /* 0x00001028360075b4 */ /* 0x0003e20008019000 */
[----:B--2---:R-:W-:-:S02]  /*97b0*/  UIADD3 UR32, UR8, 0x8000, URZ ;  /* 0x0000800008207890 */ /* 0x004fc4000fffe03f */
[----:B------:R-:W-:-:S04]  /*97c0*/  UIADD3 UR8, UR8, 0xa000, URZ ;  /* 0x0000a00008087890 */ /* 0x000fc8000fffe03f */
[----:B------:R1:W-:Y:S03]  /*97d0*/  UTMALDG.4D [UR24], [UR30], desc[UR16] ;  /* 0x000010181e0075b4 */ /* 0x0003e60008019000 */
[----:B------:R1:W-:Y:S02]  /*97e0*/  UTMALDG.4D [UR32], [UR30], desc[UR16] ;  /* 0x000010201e0075b4 */ /* 0x0003e40008019000 */
[----:B------:R1:W-:Y:S02]  /*97f0*/  UTMALDG.4D [UR8], [UR30], desc[UR16] ;  /* 0x000010081e0075b4 */ /* 0x0003e40008019000 */
[----:B-1----:R-:W-:Y:S05]  /*9800*/  @P1 BRA `(.L_x_2758) ;  /* 0x0000001400081947 */ /* 0x002fea0003800000 */
[-C--:B------:R-:W-:Y:S01]  /*9810*/  LOP3.LUT R17, RZ, R4.reuse, RZ, 0x33, !PT ;  /* 0x00000004ff117212 */ /* 0x080fe200078e33ff */
[C---:B------:R-:W-:Y:S02]  /*9820*/  VIADD R5, R0.reuse, 0xfffffffe ;  /* 0xfffffffe00057836 */ /* 0x040fe40000000000 */
[----:B------:R-:W-:Y:S02]  /*9830*/  IMAD.MOV.U32 R10, RZ, RZ, 0x1 ;  /* 0x00000001ff0a7424 */ /* 0x000fe400078e00ff */
[----:B------:R-:W-:Y:S01]  /*9840*/  IMAD.IADD R17, R0, 0x1, R17 ;  /* 0x0000000100117824 */ /* 0x000fe200078e0211 */
[----:B------:R-:W-:Y:S01]  /*9850*/  ISETP.NE.AND P1, PT, R5, R4, PT ;  /* 0x000000040500720c */ /* 0x000fe20003f25270 */
[----:B------:R-:W-:-:S03]  /*9860*/  IMAD.MOV.U32 R0, RZ, RZ, R4 ;  /* 0x000000ffff007224 */ /* 0x000fc600078e0004 */
[----:B------:R-:W-:-:S05]  /*9870*/  LOP3.LUT R5, R17, 0x1, RZ, 0xc0, !PT ;  /* 0x0000000111057812 */ /* 0x000fca00078ec0ff */
[----:B------:R1:W-:Y:S04]  /*9880*/  STL [R1+0x4], R5 ;  /* 0x0000040501007387 */ /* 0x0003e80000100800 */
[----:B------:R-:W-:Y:S05]  /*9890*/  @!P1 BRA `(.L_x_2759) ;  /* 0x0000000c00409947 */ /* 0x000fea0003800000 */
[----:B------:R-:W-:Y:S02]  /*98a0*/  IMAD.IADD R17, R17, 0x1, -R5 ;  /* 0x0000000111117824 */ /* 0x000fe400078e0a05 */
[----:B------:R-:W-:Y:S02]  /*98b0*/  IMAD.MOV.U32 R0, RZ, RZ, R4 ;  /* 0x000000ffff007224 */ /* 0x000fe400078e0004 */
[----:B------:R-:W-:-:S07]  /*98c0*/  IMAD.MOV.U32 R10, RZ, RZ, 0x1 ;  /* 0x00000001ff0a7424 */ /* 0x000fce00078e00ff */
.L_x_2768:
[----:B-123--:R-:W-:-:S04]  /*98d0*/  SHF.L.U32 R18, R10, 0x1f, RZ ;  /* 0x0000001f0a127819 */ /* 0x00efc800000006ff */
[----:B------:R-:W2:Y:S02]  /*98e0*/  SYNCS.PHASECHK.TRANS64.TRYWAIT P1, [R15+URZ+0x26840], R18 ;  /* 0x026840120f0075a7 */ /* 0x000ea4000802017f */
[----:B--2---:R-:W-:Y:S05]  /*98f0*/  @!P1 BRA `(.L_x_2760) ;  /* 0x0000001800dc9947 */ /* 0x004fea0003800000 */
.L_x_2785:
        /* <DEDUP_REMOVED lines=8> */
.L_x_2761:
        /* <DEDUP_REMOVED lines=44> */
.L_x_2786:
        /* <DEDUP_REMOVED lines=8> */
.L_x_2763:
        /* <DEDUP_REMOVED lines=44> */
.L_x_2787:
        /* <DEDUP_REMOVED lines=8> */
.L_x_2765:
        /* <DEDUP_REMOVED lines=38> */
.L_x_2789:
        /* <DEDUP_REMOVED lines=8> */
.L_x_2767:
        /* <DEDUP_REMOVED lines=44> */
.L_x_2759:
[----:B------:R-:W4:Y:S02]  /*a5a0*/  LDL.LU R4, [R1+0x4] ;  /* 0x0000040001047983 */ /* 0x000f240000300800 */
[----:B----4-:R-:W-:Y:S02]  /*a5b0*/  ISETP.NE.AND P1, PT, R4, RZ, PT ;  /* 0x000000ff0400720c */ /* 0x010fe40003f25270 */
[----:B------:R4:W5:Y:S11]  /*a5c0*/  LDL R4, [R1] ;  /* 0x0000000001047983 */ /* 0x0009760000100800 */
[----:B----4-:R-:W-:Y:S05]  /*a5d0*/  @!P1 BRA `(.L_x_2758) ;  /* 0x0000000400949947 */ /* 0x010fea0003800000 */
[----:B------:R-:W-:-:S04]  /*a5e0*/  SHF.L.U32 R12, R10, 0x1f, RZ ;  /* 0x0000001f0a0c7819 */ /* 0x000fc800000006ff */
[----:B------:R-:W4:Y:S02]  /*a5f0*/  SYNCS.PHASECHK.TRANS64.TRYWAIT P1, [R15+URZ+0x26840], R12 ;  /* 0x0268400c0f0075a7 */ /* 0x000f24000802017f */
[----:B----4-:R-:W-:Y:S05]  /*a600*/  @!P1 BRA `(.L_x_2769) ;  /* 0x0000000c00ec9947 */ /* 0x010fea0003800000 */
.L_x_2790:
        /* <DEDUP_REMOVED lines=8> */
.L_x_2770:
        /* <DEDUP_REMOVED lines=41> */
.L_x_2791:
        /* <DEDUP_REMOVED lines=8> */
.L_x_2772:
[----:B------:R2:W5:Y:S01]  /*a9a0*/  LDL.LU R4, [R1] ;  /* 0x0000000001047983 */ /* 0x0005620000300800 */
        /* <DEDUP_REMOVED lines=40> */
.L_x_2758:
[----:B------:R-:W1:Y:S01]  /*ac30*/  S2R R0, SR_TID.X ;  /* 0x0000000000007919 */ /* 0x000e620000002100 */
[----:B------:R-:W-:Y:S01]  /*ac40*/  IMAD R3, R16, 0x8, R15 ;  /* 0x0000000810037824 */ /* 0x000fe200078e020f */
[----:B-1----:R-:W-:Y:S02]  /*ac50*/  LOP3.LUT R2, R0, 0x7f, RZ, 0xc0, !PT ;  /* 0x0000007f00027812 */ /* 0x002fe400078ec0ff */
[----:B------:R-:W-:Y:S02]  /*ac60*/  SHF.L.U32 R0, R10, 0x1f, RZ ;  /* 0x0000001f0a007819 */ /* 0x000fe400000006ff */
[----:B------:R-:W-:Y:S02]  /*ac70*/  ISETP.NE.AND P1, PT, R2, RZ, PT ;  /* 0x000000ff0200720c */ /* 0x000fe40003f25270 */
[----:B------:R-:W1:Y:S02]  /*ac80*/  SYNCS.PHASECHK.TRANS64.TRYWAIT P0, [R3+URZ+0x26840], R0 ;  /* 0x02684000030075a7 */ /* 0x000e64000800017f */
[----:B-1----:R-:W-:Y:S09]  /*ac90*/  @!P0 BRA `(.L_x_2773) ;  /* 0x0000000800708947 */ /* 0x002ff20003800000 */
.L_x_2792:
[----:B------:R-:W-:Y:S05]  /*aca0*/  @P1 BRA `(.L_x_2774) ;  /* 0x0000000000181947 */ /* 0x000fea0003800000 */
[----:B------:R-:W1:Y:S01]  /*acb0*/  S2R R2, SR_TID.X ;  /* 0x0000000000027919 */ /* 0x000e620000002100 */
[----:B------:R-:W-:-:S04]  /*acc0*/  IMAD.MOV.U32 R0, RZ, RZ, 0x3100 ;  /* 0x00003100ff007424 */ /* 0x000fc800078e00ff */
[----:B------:R1:W-:Y:S02]  /*acd0*/  SYNCS.ARRIVE.TRANS64 RZ, [R3+URZ+0x26830], R0 ;  /* 0x0268300003ff79a7 */ /* 0x0003e4000800003f */
[----:B-1----:R-:W-:-:S13]  /*ace0*/  LOP3.LUT P0, RZ, R2, 0x1f, RZ, 0xc0, !PT ;  /* 0x0000001f02ff7812 */ /* 0x002fda000780c0ff */
[----:B------:R-:W-:Y:S05]  /*acf0*/  @!P0 BRA `(.L_x_2774) ;  /* 0x0000000000048947 */ /* 0x000fea0003800000 */
[----:B------:R-:W-:Y:S01]  /*ad00*/  BPT.TRAP 0x1 ;  /* 0x000000040000795c */ /* 0x000fe20000300000 */
.L_x_2774:
        /* <DEDUP_REMOVED lines=48> */
.L_x_2755:
[----:B------:R-:W-:Y:S05]  /*b010*/  BSYNC B0 ;  /* 0x0000000000007941 */ /* 0x000fea0003800000 */
.L_x_2751:
[----:B------:R-:W-:-:S03]  /*b020*/  UMOV UR7, 0xffffffff ;  /* 0xffffffff00077882 */ /* 0x000fc60000000000 */
[----:B------:R-:W-:Y:S05]  /*b030*/  BRA.DIV UR7, `(.L_x_2775) ;  /* 0x00000006079c7947 */ /* 0x000fea000b800000 */
[----:B------:R-:W-:-:S13]  /*b040*/  ELECT P6, URZ, PT ;  /* 0x00000000003f782f */ /* 0x000fda00038c0000 */
.L_x_2795:
[----:B------:R-:W-:Y:S05]  /*b050*/  @!P6 BRA `(.L_x_2676) ;  /* 0x000000000084e947 */ /* 0x000fea0003800000 */
[----:B------:R-:W-:-:S06]  /*b060*/  ULOP3.LUT UR7, UR38, 0x2, URZ, 0xfc, !UPT ;  /* 0x0000000226077892 */ /* 0x000fcc000f8efc3f */
[----:B------:R-:W-:-:S05]  /*b070*/  IMAD.U32 R0, RZ, RZ, UR7 ;  /* 0x00000007ff007e24 */ /* 0x000fca000f8e00ff */
[----:B------:R-:W-:-:S13]  /*b080*/  ISETP.NE.AND P2, PT, R0, 0x3, PT ;  /* 0x000000030000780c */ /* 0x000fda0003f45270 */
[----:B------:R-:W-:Y:S05]  /*b090*/  @!P2 BRA `(.L_x_2776) ;  /* 0x000000000004a947 */ /* 0x000fea0003800000 */
[----:B------:R-:W-:Y:S01]  /*b0a0*/  BPT.TRAP 0x1 ;  /* 0x000000040000795c */ /* 0x000fe20000300000 */
.L_x_2776:
        /* <DEDUP_REMOVED lines=15> */
.L_x_2796:
[----:B------:R-:W2:Y:S02]  /*b1a0*/  SYNCS.PHASECHK.TRANS64.TRYWAIT P0, [R3+URZ], R0 ;  /* 0x00000000030075a7 */ /* 0x000ea4000800017f */
[----:B--2---:R-:W-:Y:S05]  /*b1b0*/  @!P0 BRA `(.L_x_2778) ;  /* 0x0000000400708947 */ /* 0x004fea0003800000 */
.L_x_2797:
[----:B------:R-:W-:Y:S05]  /*b1c0*/  @!P2 BRA `(.L_x_2779) ;  /* 0x000000000004a947 */ /* 0x000fea0003800000 */
[----:B------:R-:W-:Y:S01]  /*b1d0*/  BPT.TRAP 0x1 ;  /* 0x000000040000795c */ /* 0x000fe20000300000 */
.L_x_2779:
[----:B--2---:R-:W-:-:S04]  /*b1e0*/  VIADD R3, R8, 0x26840 ;  /* 0x0002684008037836 */ /* 0x004fc80000000000 */
[----:B------:R-:W-:-:S04]  /*b1f0*/  IMAD R5, R2, 0x8, R3 ;  /* 0x0000000802057824 */ /* 0x000fc800078e0203 */
[----:B------:R-:W2:Y:S02]  /*b200*/  SYNCS.PHASECHK.TRANS64.TRYWAIT P0, [R5+URZ], R4 ;  /* 0x00000004050075a7 */ /* 0x000ea4000800017f */
[----:B--2---:R-:W-:Y:S05]  /*b210*/  @!P0 BRA `(.L_x_2780) ;  /* 0x00000004006c8947 */ /* 0x004fea0003800000 */
.L_x_2798:
[----:B------:R-:W-:-:S07]  /*b220*/  IMAD R3, R6, 0x8, R3 ;  /* 0x0000000806037824 */ /* 0x000fce00078e0203 */
.L_x_2781:
[----:B---3--:R3:W4:Y:S02]  /*b230*/  SYNCS.PHASECHK.TRANS64.TRYWAIT P0, [R3+URZ], R0 ;  /* 0x00000000030075a7 */ /* 0x008724000800017f */
[----:B----4-:R-:W-:Y:S05]  /*b240*/  @!P0 NANOSLEEP.SYNCS 0x989680 ;  /* 0x009896800000895d */ /* 0x010fea0003900000 */
[----:B------:R-:W4:Y:S02]  /*b250*/  @!P0 SYNCS.PHASECHK.TRANS64 P0, [R3+URZ], R0 ;  /* 0x00000000030085a7 */ /* 0x000f24000800007f */
[----:B----4-:R-:W-:Y:S05]  /*b260*/  @!P0 BRA `(.L_x_2781) ;  /* 0xfffffffc00f08947 */ /* 0x010fea000383ffff */
.L_x_2676:
[----:B------:R-:W-:Y:S05]  /*b270*/  BSYNC B6 ;  /* 0x0000000000067941 */ /* 0x000fea0003800000 */
.L_x_2668:
[----:B------:R-:W-:Y:S05]  /*b280*/  EXIT ;  /* 0x000000000000794d */ /* 0x000fea0003800000 */
.L_x_2686:
[----:B------:R-:W-:Y:S02]  /*b290*/  IMAD.MOV.U32 R13, RZ, RZ, R17 ;  /* 0x000000ffff0d7224 */ /* 0x000fe400078e0011 */
[----:B------:R-:W-:Y:S02]  /*b2a0*/  IMAD.MOV.U32 R12, RZ, RZ, RZ ;  /* 0x000000ffff0c7224 */ /* 0x000fe400078e00ff */
[----:B------:R-:W-:Y:S02]  /*b2b0*/  IMAD.MOV.U32 R11, RZ, RZ, 0x1f ;  /* 0x0000001fff0b7424 */ /* 0x000fe400078e00ff */
[----:B------:R-:W-:-:S07]  /*b2c0*/  IMAD.MOV.U32 R15, RZ, RZ, -0x1 ;  /* 0xffffffffff0f7424 */ /* 0x000fce00078e00ff */
[----:B------:R-:W-:Y:S05]  /*b2d0*/  WARPSYNC.COLLECTIVE R15, `(.L_x_2782) ;  /* 0x000000000f087348 */ /* 0x000fea0003c00000 */
[----:B------:R1:W2:Y:S02]  /*b2e0*/  SHFL.IDX P6, R14, R13, R12, R11 ;  /* 0x0000000c0d0e7389 */ /* 0x0002a400000c000b */
[----:B-12---:R-:W-:Y:S01]  /*b2f0*/  ENDCOLLECTIVE ;  /* 0x000000000000791b */ /* 0x006fe20003800000 */
.L_x_2782:
[----:B------:R-:W-:Y:S05]  /*b300*/  BRA `(.L_x_2783) ;  /* 0xffffff6400047947 */ /* 0x000fea000383ffff */
.L_x_2688:
[----:B--2---:R2:W3:Y:S02]  /*b310*/  SYNCS.PHASECHK.TRANS64.TRYWAIT P0, [R235+URZ+0x26800], R4 ;  /* 0x02680004eb0075a7 */ /* 0x0044e4000800017f */
[----:B---3--:R-:W-:Y:S05]  /*b320*/  @!P0 NANOSLEEP.SYNCS 0x989680 ;  /* 0x009896800000895d */ /* 0x008fea0003900000 */
[----:B------:R-:W3:Y:S02]  /*b330*/  @!P0 SYNCS.PHASECHK.TRANS64 P0, [R235+URZ+0x26800], R4 ;  /* 0x02680004eb0085a7 */ /* 0x000ee4000800007f */
[----:B---3--:R-:W-:Y:S05]  /*b340*/  @!P0 BRA `(.L_x_2688) ;  /* 0xfffffffc00f08947 */ /* 0x008fea000383ffff */
[----:B------:R-:W-:Y:S05]  /*b350*/  BRA `(.L_x_2687) ;  /* 0xffffff64002c7947 */ /* 0x000fea000383ffff */
.L_x_2693:
[----:B--2---:R-:W-:-:S04]  /*b360*/  IMAD.U32 R5, RZ, RZ, UR7 ;  /* 0x00000007ff057e24 */ /* 0x004fc8000f8e00ff */
[----:B------:R2:W3:Y:S03]  /*b370*/  SYNCS.PHASECHK.TRANS64.TRYWAIT P1, [R5+URZ+0x26810], R120 ;  /* 0x02681078050075a7 */ /* 0x0004e6000802017f */
[----:B---3--:R-:W-:Y:S05]  /*b380*/  @!P1 NANOSLEEP.SYNCS 0x989680 ;  /* 0x009896800000995d */ /* 0x008fea0003900000 */
[----:B------:R-:W3:Y:S02]  /*b390*/  @!P1 SYNCS.PHASECHK.TRANS64 P1, [R5+URZ+0x26810], R120 ;  /* 0x02681078050095a7 */ /* 0x000ee4000802007f */
[----:B---3--:R-:W-:Y:S05]  /*b3a0*/  @!P1 BRA `(.L_x_2693) ;  /* 0xfffffffc00ec9947 */ /* 0x008fea000383ffff */
[----:B------:R-:W-:Y:S05]  /*b3b0*/  BRA `(.L_x_2692) ;  /* 0xffffff6c00807947 */ /* 0x000fea000383ffff */
.L_x_2697:
[----:B------:R-:W-:-:S04]  /*b3c0*/  IMAD.U32 R121, RZ, RZ, UR7 ;  /* 0x00000007ff797e24 */ /* 0x000fc8000f8e00ff */
[----:B------:R1:W1:Y:S03]  /*b3d0*/  SYNCS.PHASECHK.TRANS64.TRYWAIT P1, [R121+URZ+0x26830], R120 ;  /* 0x02683078790075a7 */ /* 0x000266000802017f */
[----:B-1----:R-:W-:Y:S05]  /*b3e0*/  @!P1 NANOSLEEP.SYNCS 0x989680 ;  /* 0x009896800000995d */ /* 0x002fea0003900000 */
[----:B------:R-:W1:Y:S02]  /*b3f0*/  @!P1 SYNCS.PHASECHK.TRANS64 P1, [R121+URZ+0x26830], R120 ;  /* 0x02683078790095a7 */ /* 0x000e64000802007f */
[----:B-1----:R-:W-:Y:S05]  /*b400*/  @!P1 BRA `(.L_x_2697) ;  /* 0xfffffffc00ec9947 */ /* 0x002fea000383ffff */
[----:B------:R-:W-:Y:S05]  /*b410*/  BRA `(.L_x_2696) ;  /* 0xffffff7400447947 */ /* 0x000fea000383ffff */
.L_x_2756:
[----:B-1----:R1:W2:Y:S02]  /*b420*/  SYNCS.PHASECHK.TRANS64.TRYWAIT P0, [R15+URZ+0x26820], R2 ;  /* 0x026820020f0075a7 */ /* 0x0022a4000800017f */
[----:B--2---:R-:W-:Y:S05]  /*b430*/  @!P0 NANOSLEEP.SYNCS 0x989680 ;  /* 0x009896800000895d */ /* 0x004fea0003900000 */
[----:B------:R-:W2:Y:S02]  /*b440*/  @!P0 SYNCS.PHASECHK.TRANS64 P0, [R15+URZ+0x26820], R2 ;  /* 0x026820020f0085a7 */ /* 0x000ea4000800007f */
[----:B--2---:R-:W-:Y:S05]  /*b450*/  @!P0 BRA `(.L_x_2756) ;  /* 0xfffffffc00f08947 */ /* 0x004fea000383ffff */
[----:B------:R-:W-:Y:S05]  /*b460*/  BRA `(.L_x_2784) ;  /* 0xffffffd800f47947 */ /* 0x000fea000383ffff */
.L_x_2760:
[----:B--2---:R2:W3:Y:S02]  /*b470*/  SYNCS.PHASECHK.TRANS64.TRYWAIT P1, [R15+URZ+0x26840], R18 ;  /* 0x026840120f0075a7 */ /* 0x0044e4000802017f */
[----:B---3--:R-:W-:Y:S05]  /*b480*/  @!P1 NANOSLEEP.SYNCS 0x989680 ;  /* 0x009896800000995d */ /* 0x008fea0003900000 */
[----:B------:R-:W3:Y:S02]  /*b490*/  @!P1 SYNCS.PHASECHK.TRANS64 P1, [R15+URZ+0x26840], R18 ;  /* 0x026840120f0095a7 */ /* 0x000ee4000802007f */
[----:B---3--:R-:W-:Y:S05]  /*b4a0*/  @!P1 BRA `(.L_x_2760) ;  /* 0xfffffffc00f09947 */ /* 0x008fea000383ffff */
[----:B------:R-:W-:Y:S05]  /*b4b0*/  BRA `(.L_x_2785) ;  /* 0xffffffe400107947 */ /* 0x000fea000383ffff */
.L_x_2762:
[----:B-1----:R1:W3:Y:S02]  /*b4c0*/  SYNCS.PHASECHK.TRANS64.TRYWAIT P1, [R15+URZ+0x26828], R18 ;  /* 0x026828120f0075a7 */ /* 0x0022e4000802017f */
[----:B---3--:R-:W-:Y:S05]  /*b4d0*/  @!P1 NANOSLEEP.SYNCS 0x989680 ;  /* 0x009896800000995d */ /* 0x008fea0003900000 */
[----:B------:R-:W3:Y:S02]  /*b4e0*/  @!P1 SYNCS.PHASECHK.TRANS64 P1, [R15+URZ+0x26828], R18 ;  /* 0x026828120f0095a7 */ /* 0x000ee4000802007f */
[----:B---3--:R-:W-:Y:S05]  /*b4f0*/  @!P1 BRA `(.L_x_2762) ;  /* 0xfffffffc00f09947 */ /* 0x008fea000383ffff */
[----:B------:R-:W-:Y:S05]  /*b500*/  BRA `(.L_x_2786) ;  /* 0xffffffe400cc7947 */ /* 0x000fea000383ffff */
.L_x_2764:
[----:B---3--:R3:W4:Y:S02]  /*b510*/  SYNCS.PHASECHK.TRANS64.TRYWAIT P1, [R15+URZ+0x26848], R18 ;  /* 0x026848120f0075a7 */ /* 0x008724000802017f */
[----:B----4-:R-:W-:Y:S05]  /*b520*/  @!P1 NANOSLEEP.SYNCS 0x989680 ;  /* 0x009896800000995d */ /* 0x010fea0003900000 */
[----:B------:R-:W4:Y:S02]  /*b530*/  @!P1 SYNCS.PHASECHK.TRANS64 P1, [R15+URZ+0x26848], R18 ;  /* 0x026848120f0095a7 */ /* 0x000f24000802007f */
[----:B----4-:R-:W-:Y:S05]  /*b540*/  @!P1 BRA `(.L_x_2764) ;  /* 0xfffffffc00f09947 */ /* 0x010fea000383ffff */
[----:B------:R-:W-:Y:S05]  /*b550*/  BRA `(.L_x_2787) ;  /* 0xffffffe800887947 */ /* 0x000fea000383ffff */
.L_x_2766:
[----:B------:R-:W-:-:S07]  /*b560*/  SHF.L.U32 R4, R10, 0x1f, RZ ;  /* 0x0000001f0a047819 */ /* 0x000fce00000006ff */
.L_x_2788:
[----:B----4-:R4:W1:Y:S02]  /*b570*/  SYNCS.PHASECHK.TRANS64.TRYWAIT P1, [R15+URZ+0x26820], R4 ;  /* 0x026820040f0075a7 */ /* 0x010864000802017f */
[----:B-1----:R-:W-:Y:S05]  /*b580*/  @!P1 NANOSLEEP.SYNCS 0x989680 ;  /* 0x009896800000995d */ /* 0x002fea0003900000 */
[----:B------:R-:W1:Y:S02]  /*b590*/  @!P1 SYNCS.PHASECHK.TRANS64 P1, [R15+URZ+0x26820], R4 ;  /* 0x026820040f0095a7 */ /* 0x000e64000802007f */
[----:B-1----:R-:W-:Y:S05]  /*b5a0*/  @!P1 BRA `(.L_x_2788) ;  /* 0xfffffffc00f09947 */ /* 0x002fea000383ffff */
[----:B------:R-:W-:Y:S05]  /*b5b0*/  BRA `(.L_x_2789) ;  /* 0xffffffec00287947 */ /* 0x000fea000383ffff */
.L_x_2769:
[----:B----4-:R4:W1:Y:S02]  /*b5c0*/  SYNCS.PHASECHK.TRANS64.TRYWAIT P1, [R15+URZ+0x26840], R12 ;  /* 0x0268400c0f0075a7 */ /* 0x010864000802017f */
[----:B-1----:R-:W-:Y:S05]  /*b5d0*/  @!P1 NANOSLEEP.SYNCS 0x989680 ;  /* 0x009896800000995d */ /* 0x002fea0003900000 */
[----:B------:R-:W1:Y:S02]  /*b5e0*/  @!P1 SYNCS.PHASECHK.TRANS64 P1, [R15+URZ+0x26840], R12 ;  /* 0x0268400c0f0095a7 */ /* 0x000e64000802007f */
[----:B-1----:R-:W-:Y:S05]  /*b5f0*/  @!P1 BRA `(.L_x_2769) ;  /* 0xfffffffc00f09947 */ /* 0x002fea000383ffff */
[----:B------:R-:W-:Y:S05]  /*b600*/  BRA `(.L_x_2790) ;  /* 0xfffffff000007947 */ /* 0x000fea000383ffff */
.L_x_2771:
[----:B-1----:R1:W2:Y:S02]  /*b610*/  SYNCS.PHASECHK.TRANS64.TRYWAIT P1, [R15+URZ+0x26828], R12 ;  /* 0x0268280c0f0075a7 */ /* 0x0022a4000802017f */
[----:B--2---:R-:W-:Y:S05]  /*b620*/  @!P1 NANOSLEEP.SYNCS 0x989680 ;  /* 0x009896800000995d */ /* 0x004fea0003900000 */
[----:B------:R-:W2:Y:S02]  /*b630*/  @!P1 SYNCS.PHASECHK.TRANS64 P1, [R15+URZ+0x26828], R12 ;  /* 0x0268280c0f0095a7 */ /* 0x000ea4000802007f */
[----:B--2---:R-:W-:Y:S05]  /*b640*/  @!P1 BRA `(.L_x_2771) ;  /* 0xfffffffc00f09947 */ /* 0x004fea000383ffff */
[----:B------:R-:W-:Y:S05]  /*b650*/  BRA `(.L_x_2791) ;  /* 0xfffffff000b07947 */ /* 0x000fea000383ffff */
.L_x_2773:
[----:B------:R1:W1:Y:S02]  /*b660*/  SYNCS.PHASECHK.TRANS64.TRYWAIT P0, [R3+URZ+0x26840], R0 ;  /* 0x02684000030075a7 */ /* 0x000264000800017f */
[----:B-1----:R-:W-:Y:S05]  /*b670*/  @!P0 NANOSLEEP.SYNCS 0x989680 ;  /* 0x009896800000895d */ /* 0x002fea0003900000 */
[----:B------:R-:W1:Y:S02]  /*b680*/  @!P0 SYNCS.PHASECHK.TRANS64 P0, [R3+URZ+0x26840], R0 ;  /* 0x02684000030085a7 */ /* 0x000e64000800007f */
[----:B-1----:R-:W-:Y:S05]  /*b690*/  @!P0 BRA `(.L_x_2773) ;  /* 0xfffffffc00f08947 */ /* 0x002fea000383ffff */
[----:B------:R-:W-:Y:S05]  /*b6a0*/  BRA `(.L_x_2792) ;  /* 0xfffffff4007c7947 */ /* 0x000fea000383ffff */
.L_x_2775:
[----:B------:R-:W-:Y:S01]  /*b6b0*/  BSSY B0, `(.L_x_2793) ;  /* 0x0000006000007945 */ /* 0x000fe20003800000 */
[----:B------:R-:W-:-:S07]  /*b6c0*/  IMAD.MOV.U32 R15, RZ, RZ, -0x1 ;  /* 0xffffffffff0f7424 */ /* 0x000fce00078e00ff */
[----:B------:R-:W-:Y:S05]  /*b6d0*/  WARPSYNC.COLLECTIVE R15, `(.L_x_2794) ;  /* 0x000000000f0c7348 */ /* 0x000fea0003c00000 */
[----:B------:R-:W-:Y:S02]  /*b6e0*/  ELECT P6, UR62, PT ;  /* 0x00000000003e782f */ /* 0x000fe400038c0000 */
[----:B------:R-:W-:Y:S01]  /*b6f0*/  MOV R14, UR62 ;  /* 0x0000003e000e7c02 */ /* 0x000fe20008000f00 */
[----:B------:R-:W-:Y:S10]  /*b700*/  ENDCOLLECTIVE ;  /* 0x000000000000791b */ /* 0x000ff40003800000 */
.L_x_2794:
[----:B------:R-:W-:Y:S05]  /*b710*/  BSYNC B0 ;  /* 0x0000000000007941 */ /* 0x000fea0003800000 */
.L_x_2793:
[----:B------:R-:W-:Y:S05]  /*b720*/  BRA `(.L_x_2795) ;  /* 0xfffffff800487947 */ /* 0x000fea000383ffff */
.L_x_2777:
[----:B-1----:R1:W2:Y:S02]  /*b730*/  SYNCS.PHASECHK.TRANS64.TRYWAIT P0, [R7+URZ], R4 ;  /* 0x00000004070075a7 */ /* 0x0022a4000800017f */
[----:B--2---:R-:W-:Y:S05]  /*b740*/  @!P0 NANOSLEEP.SYNCS 0x989680 ;  /* 0x009896800000895d */ /* 0x004fea0003900000 */
[----:B------:R-:W2:Y:S02]  /*b750*/  @!P0 SYNCS.PHASECHK.TRANS64 P0, [R7+URZ], R4 ;  /* 0x00000004070085a7 */ /* 0x000ea4000800007f */
[----:B--2---:R-:W-:Y:S05]  /*b760*/  @!P0 BRA `(.L_x_2777) ;  /* 0xfffffffc00f08947 */ /* 0x004fea000383ffff */
[----:B------:R-:W-:Y:S05]  /*b770*/  BRA `(.L_x_2796) ;  /* 0xfffffff800887947 */ /* 0x000fea000383ffff */
.L_x_2778:
[----:B--2---:R2:W3:Y:S02]  /*b780*/  SYNCS.PHASECHK.TRANS64.TRYWAIT P0, [R3+URZ], R0 ;  /* 0x00000000030075a7 */ /* 0x0044e4000800017f */
[----:B---3--:R-:W-:Y:S05]  /*b790*/  @!P0 NANOSLEEP.SYNCS 0x989680 ;  /* 0x009896800000895d */ /* 0x008fea0003900000 */
[----:B------:R-:W3:Y:S02]  /*b7a0*/  @!P0 SYNCS.PHASECHK.TRANS64 P0, [R3+URZ], R0 ;  /* 0x00000000030085a7 */ /* 0x000ee4000800007f */
[----:B---3--:R-:W-:Y:S05]  /*b7b0*/  @!P0 BRA `(.L_x_2778) ;  /* 0xfffffffc00f08947 */ /* 0x008fea000383ffff */
[----:B------:R-:W-:Y:S05]  /*b7c0*/  BRA `(.L_x_2797) ;  /* 0xfffffff8007c7947 */ /* 0x000fea000383ffff */
.L_x_2780:
[----:B--2---:R2:W3:Y:S02]  /*b7d0*/  SYNCS.PHASECHK.TRANS64.TRYWAIT P0, [R5+URZ], R4 ;  /* 0x00000004050075a7 */ /* 0x0044e4000800017f */
[----:B---3--:R-:W-:Y:S05]  /*b7e0*/  @!P0 NANOSLEEP.SYNCS 0x989680 ;  /* 0x009896800000895d */ /* 0x008fea0003900000 */
[----:B------:R-:W3:Y:S02]  /*b7f0*/  @!P0 SYNCS.PHASECHK.TRANS64 P0, [R5+URZ], R4 ;  /* 0x00000004050085a7 */ /* 0x000ee4000800007f */
[----:B---3--:R-:W-:Y:S05]  /*b800*/  @!P0 BRA `(.L_x_2780) ;  /* 0xfffffffc00f08947 */ /* 0x008fea000383ffff */
[----:B------:R-:W-:Y:S05]  /*b810*/  BRA `(.L_x_2798) ;  /* 0xfffffff800807947 */ /* 0x000fea000383ffff */
.L_x_2799:
        /* <DEDUP_REMOVED lines=14> */
.L_x_6573:


//--------------------- .text._ZN7cutlass13device_kernelIN5flash11enable_sm90INS1_16FlashAttnBwdSm90INS1_25CollectiveMainloopBwdSm90ILi2ELi2ELi2EN4cute5tupleIJNS5_1CILi1EEES8_S8_EEENS6_IJNS7_ILi64EEENS7_ILi128EEENS7_ILi96EEEEEENS_6half_tEfNS_4arch4Sm90ELb1ELb0ELb1ELb1ELb1ELb1ELb0ELb0ELi2ELi1ELi2ELi1ELb1EEENS1_21CollectiveEpilogueBwdISD_SE_SG_Li256ELb1ELb0ELi1EEENS1_25SingleTileBwdLPTSchedulerILb1ELi128ELb1EEEEEEEEEvNT_6ParamsE --------------------------
	.section	.text._ZN7cutlass13device_kernelIN5flash11enable_sm90INS1_16FlashAttnBwdSm90INS1_25CollectiveMainloopBwdSm90ILi2ELi2ELi2EN4cute5tupleIJNS5_1CILi1EEES8_S8_EEENS6_IJNS7_ILi64EEENS7_ILi128EEENS7_ILi96EEEEEENS_6half_tEfNS_4arch4Sm90ELb1ELb0ELb1ELb1ELb1ELb1ELb0ELb0ELi2ELi1ELi2ELi1ELb1EEENS1_21CollectiveEpilogueBwdISD_SE_SG_Li256ELb1ELb0ELi1EEENS1_25SingleTileBwdLPTSchedulerILb1ELi128ELb1EEEEEEEEEvNT_6ParamsE,"ax",@progbits
	.align	128
.text._ZN7cutlass13device_kernelIN5flash11enable_sm90INS1_16FlashAttnBwdSm90INS1_25CollectiveMainloopBwdSm90ILi2ELi2ELi2EN4cute5tupleIJNS5_1CILi1EEES8_S8_EEENS6_IJNS7_ILi64EEENS7_ILi128EEENS7_ILi96EEEEEENS_6half_tEfNS_4arch4Sm90ELb1ELb0ELb1ELb1ELb1ELb1ELb0ELb0ELi2ELi1ELi2ELi1ELb1EEENS1_21CollectiveEpilogueBwdISD_SE_SG_Li256ELb1ELb0ELi1EEENS1_25SingleTileBwdLPTSchedulerILb1ELi128ELb1EEEEEEEEEvNT_6ParamsE:
        .type           _ZN7cutlass13device_kernelIN5flash11enable_sm90INS1_16FlashAttnBwdSm90INS1_25CollectiveMainloopBwdSm90ILi2ELi2ELi2EN4cute5tupleIJNS5_1CILi1EEES8_S8_EEENS6_IJNS7_ILi64EEENS7_ILi128EEENS7_ILi96EEEEEENS_6half_tEfNS_4arch4Sm90ELb1ELb0ELb1ELb1ELb1ELb1ELb0ELb0ELi2ELi1ELi2ELi1ELb1EEENS1_21CollectiveEpilogueBwdISD_SE_SG_Li256ELb1ELb0ELi1EEENS1_25SingleTileBwdLPTSchedulerILb1ELi128ELb1EEEEEEEEEvNT_6ParamsE,@function
        .size           _ZN7cutlass13device_kernelIN5flash11enable_sm90INS1_16FlashAttnBwdSm90INS1_25CollectiveMainloopBwdSm90ILi2ELi2ELi2EN4cute5tupleIJNS5_1CILi1EEES8_S8_EEENS6_IJNS7_ILi64EEENS7_ILi128EEENS7_ILi96EEEEEENS_6half_tEfNS_4arch4Sm90ELb1ELb0ELb1ELb1ELb1ELb1ELb0ELb0ELi2ELi1ELi2ELi1ELb1EEENS1_21CollectiveEpilogueBwdISD_SE_SG_Li256ELb1ELb0ELi1EEENS1_25SingleTileBwdLPTSchedulerILb1ELi128ELb1EEEEEEEEEvNT_6ParamsE,(.L_x_6574 - _ZN7cutlass13device_kernelIN5flash11enable_sm90INS1_16FlashAttnBwdSm90INS1_25CollectiveMainloopBwdSm90ILi2ELi2ELi2EN4cute5tupleIJNS5_1CILi1EEES8_S8_EEENS6_IJNS7_ILi64EEENS7_ILi128EEENS7_ILi96EEEEEENS_6half_tEfNS_4arch4Sm90ELb1ELb0ELb1ELb1ELb1ELb1ELb0ELb0ELi2ELi1ELi2ELi1ELb1EEENS1_21CollectiveEpilogueBwdISD_SE_SG_Li256ELb1ELb0ELi1EEENS1_25SingleTileBwdLPTSchedulerILb1ELi128ELb1EEEEEEEEEvNT_6ParamsE)
        .other          _ZN7cutlass13device_kernelIN5flash11enable_sm90INS1_16FlashAttnBwdSm90INS1_25CollectiveMainloopBwdSm90ILi2ELi2ELi2EN4cute5tupleIJNS5_1CILi1EEES8_S8_EEENS6_IJNS7_ILi64EEENS7_ILi128EEENS7_ILi96EEEEEENS_6half_tEfNS_4arch4Sm90ELb1ELb0ELb1ELb1ELb1ELb1ELb0ELb0ELi2ELi1ELi2ELi1ELb1EEENS1_21CollectiveEpilogueBwdISD_SE_SG_Li256ELb1ELb0ELi1EEENS1_25SingleTileBwdLPTSchedulerILb1ELi128ELb1EEEEEEEEEvNT_6ParamsE,@"STO_CUDA_ENTRY STV_DEFAULT"
_ZN7cutlass13device_kernelIN5flash11enable_sm90INS1_16FlashAttnBwdSm90INS1_25CollectiveMainloopBwdSm90ILi2ELi2ELi2EN4cute5tupleIJNS5_1CILi1EEES8_S8_EEENS6_IJNS7_ILi64EEENS7_ILi128EEENS7_ILi96EEEEEENS_6half_tEfNS_4arch4Sm90ELb1ELb0ELb1ELb1ELb1ELb1ELb0ELb0ELi2ELi1ELi2ELi1ELb1EEENS1_21CollectiveEpilogueBwdISD_SE_SG_Li256ELb1ELb0ELi1EEENS1_25SingleTileBwdLPTSchedulerILb1ELi128ELb1EEEEEEEEEvNT_6ParamsE:
        /* <DEDUP_REMOVED lines=24> */
.L_x_2801:
[----:B------:R-:W-:Y:S05]  /*0180*/  BSYNC B0 ;  /* 0x0000000000007941 */ /* 0x000fea0003800000 */
.L_x_2800:
        /* <DEDUP_REMOVED lines=37> */
.L_x_2802:
        /* <DEDUP_REMOVED lines=22> */
.L_x_2803:
[----:B------:R-:W-:Y:S01]  /*0540*/  PLOP3.LUT P0, PT, PT, PT, UP0, 0x80, 0x0 ;  /* 0x000000000000781c */ /* 0x000fe20003f0f008 */
[----:B------:R-:W-:Y:S01]  /*0550*/  NOP ;  /* 0x0000000000007918 */ /* 0x000fe20000000000 */
[----:B------:R-:W-:Y:S01]  /*0560*/  ULDC.64 UR46, c[0x0][0x208] ;  /* 0x00008200002e7ab9 */ /* 0x000fe20000000a00 */
[----:B------:R-:W-:Y:S01]  /*0570*/  BSSY B6, `(.L_x_2804) ;  /* 0x0000b61000067945 */ /* 0x000fe20003800000 */
[----:B-12-4-:R-:W-:Y:S09]  /*0580*/  BAR.SYNC.DEFER_BLOCKING 0x0 ;  /* 0x0000000000007b1d */ /* 0x016ff20000010000 */
[----:B------:R-:W-:Y:S05]  /*0590*/  @!P0 BRA `(.L_x_2805) ;  /* 0x0000006800488947 */ /* 0x000fea0003800000 */
.L_x_2806:
        /* <DEDUP_REMOVED lines=32> */
.L_x_2807:
[----:B------:R-:W-:Y:S01]  /*07a0*/  ULDC UR8, c[0x0][0x8c4] ;  /* 0x0002310000087ab9 */ /* 0x000fe20000000800 */
[----:B------:R-:W-:Y:S01]  /*07b0*/  UMOV UR7, UR9 ;  /* 0x0000000900077c82 */ /* 0x000fe20008000000 */
[----:B------:R-:W-:-:S11]  /*07c0*/  UISETP.NE.AND UP0, UPT, UR8, 0x1, UPT ;  /* 0x000000010800788c */ /* 0x000fd6000bf05270 */
[----:B------:R-:W-:Y:S02]  /*07d0*/  @UP0 ULDC.64 UR10, c[0x0][0x8c8] ;  /* 0x00023200000a0ab9 */ /* 0x000fe40000000a00 */
[----:B------:R-:W-:-:S04]  /*07e0*/  UIMAD.WIDE.U32 UR4, UR9, UR10, URZ ;  /* 0x0000000a090472a5 */ /* 0x000fc8000f8e003f */
[----:B------:R-:W-:-:S04]  /*07f0*/  @UP0 USHF.R.U32.HI UR7, URZ, UR11, UR5 ;  /* 0x0000000b3f070299 */ /* 0x000fc80008011605 */
[----:B------:R-:W-:-:S12]  /*0800*/  UIMAD UR4, UR7, UR8, URZ ;  /* 0x00000008070472a4 */ /* 0x000fd8000f8e023f */
.L_x_2808:
        /* <DEDUP_REMOVED lines=23> */
.L_x_2809:
        /* <DEDUP_REMOVED lines=14> */
.L_x_2811:
[----:B------:R-:W-:-:S05]  /*0a60*/  ULDC UR4, c[0x0][0x8ec] ;  /* 0x00023b0000047ab9 */ /* 0x000fca0000000800 */
.L_x_2810:
[----:B------:R-:W-:Y:S02]  /*0a70*/  UIADD3 UR4, UR4, 0x7f, URZ ;  /* 0x0000007f04047890 */ /* 0x000fe4000fffe03f */
[----:B------:R-:W-:Y:S02]  /*0a80*/  ULOP3.LUT UR39, URZ, UR7, URZ, 0x33, !UPT ;  /* 0x000000073f277292 */ /* 0x000fe4000f8e333f */
[----:B------:R-:W-:-:S04]  /*0a90*/  USHF.R.S32.HI UR5, URZ, 0x1f, UR4 ;  /* 0x0000001f3f057899 */ /* 0x000fc80008011404 */
[----:B------:R-:W-:-:S04]  /*0aa0*/  ULEA.HI UR5, UR5, UR4, URZ, 0x7 ;  /* 0x0000000405057291 */ /* 0x000fc8000f8f383f */
[----:B------:R-:W-:-:S04]  /*0ab0*/  USHF.R.S32.HI UR5, URZ, 0x7, UR5 ;  /* 0x000000073f057899 */ /* 0x000fc80008011405 */
[----:B------:R-:W-:Y:S02]  /*0ac0*/  UISETP.GT.AND UP0, UPT, UR5, UR7, UPT ;  /* 0x000000070500728c */ /* 0x000fe4000bf04270 */
[----:B------:R-:W-:Y:S02]  /*0ad0*/  UIADD3 UR39, UR5, UR39, URZ ;  /* 0x0000002705277290 */ /* 0x000fe4000fffe03f */
[----:B------:R-:W-:-:S06]  /*0ae0*/  USEL UR37, UR37, 0xffffffff, UP0 ;  /* 0xffffffff25257887 */ /* 0x000fcc0008000000 */
        /* <DEDUP_REMOVED lines=17> */
.L_x_2813:
        /* <DEDUP_REMOVED lines=14> */
.L_x_2814:
        /* <DEDUP_REMOVED lines=11> */
.L_x_2815:
        /* <DEDUP_REMOVED lines=13> */
.L_x_2816:
        /* <DEDUP_REMOVED lines=84> */
.L_x_2819:
        /* <DEDUP_REMOVED lines=15> */
.L_x_2818:
        /* <DEDUP_REMOVED lines=22> */
.L_x_2821:
        /* <DEDUP_REMOVED lines=15> */
.L_x_2820:
[----:B------:R-:W-:Y:S01]  /*16e0*/  SHF.R.S32.HI R19, RZ, 0x1f, R18 ;  /* 0x0000001fff137819 */ /* 0x000fe20000011412 */
[----:B------:R-:W-:-:S03]  /*16f0*/  UMOV UR4, 0xffffffff ;  /* 0xffffffff00047882 */ /* 0x000fc60000000000 */
[----:B------:R-:W-:-:S04]  /*1700*/  LEA.HI R0, R19, R18, RZ, 0x7 ;  /* 0x0000001213007211 */ /* 0x000fc800078f38ff */
[----:B------:R-:W-:Y:S01]  /*1710*/  SHF.R.S32.HI R17, RZ, 0x7, R0 ;  /* 0x00000007ff117819 */ /* 0x000fe20000011400 */
[----:B------:R-:W-:Y:S06]  /*1720*/  BRA.DIV UR4, `(.L_x_2822) ;  /* 0x000000a6041c7947 */ /* 0x000fec000b800000 */
[----:B------:R1:W2:Y:S02]  /*1730*/  SHFL.IDX PT, R14, R17, RZ, 0x1f ;  /* 0x00001fff110e7589 */ /* 0x0002a400000e0000 */
.L_x_2937:
        /* <DEDUP_REMOVED lines=15> */
.L_x_2823:
        /* <DEDUP_REMOVED lines=19> */
.L_x_2825:
        /* <DEDUP_REMOVED lines=122> */
.L_x_2836:
[----:B------:R-:W-:-:S06]  /*2100*/  UISETP.NE.AND UP0, UPT, UR13, 0x3, UPT ;  /* 0x000000030d00788c */ /* 0x000fcc000bf05270 */
[----:B------:R-:W-:-:S13]  /*2110*/  PLOP3.LUT P0, PT, PT, PT, UP0, 0x80, 0x0 ;  /* 0x000000000000781c */ /* 0x000fda0003f0f008 */
[----:B-1----:R-:W-:Y:S05]  /*2120*/  @!P0 BRA `(.L_x_2826) ;  /* 0x0000000000048947 */ /* 0x002fea0003800000 */
[----:B------:R-:W-:Y:S01]  /*2130*/  BPT.TRAP 0x1 ;  /* 0x000000040000795c */ /* 0x000fe20000300000 */
.L_x_2826:
[----:B------:R-:W-:Y:S01]  /*2140*/  R2UR UR7, R235 ;  /* 0x00000000eb0772ca */ /* 0x000fe200000e0000 */
[----:B------:R-:W-:-:S05]  /*2150*/  IMAD.U32 R120, RZ, RZ, UR12 ;  /* 0x0000000cff787e24 */ /* 0x000fca000f8e00ff */
[----:B------:R-:W-:-:S07]  /*2160*/  SHF.L.U32 R120, R120, 0x1f, RZ ;  /* 0x0000001f78787819 */ /* 0x000fce00000006ff */
[----:B------:R-:W-:-:S09]  /*2170*/  ULEA UR7, UR4, UR7, 0x3 ;  /* 0x0000000704077291 */ /* 0x000fd2000f8e183f */
[----:B------:R1:W2:Y:S01]  /*2180*/  SYNCS.PHASECHK.TRANS64.TRYWAIT P1, [UR7+0x26810], R120 ;  /* 0x02681078ff0075a7 */ /* 0x0002a20008020147 */
[----:B------:R-:W-:Y:S05]  /*2190*/  @!P0 BRA `(.L_x_2827) ;  /* 0x0000000000048947 */ /* 0x000fea0003800000 */
[----:B------:R-:W-:Y:S01]  /*21a0*/  BPT.TRAP 0x1 ;  /* 0x000000040000795c */ /* 0x000fe20000300000 */
.L_x_2827:
[----:B--2---:R-:W-:Y:S05]  /*21b0*/  @P1 BRA `(.L_x_2828) ;  /* 0x0000000000081947 */ /* 0x004fea0003800000 */
[----:B------:R-:W2:Y:S02]  /*21c0*/  SYNCS.PHASECHK.TRANS64.TRYWAIT P1, [UR7+0x26810], R120 ;  /* 0x02681078ff0075a7 */ /* 0x000ea40008020147 */
[----:B--2---:R-:W-:Y:S05]  /*21d0*/  @!P1 BRA `(.L_x_2829) ;  /* 0x0000009800a49947 */ /* 0x004fea0003800000 */
.L_x_2828:
        /* <DEDUP_REMOVED lines=66> */
.L_x_2830:
[----:B------:R1:W1:Y:S01]  /*2600*/  SYNCS.PHASECHK.TRANS64.TRYWAIT P1, [UR7+0x26830], R120 ;  /* 0x02683078ff0075a7 */ /* 0x0002620008020147 */
[----:B------:R-:W-:Y:S05]  /*2610*/  @!P0 BRA `(.L_x_2831) ;  /* 0x0000000000048947 */ /* 0x000fea0003800000 */
[----:B------:R-:W-:Y:S01]  /*2620*/  BPT.TRAP 0x1 ;  /* 0x000000040000795c */ /* 0x000fe20000300000 */
.L_x_2831:
        /* <DEDUP_REMOVED lines=50> */
.L_x_2832:
        /* <DEDUP_REMOVED lines=555> */
.L_x_2834:
        /* <DEDUP_REMOVED lines=45> */
.L_x_2835:
        /* <DEDUP_REMOVED lines=62> */
.L_x_2817:
        /* <DEDUP_REMOVED lines=149> */
.L_x_2838:
        /* <DEDUP_REMOVED lines=57> */
.L_x_2840:
[----:B------:R-:W-:Y:S05]  /*5f90*/  BSYNC B0 ;  /* 0x0000000000007941 */ /* 0x000fea0003800000 */
.L_x_2839:
        /* <DEDUP_REMOVED lines=22> */
.L_x_2842:
[----:B------:R-:W-:Y:S05]  /*6100*/  BSYNC B0 ;  /* 0x0000000000007941 */ /* 0x000fea0003800000 */
.L_x_2841:
        /* <DEDUP_REMOVED lines=34> */
.L_x_2844:
[----:B------:R-:W-:Y:S05]  /*6330*/  BSYNC B0 ;  /* 0x0000000000007941 */ /* 0x000fea0003800000 */
.L_x_2843:
        /* <DEDUP_REMOVED lines=23> */
.L_x_2837:
        /* <DEDUP_REMOVED lines=41> */
.L_x_2845:
        /* <DEDUP_REMOVED lines=44> */
.L_x_2847:
[----:B------:R-:W-:Y:S05]  /*6a00*/  BSYNC B0 ;  /* 0x0000000000007941 */ /* 0x000fea0003800000 */
.L_x_2846:
        /* <DEDUP_REMOVED lines=21> */
.L_x_2849:
[----:B------:R-:W-:Y:S05]  /*6b60*/  BSYNC B0 ;  /* 0x0000000000007941 */ /* 0x000fea0003800000 */
.L_x_2848:
        /* <DEDUP_REMOVED lines=30> */
.L_x_2851:
[----:B------:R-:W-:Y:S05]  /*6d50*/  BSYNC B0 ;  /* 0x0000000000007941 */ /* 0x000fea0003800000 */
.L_x_2850:
        /* <DEDUP_REMOVED lines=22> */
.L_x_2805:
        /* <DEDUP_REMOVED lines=29> */
.L_x_2853:
[----:B------:R-:W-:Y:S01]  /*7090*/  ULDC UR9, c[0x0][0x8c4] ;  /* 0x0002310000097ab9 */ /* 0x000fe20000000800 */
[----:B------:R-:W-:Y:S01]  /*70a0*/  UMOV UR7, UR8 ;  /* 0x0000000800077c82 */ /* 0x000fe20008000000 */
[----:B------:R-:W-:-:S11]  /*70b0*/  UISETP.NE.AND UP0, UPT, UR9, 0x1, UPT ;  /* 0x000000010900788c */ /* 0x000fd6000bf05270 */
[----:B------:R-:W-:Y:S02]  /*70c0*/  @UP0 ULDC.64 UR10, c[0x0][0x8c8] ;  /* 0x00023200000a0ab9 */ /* 0x000fe40000000a00 */
[----:B------:R-:W-:-:S04]  /*70d0*/  UIMAD.WIDE.U32 UR4, UR8, UR10, URZ ;  /* 0x0000000a080472a5 */ /* 0x000fc8000f8e003f */
[----:B------:R-:W-:-:S04]  /*70e0*/  @UP0 USHF.R.U32.HI UR7, URZ, UR11, UR5 ;  /* 0x0000000b3f070299 */ /* 0x000fc80008011605 */
[----:B------:R-:W-:-:S12]  /*70f0*/  UIMAD UR4, UR7, UR9, URZ ;  /* 0x00000009070472a4 */ /* 0x000fd8000f8e023f */
.L_x_2854:
        /* <DEDUP_REMOVED lines=23> */
.L_x_2855:
        /* <DEDUP_REMOVED lines=13> */
.L_x_2857:
[----:B------:R-:W-:-:S05]  /*7340*/  ULDC UR4, c[0x0][0x8ec] ;  /* 0x00023b0000047ab9 */ /* 0x000fca0000000800 */
.L_x_2856:
[----:B------:R-:W-:-:S04]  /*7350*/  UIADD3 UR4, UR4, 0x7f, URZ ;  /* 0x0000007f04047890 */ /* 0x000fc8000fffe03f */
[----:B------:R-:W-:-:S04]  /*7360*/  USHF.R.S32.HI UR5, URZ, 0x1f, UR4 ;  /* 0x0000001f3f057899 */ /* 0x000fc80008011404 */
[----:B------:R-:W-:-:S04]  /*7370*/  ULEA.HI UR5, UR5, UR4, URZ, 0x7 ;  /* 0x0000000405057291 */ /* 0x000fc8000f8f383f */
[----:B------:R-:W-:-:S04]  /*7380*/  USHF.R.S32.HI UR5, URZ, 0x7, UR5 ;  /* 0x000000073f057899 */ /* 0x000fc80008011405 */
[----:B------:R-:W-:Y:S02]  /*7390*/  UISETP.GT.AND UP0, UPT, UR5, UR7, UPT ;  /* 0x000000070500728c */ /* 0x000fe4000bf04270 */
[----:B------:R-:W-:Y:S02]  /*73a0*/  ULOP3.LUT UR7, URZ, UR7, URZ, 0x33, !UPT ;  /* 0x000000073f077292 */ /* 0x000fe4000f8e333f */
[----:B------:R-:W-:Y:S02]  /*73b0*/  USEL UR10, UR10, 0xffffffff, UP0 ;  /* 0xffffffff0a0a7887 */ /* 0x000fe40008000000 */
[----:B------:R-:W-:-:S04]  /*73c0*/  UIADD3 UR7, UR5, UR7, URZ ;  /* 0x0000000705077290 */ /* 0x000fc8000fffe03f */
        /* <DEDUP_REMOVED lines=40> */
.L_x_2858:
        /* <DEDUP_REMOVED lines=13> */
.L_x_2859:
        /* <DEDUP_REMOVED lines=12> */
.L_x_2860:
[----:B------:R-:W-:Y:S01]  /*77e0*/  ULEA UR8, UR7, UR14, 0x7 ;  /* 0x0000000e07087291 */ /* 0x000fe2000f8e383f */
[----:B------:R-:W-:-:S03]  /*77f0*/  ULDC UR9, c[0x0][0x74c] ;  /* 0x0001d30000097ab9 */ /* 0x000fc60000000800 */
[----:B------:R-:W-:Y:S02]  /*7800*/  UIADD3 UR9, UR8, -UR9, -UR11 ;  /* 0x8000000908097290 */ /* 0x000fe4000fffe80b */
        /* <DEDUP_REMOVED lines=13> */
[----:B------:R-:W1:Y:S01]  /*78e0*/  S2R R0, SR_TID.X ;  /* 0x0000000000007919 */ /* 0x000e620000002100 */
[----:B------:R-:W-:Y:S01]  /*78f0*/  UIMAD UR16, UR20, UR18, URZ ;  /* 0x00000012141072a4 */ /* 0x000fe2000f8e023f */
[----:B------:R-:W-:Y:S01]  /*7900*/  LOP3.LUT R8, RZ, UR7, RZ, 0x33, !PT ;  /* 0x00000007ff087c12 */ /* 0x000fe2000f8e33ff */
[----:B------:R-:W-:Y:S02]  /*7910*/  USHF.R.S32.HI UR15, URZ, 0x1f, UR10 ;  /* 0x0000001f3f0f7899 */ /* 0x000fe4000801140a */
[----:B------:R-:W-:Y:S02]  /*7920*/  UIMAD UR17, UR6, UR19, UR16 ;  /* 0x00000013061172a4 */ /* 0x000fe4000f8e0210 */
[----:B------:R-:W-:Y:S02]  /*7930*/  UIADD3 UR19, UR11, 0x7f, URZ ;  /* 0x0000007f0b137890 */ /* 0x000fe4000fffe03f */
[----:B------:R-:W-:Y:S01]  /*7940*/  UIMAD.WIDE.U32 UR8, UR6, UR18, URZ ;  /* 0x00000012060872a5 */ /* 0x000fe2000f8e003f */
[----:B------:R-:W-:Y:S01]  /*7950*/  ULDC UR21, c[0x0][0x288] ;  /* 0x0000a20000157ab9 */ /* 0x000fe20000000800 */
[----:B------:R-:W-:-:S02]  /*7960*/  UIADD3 UR16, UR12, -UR13, URZ ;  /* 0x8000000d0c107290 */ /* 0x000fc4000fffe03f */
[----:B------:R-:W-:Y:S01]  /*7970*/  UIADD3 UR14, UR11, 0xbf, -UR14 ;  /* 0x000000bf0b0e7890 */ /* 0x000fe2000fffe80e */
[----:B------:R-:W-:Y:S01]  /*7980*/  ULDC UR22, c[0x0][0x760] ;  /* 0x0001d80000167ab9 */ /* 0x000fe20000000800 */
[----:B------:R-:W-:Y:S02]  /*7990*/  USEL UR29, UR10, URZ, !UP0 ;  /* 0x0000003f0a1d7287 */ /* 0x000fe4000c000000 */
[----:B------:R-:W-:Y:S02]  /*79a0*/  USEL UR23, UR15, URZ, !UP0 ;  /* 0x0000003f0f177287 */ /* 0x000fe4000c000000 */
[----:B------:R-:W-:Y:S02]  /*79b0*/  UIMAD UR18, UR10, UR21, URZ ;  /* 0x000000150a1272a4 */ /* 0x000fe4000f8e023f */
[----:B------:R-:W-:Y:S02]  /*79c0*/  USHF.R.S32.HI UR11, URZ, 0x1f, UR19 ;  /* 0x0000001f3f0b7899 */ /* 0x000fe40008011413 */
[----:B------:R-:W-:-:S02]  /*79d0*/  UIMAD UR15, UR21, UR22, URZ ;  /* 0x00000016150f72a4 */ /* 0x000fc4000f8e023f */
[----:B------:R-:W-:Y:S02]  /*79e0*/  UIADD3 UR10, UP0, UR4, UR8, URZ ;  /* 0x00000008040a7290 */ /* 0x000fe4000ff1e03f */
[----:B------:R-:W-:Y:S02]  /*79f0*/  UIADD3 UR17, UR9, UR17, URZ ;  /* 0x0000001109117290 */ /* 0x000fe4000fffe03f */
[----:B------:R-:W-:Y:S01]  /*7a00*/  ULOP3.LUT UR21, UR16, 0x1, URZ, 0xc0, !UPT ;  /* 0x0000000110157892 */ /* 0x000fe2000f8ec03f */
[----:B-1----:R-:W-:Y:S01]  /*7a10*/  LOP3.LUT R0, R0, 0x1f, RZ, 0xc0, !PT ;  /* 0x0000001f00007812 */ /* 0x002fe200078ec0ff */
[----:B------:R-:W-:Y:S02]  /*7a20*/  ULEA.HI UR22, UR11, UR19, URZ, 0x7 ;  /* 0x000000130b167291 */ /* 0x000fe4000f8f383f */
[----:B------:R-:W-:Y:S02]  /*7a30*/  UIADD3.X UR11, UR5, UR17, URZ, UP0, !UPT ;  /* 0x00000011050b7290 */ /* 0x000fe400087fe43f */
[----:B------:R-:W-:Y:S01]  /*7a40*/  UISETP.NE.U32.AND UP0, UPT, UR21, 0x1, UPT ;  /* 0x000000011500788c */ /* 0x000fe2000bf05070 */
[----:B------:R-:W-:Y:S01]  /*7a50*/  ULDC.64 UR30, c[0x0][0x2e0] ;  /* 0x0000b800001e7ab9 */ /* 0x000fe20000000a00 */
[----:B------:R-:W-:-:S02]  /*7a60*/  UIADD3 UR16, UP1, UR6, UR18, URZ ;  /* 0x0000001206107290 */ /* 0x000fc4000ff3e03f */
[----:B------:R-:W-:Y:S02]  /*7a70*/  UIMAD UR6, UR23, UR30, URZ ;  /* 0x0000001e170672a4 */ /* 0x000fe4000f8e023f */
[----:B------:R-:W-:Y:S01]  /*7a80*/  PLOP3.LUT P1, PT, PT, PT, UP0, 0x80, 0x0 ;  /* 0x000000000000781c */ /* 0x000fe20003f2f008 */
[----:B------:R-:W-:Y:S02]  /*7a90*/  UIMAD.WIDE.U32 UR10, UR29, UR30, UR10 ;  /* 0x0000001e1d0a72a5 */ /* 0x000fe4000f8e000a */
[----:B------:R-:W-:Y:S01]  /*7aa0*/  UIMAD UR21, UR29, UR31, UR6 ;  /* 0x0000001f1d1572a4 */ /* 0x000fe2000f8e0206 */
[----:B------:R-:W-:Y:S01]  /*7ab0*/  ELECT P0, URZ, PT ;  /* 0x00000000003f782f */ /* 0x000fe20003800000 */
[----:B------:R-:W-:Y:S02]  /*7ac0*/  ULEA.HI.X.SX32 UR20, UR18, UR20, 0x1, UP1 ;  /* 0x0000001412147291 */ /* 0x000fe400088f0e3f */
[----:B------:R-:W-:Y:S02]  /*7ad0*/  USHF.R.S32.HI UR22, URZ, 0x7, UR22 ;  /* 0x000000073f167899 */ /* 0x000fe40008011416 */
[----:B------:R-:W-:-:S04]  /*7ae0*/  UIADD3 UR32, UR11, UR21, URZ ;  /* 0x000000150b207290 */ /* 0x000fc8000fffe03f */
[----:B------:R-:W-:Y:S08]  /*7af0*/  @P1 BRA `(.L_x_2861) ;  /* 0x0000000400881947 */ /* 0x000ff00003800000 */
        /* <DEDUP_REMOVED lines=18> */
.L_x_2864:
[----:B------:R-:W2:Y:S04]  /*7c20*/  LDG.E.STRONG.GPU R4, desc[UR46][R2.64] ;  /* 0x0000002e02047981 */ /* 0x000ea8000c1ef900 */
[----:B--2---:R-:W-:Y:S01]  /*7c30*/  CCTL.IVALL ;  /* 0x00000000ff00798f */ /* 0x004fe20002000000 */
[----:B------:R-:W-:Y:S05]  /*7c40*/  YIELD ;  /* 0x0000000000007946 */ /* 0x000fea0003800000 */
[----:B------:R-:W-:-:S13]  /*7c50*/  ISETP.NE.AND P1, PT, R4, R5, PT ;  /* 0x000000050400720c */ /* 0x000fda0003f25270 */
[----:B------:R-:W-:Y:S05]  /*7c60*/  @P1 BRA `(.L_x_2864) ;  /* 0xfffffffc00ec1947 */ /* 0x000fea000383ffff */
.L_x_2863:
[----:B------:R-:W-:Y:S05]  /*7c70*/  BSYNC B0 ;  /* 0x0000000000007941 */ /* 0x000fea0003800000 */
.L_x_2862:
[----:B------:R-:W-:-:S03]  /*7c80*/  UMOV UR6, 0xffffffff ;  /* 0xffffffff00067882 */ /* 0x000fc60000000000 */
[----:B------:R-:W-:Y:S05]  /*7c90*/  BRA.DIV UR6, `(.L_x_2865) ;  /* 0x0000004206247947 */ /* 0x000fea000b800000 */
[----:B------:R-:W-:Y:S01]  /*7ca0*/  NOP ;  /* 0x0000000000007918 */ /* 0x000fe20000000000 */
.L_x_2940:
        /* <DEDUP_REMOVED lines=22> */
.L_x_2867:
[----:B------:R-:W-:Y:S05]  /*7e10*/  BSYNC B0 ;  /* 0x0000000000007941 */ /* 0x000fea0003800000 */
.L_x_2866:
        /* <DEDUP_REMOVED lines=9> */
[----:B------:R-:W-:Y:S02]  /*7eb0*/  UIADD3 UR24, UP0, UR6, UR10, URZ ;  /* 0x0000000a06187290 */ /* 0x000fe4000ff1e03f */
[----:B-1----:R-:W-:Y:S02]  /*7ec0*/  ULEA UR23, UR23, UR7, 0x18 ;  /* 0x0000000717177291 */ /* 0x002fe4000f8ec03f */
[----:B------:R-:W-:Y:S02]  /*7ed0*/  ULEA.HI.X.SX32 UR7, UR6, UR32, 0x1, UP0 ;  /* 0x0000002006077291 */ /* 0x000fe400080f0e3f */
        /* <DEDUP_REMOVED lines=8> */
.L_x_2869:
[----:B------:R-:W-:Y:S05]  /*7f60*/  BSYNC B0 ;  /* 0x0000000000007941 */ /* 0x000fea0003800000 */
.L_x_2868:
[----:B------:R-:W-:Y:S06]  /*7f70*/  BAR.ARV 0xa, 0xa0 ;  /* 0x0282800000007b1d */ /* 0x000fec0000002000 */
[----:B------:R-:W-:Y:S04]  /*7f80*/  BSSY B0, `(.L_x_2870) ;  /* 0x0000003000007945 */ /* 0x000fe80003800000 */
[----:B------:R-:W-:Y:S05]  /*7f90*/  @!P0 BRA `(.L_x_2871) ;  /* 0x0000000000048947 */ /* 0x000fea0003800000 */
[----:B------:R-:W-:-:S04]  /*7fa0*/  DEPBAR.LE SB0, 0x0 ;  /* 0x000080000000791a */ /* 0x000fc80000000000 */
.L_x_2871:
[----:B------:R-:W-:Y:S05]  /*7fb0*/  BSYNC B0 ;  /* 0x0000000000007941 */ /* 0x000fea0003800000 */
.L_x_2870:
        /* <DEDUP_REMOVED lines=19> */
.L_x_2873:
[----:B------:R-:W-:Y:S05]  /*80f0*/  BSYNC B0 ;  /* 0x0000000000007941 */ /* 0x000fea0003800000 */
.L_x_2872:
[----:B------:R-:W-:Y:S01]  /*8100*/  UIADD3 UR7, UR13, 0x1, URZ ;  /* 0x000000010d077890 */ /* 0x000fe2000fffe03f */
[----:B------:R-:W-:Y:S11]  /*8110*/  BRA `(.L_x_2874) ;  /* 0x0000000000047947 */ /* 0x000ff60003800000 */
.L_x_2861:
[----:B------:R-:W-:-:S05]  /*8120*/  UMOV UR7, UR13 ;  /* 0x0000000d00077c82 */ /* 0x000fca0008000000 */
.L_x_2874:
[----:B------:R-:W-:-:S04]  /*8130*/  UIADD3 UR6, UR13, 0x1, URZ ;  /* 0x000000010d067890 */ /* 0x000fc8000fffe03f */
[----:B------:R-:W-:-:S06]  /*8140*/  UISETP.NE.AND UP0, UPT, UR12, UR6, UPT ;  /* 0x000000060c00728c */ /* 0x000fcc000bf05270 */
[----:B------:R-:W-:-:S13]  /*8150*/  PLOP3.LUT P1, PT, PT, PT, UP0, 0x80, 0x0 ;  /* 0x000000000000781c */ /* 0x000fda0003f2f008 */
[----:B------:R-:W-:Y:S05]  /*8160*/  @!P1 BRA `(.L_x_2812) ;  /* 0x0000003800849947 */ /* 0x000fea0003800000 */
[----:B------:R-:W-:Y:S01]  /*8170*/  UMOV UR18, UR8 ;  /* 0x0000000800127c82 */ /* 0x000fe20008000000 */
[----:B------:R-:W-:Y:S01]  /*8180*/  UMOV UR19, UR17 ;  /* 0x0000001100137c82 */ /* 0x000fe20008000000 */
[----:B------:R-:W-:Y:S01]  /*8190*/  ULDC.64 UR24, c[0x0][0x2c0] ;  /* 0x0000b00000187ab9 */ /* 0x000fe20000000a00 */
[----:B------:R-:W-:Y:S01]  /*81a0*/  UIMAD.WIDE.U32 UR18, UR29, UR30, UR18 ;  /* 0x0000001e1d1272a5 */ /* 0x000fe2000f8e0012 */
[----:B------:R-:W-:Y:S01]  /*81b0*/  UMOV UR23, UR7 ;  /* 0x0000000700177c82 */ /* 0x000fe20008000000 */
[----:B------:R-:W-:Y:S02]  /*81c0*/  UMOV UR6, URZ ;  /* 0x0000003f00067c82 */ /* 0x000fe40008000000 */
[----:B------:R-:W-:-:S04]  /*81d0*/  UIADD3 UR27, UP0, UR4, UR18, URZ ;  /* 0x00000012041b7290 */ /* 0x000fc8000ff1e03f */
[----:B------:R-:W-:Y:S02]  /*81e0*/  UIADD3.X UR18, UR5, UR21, UR19, UP0, !UPT ;  /* 0x0000001505127290 */ /* 0x000fe400087fe413 */
[----:B------:R-:W-:-:S04]  /*81f0*/  ULEA UR26, UP0, UR27, UR24, 0x2 ;  /* 0x000000181b1a7291 */ /* 0x000fc8000f80103f */
[----:B------:R-:W-:Y:S02]  /*8200*/  ULEA.HI.X UR27, UR27, UR25, UR18, 0x2, UP0 ;  /* 0x000000191b1b7291 */ /* 0x000fe400080f1412 */
[----:B------:R-:W-:-:S04]  /*8210*/  UIADD3 UR26, UP0, UR26, 0x3000, URZ ;  /* 0x000030001a1a7890 */ /* 0x000fc8000ff1e03f */
[----:B------:R-:W-:-:S12]  /*8220*/  UIADD3.X UR27, URZ, UR27, URZ, UP0, !UPT ;  /* 0x0000001b3f1b7290 */ /* 0x000fd800087fe43f */
.L_x_2899:
        /* <DEDUP_REMOVED lines=18> */
.L_x_2877:
[----:B------:R-:W2:Y:S04]  /*8350*/  LDG.E.STRONG.GPU R4, desc[UR46][R2.64] ;  /* 0x0000002e02047981 */ /* 0x000ea8000c1ef900 */
[----:B--2---:R-:W-:Y:S01]  /*8360*/  CCTL.IVALL ;  /* 0x00000000ff00798f */ /* 0x004fe20002000000 */
[----:B------:R-:W-:Y:S05]  /*8370*/  YIELD ;  /* 0x0000000000007946 */ /* 0x000fea0003800000 */
[----:B------:R-:W-:-:S13]  /*8380*/  ISETP.NE.AND P1, PT, R4, R5, PT ;  /* 0x000000050400720c */ /* 0x000fda0003f25270 */
[----:B------:R-:W-:Y:S05]  /*8390*/  @P1 BRA `(.L_x_2877) ;  /* 0xfffffffc00ec1947 */ /* 0x000fea000383ffff */
.L_x_2876:
[----:B------:R-:W-:Y:S05]  /*83a0*/  BSYNC B0 ;  /* 0x0000000000007941 */ /* 0x000fea0003800000 */
.L_x_2875:
[----:B------:R-:W-:-:S03]  /*83b0*/  UMOV UR24, 0xffffffff ;  /* 0xffffffff00187882 */ /* 0x000fc60000000000 */
[----:B------:R-:W-:Y:S05]  /*83c0*/  BRA.DIV UR24, `(.L_x_2878) ;  /* 0x0000003a18747947 */ /* 0x000fea000b800000 */
[----:B------:R-:W-:Y:S01]  /*83d0*/  NOP ;  /* 0x0000000000007918 */ /* 0x000fe20000000000 */
.L_x_2943:
        /* <DEDUP_REMOVED lines=19> */
.L_x_2880:
[----:B------:R-:W-:Y:S05]  /*8510*/  BSYNC B0 ;  /* 0x0000000000007941 */ /* 0x000fea0003800000 */
.L_x_2879:
        /* <DEDUP_REMOVED lines=15> */
.L_x_2882:
[----:B------:R-:W-:Y:S05]  /*8610*/  BSYNC B0 ;  /* 0x0000000000007941 */ /* 0x000fea0003800000 */
.L_x_2881:
[----:B------:R-:W-:Y:S06]  /*8620*/  BAR.ARV 0xa, 0xa0 ;  /* 0x0282800000007b1d */ /* 0x000fec0000002000 */
[----:B------:R-:W-:Y:S04]  /*8630*/  BSSY B0, `(.L_x_2883) ;  /* 0x0000003000007945 */ /* 0x000fe80003800000 */
[----:B------:R-:W-:Y:S05]  /*8640*/  @!P0 BRA `(.L_x_2884) ;  /* 0x0000000000048947 */ /* 0x000fea0003800000 */
[----:B------:R-:W-:-:S04]  /*8650*/  DEPBAR.LE SB0, 0x0 ;  /* 0x000080000000791a */ /* 0x000fc80000000000 */
.L_x_2884:
[----:B------:R-:W-:Y:S05]  /*8660*/  BSYNC B0 ;  /* 0x0000000000007941 */ /* 0x000fea0003800000 */
.L_x_2883:
        /* <DEDUP_REMOVED lines=19> */
.L_x_2886:
[----:B------:R-:W-:Y:S05]  /*87a0*/  BSYNC B0 ;  /* 0x0000000000007941 */ /* 0x000fea0003800000 */
.L_x_2885:
        /* <DEDUP_REMOVED lines=16> */
.L_x_2889:
[----:B------:R-:W2:Y:S04]  /*88b0*/  LDG.E.STRONG.GPU R4, desc[UR46][R2.64] ;  /* 0x0000002e02047981 */ /* 0x000ea8000c1ef900 */
[----:B--2---:R-:W-:Y:S01]  /*88c0*/  CCTL.IVALL ;  /* 0x00000000ff00798f */ /* 0x004fe20002000000 */
[----:B------:R-:W-:Y:S05]  /*88d0*/  YIELD ;  /* 0x0000000000007946 */ /* 0x000fea0003800000 */
[----:B------:R-:W-:-:S13]  /*88e0*/  ISETP.NE.AND P1, PT, R4, R5, PT ;  /* 0x000000050400720c */ /* 0x000fda0003f25270 */
[----:B------:R-:W-:Y:S05]  /*88f0*/  @P1 BRA `(.L_x_2889) ;  /* 0xfffffffc00ec1947 */ /* 0x000fea000383ffff */
.L_x_2888:
[----:B------:R-:W-:Y:S05]  /*8900*/  BSYNC B0 ;  /* 0x0000000000007941 */ /* 0x000fea0003800000 */
.L_x_2887:
[----:B------:R-:W-:-:S03]  /*8910*/  UMOV UR18, 0xffffffff ;  /* 0xffffffff00127882 */ /* 0x000fc60000000000 */
[----:B------:R-:W-:Y:S05]  /*8920*/  BRA.DIV UR18, `(.L_x_2890) ;  /* 0x0000003612387947 */ /* 0x000fea000b800000 */
[----:B------:R-:W-:Y:S01]  /*8930*/  NOP ;  /* 0x0000000000007918 */ /* 0x000fe20000000000 */
.L_x_2946:
        /* <DEDUP_REMOVED lines=15> */
.L_x_2892:
[----:B------:R-:W-:Y:S05]  /*8a30*/  BSYNC B0 ;  /* 0x0000000000007941 */ /* 0x000fea0003800000 */
.L_x_2891:
        /* <DEDUP_REMOVED lines=15> */
.L_x_2894:
[----:B------:R-:W-:Y:S05]  /*8b30*/  BSYNC B0 ;  /* 0x0000000000007941 */ /* 0x000fea0003800000 */
.L_x_2893:
[----:B------:R-:W-:Y:S06]  /*8b40*/  BAR.ARV 0xa, 0xa0 ;  /* 0x0282800000007b1d */ /* 0x000fec0000002000 */
[----:B------:R-:W-:Y:S04]  /*8b50*/  BSSY B0, `(.L_x_2895) ;  /* 0x0000003000007945 */ /* 0x000fe80003800000 */
[----:B------:R-:W-:Y:S05]  /*8b60*/  @!P0 BRA `(.L_x_2896) ;  /* 0x0000000000048947 */ /* 0x000fea0003800000 */
[----:B------:R-:W-:-:S04]  /*8b70*/  DEPBAR.LE SB0, 0x0 ;  /* 0x000080000000791a */ /* 0x000fc80000000000 */
.L_x_2896:
[----:B------:R-:W-:Y:S05]  /*8b80*/  BSYNC B0 ;  /* 0x0000000000007941 */ /* 0x000fea0003800000 */
.L_x_2895:
        /* <DEDUP_REMOVED lines=19> */
.L_x_2898:
[----:B------:R-:W-:Y:S05]  /*8cc0*/  BSYNC B0 ;  /* 0x0000000000007941 */ /* 0x000fea0003800000 */
.L_x_2897:
[----:B------:R-:W-:Y:S02]  /*8cd0*/  UIADD3 UR7, UR7, 0x2, URZ ;  /* 0x0000000207077890 */ /* 0x000fe4000fffe03f */
[----:B------:R-:W-:Y:S02]  /*8ce0*/  UIADD3 UR6, UR6, 0x3000, URZ ;  /* 0x0000300006067890 */ /* 0x000fe4000fffe03f */
[----:B------:R-:W-:-:S06]  /*8cf0*/  UISETP.GE.AND UP0, UPT, UR7, UR12, UPT ;  /* 0x0000000c0700728c */ /* 0x000fcc000bf06270 */
[----:B------:R-:W-:-:S13]  /*8d00*/  PLOP3.LUT P1, PT, PT, PT, UP0, 0x80, 0x0 ;  /* 0x000000000000781c */ /* 0x000fda0003f2f008 */
[----:B------:R-:W-:Y:S05]  /*8d10*/  @!P1 BRA `(.L_x_2899) ;  /* 0xfffffff400449947 */ /* 0x000fea000383ffff */
[----:B------:R-:W-:Y:S05]  /*8d20*/  BRA `(.L_x_2812) ;  /* 0x0000002c00947947 */ /* 0x000fea0003800000 */
.L_x_2852:
[----:B------:R-:W1:Y:S01]  /*8d30*/  LDC R5, c[0x0][0x8d0] ;  /* 0x00023400ff057b82 */ /* 0x000e620000000800 */
[----:B------:R-:W2:Y:S01]  /*8d40*/  S2R R3, SR_CTAID.X ;  /* 0x0000000000037919 */ /* 0x000ea20000002500 */
[----:B------:R-:W-:Y:S01]  /*8d50*/  ULDC UR4, c[0x0][0x8e8] ;  /* 0x00023a0000047ab9 */ /* 0x000fe20000000800 */
[----:B-1----:R-:W-:Y:S01]  /*8d60*/  ISETP.NE.AND P0, PT, R5, 0x1, PT ;  /* 0x000000010500780c */ /* 0x002fe20003f05270 */
[----:B--2---:R-:W-:-:S12]  /*8d70*/  IMAD.MOV.U32 R2, RZ, RZ, R3 ;  /* 0x000000ffff027224 */ /* 0x004fd800078e0003 */
[----:B------:R-:W1:Y:S08]  /*8d80*/  @P0 LDC R0, c[0x0][0x8d4] ;  /* 0x00023500ff000b82 */ /* 0x000e700000000800 */
[----:B------:R-:W2:Y:S01]  /*8d90*/  @P0 LDC R7, c[0x0][0x8d8] ;  /* 0x00023600ff070b82 */ /* 0x000ea20000000800 */
[----:B-1----:R-:W-:-:S05]  /*8da0*/  @P0 IMAD.HI.U32 R0, R3, R0, RZ ;  /* 0x0000000003000227 */ /* 0x002fca00078e00ff */
[----:B--2---:R-:W-:-:S04]  /*8db0*/  @P0 SHF.R.U32.HI R2, RZ, R7, R0 ;  /* 0x00000007ff020219 */ /* 0x004fc80000011600 */
[----:B------:R-:W-:Y:S01]  /*8dc0*/  ISETP.GE.AND P0, PT, R2, UR4, PT ;  /* 0x0000000402007c0c */ /* 0x000fe2000bf06270 */
[----:B------:R-:W-:-:S04]  /*8dd0*/  IMAD.MOV R0, RZ, RZ, -R2 ;  /* 0x000000ffff007224 */ /* 0x000fc800078e0a02 */
[----:B------:R-:W-:-:S08]  /*8de0*/  IMAD R5, R5, R0, R3 ;  /* 0x0000000005057224 */ /* 0x000fd000078e0203 */
[----:B------:R-:W-:Y:S05]  /*8df0*/  @!P0 BRA `(.L_x_2900) ;  /* 0x0000000000208947 */ /* 0x000fea0003800000 */
[----:B------:R-:W1:Y:S01]  /*8e00*/  LDC R3, c[0x0][0x8dc] ;  /* 0x00023700ff037b82 */ /* 0x000e620000000800 */
[----:B------:R-:W-:Y:S01]  /*8e10*/  IMAD.MOV.U32 R0, RZ, RZ, R5 ;  /* 0x000000ffff007224 */ /* 0x000fe200078e0005 */
[----:B-1----:R-:W-:-:S13]  /*8e20*/  ISETP.NE.AND P0, PT, R3, 0x1, PT ;  /* 0x000000010300780c */ /* 0x002fda0003f05270 */
[----:B------:R-:W1:Y:S02]  /*8e30*/  @P0 LDC.64 R6, c[0x0][0x8e0] ;  /* 0x00023800ff060b82 */ /* 0x000e640000000a00 */
[----:B-1----:R-:W-:-:S05]  /*8e40*/  @P0 IMAD.HI.U32 R4, R5, R6, RZ ;  /* 0x0000000605040227 */ /* 0x002fca00078e00ff */
[----:B------:R-:W-:-:S05]  /*8e50*/  @P0 SHF.R.U32.HI R0, RZ, R7, R4 ;  /* 0x00000007ff000219 */ /* 0x000fca0000011604 */
[----:B------:R-:W-:Y:S01]  /*8e60*/  IMAD R3, R0, R3, RZ ;  /* 0x0000000300037224 */ /* 0x000fe200078e02ff */
[----:B------:R-:W-:Y:S06]  /*8e70*/  BRA `(.L_x_2901) ;  /* 0x00000000001c7947 */ /* 0x000fec0003800000 */
.L_x_2900:
[----:B------:R-:W1:Y:S01]  /*8e80*/  LDC R3, c[0x0][0x8c4] ;  /* 0x00023100ff037b82 */ /* 0x000e620000000800 */
[----:B------:R-:W-:Y:S01]  /*8e90*/  IMAD.MOV.U32 R0, RZ, RZ, R5 ;  /* 0x000000ffff007224 */ /* 0x000fe200078e0005 */
[----:B-1----:R-:W-:-:S13]  /*8ea0*/  ISETP.NE.AND P0, PT, R3, 0x1, PT ;  /* 0x000000010300780c */ /* 0x002fda0003f05270 */
[----:B------:R-:W1:Y:S02]  /*8eb0*/  @P0 LDC.64 R6, c[0x0][0x8c8] ;  /* 0x00023200ff060b82 */ /* 0x000e640000000a00 */
[----:B-1----:R-:W-:-:S05]  /*8ec0*/  @P0 IMAD.HI.U32 R4, R5, R6, RZ ;  /* 0x0000000605040227 */ /* 0x002fca00078e00ff */
[----:B------:R-:W-:-:S05]  /*8ed0*/  @P0 SHF.R.U32.HI R0, RZ, R7, R4 ;  /* 0x00000007ff000219 */ /* 0x000fca0000011604 */
[----:B------:R-:W-:-:S07]  /*8ee0*/  IMAD R3, R0, R3, RZ ;  /* 0x0000000300037224 */ /* 0x000fce00078e02ff */
.L_x_2901:
[----:B------:R-:W1:Y:S01]  /*8ef0*/  LDC R8, c[0x0][0x8b8] ;  /* 0x00022e00ff087b82 */ /* 0x000e620000000800 */
[----:B------:R-:W-:Y:S01]  /*8f00*/  IMAD.IADD R3, R5, 0x1, -R3 ;  /* 0x0000000105037824 */ /* 0x000fe200078e0a03 */
[----:B------:R-:W-:-:S06]  /*8f10*/  ULDC.64 UR6, c[0x0][0x8f8] ;  /* 0x00023e0000067ab9 */ /* 0x000fcc0000000a00 */
[----:B------:R-:W2:Y:S01]  /*8f20*/  LDC R4, c[0x0][0x8c4] ;  /* 0x00023100ff047b82 */ /* 0x000ea20000000800 */
[C---:B-1----:R-:W-:Y:S02]  /*8f30*/  ISETP.NE.AND P0, PT, R8.reuse, 0x1, PT ;  /* 0x000000010800780c */ /* 0x042fe40003f05270 */
[----:B------:R-:W-:Y:S01]  /*8f40*/  R2UR UR20, R8 ;  /* 0x00000000081472ca */ /* 0x000fe200000e0000 */
[----:B--2---:R-:W-:-:S04]  /*8f50*/  IMAD R3, R2, R4, R3 ;  /* 0x0000000402037224 */ /* 0x004fc800078e0203 */
[----:B------:R-:W-:-:S06]  /*8f60*/  IMAD.MOV.U32 R11, RZ, RZ, R3 ;  /* 0x000000ffff0b7224 */ /* 0x000fcc00078e0003 */
[----:B------:R-:W1:Y:S01]  /*8f70*/  @P0 LDC R6, c[0x0][0x8bc] ;  /* 0x00022f00ff060b82 */ /* 0x000e620000000800 */
[----:B------:R-:W-:-:S07]  /*8f80*/  R2UR UR5, R3 ;  /* 0x00000000030572ca */ /* 0x000fce00000e0000 */
[----:B------:R-:W2:Y:S01]  /*8f90*/  @P0 LDC R7, c[0x0][0x8c0] ;  /* 0x00023000ff070b82 */ /* 0x000ea20000000800 */
[----:B-1----:R-:W-:-:S05]  /*8fa0*/  @P0 IMAD.HI.U32 R2, R3, R6, RZ ;  /* 0x0000000603020227 */ /* 0x002fca00078e00ff */
[----:B--2---:R-:W-:Y:S02]  /*8fb0*/  @P0 SHF.R.U32.HI R11, RZ, R7, R2 ;  /* 0x00000007ff0b0219 */ /* 0x004fe40000011602 */
[----:B------:R-:W-:-:S03]  /*8fc0*/  ISETP.NE.U32.AND P0, PT, RZ, UR6, PT ;  /* 0x00000006ff007c0c */ /* 0x000fc6000bf05070 */
[----:B------:R-:W-:Y:S01]  /*8fd0*/  IMAD.MOV R2, RZ, RZ, -R11 ;  /* 0x000000ffff027224 */ /* 0x000fe200078e0a0b */
[----:B------:R-:W-:-:S04]  /*8fe0*/  ISETP.NE.AND.EX P0, PT, RZ, UR7, PT, P0 ;  /* 0x00000007ff007c0c */ /* 0x000fc8000bf05300 */
[----:B------:R-:W-:-:S13]  /*8ff0*/  R2UR UR4, R2 ;  /* 0x00000000020472ca */ /* 0x000fda00000e0000 */
[----:B------:R-:W-:Y:S01]  /*9000*/  UIMAD UR20, UR20, UR4, UR5 ;  /* 0x00000004141472a4 */ /* 0x000fe2000f8e0205 */
[----:B------:R-:W-:Y:S11]  /*9010*/  @!P0 BRA `(.L_x_2902) ;  /* 0x0000000000108947 */ /* 0x000ff60003800000 */
[----:B------:R-:W1:Y:S02]  /*9020*/  LDC.64 R2, c[0x0][0x8f8] ;  /* 0x00023e00ff027b82 */ /* 0x000e640000000a00 */
[----:B-1----:R-:W-:-:S05]  /*9030*/  IMAD.WIDE R2, R11, 0x4, R2 ;  /* 0x000000040b027825 */ /* 0x002fca00078e0202 */
[----:B------:R2:W5:Y:S01]  /*9040*/  LDG.E R4, desc[UR46][R2.64] ;  /* 0x0000002e02047981 */ /* 0x000562000c1e1900 */
[----:B------:R-:W-:Y:S05]  /*9050*/  BRA `(.L_x_2903) ;  /* 0x00000000002c7947 */ /* 0x000fea0003800000 */
.L_x_2902:
[----:B------:R-:W-:Y:S02]  /*9060*/  ULDC.64 UR4, c[0x0][0x8f0] ;  /* 0x00023c0000047ab9 */ /* 0x000fe40000000a00 */
[----:B------:R-:W-:-:S04]  /*9070*/  ISETP.NE.U32.AND P0, PT, RZ, UR4, PT ;  /* 0x00000004ff007c0c */ /* 0x000fc8000bf05070 */
[----:B------:R-:W-:-:S13]  /*9080*/  ISETP.NE.AND.EX P0, PT, RZ, UR5, PT, P0 ;  /* 0x00000005ff007c0c */ /* 0x000fda000bf05300 */
[----:B------:R-:W-:Y:S05]  /*9090*/  @!P0 BRA `(.L_x_2904) ;  /* 0x0000000000188947 */ /* 0x000fea0003800000 */
[----:B------:R-:W1:Y:S02]  /*90a0*/  LDC.64 R2, c[0x0][0x8f0] ;  /* 0x00023c00ff027b82 */ /* 0x000e640000000a00 */
[----:B-1----:R-:W-:-:S05]  /*90b0*/  IMAD.WIDE R2, R11, 0x4, R2 ;  /* 0x000000040b027825 */ /* 0x002fca00078e0202 */
[----:B------:R-:W2:Y:S04]  /*90c0*/  LDG.E R4, desc[UR46][R2.64] ;  /* 0x0000002e02047981 */ /* 0x000ea8000c1e1900 */
[----:B------:R-:W2:Y:S02]  /*90d0*/  LDG.E R5, desc[UR46][R2.64+0x4] ;  /* 0x0000042e02057981 */ /* 0x000ea4000c1e1900 */
[----:B--2---:R-:W-:Y:S01]  /*90e0*/  IMAD.IADD R4, R5, 0x1, -R4 ;  /* 0x0000000105047824 */ /* 0x004fe200078e0a04 */
[----:B------:R-:W-:Y:S06]  /*90f0*/  BRA `(.L_x_2903) ;  /* 0x0000000000047947 */ /* 0x000fec0003800000 */
.L_x_2904:
[----:B------:R-:W1:Y:S02]  /*9100*/  LDC R4, c[0x0][0x8ec] ;  /* 0x00023b00ff047b82 */ /* 0x000e640000000800 */
.L_x_2903:
[----:B-1---5:R-:W-:Y:S01]  /*9110*/  VIADD R4, R4, 0x7f ;  /* 0x0000007f04047836 */ /* 0x022fe20000000000 */
[----:B------:R-:W-:Y:S01]  /*9120*/  LOP3.LUT R12, R0, 0x1ffffff, RZ, 0x3c, !PT ;  /* 0x01ffffff000c7812 */ /* 0x000fe200078e3cff */
[----:B------:R-:W-:Y:S02]  /*9130*/  IMAD.MOV.U32 R10, RZ, RZ, 0x1 ;  /* 0x00000001ff0a7424 */ /* 0x000fe400078e00ff */
[----:B--2---:R-:W-:Y:S01]  /*9140*/  IMAD.MOV.U32 R2, RZ, RZ, RZ ;  /* 0x000000ffff027224 */ /* 0x004fe200078e00ff */
[----:B------:R-:W-:-:S04]  /*9150*/  SHF.R.S32.HI R3, RZ, 0x1f, R4 ;  /* 0x0000001fff037819 */ /* 0x000fc80000011404 */
[----:B------:R-:W-:-:S04]  /*9160*/  LEA.HI R3, R3, R4, RZ, 0x7 ;  /* 0x0000000403037211 */ /* 0x000fc800078f38ff */
[----:B------:R-:W-:-:S04]  /*9170*/  SHF.R.S32.HI R3, RZ, 0x7, R3 ;  /* 0x00000007ff037819 */ /* 0x000fc80000011403 */
[C---:B------:R-:W-:Y:S01]  /*9180*/  ISETP.GT.AND P0, PT, R3.reuse, R0, PT ;  /* 0x000000000300720c */ /* 0x040fe20003f04270 */
[----:B------:R-:W-:-:S03]  /*9190*/  IMAD.IADD R12, R3, 0x1, R12 ;  /* 0x00000001030c7824 */ /* 0x000fc600078e020c */
[----:B------:R-:W-:-:S04]  /*91a0*/  SEL R11, R11, 0xffffffff, P0 ;  /* 0xffffffff0b0b7807 */ /* 0x000fc80000000000 */
[----:B------:R-:W-:-:S13]  /*91b0*/  ISETP.GE.AND P0, PT, R11, RZ, PT ;  /* 0x000000ff0b00720c */ /* 0x000fda0003f06270 */
[----:B------:R-:W-:Y:S05]  /*91c0*/  @!P0 BRA `(.L_x_2905) ;  /* 0x0000002400d88947 */ /* 0x000fea0003800000 */
[----:B------:R-:W1:Y:S08]  /*91d0*/  LDC.64 R8, c[0x0][0x770] ;  /* 0x0001dc00ff087b82 */ /* 0x000e700000000a00 */
[----:B------:R-:W2:Y:S08]  /*91e0*/  LDC.64 R2, c[0x0][0x780] ;  /* 0x0001e000ff027b82 */ /* 0x000eb00000000a00 */
[----:B------:R-:W3:Y:S01]  /*91f0*/  LDC.64 R6, c[0x0][0x778] ;  /* 0x0001de00ff067b82 */ /* 0x000ee20000000a00 */
[----:B-1----:R-:W-:-:S07]  /*9200*/  ISETP.NE.U32.AND P0, PT, R8, RZ, PT ;  /* 0x000000ff0800720c */ /* 0x002fce0003f05070 */
[----:B------:R-:W1:Y:S01]  /*9210*/  LDC.64 R14, c[0x0][0x778] ;  /* 0x0001de00ff0e7b82 */ /* 0x000e620000000a00 */
[----:B------:R-:W-:Y:S02]  /*9220*/  ISETP.NE.AND.EX P0, PT, R9, RZ, PT, P0 ;  /* 0x000000ff0900720c */ /* 0x000fe40003f05300 */
[----:B--2---:R-:W-:-:S05]  /*9230*/  ISETP.NE.U32.AND P1, PT, R2, RZ, PT ;  /* 0x000000ff0200720c */ /* 0x004fca0003f25070 */
[----:B------:R-:W2:Y:S01]  /*9240*/  LDC.64 R4, c[0x0][0x770] ;  /* 0x0001dc00ff047b82 */ /* 0x000ea20000000a00 */
[----:B------:R-:W-:-:S05]  /*9250*/  ISETP.NE.AND.EX P1, PT, R3, RZ, PT, P1 ;  /* 0x000000ff0300720c */ /* 0x000fca0003f25310 */
[----:B------:R-:W-:Y:S01]  /*9260*/  VOTEU.ANY UP0, P0 ;  /* 0x00000000003f7886 */ /* 0x000fe20000000100 */
[----:B---3--:R-:W-:Y:S02]  /*9270*/  ISETP.NE.U32.AND P0, PT, R6, RZ, PT ;  /* 0x000000ff0600720c */ /* 0x008fe40003f05070 */
[----:B------:R-:W-:Y:S02]  /*9280*/  PLOP3.LUT P2, PT, PT, PT, UP0, 0x80, 0x0 ;  /* 0x000000000000781c */ /* 0x000fe40003f4f008 */
[----:B------:R-:W-:-:S03]  /*9290*/  ISETP.NE.AND.EX P0, PT, R7, RZ, PT, P0 ;  /* 0x000000ff0700720c */ /* 0x000fc60003f05300 */
[----:B------:R-:W3:Y:S01]  /*92a0*/  @P1 LDC.64 R6, c[0x0][0x780] ;  /* 0x0001e000ff061b82 */ /* 0x000ee20000000a00 */
[----:B-1----:R-:W-:-:S07]  /*92b0*/  IMAD.WIDE R2, R11, 0x4, R14 ;  /* 0x000000040b027825 */ /* 0x002fce00078e020e */
[----:B------:R-:W1:Y:S01]  /*92c0*/  LDC R15, c[0x0][0x280] ;  /* 0x0000a000ff0f7b82 */ /* 0x000e620000000800 */
[----:B--2---:R-:W-:-:S05]  /*92d0*/  IMAD.WIDE R4, R11, 0x4, R4 ;  /* 0x000000040b047825 */ /* 0x004fca00078e0204 */
[----:B------:R-:W2:Y:S01]  /*92e0*/  @P2 LDG.E R16, desc[UR46][R4.64] ;  /* 0x0000002e04102981 */ /* 0x000ea2000c1e1900 */
[----:B------:R-:W-:-:S03]  /*92f0*/  IMAD.MOV.U32 R13, RZ, RZ, RZ ;  /* 0x000000ffff0d7224 */ /* 0x000fc600078e00ff */
[----:B------:R4:W5:Y:S04]  /*9300*/  @P2 LDG.E R0, desc[UR46][R4.64] ;  /* 0x0000002e04002981 */ /* 0x000968000c1e1900 */
[----:B------:R4:W5:Y:S01]  /*9310*/  @P0 LDG.E R13, desc[UR46][R2.64] ;  /* 0x0000002e020d0981 */ /* 0x000962000c1e1900 */
[----:B---3--:R-:W-:-:S05]  /*9320*/  @P1 IMAD.WIDE R6, R11, 0x4, R6 ;  /* 0x000000040b061825 */ /* 0x008fca00078e0206 */
[----:B-1----:R4:W5:Y:S01]  /*9330*/  @P1 LDG.E R15, desc[UR46][R6.64] ;  /* 0x0000002e060f1981 */ /* 0x002962000c1e1900 */
[----:B--2---:R-:W-:-:S05]  /*9340*/  @P2 IMAD R16, R11, 0x40, R16 ;  /* 0x000000400b102824 */ /* 0x004fca00078e0210 */
[----:B------:R-:W-:Y:S01]  /*9350*/  @P2 R2UR UR4, R16 ;  /* 0x00000000100422ca */ /* 0x000fe200000e0000 */
[----:B----4-:R-:W-:-:S14]  /*9360*/  @P1 BRA `(.L_x_2906) ;  /* 0x0000000000101947 */ /* 0x010fdc0003800000 */
[----:B------:R-:W-:Y:S05]  /*9370*/  @!P2 BRA `(.L_x_2906) ;  /* 0x00000000000ca947 */ /* 0x000fea0003800000 */
[----:B------:R-:W2:Y:S04]  /*9380*/  LDG.E R6, desc[UR46][R4.64] ;  /* 0x0000002e04067981 */ /* 0x000ea8000c1e1900 */
[----:B-----5:R-:W2:Y:S02]  /*9390*/  LDG.E R15, desc[UR46][R4.64+0x4] ;  /* 0x0000042e040f7981 */ /* 0x020ea4000c1e1900 */
[----:B--2---:R-:W-:-:S07]  /*93a0*/  IMAD.IADD R15, R15, 0x1, -R6 ;  /* 0x000000010f0f7824 */ /* 0x004fce00078e0a06 */
.L_x_2906:
[----:B------:R-:W-:Y:S01]  /*93b0*/  @UP0 USHF.R.S32.HI UR5, URZ, 0x1f, UR4 ;  /* 0x0000001f3f050899 */ /* 0x000fe20008011404 */
[----:B------:R-:W-:Y:S01]  /*93c0*/  ULDC.64 UR8, c[0x0][0x788] ;  /* 0x0001e20000087ab9 */ /* 0x000fe20000000a00 */
[----:B------:R-:W-:Y:S01]  /*93d0*/  UMOV UR6, URZ ;  /* 0x0000003f00067c82 */ /* 0x000fe20008000000 */
[----:B------:R-:W-:Y:S01]  /*93e0*/  ISETP.NE.U32.AND P1, PT, RZ, UR8, PT ;  /* 0x00000008ff007c0c */ /* 0x000fe2000bf25070 */
[----:B------:R-:W-:Y:S01]  /*93f0*/  @UP0 ULEA.HI UR5, UR5, UR4, URZ, 0x6 ;  /* 0x0000000405050291 */ /* 0x000fe2000f8f303f */
[----:B-----5:R-:W-:Y:S02]  /*9400*/  @P2 R2UR UR6, R0 ;  /* 0x00000000000622ca */ /* 0x020fe400000e0000 */
[----:B------:R-:W-:Y:S01]  /*9410*/  ISETP.NE.AND.EX P1, PT, RZ, UR9, PT, P1 ;  /* 0x00000009ff007c0c */ /* 0x000fe2000bf25310 */
[----:B------:R-:W-:Y:S01]  /*9420*/  @UP0 ULOP3.LUT UR7, UR5, 0xffffffc0, URZ, 0xc0, !UPT ;  /* 0xffffffc005070892 */ /* 0x000fe2000f8ec03f */
[----:B------:R-:W-:Y:S01]  /*9430*/  ULDC UR9, c[0x0][0x290] ;  /* 0x0000a40000097ab9 */ /* 0x000fe20000000800 */
[----:B------:R-:W-:-:S02]  /*9440*/  UMOV UR4, URZ ;  /* 0x0000003f00047c82 */ /* 0x000fc40008000000 */
[----:B------:R-:W-:Y:S01]  /*9450*/  @UP0 USHF.R.S32.HI UR8, URZ, 0x1f, UR7 ;  /* 0x0000001f3f080899 */ /* 0x000fe20008011407 */
[----:B------:R-:W-:Y:S01]  /*9460*/  IMAD.U32 R0, RZ, RZ, UR9 ;  /* 0x00000009ff007e24 */ /* 0x000fe2000f8e00ff */
[----:B------:R-:W-:Y:S01]  /*9470*/  UMOV UR5, URZ ;  /* 0x0000003f00057c82 */ /* 0x000fe20008000000 */
[----:B------:R-:W-:-:S04]  /*9480*/  @UP0 UMOV UR4, UR7 ;  /* 0x0000000700040c82 */ /* 0x000fc80008000000 */
[----:B------:R-:W-:Y:S01]  /*9490*/  @UP0 UMOV UR5, UR8 ;  /* 0x0000000800050c82 */ /* 0x000fe20008000000 */
[----:B------:R-:W-:Y:S05]  /*94a0*/  @!P1 BRA `(.L_x_2907) ;  /* 0x0000000000109947 */ /* 0x000fea0003800000 */
[----:B------:R-:W1:Y:S02]  /*94b0*/  LDC.64 R2, c[0x0][0x788] ;  /* 0x0001e200ff027b82 */ /* 0x000e640000000a00 */
[----:B-1----:R-:W-:-:S05]  /*94c0*/  IMAD.WIDE R2, R11, 0x4, R2 ;  /* 0x000000040b027825 */ /* 0x002fca00078e0202 */
[----:B------:R1:W5:Y:S01]  /*94d0*/  LDG.E R0, desc[UR46][R2.64] ;  /* 0x0000002e02007981 */ /* 0x000362000c1e1900 */
[----:B------:R-:W-:Y:S05]  /*94e0*/  BRA `(.L_x_2908) ;  /* 0x0000000000107947 */ /* 0x000fea0003800000 */
.L_x_2907:
[----:B------:R-:W-:Y:S05]  /*94f0*/  @!P0 BRA `(.L_x_2908) ;  /* 0x00000000000c8947 */ /* 0x000fea0003800000 */
[----:B------:R-:W2:Y:S04]  /*9500*/  LDG.E R5, desc[UR46][R2.64] ;  /* 0x0000002e02057981 */ /* 0x000ea8000c1e1900 */
[----:B------:R-:W2:Y:S02]  /*9510*/  LDG.E R0, desc[UR46][R2.64+0x4] ;  /* 0x0000042e02007981 */ /* 0x000ea4000c1e1900 */
[----:B--2---:R-:W-:-:S07]  /*9520*/  IMAD.IADD R0, R0, 0x1, -R5 ;  /* 0x0000000100007824 */ /* 0x004fce00078e0a05 */
.L_x_2908:
[----:B-1----:R-:W-:Y:S01]  /*9530*/  IMAD R3, R12, 0x80, R15 ;  /* 0x000000800c037824 */ /* 0x002fe200078e020f */
[----:B------:R-:W-:Y:S01]  /*9540*/  ULDC UR7, c[0x0][0x74c] ;  /* 0x0001d30000077ab9 */ /* 0x000fe20000000800 */
[----:B------:R-:W-:Y:S02]  /*9550*/  VIADD R15, R15, 0x3f ;  /* 0x0000003f0f0f7836 */ /* 0x000fe40000000000 */
[----:B------:R-:W-:Y:S01]  /*9560*/  IMAD.MOV.U32 R2, RZ, RZ, RZ ;  /* 0x000000ffff027224 */ /* 0x000fe200078e00ff */
[----:B-----5:R-:W-:-:S04]  /*9570*/  IADD3 R0, R3, -UR7, -R0 ;  /* 0x8000000703007c10 */ /* 0x020fc8000fffe800 */
[----:B------:R-:W-:-:S04]  /*9580*/  SHF.R.S32.HI R3, RZ, 0x1f, R0 ;  /* 0x0000001fff037819 */ /* 0x000fc80000011400 */
[----:B------:R-:W-:Y:S02]  /*9590*/  LEA.HI R3, R3, R0, RZ, 0x6 ;  /* 0x0000000003037211 */ /* 0x000fe400078f30ff */
[----:B------:R-:W-:Y:S02]  /*95a0*/  SHF.R.S32.HI R0, RZ, 0x1f, R15 ;  /* 0x0000001fff007819 */ /* 0x000fe4000001140f */
[----:B------:R-:W-:Y:S02]  /*95b0*/  SHF.R.S32.HI R3, RZ, 0x6, R3 ;  /* 0x00000006ff037819 */ /* 0x000fe40000011403 */
[----:B------:R-:W-:Y:S02]  /*95c0*/  LEA.HI R0, R0, R15, RZ, 0x6 ;  /* 0x0000000f00007211 */ /* 0x000fe400078f30ff */
[----:B------:R-:W-:Y:S02]  /*95d0*/  VIMNMX R4, RZ, R3, !PT ;  /* 0x00000003ff047248 */ /* 0x000fe40007fe0100 */
[----:B------:R-:W-:-:S04]  /*95e0*/  SHF.R.S32.HI R0, RZ, 0x6, R0 ;  /* 0x00000006ff007819 */ /* 0x000fc80000011400 */
[----:B------:R-:W-:-:S13]  /*95f0*/  ISETP.GT.AND P1, PT, R0, R4, PT ;  /* 0x000000040000720c */ /* 0x000fda0003f24270 */
[----:B------:R-:W-:Y:S05]  /*9600*/  @!P1 BRA `(.L_x_2905) ;  /* 0x0000002000c89947 */ /* 0x000fea0003800000 */
[----:B------:R-:W-:Y:S01]  /*9610*/  ISETP.NE.U32.AND P1, PT, R8, RZ, PT ;  /* 0x000000ff0800720c */ /* 0x000fe20003f25070 */
[----:B------:R-:W-:Y:S01]  /*9620*/  USHF.R.S32.HI UR7, URZ, 0x1f, UR20 ;  /* 0x0000001f3f077899 */ /* 0x000fe20008011414 */
[----:B------:R-:W-:Y:S01]  /*9630*/  SHF.R.S32.HI R2, RZ, 0x1f, R11 ;  /* 0x0000001fff027819 */ /* 0x000fe2000001140b */
[----:B------:R-:W-:Y:S01]  /*9640*/  ULDC.64 UR10, c[0x0][0x718] ;  /* 0x0001c600000a7ab9 */ /* 0x000fe20000000a00 */
[----:B------:R-:W-:Y:S01]  /*9650*/  ISETP.NE.AND.EX P1, PT, R9, RZ, PT, P1 ;  /* 0x000000ff0900720c */ /* 0x000fe20003f25310 */
[----:B------:R-:W-:Y:S01]  /*9660*/  UMOV UR8, UR4 ;  /* 0x0000000400087c82 */ /* 0x000fe20008000000 */
[----:B------:R-:W-:Y:S01]  /*9670*/  UMOV UR9, UR5 ;  /* 0x0000000500097c82 */ /* 0x000fe20008000000 */
[----:B------:R-:W-:Y:S01]  /*9680*/  R2UR UR21, R11 ;  /* 0x000000000b1572ca */ /* 0x000fe200000e0000 */
[----:B------:R-:W-:Y:S01]  /*9690*/  UIMAD.WIDE.U32 UR4, UR20, UR10, UR8 ;  /* 0x0000000a140472a5 */ /* 0x000fe2000f8e0008 */
[----:B------:R-:W-:Y:S01]  /*96a0*/  SEL R2, R2, RZ, !P1 ;  /* 0x000000ff02027207 */ /* 0x000fe20004800000 */
[----:B------:R-:W-:Y:S01]  /*96b0*/  UIMAD UR10, UR7, UR10, URZ ;  /* 0x0000000a070a72a4 */ /* 0x000fe2000f8e023f */
[----:B------:R-:W-:Y:S01]  /*96c0*/  R2UR UR18, R12 ;  /* 0x000000000c1272ca */ /* 0x000fe200000e0000 */
[----:B------:R-:W-:Y:S01]  /*96d0*/  ULDC.64 UR14, c[0x0][0x730] ;  /* 0x0001cc00000e7ab9 */ /* 0x000fe20000000a00 */
[----:B------:R-:W-:Y:S01]  /*96e0*/  R2UR UR12, R2 ;  /* 0x00000000020c72ca */ /* 0x000fe200000e0000 */
[----:B------:R-:W-:Y:S01]  /*96f0*/  UIMAD UR7, UR7, UR14, URZ ;  /* 0x0000000e070772a4 */ /* 0x000fe2000f8e023f */
[----:B------:R-:W-:Y:S01]  /*9700*/  R2UR UR19, R13 ;  /* 0x000000000d1372ca */ /* 0x000fe200000e0000 */
[----:B------:R-:W-:Y:S01]  /*9710*/  UIMAD UR10, UR20, UR11, UR10 ;  /* 0x0000000b140a72a4 */ /* 0x000fe2000f8e020a */
[----:B------:R-:W-:Y:S01]  /*9720*/  SEL R11, R11, RZ, !P0 ;  /* 0x000000ff0b0b7207 */ /* 0x000fe20004000000 */
[----:B------:R-:W-:Y:S01]  /*9730*/  UIMAD.WIDE.U32 UR8, UR20, UR14, UR8 ;  /* 0x0000000e140872a5 */ /* 0x000fe2000f8e0008 */
[----:B------:R-:W-:Y:S01]  /*9740*/  BSSY B0, `(.L_x_2905) ;  /* 0x000021e000007945 */ /* 0x000fe20003800000 */
[----:B------:R-:W-:Y:S01]  /*9750*/  ULDC UR11, c[0x0][0x2e8] ;  /* 0x0000ba00000b7ab9 */ /* 0x000fe20000000800 */
[----:B------:R-:W-:Y:S01]  /*9760*/  UIMAD UR7, UR20, UR15, UR7 ;  /* 0x0000000f140772a4 */ /* 0x000fe2000f8e0207 */
[----:B------:R-:W-:Y:S01]  /*9770*/  R2UR UR13, R11 ;  /* 0x000000000b0d72ca */ /* 0x000fe200000e0000 */
[----:B------:R-:W-:Y:S01]  /*9780*/  UISETP.NE.AND UP0, UPT, UR11, 0x1, UPT ;  /* 0x000000010b00788c */ /* 0x000fe2000bf05270 */
[----:B------:R-:W-:Y:S01]  /*9790*/  IMAD.MOV.U32 R2, RZ, RZ, RZ ;  /* 0x000000ffff027224 */ /* 0x000fe200078e00ff */
[----:B------:R-:W-:Y:S01]  /*97a0*/  ULDC.64 UR14, c[0x0][0x720] ;  /* 0x0001c800000e7ab9 */ /* 0x000fe20000000a00 */
[----:B------:R-:W-:Y:S01]  /*97b0*/  VOTEU.ANY UP1, P1 ;  /* 0x00000000003f7886 */ /* 0x000fe20000820100 */
[----:B------:R-:W-:-:S02]  /*97c0*/  UIADD3 UR5, UR5, UR10, URZ ;  /* 0x0000000a05057290 */ /* 0x000fc4000fffe03f */
[----:B------:R-:W-:Y:S02]  /*97d0*/  UIADD3 UR9, UR9, UR7, URZ ;  /* 0x0000000709097290 */ /* 0x000fe4000fffe03f */
[----:B------:R-:W-:Y:S02]  /*97e0*/  USEL UR21, UR21, URZ, !UP1 ;  /* 0x0000003f15157287 */ /* 0x000fe4000c800000 */
[----:B------:R-:W-:Y:S01]  /*97f0*/  UIMAD UR7, UR12, UR14, URZ ;  /* 0x0000000e0c0772a4 */ /* 0x000fe2000f8e023f */
[----:B------:R-:W-:Y:S01]  /*9800*/  ELECT P0, URZ, PT ;  /* 0x00000000003f782f */ /* 0x000fe20003800000 */
[----:B------:R-:W-:Y:S01]  /*9810*/  ULDC.64 UR16, c[0x0][0x738] ;  /* 0x0001ce0000107ab9 */ /* 0x000fe20000000a00 */
[----:B------:R-:W-:Y:S02]  /*9820*/  UIMAD.WIDE.U32 UR22, UR14, UR21, UR4 ;  /* 0x000000150e1672a5 */ /* 0x000fe4000f8e0004 */
[----:B------:R-:W-:Y:S02]  /*9830*/  UIMAD UR5, UR15, UR21, UR7 ;  /* 0x000000150f0572a4 */ /* 0x000fe4000f8e0207 */
[----:B------:R-:W-:-:S02]  /*9840*/  UIMAD.WIDE.U32 UR14, UR16, UR21, UR8 ;  /* 0x00000015100e72a5 */ /* 0x000fc4000f8e0008 */
[----:B------:R-:W-:Y:S01]  /*9850*/  UIMAD UR10, UR12, UR16, URZ ;  /* 0x000000100c0a72a4 */ /* 0x000fe2000f8e023f */
[----:B------:R-:W-:Y:S01]  /*9860*/  @UP0 ULDC UR8, c[0x0][0x2ec] ;  /* 0x0000bb0000080ab9 */ /* 0x000fe20000000800 */
[----:B------:R-:W-:Y:S01]  /*9870*/  @UP0 ULDC UR7, c[0x0][0x2f0] ;  /* 0x0000bc0000070ab9 */ /* 0x000fe20000000800 */
[----:B------:R-:W-:Y:S02]  /*9880*/  UIMAD.WIDE.U32 UR8, UR20, UR8, URZ ;  /* 0x00000008140872a5 */ /* 0x000fe4000f8e003f */
[----:B------:R-:W-:Y:S01]  /*9890*/  UMOV UR12, UR20 ;  /* 0x00000014000c7c82 */ /* 0x000fe20008000000 */
[----:B------:R-:W-:Y:S02]  /*98a0*/  UIMAD UR4, UR17, UR21, UR10 ;  /* 0x00000015110472a4 */ /* 0x000fe4000f8e020a */
[----:B------:R-:W-:Y:S02]  /*98b0*/  ULEA UR11, UR18, UR19, 0x7 ;  /* 0x00000013120b7291 */ /* 0x000fe4000f8e383f */
        /* <DEDUP_REMOVED lines=9> */
.L_x_2947:
        /* <DEDUP_REMOVED lines=15> */
.L_x_2911:
        /* <DEDUP_REMOVED lines=122> */
.L_x_2922:
[----:B-123--:R-:W-:-:S04]  /*a1e0*/  SHF.L.U32 R18, R10, 0x1f, RZ ;  /* 0x0000001f0a127819 */ /* 0x00efc800000006ff */
[----:B------:R-:W2:Y:S02]  /*a1f0*/  SYNCS.PHASECHK.TRANS64.TRYWAIT P1, [R15+URZ+0x26840], R18 ;  /* 0x026840120f0075a7 */ /* 0x000ea4000802017f */
[----:B--2---:R-:W-:Y:S05]  /*a200*/  @!P1 BRA `(.L_x_2914) ;  /* 0x0000001c00309947 */ /* 0x004fea0003800000 */
.L_x_2948:
        /* <DEDUP_REMOVED lines=8> */
.L_x_2915:
        /* <DEDUP_REMOVED lines=44> */
.L_x_2949:
        /* <DEDUP_REMOVED lines=8> */
.L_x_2917:
        /* <DEDUP_REMOVED lines=44> */
.L_x_2950:
        /* <DEDUP_REMOVED lines=8> */
.L_x_2919:
        /* <DEDUP_REMOVED lines=38> */
.L_x_2952:
        /* <DEDUP_REMOVED lines=8> */
.L_x_2921:
        /* <DEDUP_REMOVED lines=44> */
.L_x_2913:
[----:B------:R-:W4:Y:S02]  /*aeb0*/  LDL.LU R4, [R1+0x4] ;  /* 0x0000040001047983 */ /* 0x000f240000300800 */
[----:B----4-:R-:W-:Y:S02]  /*aec0*/  ISETP.NE.AND P1, PT, R4, RZ, PT ;  /* 0x000000ff0400720c */ /* 0x010fe40003f25270 */
[----:B------:R4:W5:Y:S11]  /*aed0*/  LDL R4, [R1] ;  /* 0x0000000001047983 */ /* 0x0009760000100800 */
[----:B----4-:R-:W-:Y:S05]  /*aee0*/  @!P1 BRA `(.L_x_2912) ;  /* 0x0000000400949947 */ /* 0x010fea0003800000 */
[----:B------:R-:W-:-:S04]  /*aef0*/  SHF.L.U32 R12, R10, 0x1f, RZ ;  /* 0x0000001f0a0c7819 */ /* 0x000fc800000006ff */
[----:B------:R-:W4:Y:S02]  /*af00*/  SYNCS.PHASECHK.TRANS64.TRYWAIT P1, [R15+URZ+0x26840], R12 ;  /* 0x0268400c0f0075a7 */ /* 0x000f24000802017f */
[----:B----4-:R-:W-:Y:S05]  /*af10*/  @!P1 BRA `(.L_x_2923) ;  /* 0x0000001000409947 */ /* 0x010fea0003800000 */
.L_x_2953:
        /* <DEDUP_REMOVED lines=8> */
.L_x_2924:
        /* <DEDUP_REMOVED lines=41> */
.L_x_2954:
        /* <DEDUP_REMOVED lines=8> */
.L_x_2926:
        /* <DEDUP_REMOVED lines=41> */
.L_x_2912:
[----:B------:R-:W1:Y:S01]  /*b540*/  S2R R0, SR_TID.X ;  /* 0x0000000000007919 */ /* 0x000e620000002100 */
[----:B------:R-:W-:Y:S01]  /*b550*/  IMAD R3, R16, 0x8, R15 ;  /* 0x0000000810037824 */ /* 0x000fe200078e020f */
[----:B-1----:R-:W-:Y:S02]  /*b560*/  LOP3.LUT R2, R0, 0x7f, RZ, 0xc0, !PT ;  /* 0x0000007f00027812 */ /* 0x002fe400078ec0ff */
[----:B------:R-:W-:Y:S02]  /*b570*/  SHF.L.U32 R0, R10, 0x1f, RZ ;  /* 0x0000001f0a007819 */ /* 0x000fe400000006ff */
[----:B------:R-:W-:Y:S02]  /*b580*/  ISETP.NE.AND P1, PT, R2, RZ, PT ;  /* 0x000000ff0200720c */ /* 0x000fe40003f25270 */
[----:B------:R-:W1:Y:S02]  /*b590*/  SYNCS.PHASECHK.TRANS64.TRYWAIT P0, [R3+URZ+0x26840], R0 ;  /* 0x02684000030075a7 */ /* 0x000e64000800017f */
[----:B-1----:R-:W-:Y:S09]  /*b5a0*/  @!P0 BRA `(.L_x_2927) ;  /* 0x0000000800c48947 */ /* 0x002ff20003800000 */
.L_x_2955:
[----:B------:R-:W-:Y:S05]  /*b5b0*/  @P1 BRA `(.L_x_2928) ;  /* 0x0000000000181947 */ /* 0x000fea0003800000 */
[----:B------:R-:W1:Y:S01]  /*b5c0*/  S2R R2, SR_TID.X ;  /* 0x0000000000027919 */ /* 0x000e620000002100 */
[----:B------:R-:W-:-:S04]  /*b5d0*/  IMAD.MOV.U32 R0, RZ, RZ, 0x3100 ;  /* 0x00003100ff007424 */ /* 0x000fc800078e00ff */
[----:B------:R1:W-:Y:S02]  /*b5e0*/  SYNCS.ARRIVE.TRANS64 RZ, [R3+URZ+0x26830], R0 ;  /* 0x0268300003ff79a7 */ /* 0x0003e4000800003f */
[----:B-1----:R-:W-:-:S13]  /*b5f0*/  LOP3.LUT P0, RZ, R2, 0x1f, RZ, 0xc0, !PT ;  /* 0x0000001f02ff7812 */ /* 0x002fda000780c0ff */
[----:B------:R-:W-:Y:S05]  /*b600*/  @!P0 BRA `(.L_x_2928) ;  /* 0x0000000000048947 */ /* 0x000fea0003800000 */
[----:B------:R-:W-:Y:S01]  /*b610*/  BPT.TRAP 0x1 ;  /* 0x000000040000795c */ /* 0x000fe20000300000 */
.L_x_2928:
        /* <DEDUP_REMOVED lines=48> */
.L_x_2909:
[----:B------:R-:W-:Y:S05]  /*b920*/  BSYNC B0 ;  /* 0x0000000000007941 */ /* 0x000fea0003800000 */
.L_x_2905:
[----:B------:R-:W-:-:S03]  /*b930*/  UMOV UR7, 0xffffffff ;  /* 0xffffffff00077882 */ /* 0x000fc60000000000 */
[----:B------:R-:W-:Y:S05]  /*b940*/  BRA.DIV UR7, `(.L_x_2929) ;  /* 0x0000000607f07947 */ /* 0x000fea000b800000 */
[----:B------:R-:W-:-:S13]  /*b950*/  ELECT P6, URZ, PT ;  /* 0x00000000003f782f */ /* 0x000fda00038c0000 */
.L_x_2958:
[----:B------:R-:W-:Y:S05]  /*b960*/  @!P6 BRA `(.L_x_2812) ;  /* 0x000000000084e947 */ /* 0x000fea0003800000 */
[----:B------:R-:W-:-:S06]  /*b970*/  ULOP3.LUT UR7, UR38, 0x2, URZ, 0xfc, !UPT ;  /* 0x0000000226077892 */ /* 0x000fcc000f8efc3f */
[----:B------:R-:W-:-:S05]  /*b980*/  IMAD.U32 R0, RZ, RZ, UR7 ;  /* 0x00000007ff007e24 */ /* 0x000fca000f8e00ff */
[----:B------:R-:W-:-:S13]  /*b990*/  ISETP.NE.AND P2, PT, R0, 0x3, PT ;  /* 0x000000030000780c */ /* 0x000fda0003f45270 */
[----:B------:R-:W-:Y:S05]  /*b9a0*/  @!P2 BRA `(.L_x_2930) ;  /* 0x000000000004a947 */ /* 0x000fea0003800000 */
[----:B------:R-:W-:Y:S01]  /*b9b0*/  BPT.TRAP 0x1 ;  /* 0x000000040000795c */ /* 0x000fe20000300000 */
.L_x_2930:
        /* <DEDUP_REMOVED lines=15> */
.L_x_2959:
[----:B------:R-:W2:Y:S02]  /*bab0*/  SYNCS.PHASECHK.TRANS64.TRYWAIT P0, [R3+URZ], R0 ;  /* 0x00000000030075a7 */ /* 0x000ea4000800017f */
[----:B--2---:R-:W-:Y:S05]  /*bac0*/  @!P0 BRA `(.L_x_2932) ;  /* 0x0000000400c48947 */ /* 0x004fea0003800000 */
.L_x_2960:
[----:B------:R-:W-:Y:S05]  /*bad0*/  @!P2 BRA `(.L_x_2933) ;  /* 0x000000000004a947 */ /* 0x000fea0003800000 */
[----:B------:R-:W-:Y:S01]  /*bae0*/  BPT.TRAP 0x1 ;  /* 0x000000040000795c */ /* 0x000fe20000300000 */
.L_x_2933:
[----:B--2---:R-:W-:-:S04]  /*baf0*/  VIADD R3, R8, 0x26840 ;  /* 0x0002684008037836 */ /* 0x004fc80000000000 */
[----:B------:R-:W-:-:S04]  /*bb00*/  IMAD R5, R2, 0x8, R3 ;  /* 0x0000000802057824 */ /* 0x000fc800078e0203 */
[----:B------:R-:W2:Y:S02]  /*bb10*/  SYNCS.PHASECHK.TRANS64.TRYWAIT P0, [R5+URZ], R4 ;  /* 0x00000004050075a7 */ /* 0x000ea4000800017f */
[----:B--2---:R-:W-:Y:S05]  /*bb20*/  @!P0 BRA `(.L_x_2934) ;  /* 0x0000000400c08947 */ /* 0x004fea0003800000 */
.L_x_2961:
[----:B------:R-:W-:-:S07]  /*bb30*/  IMAD R3, R6, 0x8, R3 ;  /* 0x0000000806037824 */ /* 0x000fce00078e0203 */
.L_x_2935:
[----:B---3--:R3:W4:Y:S02]  /*bb40*/  SYNCS.PHASECHK.TRANS64.TRYWAIT P0, [R3+URZ], R0 ;  /* 0x00000000030075a7 */ /* 0x008724000800017f */
[----:B----4-:R-:W-:Y:S05]  /*bb50*/  @!P0 NANOSLEEP.SYNCS 0x989680 ;  /* 0x009896800000895d */ /* 0x010fea0003900000 */
[----:B------:R-:W4:Y:S02]  /*bb60*/  @!P0 SYNCS.PHASECHK.TRANS64 P0, [R3+URZ], R0 ;  /* 0x00000000030085a7 */ /* 0x000f24000800007f */
[----:B----4-:R-:W-:Y:S05]  /*bb70*/  @!P0 BRA `(.L_x_2935) ;  /* 0xfffffffc00f08947 */ /* 0x010fea000383ffff */
.L_x_2812:
[----:B------:R-:W-:Y:S05]  /*bb80*/  BSYNC B6 ;  /* 0x0000000000067941 */ /* 0x000fea0003800000 */
.L_x_2804:
[----:B------:R-:W-:Y:S05]  /*bb90*/  EXIT ;  /* 0x000000000000794d */ /* 0x000fea0003800000 */
.L_x_2822:
[----:B------:R-:W-:Y:S02]  /*bba0*/  IMAD.MOV.U32 R13, RZ, RZ, R17 ;  /* 0x000000ffff0d7224 */ /* 0x000fe400078e0011 */
[----:B------:R-:W-:Y:S02]  /*bbb0*/  IMAD.MOV.U32 R12, RZ, RZ, RZ ;  /* 0x000000ffff0c7224 */ /* 0x000fe400078e00ff */
[----:B------:R-:W-:Y:S02]  /*bbc0*/  IMAD.MOV.U32 R11, RZ, RZ, 0x1f ;  /* 0x0000001fff0b7424 */ /* 0x000fe400078e00ff */
[----:B------:R-:W-:-:S07]  /*bbd0*/  IMAD.MOV.U32 R15, RZ, RZ, -0x1 ;  /* 0xffffffffff0f7424 */ /* 0x000fce00078e00ff */
[----:B------:R-:W-:Y:S05]  /*bbe0*/  WARPSYNC.COLLECTIVE R15, `(.L_x_2936) ;  /* 0x000000000f087348 */ /* 0x000fea0003c00000 */
[----:B------:R1:W2:Y:S02]  /*bbf0*/  SHFL.IDX P6, R14, R13, R12, R11 ;  /* 0x0000000c0d0e7389 */ /* 0x0002a400000c000b */
[----:B-12---:R-:W-:Y:S01]  /*bc00*/  ENDCOLLECTIVE ;  /* 0x000000000000791b */ /* 0x006fe20003800000 */
.L_x_2936:
[----:B------:R-:W-:Y:S05]  /*bc10*/  BRA `(.L_x_2937) ;  /* 0xffffff5800c87947 */ /* 0x000fea000383ffff */
.L_x_2824:
[----:B--2---:R2:W3:Y:S02]  /*bc20*/  SYNCS.PHASECHK.TRANS64.TRYWAIT P0, [R235+URZ+0x26800], R4 ;  /* 0x02680004eb0075a7 */ /* 0x0044e4000800017f */
[----:B---3--:R-:W-:Y:S05]  /*bc30*/  @!P0 NANOSLEEP.SYNCS 0x989680 ;  /* 0x009896800000895d */ /* 0x008fea0003900000 */
[----:B------:R-:W3:Y:S02]  /*bc40*/  @!P0 SYNCS.PHASECHK.TRANS64 P0, [R235+URZ+0x26800], R4 ;  /* 0x02680004eb0085a7 */ /* 0x000ee4000800007f */
[----:B---3--:R-:W-:Y:S05]  /*bc50*/  @!P0 BRA `(.L_x_2824) ;  /* 0xfffffffc00f08947 */ /* 0x008fea000383ffff */
[----:B------:R-:W-:Y:S05]  /*bc60*/  BRA `(.L_x_2823) ;  /* 0xffffff5800f07947 */ /* 0x000fea000383ffff */
.L_x_2829:
[----:B--2---:R-:W-:-:S04]  /*bc70*/  IMAD.U32 R5, RZ, RZ, UR7 ;  /* 0x00000007ff057e24 */ /* 0x004fc8000f8e00ff */
[----:B------:R2:W3:Y:S03]  /*bc80*/  SYNCS.PHASECHK.TRANS64.TRYWAIT P1, [R5+URZ+0x26810], R120 ;  /* 0x02681078050075a7 */ /* 0x0004e6000802017f */
[----:B---3--:R-:W-:Y:S05]  /*bc90*/  @!P1 NANOSLEEP.SYNCS 0x989680 ;  /* 0x009896800000995d */ /* 0x008fea0003900000 */
[----:B------:R-:W3:Y:S02]  /*bca0*/  @!P1 SYNCS.PHASECHK.TRANS64 P1, [R5+URZ+0x26810], R120 ;  /* 0x02681078050095a7 */ /* 0x000ee4000802007f */
[----:B---3--:R-:W-:Y:S05]  /*bcb0*/  @!P1 BRA `(.L_x_2829) ;  /* 0xfffffffc00ec9947 */ /* 0x008fea000383ffff */
[----:B------:R-:W-:Y:S05]  /*bcc0*/  BRA `(.L_x_2828) ;  /* 0xffffff6400447947 */ /* 0x000fea000383ffff */
.L_x_2833:
[----:B------:R-:W-:-:S04]  /*bcd0*/  IMAD.U32 R121, RZ, RZ, UR7 ;  /* 0x00000007ff797e24 */ /* 0x000fc8000f8e00ff */
[----:B------:R1:W1:Y:S03]  /*bce0*/  SYNCS.PHASECHK.TRANS64.TRYWAIT P1, [R121+URZ+0x26830], R120 ;  /* 0x02683078790075a7 */ /* 0x000266000802017f */
[----:B-1----:R-:W-:Y:S05]  /*bcf0*/  @!P1 NANOSLEEP.SYNCS 0x989680 ;  /* 0x009896800000995d */ /* 0x002fea0003900000 */
[----:B------:R-:W1:Y:S02]  /*bd00*/  @!P1 SYNCS.PHASECHK.TRANS64 P1, [R121+URZ+0x26830], R120 ;  /* 0x02683078790095a7 */ /* 0x000e64000802007f */
[----:B-1----:R-:W-:Y:S05]  /*bd10*/  @!P1 BRA `(.L_x_2833) ;  /* 0xfffffffc00ec9947 */ /* 0x002fea000383ffff */
[----:B------:R-:W-:Y:S05]  /*bd20*/  BRA `(.L_x_2832) ;  /* 0xffffff6c00087947 */ /* 0x000fea000383ffff */
.L_x_2865:
[----:B------:R-:W-:Y:S01]  /*bd30*/  BSSY B0, `(.L_x_2938) ;  /* 0x0000005000007945 */ /* 0x000fe20003800000 */
[----:B------:R-:W-:-:S07]  /*bd40*/  IMAD.MOV.U32 R15, RZ, RZ, -0x1 ;  /* 0xffffffffff0f7424 */ /* 0x000fce00078e00ff */
[----:B------:R-:W-:Y:S05]  /*bd50*/  WARPSYNC.COLLECTIVE R15, `(.L_x_2939) ;  /* 0x000000000f087348 */ /* 0x000fea0003c00000 */
[----:B------:R-:W-:Y:S01]  /*bd60*/  NOP ;  /* 0x0000000000007918 */ /* 0x000fe20000000000 */
[----:B------:R-:W-:Y:S01]  /*bd70*/  ENDCOLLECTIVE ;  /* 0x000000000000791b */ /* 0x000fe20003800000 */
.L_x_2939:
[----:B------:R-:W-:Y:S05]  /*bd80*/  BSYNC B0 ;  /* 0x0000000000007941 */ /* 0x000fea0003800000 */
.L_x_2938:
[----:B------:R-:W-:Y:S05]  /*bd90*/  BRA `(.L_x_2940) ;  /* 0xffffffbc00c47947 */ /* 0x000fea000383ffff */
.L_x_2878:
[----:B------:R-:W-:Y:S01]  /*bda0*/  BSSY B0, `(.L_x_2941) ;  /* 0x0000005000007945 */ /* 0x000fe20003800000 */
[----:B------:R-:W-:-:S07]  /*bdb0*/  IMAD.MOV.U32 R15, RZ, RZ, -0x1 ;  /* 0xffffffffff0f7424 */ /* 0x000fce00078e00ff */
[----:B------:R-:W-:Y:S05]  /*bdc0*/  WARPSYNC.COLLECTIVE R15, `(.L_x_2942) ;  /* 0x000000000f087348 */ /* 0x000fea0003c00000 */
[----:B------:R-:W-:Y:S01]  /*bdd0*/  NOP ;  /* 0x0000000000007918 */ /* 0x000fe20000000000 */
[----:B------:R-:W-:Y:S01]  /*bde0*/  ENDCOLLECTIVE ;  /* 0x000000000000791b */ /* 0x000fe20003800000 */
.L_x_2942:
[----:B------:R-:W-:Y:S05]  /*bdf0*/  BSYNC B0 ;  /* 0x0000000000007941 */ /* 0x000fea0003800000 */
.L_x_2941:
[----:B------:R-:W-:Y:S05]  /*be00*/  BRA `(.L_x_2943) ;  /* 0xffffffc400747947 */ /* 0x000fea000383ffff */
.L_x_2890:
[----:B------:R-:W-:Y:S01]  /*be10*/  BSSY B0, `(.L_x_2944) ;  /* 0x0000005000007945 */ /* 0x000fe20003800000 */
[----:B------:R-:W-:-:S07]  /*be20*/  IMAD.MOV.U32 R15, RZ, RZ, -0x1 ;  /* 0xffffffffff0f7424 */ /* 0x000fce00078e00ff */
[----:B------:R-:W-:Y:S05]  /*be30*/  WARPSYNC.COLLECTIVE R15, `(.L_x_2945) ;  /* 0x000000000f087348 */ /* 0x000fea0003c00000 */
[----:B------:R-:W-:Y:S01]  /*be40*/  NOP ;  /* 0x0000000000007918 */ /* 0x000fe20000000000 */
[----:B------:R-:W-:Y:S01]  /*be50*/  ENDCOLLECTIVE ;  /* 0x000000000000791b */ /* 0x000fe20003800000 */
.L_x_2945:
[----:B------:R-:W-:Y:S05]  /*be60*/  BSYNC B0 ;  /* 0x0000000000007941 */ /* 0x000fea0003800000 */
.L_x_2944:
[----:B------:R-:W-:Y:S05]  /*be70*/  BRA `(.L_x_2946) ;  /* 0xffffffc800b07947 */ /* 0x000fea000383ffff */
.L_x_2910:
[----:B-1----:R1:W2:Y:S02]  /*be80*/  SYNCS.PHASECHK.TRANS64.TRYWAIT P0, [R15+URZ+0x26820], R2 ;  /* 0x026820020f0075a7 */ /* 0x0022a4000800017f */
[----:B--2---:R-:W-:Y:S05]  /*be90*/  @!P0 NANOSLEEP.SYNCS 0x989680 ;  /* 0x009896800000895d */ /* 0x004fea0003900000 */
[----:B------:R-:W2:Y:S02]  /*bea0*/  @!P0 SYNCS.PHASECHK.TRANS64 P0, [R15+URZ+0x26820], R2 ;  /* 0x026820020f0085a7 */ /* 0x000ea4000800007f */
[----:B--2---:R-:W-:Y:S05]  /*beb0*/  @!P0 BRA `(.L_x_2910) ;  /* 0xfffffffc00f08947 */ /* 0x004fea000383ffff */
[----:B------:R-:W-:Y:S05]  /*bec0*/  BRA `(.L_x_2947) ;  /* 0xffffffd800a07947 */ /* 0x000fea000383ffff */
.L_x_2914:
[----:B--2---:R2:W3:Y:S02]  /*bed0*/  SYNCS.PHASECHK.TRANS64.TRYWAIT P1, [R15+URZ+0x26840], R18 ;  /* 0x026840120f0075a7 */ /* 0x0044e4000802017f */
[----:B---3--:R-:W-:Y:S05]  /*bee0*/  @!P1 NANOSLEEP.SYNCS 0x989680 ;  /* 0x009896800000995d */ /* 0x008fea0003900000 */
[----:B------:R-:W3:Y:S02]  /*bef0*/  @!P1 SYNCS.PHASECHK.TRANS64 P1, [R15+URZ+0x26840], R18 ;  /* 0x026840120f0095a7 */ /* 0x000ee4000802007f */
[----:B---3--:R-:W-:Y:S05]  /*bf00*/  @!P1 BRA `(.L_x_2914) ;  /* 0xfffffffc00f09947 */ /* 0x008fea000383ffff */
[----:B------:R-:W-:Y:S05]  /*bf10*/  BRA `(.L_x_2948) ;  /* 0xffffffe000bc7947 */ /* 0x000fea000383ffff */
.L_x_2916:
[----:B-1----:R1:W3:Y:S02]  /*bf20*/  SYNCS.PHASECHK.TRANS64.TRYWAIT P1, [R15+URZ+0x26828], R18 ;  /* 0x026828120f0075a7 */ /* 0x0022e4000802017f */
[----:B---3--:R-:W-:Y:S05]  /*bf30*/  @!P1 NANOSLEEP.SYNCS 0x989680 ;  /* 0x009896800000995d */ /* 0x008fea0003900000 */
[----:B------:R-:W3:Y:S02]  /*bf40*/  @!P1 SYNCS.PHASECHK.TRANS64 P1, [R15+URZ+0x26828], R18 ;  /* 0x026828120f0095a7 */ /* 0x000ee4000802007f */
[----:B---3--:R-:W-:Y:S05]  /*bf50*/  @!P1 BRA `(.L_x_2916) ;  /* 0xfffffffc00f09947 */ /* 0x008fea000383ffff */
[----:B------:R-:W-:Y:S05]  /*bf60*/  BRA `(.L_x_2949) ;  /* 0xffffffe400787947 */ /* 0x000fea000383ffff */
.L_x_2918:
[----:B---3--:R3:W4:Y:S02]  /*bf70*/  SYNCS.PHASECHK.TRANS64.TRYWAIT P1, [R15+URZ+0x26848], R18 ;  /* 0x026848120f0075a7 */ /* 0x008724000802017f */
[----:B----4-:R-:W-:Y:S05]  /*bf80*/  @!P1 NANOSLEEP.SYNCS 0x989680 ;  /* 0x009896800000995d */ /* 0x010fea0003900000 */
[----:B------:R-:W4:Y:S02]  /*bf90*/  @!P1 SYNCS.PHASECHK.TRANS64 P1, [R15+URZ+0x26848], R18 ;  /* 0x026848120f0095a7 */ /* 0x000f24000802007f */
[----:B----4-:R-:W-:Y:S05]  /*bfa0*/  @!P1 BRA `(.L_x_2918) ;  /* 0xfffffffc00f09947 */ /* 0x010fea000383ffff */
[----:B------:R-:W-:Y:S05]  /*bfb0*/  BRA `(.L_x_2950) ;  /* 0xffffffe800347947 */ /* 0x000fea000383ffff */
.L_x_2920:
[----:B------:R-:W-:-:S07]  /*bfc0*/  SHF.L.U32 R4, R10, 0x1f, RZ ;  /* 0x0000001f0a047819 */ /* 0x000fce00000006ff */
.L_x_2951:
[----:B----4-:R4:W1:Y:S02]  /*bfd0*/  SYNCS.PHASECHK.TRANS64.TRYWAIT P1, [R15+URZ+0x26820], R4 ;  /* 0x026820040f0075a7 */ /* 0x010864000802017f */
[----:B-1----:R-:W-:Y:S05]  /*bfe0*/  @!P1 NANOSLEEP.SYNCS 0x989680 ;  /* 0x009896800000995d */ /* 0x002fea0003900000 */
[----:B------:R-:W1:Y:S02]  /*bff0*/  @!P1 SYNCS.PHASECHK.TRANS64 P1, [R15+URZ+0x26820], R4 ;  /* 0x026820040f0095a7 */ /* 0x000e64000802007f */
[----:B-1----:R-:W-:Y:S05]  /*c000*/  @!P1 BRA `(.L_x_2951) ;  /* 0xfffffffc00f09947 */ /* 0x002fea000383ffff */
[----:B------:R-:W-:Y:S05]  /*c010*/  BRA `(.L_x_2952) ;  /* 0xffffffe800d47947 */ /* 0x000fea000383ffff */
.L_x_2923:
[----:B----4-:R4:W1:Y:S02]  /*c020*/  SYNCS.PHASECHK.TRANS64.TRYWAIT P1, [R15+URZ+0x26840], R12 ;  /* 0x0268400c0f0075a7 */ /* 0x010864000802017f */
[----:B-1----:R-:W-:Y:S05]  /*c030*/  @!P1 NANOSLEEP.SYNCS 0x989680 ;  /* 0x009896800000995d */ /* 0x002fea0003900000 */
[----:B------:R-:W1:Y:S02]  /*c040*/  @!P1 SYNCS.PHASECHK.TRANS64 P1, [R15+URZ+0x26840], R12 ;  /* 0x0268400c0f0095a7 */ /* 0x000e64000802007f */
[----:B-1----:R-:W-:Y:S05]  /*c050*/  @!P1 BRA `(.L_x_2923) ;  /* 0xfffffffc00f09947 */ /* 0x002fea000383ffff */
[----:B------:R-:W-:Y:S05]  /*c060*/  BRA `(.L_x_2953) ;  /* 0xffffffec00ac7947 */ /* 0x000fea000383ffff */
.L_x_2925:
[----:B-1----:R1:W2:Y:S02]  /*c070*/  SYNCS.PHASECHK.TRANS64.TRYWAIT P1, [R15+URZ+0x26828], R12 ;  /* 0x0268280c0f0075a7 */ /* 0x0022a4000802017f */
[----:B--2---:R-:W-:Y:S05]  /*c080*/  @!P1 NANOSLEEP.SYNCS 0x989680 ;  /* 0x009896800000995d */ /* 0x004fea0003900000 */
[----:B------:R-:W2:Y:S02]  /*c090*/  @!P1 SYNCS.PHASECHK.TRANS64 P1, [R15+URZ+0x26828], R12 ;  /* 0x0268280c0f0095a7 */ /* 0x000ea4000802007f */
[----:B--2---:R-:W-:Y:S05]  /*c0a0*/  @!P1 BRA `(.L_x_2925) ;  /* 0xfffffffc00f09947 */ /* 0x004fea000383ffff */
[----:B------:R-:W-:Y:S05]  /*c0b0*/  BRA `(.L_x_2954) ;  /* 0xfffffff0005c7947 */ /* 0x000fea000383ffff */
.L_x_2927:
[----:B------:R1:W1:Y:S02]  /*c0c0*/  SYNCS.PHASECHK.TRANS64.TRYWAIT P0, [R3+URZ+0x26840], R0 ;  /* 0x02684000030075a7 */ /* 0x000264000800017f */
[----:B-1----:R-:W-:Y:S05]  /*c0d0*/  @!P0 NANOSLEEP.SYNCS 0x989680 ;  /* 0x009896800000895d */ /* 0x002fea0003900000 */
[----:B------:R-:W1:Y:S02]  /*c0e0*/  @!P0 SYNCS.PHASECHK.TRANS64 P0, [R3+URZ+0x26840], R0 ;  /* 0x02684000030085a7 */ /* 0x000e64000800007f */
[----:B-1----:R-:W-:Y:S05]  /*c0f0*/  @!P0 BRA `(.L_x_2927) ;  /* 0xfffffffc00f08947 */ /* 0x002fea000383ffff */
[----:B------:R-:W-:Y:S05]  /*c100*/  BRA `(.L_x_2955) ;  /* 0xfffffff400287947 */ /* 0x000fea000383ffff */
.L_x_2929:
[----:B------:R-:W-:Y:S01]  /*c110*/  BSSY B0, `(.L_x_2956) ;  /* 0x0000006000007945 */ /* 0x000fe20003800000 */
[----:B------:R-:W-:-:S07]  /*c120*/  IMAD.MOV.U32 R15, RZ, RZ, -0x1 ;  /* 0xffffffffff0f7424 */ /* 0x000fce00078e00ff */
[----:B------:R-:W-:Y:S05]  /*c130*/  WARPSYNC.COLLECTIVE R15, `(.L_x_2957) ;  /* 0x000000000f0c7348 */ /* 0x000fea0003c00000 */
[----:B------:R-:W-:Y:S02]  /*c140*/  ELECT P6, UR62, PT ;  /* 0x00000000003e782f */ /* 0x000fe400038c0000 */
[----:B------:R-:W-:Y:S01]  /*c150*/  MOV R14, UR62 ;  /* 0x0000003e000e7c02 */ /* 0x000fe20008000f00 */
[----:B------:R-:W-:Y:S10]  /*c160*/  ENDCOLLECTIVE ;  /* 0x000000000000791b */ /* 0x000ff40003800000 */
.L_x_2957:
[----:B------:R-:W-:Y:S05]  /*c170*/  BSYNC B0 ;  /* 0x0000000000007941 */ /* 0x000fea0003800000 */
.L_x_2956:
[----:B------:R-:W-:Y:S05]  /*c180*/  BRA `(.L_x_2958) ;  /* 0xfffffff400f47947 */ /* 0x000fea000383ffff */
.L_x_2931:
[----:B-1----:R1:W2:Y:S02]  /*c190*/  SYNCS.PHASECHK.TRANS64.TRYWAIT P0, [R7+URZ], R4 ;  /* 0x00000004070075a7 */ /* 0x0022a4000800017f */
[----:B--2---:R-:W-:Y:S05]  /*c1a0*/  @!P0 NANOSLEEP.SYNCS 0x989680 ;  /* 0x009896800000895d */ /* 0x004fea0003900000 */
[----:B------:R-:W2:Y:S02]  /*c1b0*/  @!P0 SYNCS.PHASECHK.TRANS64 P0, [R7+URZ], R4 ;  /* 0x00000004070085a7 */ /* 0x000ea4000800007f */
[----:B--2---:R-:W-:Y:S05]  /*c1c0*/  @!P0 BRA `(.L_x_2931) ;  /* 0xfffffffc00f08947 */ /* 0x004fea000383ffff */
[----:B------:R-:W-:Y:S05]  /*c1d0*/  BRA `(.L_x_2959) ;  /* 0xfffffff800347947 */ /* 0x000fea000383ffff */
.L_x_2932:
[----:B--2---:R2:W3:Y:S02]  /*c1e0*/  SYNCS.PHASECHK.TRANS64.TRYWAIT P0, [R3+URZ], R0 ;  /* 0x00000000030075a7 */ /* 0x0044e4000800017f */
[----:B---3--:R-:W-:Y:S05]  /*c1f0*/  @!P0 NANOSLEEP.SYNCS 0x989680 ;  /* 0x009896800000895d */ /* 0x008fea0003900000 */
[----:B------:R-:W3:Y:S02]  /*c200*/  @!P0 SYNCS.PHASECHK.TRANS64 P0, [R3+URZ], R0 ;  /* 0x00000000030085a7 */ /* 0x000ee4000800007f */
[----:B---3--:R-:W-:Y:S05]  /*c210*/  @!P0 BRA `(.L_x_2932) ;  /* 0xfffffffc00f08947 */ /* 0x008fea000383ffff */
[----:B------:R-:W-:Y:S05]  /*c220*/  BRA `(.L_x_2960) ;  /* 0xfffffff800287947 */ /* 0x000fea000383ffff */
.L_x_2934:
[----:B--2---:R2:W3:Y:S02]  /*c230*/  SYNCS.PHASECHK.TRANS64.TRYWAIT P0, [R5+URZ], R4 ;  /* 0x00000004050075a7 */ /* 0x0044e4000800017f */
[----:B---3--:R-:W-:Y:S05]  /*c240*/  @!P0 NANOSLEEP.SYNCS 0x989680 ;  /* 0x009896800000895d */ /* 0x008fea0003900000 */
[----:B------:R-:W3:Y:S02]  /*c250*/  @!P0 SYNCS.PHASECHK.TRANS64 P0, [R5+URZ], R4 ;  /* 0x00000004050085a7 */ /* 0x000ee4000800007f */
[----:B---3--:R-:W-:Y:S05]  /*c260*/  @!P0 BRA `(.L_x_2934) ;  /* 0xfffffffc00f08947 */ /* 0x008fea000383ffff */
[----:B------:R-:W-:Y:S05]  /*c270*/  BRA `(.L_x_2961) ;  /* 0xfffffff8002c7947 */ /* 0x000fea000383ffff */
.L_x_2962:
        /* <DEDUP_REMOVED lines=16> */
.L_x_6574:


//--------------------- .text._ZN7cutlass13device_kernelIN5flash11enable_sm90INS1_16FlashAttnBwdSm90INS1_25CollectiveMainloopBwdSm90ILi2ELi2ELi2EN4cute5tupleIJNS5_1CILi1EEES8_S8_EEENS6_IJNS7_ILi64EEENS7_ILi128EEENS7_ILi96EEEEEENS_6half_tEfNS_4arch4Sm90ELb1ELb0ELb1ELb1ELb0ELb1ELb0ELb0ELi2ELi1ELi2ELi1ELb1EEENS1_24CollectiveEpilogueBwdGQAISD_fSG_Li256ELb1ELb0EEENS1_25SingleTileBwdLPTSchedulerILb1ELi128ELb0EEEEEEEEEvNT_6ParamsE --------------------------
	.section	.text._ZN7cutlass13device_kernelIN5flash11enable_sm90INS1_16FlashAttnBwdSm90INS1_25CollectiveMainloopBwdSm90ILi2ELi2ELi2EN4cute5tupleIJNS5_1CILi1EEES8_S8_EEENS6_IJNS7_ILi64EEENS7_ILi128EEENS7_ILi96EEEEEENS_6half_tEfNS_4arch4Sm90ELb1ELb0ELb1ELb1ELb0ELb1ELb0ELb0ELi2ELi1ELi2ELi1ELb1EEENS1_24CollectiveEpilogueBwdGQAISD_fSG_Li256ELb1ELb0EEENS1_25SingleTileBwdLPTSchedulerILb1ELi128ELb0EEEEEEEEEvNT_6ParamsE,"ax",@progbits
	.align	128
.text._ZN7cutlass13device_kernelIN5flash11enable_sm90INS1_16FlashAttnBwdSm90INS1_25CollectiveMainloopBwdSm90ILi2ELi2ELi2EN4cute5tupleIJNS5_1CILi1EEES8_S8_EEENS6_IJNS7_ILi64EEENS7_ILi128EEENS7_ILi96EEEEEENS_6half_tEfNS_4arch4Sm90ELb1ELb0ELb1ELb1ELb0ELb1ELb0ELb0ELi2ELi1ELi2ELi1ELb1EEENS1_24CollectiveEpilogueBwdGQAISD_fSG_Li256ELb1ELb0EEENS1_25SingleTileBwdLPTSchedulerILb1ELi128ELb0EEEEEEEEEvNT_6ParamsE:
        .type           _ZN7cutlass13device_kernelIN5flash11enable_sm90INS1_16FlashAttnBwdSm90INS1_25CollectiveMainloopBwdSm90ILi2ELi2ELi2EN4cute5tupleIJNS5_1CILi1EEES8_S8_EEENS6_IJNS7_ILi64EEENS7_ILi128EEENS7_ILi96EEEEEENS_6half_tEfNS_4arch4Sm90ELb1ELb0ELb1ELb1ELb0ELb1ELb0ELb0ELi2ELi1ELi2ELi1ELb1EEENS1_24CollectiveEpilogueBwdGQAISD_fSG_Li256ELb1ELb0EEENS1_25SingleTileBwdLPTSchedulerILb1ELi128ELb0EEEEEEEEEvNT_6ParamsE,@function
        .size           _ZN7cutlass13device_kernelIN5flash11enable_sm90INS1_16FlashAttnBwdSm90INS1_25CollectiveMainloopBwdSm90ILi2ELi2ELi2EN4cute5tupleIJNS5_1CILi1EEES8_S8_EEENS6_IJNS7_ILi64EEENS7_ILi128EEENS7_ILi96EEEEEENS_6half_tEfNS_4arch4Sm90ELb1ELb0ELb1ELb1ELb0ELb1ELb0ELb0ELi2ELi1ELi2ELi1ELb1EEENS1_24CollectiveEpilogueBwdGQAISD_fSG_Li256ELb1ELb0EEENS1_25SingleTileBwdLPTSchedulerILb1ELi128ELb0EEEEEEEEEvNT_6ParamsE,(.L_x_6575 - _ZN7cutlass13device_kernelIN5flash11enable_sm90INS1_16FlashAttnBwdSm90INS1_25CollectiveMainloopBwdSm90ILi2ELi2ELi2EN4cute5tupleIJNS5_1CILi1EEES8_S8_EEENS6_IJNS7_ILi64EEENS7_ILi128EEENS7_ILi96EEEEEENS_6half_tEfNS_4arch4Sm90ELb1ELb0ELb1ELb1ELb0ELb1ELb0ELb0ELi2ELi1ELi2ELi1ELb1EEENS1_24CollectiveEpilogueBwdGQAISD_fSG_Li256ELb1ELb0EEENS1_25SingleTileBwdLPTSchedulerILb1ELi128ELb0EEEEEEEEEvNT_6ParamsE)
        .other          _ZN7cutlass13device_kernelIN5flash11enable_sm90INS1_16FlashAttnBwdSm90INS1_25CollectiveMainloopBwdSm90ILi2ELi2ELi2EN4cute5tupleIJNS5_1CILi1EEES8_S8_EEENS6_IJNS7_ILi64EEENS7_ILi128EEENS7_ILi96EEEEEENS_6half_tEfNS_4arch4Sm90ELb1ELb0ELb1ELb1ELb0ELb1ELb0ELb0ELi2ELi1ELi2ELi1ELb1EEENS1_24CollectiveEpilogueBwdGQAISD_fSG_Li256ELb1ELb0EEENS1_25SingleTileBwdLPTSchedulerILb1ELi128ELb0EEEEEEEEEvNT_6ParamsE,@"STO_CUDA_ENTRY STV_DEFAULT"
_ZN7cutlass13device_kernelIN5flash11enable_sm90INS1_16FlashAttnBwdSm90INS1_25CollectiveMainloopBwdSm90ILi2ELi2ELi2EN4cute5tupleIJNS5_1CILi1EEES8_S8_EEENS6_IJNS7_ILi64EEENS7_ILi128EEENS7_ILi96EEEEEENS_6half_tEfNS_4arch4Sm90ELb1ELb0ELb1ELb1ELb0ELb1ELb0ELb0ELi2ELi1ELi2ELi1ELb1EEENS1_24CollectiveEpilogueBwdGQAISD_fSG_Li256ELb1ELb0EEENS1_25SingleTileBwdLPTSchedulerILb1ELi128ELb0EEEEEEEEEvNT_6ParamsE:
        /* <DEDUP_REMOVED lines=24> */
.L_x_2964:
[----:B------:R-:W-:Y:S05]  /*0180*/  BSYNC B0 ;  /* 0x0000000000007941 */ /* 0x000fea0003800000 */
.L_x_2963:
        /* <DEDUP_REMOVED lines=37> */
.L_x_2965:
        /* <DEDUP_REMOVED lines=22> */
.L_x_2966:
[----:B------:R-:W-:Y:S01]  /*0540*/  PLOP3.LUT P0, PT, PT, PT, UP0, 0x80, 0x0 ;  /* 0x000000000000781c */ /* 0x000fe20003f0f008 */
[----:B------:R-:W-:Y:S01]  /*0550*/  NOP ;  /* 0x0000000000007918 */ /* 0x000fe20000000000 */
[----:B------:R-:W-:Y:S01]  /*0560*/  ULDC.64 UR46, c[0x0][0x208] ;  /* 0x00008200002e7ab9 */ /* 0x000fe20000000a00 */
[----:B------:R-:W-:Y:S01]  /*0570*/  BSSY B6, `(.L_x_2967) ;  /* 0x000099d000067945 */ /* 0x000fe20003800000 */
[----:B-12-4-:R-:W-:Y:S09]  /*0580*/  BAR.SYNC.DEFER_BLOCKING 0x0 ;  /* 0x0000000000007b1d */ /* 0x016ff20000010000 */
[----:B------:R-:W-:Y:S05]  /*0590*/  @!P0 BRA `(.L_x_2968) ;  /* 0x0000005400748947 */ /* 0x000fea0003800000 */
.L_x_2969:
        /* <DEDUP_REMOVED lines=32> */
.L_x_2970:
[----:B------:R-:W-:Y:S01]  /*07a0*/  ULDC UR7, c[0x0][0x8cc] ;  /* 0x0002330000077ab9 */ /* 0x000fe20000000800 */
[----:B------:R-:W-:Y:S01]  /*07b0*/  UMOV UR36, UR10 ;  /* 0x0000000a00247c82 */ /* 0x000fe20008000000 */
[----:B------:R-:W-:-:S11]  /*07c0*/  UISETP.NE.AND UP0, UPT, UR7, 0x1, UPT ;  /* 0x000000010700788c */ /* 0x000fd6000bf05270 */
[----:B------:R-:W-:Y:S02]  /*07d0*/  @UP0 ULDC.64 UR8, c[0x0][0x8d0] ;  /* 0x0002340000080ab9 */ /* 0x000fe40000000a00 */
[----:B------:R-:W-:-:S04]  /*07e0*/  UIMAD.WIDE.U32 UR4, UR10, UR8, URZ ;  /* 0x000000080a0472a5 */ /* 0x000fc8000f8e003f */
[----:B------:R-:W-:-:S04]  /*07f0*/  @UP0 USHF.R.U32.HI UR36, URZ, UR9, UR5 ;  /* 0x000000093f240299 */ /* 0x000fc80008011605 */
[----:B------:R-:W-:-:S12]  /*0800*/  UIMAD UR4, UR36, UR7, URZ ;  /* 0x00000007240472a4 */ /* 0x000fd8000f8e023f */
.L_x_2971:
        /* <DEDUP_REMOVED lines=23> */
.L_x_2972:
        /* <DEDUP_REMOVED lines=14> */
.L_x_2974:
[----:B------:R-:W-:-:S05]  /*0a60*/  ULDC UR4, c[0x0][0x8f4] ;  /* 0x00023d0000047ab9 */ /* 0x000fca0000000800 */
.L_x_2973:
        /* <DEDUP_REMOVED lines=22> */
.L_x_2976:
        /* <DEDUP_REMOVED lines=14> */
.L_x_2977:
        /* <DEDUP_REMOVED lines=11> */
.L_x_2978:
        /* <DEDUP_REMOVED lines=13> */
.L_x_2979:
        /* <DEDUP_REMOVED lines=84> */
.L_x_2982:
        /* <DEDUP_REMOVED lines=15> */
.L_x_2981:
        /* <DEDUP_REMOVED lines=22> */
.L_x_2984:
        /* <DEDUP_REMOVED lines=15> */
.L_x_2983:
[----:B------:R-:W-:Y:S01]  /*16b0*/  SHF.R.S32.HI R19, RZ, 0x1f, R18 ;  /* 0x0000001fff137819 */ /* 0x000fe20000011412 */
[----:B------:R-:W-:-:S03]  /*16c0*/  UMOV UR4, 0xffffffff ;  /* 0xffffffff00047882 */ /* 0x000fc60000000000 */
[----:B------:R-:W-:-:S04]  /*16d0*/  LEA.HI R0, R19, R18, RZ, 0x7 ;  /* 0x0000001213007211 */ /* 0x000fc800078f38ff */
[----:B------:R-:W-:Y:S01]  /*16e0*/  SHF.R.S32.HI R17, RZ, 0x7, R0 ;  /* 0x00000007ff117819 */ /* 0x000fe20000011400 */
[----:B------:R-:W-:Y:S06]  /*16f0*/  BRA.DIV UR4, `(.L_x_2985) ;  /* 0x0000008a04187947 */ /* 0x000fec000b800000 */
[----:B------:R1:W2:Y:S02]  /*1700*/  SHFL.IDX PT, R14, R17, RZ, 0x1f ;  /* 0x00001fff110e7589 */ /* 0x0002a400000e0000 */
.L_x_3071:
        /* <DEDUP_REMOVED lines=15> */
.L_x_2986:
        /* <DEDUP_REMOVED lines=19> */
.L_x_2988:
        /* <DEDUP_REMOVED lines=122> */
.L_x_2999:
[----:B------:R-:W-:-:S06]  /*20d0*/  UISETP.NE.AND UP0, UPT, UR9, 0x3, UPT ;  /* 0x000000030900788c */ /* 0x000fcc000bf05270 */
[----:B------:R-:W-:-:S13]  /*20e0*/  PLOP3.LUT P0, PT, PT, PT, UP0, 0x80, 0x0 ;  /* 0x000000000000781c */ /* 0x000fda0003f0f008 */
[----:B-1----:R-:W-:Y:S05]  /*20f0*/  @!P0 BRA `(.L_x_2989) ;  /* 0x0000000000048947 */ /* 0x002fea0003800000 */
[----:B------:R-:W-:Y:S01]  /*2100*/  BPT.TRAP 0x1 ;  /* 0x000000040000795c */ /* 0x000fe20000300000 */
.L_x_2989:
[----:B------:R-:W-:Y:S01]  /*2110*/  R2UR UR8, R235 ;  /* 0x00000000eb0872ca */ /* 0x000fe200000e0000 */
[----:B------:R-:W-:-:S05]  /*2120*/  IMAD.U32 R120, RZ, RZ, UR4 ;  /* 0x00000004ff787e24 */ /* 0x000fca000f8e00ff */
[----:B------:R-:W-:-:S07]  /*2130*/  SHF.L.U32 R120, R120, 0x1f, RZ ;  /* 0x0000001f78787819 */ /* 0x000fce00000006ff */
[----:B------:R-:W-:-:S09]  /*2140*/  ULEA UR8, UR5, UR8, 0x3 ;  /* 0x0000000805087291 */ /* 0x000fd2000f8e183f */
[----:B------:R1:W2:Y:S01]  /*2150*/  SYNCS.PHASECHK.TRANS64.TRYWAIT P1, [UR8+0x26810], R120 ;  /* 0x02681078ff0075a7 */ /* 0x0002a20008020148 */
[----:B------:R-:W-:Y:S05]  /*2160*/  @!P0 BRA `(.L_x_2990) ;  /* 0x0000000000048947 */ /* 0x000fea0003800000 */
[----:B------:R-:W-:Y:S01]  /*2170*/  BPT.TRAP 0x1 ;  /* 0x000000040000795c */ /* 0x000fe20000300000 */
.L_x_2990:
[----:B--2---:R-:W-:Y:S05]  /*2180*/  @P1 BRA `(.L_x_2991) ;  /* 0x0000000000081947 */ /* 0x004fea0003800000 */
[----:B------:R-:W2:Y:S02]  /*2190*/  SYNCS.PHASECHK.TRANS64.TRYWAIT P1, [UR8+0x26810], R120 ;  /* 0x02681078ff0075a7 */ /* 0x000ea40008020148 */
[----:B--2---:R-:W-:Y:S05]  /*21a0*/  @!P1 BRA `(.L_x_2992) ;  /* 0x0000007c00a09947 */ /* 0x004fea0003800000 */
.L_x_2991:
        /* <DEDUP_REMOVED lines=66> */
.L_x_2993:
[----:B------:R1:W1:Y:S01]  /*25d0*/  SYNCS.PHASECHK.TRANS64.TRYWAIT P1, [UR8+0x26830], R120 ;  /* 0x02683078ff0075a7 */ /* 0x0002620008020148 */
[----:B------:R-:W-:Y:S05]  /*25e0*/  @!P0 BRA `(.L_x_2994) ;  /* 0x0000000000048947 */ /* 0x000fea0003800000 */
[----:B------:R-:W-:Y:S01]  /*25f0*/  BPT.TRAP 0x1 ;  /* 0x000000040000795c */ /* 0x000fe20000300000 */
.L_x_2994:
        /* <DEDUP_REMOVED lines=50> */
.L_x_2995:
        /* <DEDUP_REMOVED lines=555> */
.L_x_2997:
        /* <DEDUP_REMOVED lines=45> */
.L_x_2998:
        /* <DEDUP_REMOVED lines=62> */
.L_x_2980:
[----:B------:R-:W-:Y:S05]  /*5280*/  @P0 BRA `(.L_x_2975) ;  /* 0x0000004c002c0947 */ /* 0x000fea0003800000 */
[----:B------:R-:W-:Y:S01]  /*5290*/  ULDC.64 UR4, c[0x0][0x878] ;  /* 0x00021e0000047ab9 */ /* 0x000fe20000000a00 */
[----:B-1----:R-:W1:Y:S01]  /*52a0*/  S2R R4, SR_TID.X ;  /* 0x0000000000047919 */ /* 0x002e620000002100 */
[----:B------:R-:W-:Y:S01]  /*52b0*/  UISETP.NE.U32.AND UP0, UPT, UR4, URZ, UPT ;  /* 0x0000003f0400728c */ /* 0x000fe2000bf05070 */
[----:B------:R-:W2:Y:S01]  /*52c0*/  S2UR UR9, SR_CgaCtaId ;  /* 0x00000000000979c3 */ /* 0x000ea20000008800 */
[----:B------:R-:W-:Y:S01]  /*52d0*/  UMOV UR8, 0x400 ;  /* 0x0000040000087882 */ /* 0x000fe20000000000 */
[----:B------:R-:W-:Y:S02]  /*52e0*/  UIMAD UR36, UR36, 0x3000, URZ ;  /* 0x00003000242478a4 */ /* 0x000fe4000f8e023f */
[----:B------:R-:W-:Y:S01]  /*52f0*/  UISETP.NE.AND.EX UP0, UPT, UR5, URZ, UPT, UP0 ;  /* 0x0000003f0500728c */ /* 0x000fe2000bf05300 */
[----:B------:R-:W-:Y:S01]  /*5300*/  ULDC.64 UR12, c[0x0][0x818] ;  /* 0x00020600000c7ab9 */ /* 0x000fe20000000a00 */
[----:B------:R-:W-:Y:S01]  /*5310*/  ULDC.64 UR14, c[0x0][0x840] ;  /* 0x00021000000e7ab9 */ /* 0x000fe20000000a00 */
[----:B------:R-:W-:-:S03]  /*5320*/  ULDC.64 UR16, c[0x0][0x848] ;  /* 0x0002120000107ab9 */ /* 0x000fc60000000a00 */
[----:B------:R-:W-:-:S05]  /*5330*/  PLOP3.LUT P0, PT, PT, PT, UP0, 0x80, 0x0 ;  /* 0x000000000000781c */ /* 0x000fca0003f0f008 */
[----:B------:R-:W-:Y:S02]  /*5340*/  @UP0 ULDC.64 UR4, c[0x0][0x878] ;  /* 0x00021e0000040ab9 */ /* 0x000fe40000000a00 */
[----:B------:R-:W-:-:S06]  /*5350*/  @UP0 UIMAD.WIDE UR4, UR39, 0x4, UR4 ;  /* 0x00000004270408a5 */ /* 0x000fcc000f8e0204 */
[----:B------:R-:W-:Y:S02]  /*5360*/  IMAD.U32 R2, RZ, RZ, UR4 ;  /* 0x00000004ff027e24 */ /* 0x000fe4000f8e00ff */
[----:B------:R-:W-:Y:S01]  /*5370*/  IMAD.U32 R3, RZ, RZ, UR5 ;  /* 0x00000005ff037e24 */ /* 0x000fe2000f8e00ff */
[----:B------:R-:W-:-:S04]  /*5380*/  ULDC UR5, c[0x0][0x850] ;  /* 0x0002140000057ab9 */ /* 0x000fc80000000800 */
[----:B------:R-:W3:Y:S01]  /*5390*/  @P0 LDG.E R2, desc[UR46][R2.64] ;  /* 0x0000002e02020981 */ /* 0x000ee2000c1e1900 */
[----:B-1----:R-:W-:Y:S01]  /*53a0*/  VIADD R5, R4, 0xffffff80 ;  /* 0xffffff8004057836 */ /* 0x002fe20000000000 */
[----:B------:R-:W-:Y:S01]  /*53b0*/  UISETP.NE.AND UP1, UPT, UR5, 0x1, UPT ;  /* 0x000000010500788c */ /* 0x000fe2000bf25270 */
[----:B------:R-:W-:Y:S03]  /*53c0*/  BSSY B0, `(.L_x_3000) ;  /* 0x0000056000007945 */ /* 0x000fe60003800000 */
[----:B------:R-:W-:-:S07]  /*53d0*/  SHF.R.S32.HI R0, RZ, 0x1f, R5 ;  /* 0x0000001fff007819 */ /* 0x000fce0000011405 */
[----:B------:R-:W-:Y:S01]  /*53e0*/  @UP1 ULDC UR10, c[0x0][0x858] ;  /* 0x00021600000a1ab9 */ /* 0x000fe20000000800 */
[----:B------:R-:W-:Y:S01]  /*53f0*/  BAR.SYNC.DEFER_BLOCKING 0x1, 0x100 ;  /* 0x0044000000007b1d */ /* 0x000fe20000010000 */
[----:B---3--:R-:W-:Y:S02]  /*5400*/  @P0 R2UR UR4, R2 ;  /* 0x00000000020402ca */ /* 0x008fe400000e0000 */
        /* <DEDUP_REMOVED lines=9> */
[----:B------:R-:W-:-:S03]  /*54a0*/  @UP0 ULEA.HI UR5, UR5, UR4, URZ, 0x7 ;  /* 0x0000000405050291 */ /* 0x000fc6000f8f383f */
[----:B------:R-:W-:Y:S01]  /*54b0*/  @UP1 ULDC UR4, c[0x0][0x854] ;  /* 0x0002150000041ab9 */ /* 0x000fe20000000800 */
[----:B------:R-:W-:Y:S02]  /*54c0*/  @UP0 USHF.R.S32.HI UR6, URZ, 0x7, UR5 ;  /* 0x000000073f060899 */ /* 0x000fe40008011405 */
[----:B------:R-:W-:Y:S02]  /*54d0*/  UIMAD.WIDE.U32 UR4, UR37, UR4, URZ ;  /* 0x00000004250472a5 */ /* 0x000fe4000f8e003f */
[----:B------:R-:W-:Y:S02]  /*54e0*/  @UP0 UIMAD UR6, UR6, 0x3000, URZ ;  /* 0x00003000060608a4 */ /* 0x000fe4000f8e023f */
[----:B------:R-:W-:Y:S02]  /*54f0*/  @UP1 USHF.R.U32.HI UR37, URZ, UR10, UR5 ;  /* 0x0000000a3f251299 */ /* 0x000fe40008011605 */
[----:B------:R-:W-:Y:S02]  /*5500*/  @UP0 USHF.R.S32.HI UR7, URZ, 0x1f, UR6 ;  /* 0x0000001f3f070899 */ /* 0x000fe40008011406 */
[----:B--2---:R-:W-:Y:S01]  /*5510*/  ULEA UR4, UR9, UR8, 0x18 ;  /* 0x0000000809047291 */ /* 0x004fe2000f8ec03f */
[----:B------:R-:W-:Y:S01]  /*5520*/  @!UP0 UMOV UR6, URZ ;  /* 0x0000003f00068c82 */ /* 0x000fe20008000000 */
[----:B------:R-:W-:-:S02]  /*5530*/  USHF.R.S32.HI UR5, URZ, 0x1f, UR37 ;  /* 0x0000001f3f057899 */ /* 0x000fc40008011425 */
[----:B------:R-:W-:Y:S02]  /*5540*/  UIADD3 UR8, UP1, UR36, UR6, URZ ;  /* 0x0000000624087290 */ /* 0x000fe4000ff3e03f */
[----:B------:R-:W-:Y:S01]  /*5550*/  LEA R0, R0, UR4, 0x2 ;  /* 0x0000000400007c11 */ /* 0x000fe2000f8e10ff */
[----:B------:R-:W-:Y:S01]  /*5560*/  @!UP0 UMOV UR7, URZ ;  /* 0x0000003f00078c82 */ /* 0x000fe20008000000 */
[----:B------:R-:W-:Y:S02]  /*5570*/  UIMAD UR6, UR5, UR12, URZ ;  /* 0x0000000c050672a4 */ /* 0x000fe4000f8e023f */
[----:B------:R-:W-:Y:S01]  /*5580*/  ULEA.HI.X.SX32 UR9, UR36, UR7, 0x1, UP1 ;  /* 0x0000000724097291 */ /* 0x000fe200088f0e3f */
[----:B------:R1:W-:Y:S01]  /*5590*/  STS.128 [R0], R24 ;  /* 0x0000001800007388 */ /* 0x0003e20000000c00 */
[----:B------:R-:W-:Y:S02]  /*55a0*/  UIMAD UR5, UR5, UR14, URZ ;  /* 0x0000000e050572a4 */ /* 0x000fe4000f8e023f */
[----:B------:R-:W-:Y:S01]  /*55b0*/  UIMAD UR10, UR37, UR13, UR6 ;  /* 0x0000000d250a72a4 */ /* 0x000fe2000f8e0206 */
[----:B------:R1:W-:Y:S01]  /*55c0*/  STS.128 [R0+0x800], R28 ;  /* 0x0008001c00007388 */ /* 0x0003e20000000c00 */
[----:B------:R-:W-:-:S02]  /*55d0*/  UIMAD.WIDE.U32 UR6, UR37, UR12, UR8 ;  /* 0x0000000c250672a5 */ /* 0x000fc4000f8e0008 */
[----:B------:R-:W-:Y:S01]  /*55e0*/  UIMAD UR12, UR37, UR15, UR5 ;  /* 0x0000000f250c72a4 */ /* 0x000fe2000f8e0205 */
[----:B------:R1:W-:Y:S01]  /*55f0*/  STS.128 [R0+0x1000], R32 ;  /* 0x0010002000007388 */ /* 0x0003e20000000c00 */
[----:B------:R-:W-:Y:S02]  /*5600*/  USHF.R.S32.HI UR5, URZ, 0x1f, UR39 ;  /* 0x0000001f3f057899 */ /* 0x000fe40008011427 */
[----:B------:R-:W-:Y:S01]  /*5610*/  UIMAD.WIDE.U32 UR8, UR37, UR14, UR8 ;  /* 0x0000000e250872a5 */ /* 0x000fe2000f8e0008 */
[----:B------:R1:W-:Y:S01]  /*5620*/  STS.128 [R0+0x1800], R36 ;  /* 0x0018002400007388 */ /* 0x0003e20000000c00 */
[----:B------:R-:W-:Y:S01]  /*5630*/  USEL UR5, UR5, URZ, !UP0 ;  /* 0x0000003f05057287 */ /* 0x000fe2000c000000 */
[----:B------:R-:W-:Y:S02]  /*5640*/  ULDC.64 UR14, c[0x0][0x820] ;  /* 0x00020800000e7ab9 */ /* 0x000fe40000000a00 */
[----:B------:R1:W-:Y:S01]  /*5650*/  STS.128 [R0+0x2000], R40 ;  /* 0x0020002800007388 */ /* 0x0003e20000000c00 */
[----:B------:R-:W-:-:S02]  /*5660*/  USEL UR39, UR39, URZ, !UP0 ;  /* 0x0000003f27277287 */ /* 0x000fc4000c000000 */
[----:B------:R-:W-:Y:S01]  /*5670*/  UIMAD UR11, UR5, UR14, URZ ;  /* 0x0000000e050b72a4 */ /* 0x000fe2000f8e023f */
[----:B------:R1:W-:Y:S01]  /*5680*/  STS.128 [R0+0x2800], R44 ;  /* 0x0028002c00007388 */ /* 0x0003e20000000c00 */
[----:B------:R-:W-:Y:S02]  /*5690*/  UIADD3 UR7, UR7, UR10, URZ ;  /* 0x0000000a07077290 */ /* 0x000fe4000fffe03f */
[----:B------:R-:W-:Y:S01]  /*56a0*/  UIMAD UR5, UR5, UR16, URZ ;  /* 0x00000010050572a4 */ /* 0x000fe2000f8e023f */
[----:B------:R1:W-:Y:S01]  /*56b0*/  STS.128 [R0+0x3000], R48 ;  /* 0x0030003000007388 */ /* 0x0003e20000000c00 */
[----:B------:R-:W-:Y:S02]  /*56c0*/  UIADD3 UR9, UR9, UR12, URZ ;  /* 0x0000000c09097290 */ /* 0x000fe4000fffe03f */
        /* <DEDUP_REMOVED lines=16> */
[----:B------:R-:W-:Y:S01]  /*57d0*/  @!PT LDS RZ, [RZ] ;  /* 0x00000000fffff984 */ /* 0x000fe20000000800 */
[----:B------:R-:W-:Y:S01]  /*57e0*/  @!PT LDS RZ, [RZ] ;  /* 0x00000000fffff984 */ /* 0x000fe20000000800 */
[----:B------:R-:W-:Y:S01]  /*57f0*/  @!PT LDS RZ, [RZ] ;  /* 0x00000000fffff984 */ /* 0x000fe20000000800 */
[----:B------:R-:W-:Y:S01]  /*5800*/  @!PT LDS RZ, [RZ] ;  /* 0x00000000fffff984 */ /* 0x000fe20000000800 */
[----:B------:R2:W-:Y:S06]  /*5810*/  MEMBAR.ALL.CTA ;  /* 0x0000000000007992 */ /* 0x0005ec0000008000 */
[----:B--2---:R-:W2:Y:S01]  /*5820*/  FENCE.VIEW.ASYNC.S ;  /* 0x00000000000073c6 */ /* 0x004ea20000000000 */
        /* <DEDUP_REMOVED lines=8> */
.L_x_3002:
[----:B------:R-:W-:Y:S01]  /*58b0*/  @P0 ELECT P1, URZ, PT ;  /* 0x00000000003f082f */ /* 0x000fe20003820000 */
[----:B------:R2:W-:-:S12]  /*58c0*/  UBLKRED.G.S.ADD.F32.RN [UR6], [UR4], UR5, desc[UR8] ;  /* 0x00000806040073bb */ /* 0x0005d800080a1405 */
[----:B------:R-:W-:Y:S02]  /*58d0*/  @P1 PLOP3.LUT P0, PT, P1, PT, PT, 0x8, 0x0 ;  /* 0x000000000000181c */ /* 0x000fe40000f0e170 */
[----:B------:R-:W-:-:S11]  /*58e0*/  PLOP3.LUT P1, PT, PT, PT, PT, 0x8, 0x0 ;  /* 0x000000000000781c */ /* 0x000fd60003f2e170 */
[----:B--2---:R-:W-:Y:S05]  /*58f0*/  @P0 BRA.U.ANY `(.L_x_3002) ;  /* 0xfffffffd00ec0947 */ /* 0x004fea000393ffff */
[----:B------:R0:W-:Y:S01]  /*5900*/  UTMACMDFLUSH ;  /* 0x00000000000079b7 */ /* 0x0001e20000000000 */
[----:B------:R-:W-:-:S04]  /*5910*/  DEPBAR.LE SB0, 0x0 ;  /* 0x000080000000791a */ /* 0x000fc80000000000 */
.L_x_3001:
[----:B------:R-:W-:Y:S05]  /*5920*/  BSYNC B0 ;  /* 0x0000000000007941 */ /* 0x000fea0003800000 */
.L_x_3000:
        /* <DEDUP_REMOVED lines=28> */
.L_x_3003:
        /* <DEDUP_REMOVED lines=8> */
.L_x_2968:
        /* <DEDUP_REMOVED lines=29> */
.L_x_3005:
[----:B------:R-:W-:Y:S01]  /*5d40*/  ULDC UR9, c[0x0][0x8cc] ;  /* 0x0002330000097ab9 */ /* 0x000fe20000000800 */
[----:B------:R-:W-:Y:S01]  /*5d50*/  UMOV UR7, UR8 ;  /* 0x0000000800077c82 */ /* 0x000fe20008000000 */
[----:B------:R-:W-:-:S11]  /*5d60*/  UISETP.NE.AND UP0, UPT, UR9, 0x1, UPT ;  /* 0x000000010900788c */ /* 0x000fd6000bf05270 */
[----:B------:R-:W-:Y:S02]  /*5d70*/  @UP0 ULDC.64 UR10, c[0x0][0x8d0] ;  /* 0x00023400000a0ab9 */ /* 0x000fe40000000a00 */
[----:B------:R-:W-:-:S04]  /*5d80*/  UIMAD.WIDE.U32 UR4, UR8, UR10, URZ ;  /* 0x0000000a080472a5 */ /* 0x000fc8000f8e003f */
[----:B------:R-:W-:-:S04]  /*5d90*/  @UP0 USHF.R.U32.HI UR7, URZ, UR11, UR5 ;  /* 0x0000000b3f070299 */ /* 0x000fc80008011605 */
[----:B------:R-:W-:-:S12]  /*5da0*/  UIMAD UR4, UR7, UR9, URZ ;  /* 0x00000009070472a4 */ /* 0x000fd8000f8e023f */
.L_x_3006:
        /* <DEDUP_REMOVED lines=23> */
.L_x_3007:
        /* <DEDUP_REMOVED lines=13> */
.L_x_3009:
[----:B------:R-:W-:-:S05]  /*5ff0*/  ULDC UR4, c[0x0][0x8f4] ;  /* 0x00023d0000047ab9 */ /* 0x000fca0000000800 */
.L_x_3008:
        /* <DEDUP_REMOVED lines=46> */
.L_x_3010:
        /* <DEDUP_REMOVED lines=13> */
.L_x_3011:
        /* <DEDUP_REMOVED lines=12> */
.L_x_3012:
        /* <DEDUP_REMOVED lines=54> */
.L_x_3015:
[----:B------:R-:W-:Y:S05]  /*67d0*/  BSYNC B0 ;  /* 0x0000000000007941 */ /* 0x000fea0003800000 */
.L_x_3014:
        /* <DEDUP_REMOVED lines=19> */
.L_x_3017:
[----:B------:R-:W-:Y:S05]  /*6910*/  BSYNC B0 ;  /* 0x0000000000007941 */ /* 0x000fea0003800000 */
.L_x_3016:
[----:B------:R-:W-:Y:S06]  /*6920*/  BAR.ARV 0xa, 0xa0 ;  /* 0x0282800000007b1d */ /* 0x000fec0000002000 */
[----:B------:R-:W-:Y:S04]  /*6930*/  BSSY B0, `(.L_x_3018) ;  /* 0x0000003000007945 */ /* 0x000fe80003800000 */
[----:B------:R-:W-:Y:S05]  /*6940*/  @!P0 BRA `(.L_x_3019) ;  /* 0x0000000000048947 */ /* 0x000fea0003800000 */
[----:B------:R-:W-:-:S04]  /*6950*/  DEPBAR.LE SB0, 0x0 ;  /* 0x000080000000791a */ /* 0x000fc80000000000 */
.L_x_3019:
[----:B------:R-:W-:Y:S05]  /*6960*/  BSYNC B0 ;  /* 0x0000000000007941 */ /* 0x000fea0003800000 */
.L_x_3018:
[----:B------:R-:W-:Y:S06]  /*6970*/  BAR.ARV 0xb, 0xa0 ;  /* 0x02c2800000007b1d */ /* 0x000fec0000002000 */
[----:B------:R-:W-:Y:S01]  /*6980*/  UIADD3 UR18, UR12, 0x1, URZ ;  /* 0x000000010c127890 */ /* 0x000fe2000fffe03f */
[----:B------:R-:W-:Y:S11]  /*6990*/  BRA `(.L_x_3020) ;  /* 0x0000000000047947 */ /* 0x000ff60003800000 */
.L_x_3013:
[----:B------:R-:W-:-:S05]  /*69a0*/  UMOV UR18, UR12 ;  /* 0x0000000c00127c82 */ /* 0x000fca0008000000 */
.L_x_3020:
        /* <DEDUP_REMOVED lines=22> */
.L_x_3033:
        /* <DEDUP_REMOVED lines=20> */
.L_x_3022:
[----:B------:R-:W-:Y:S05]  /*6c50*/  BSYNC B0 ;  /* 0x0000000000007941 */ /* 0x000fea0003800000 */
.L_x_3021:
        /* <DEDUP_REMOVED lines=13> */
.L_x_3024:
[----:B------:R-:W-:Y:S05]  /*6d30*/  BSYNC B0 ;  /* 0x0000000000007941 */ /* 0x000fea0003800000 */
.L_x_3023:
[----:B------:R-:W-:Y:S06]  /*6d40*/  BAR.ARV 0xa, 0xa0 ;  /* 0x0282800000007b1d */ /* 0x000fec0000002000 */
[----:B------:R-:W-:Y:S04]  /*6d50*/  BSSY B0, `(.L_x_3025) ;  /* 0x0000003000007945 */ /* 0x000fe80003800000 */
[----:B------:R-:W-:Y:S05]  /*6d60*/  @!P0 BRA `(.L_x_3026) ;  /* 0x0000000000048947 */ /* 0x000fea0003800000 */
[----:B------:R-:W-:-:S04]  /*6d70*/  DEPBAR.LE SB0, 0x0 ;  /* 0x000080000000791a */ /* 0x000fc80000000000 */
.L_x_3026:
[----:B------:R-:W-:Y:S05]  /*6d80*/  BSYNC B0 ;  /* 0x0000000000007941 */ /* 0x000fea0003800000 */
.L_x_3025:
        /* <DEDUP_REMOVED lines=13> */
.L_x_3028:
[----:B------:R-:W-:Y:S05]  /*6e60*/  BSYNC B0 ;  /* 0x0000000000007941 */ /* 0x000fea0003800000 */
.L_x_3027:
        /* <DEDUP_REMOVED lines=13> */
.L_x_3030:
[----:B------:R-:W-:Y:S05]  /*6f40*/  BSYNC B0 ;  /* 0x0000000000007941 */ /* 0x000fea0003800000 */
.L_x_3029:
[----:B------:R-:W-:Y:S01]  /*6f50*/  UIADD3 UR18, UR18, 0x2, URZ ;  /* 0x0000000212127890 */ /* 0x000fe2000fffe03f */
[----:B------:R-:W-:Y:S06]  /*6f60*/  BAR.ARV 0xa, 0xa0 ;  /* 0x0282800000007b1d */ /* 0x000fec0000002000 */
[----:B------:R-:W-:Y:S01]  /*6f70*/  UISETP.GE.AND UP0, UPT, UR18, UR7, UPT ;  /* 0x000000071200728c */ /* 0x000fe2000bf06270 */
[----:B------:R-:W-:Y:S04]  /*6f80*/  BSSY B0, `(.L_x_3031) ;  /* 0x0000003000007945 */ /* 0x000fe80003800000 */
[----:B------:R-:W-:Y:S06]  /*6f90*/  @!P0 BRA `(.L_x_3032) ;  /* 0x0000000000048947 */ /* 0x000fec0003800000 */
[----:B------:R-:W-:-:S04]  /*6fa0*/  DEPBAR.LE SB0, 0x0 ;  /* 0x000080000000791a */ /* 0x000fc80000000000 */
.L_x_3032:
[----:B------:R-:W-:Y:S05]  /*6fb0*/  BSYNC B0 ;  /* 0x0000000000007941 */ /* 0x000fea0003800000 */
.L_x_3031:
[----:B------:R-:W-:Y:S06]  /*6fc0*/  BAR.ARV 0xb, 0xa0 ;  /* 0x02c2800000007b1d */ /* 0x000fec0000002000 */
[----:B------:R-:W-:Y:S01]  /*6fd0*/  PLOP3.LUT P1, PT, PT, PT, UP0, 0x80, 0x0 ;  /* 0x000000000000781c */ /* 0x000fe20003f2f008 */
[----:B------:R-:W-:Y:S02]  /*6fe0*/  UIADD3 UR26, UR26, 0x3000, URZ ;  /* 0x000030001a1a7890 */ /* 0x000fe4000fffe03f */
[----:B------:R-:W-:-:S10]  /*6ff0*/  UIADD3 UR6, UR6, 0x3000, URZ ;  /* 0x0000300006067890 */ /* 0x000fd4000fffe03f */
[----:B------:R-:W-:Y:S05]  /*7000*/  @!P1 BRA `(.L_x_3033) ;  /* 0xfffffff800c09947 */ /* 0x000fea000383ffff */
[----:B------:R-:W-:Y:S05]  /*7010*/  BRA `(.L_x_2975) ;  /* 0x0000002c00c87947 */ /* 0x000fea0003800000 */
.L_x_3004:
        /* <DEDUP_REMOVED lines=22> */
.L_x_3034:
[----:B------:R-:W-:Y:S01]  /*7180*/  ULDC UR9, c[0x0][0x8cc] ;  /* 0x0002330000097ab9 */ /* 0x000fe20000000800 */
[----:B------:R-:W-:Y:S01]  /*7190*/  UMOV UR7, UR8 ;  /* 0x0000000800077c82 */ /* 0x000fe20008000000 */
[----:B------:R-:W-:-:S11]  /*71a0*/  UISETP.NE.AND UP0, UPT, UR9, 0x1, UPT ;  /* 0x000000010900788c */ /* 0x000fd6000bf05270 */
[----:B------:R-:W-:Y:S02]  /*71b0*/  @UP0 ULDC.64 UR10, c[0x0][0x8d0] ;  /* 0x00023400000a0ab9 */ /* 0x000fe40000000a00 */
[----:B------:R-:W-:-:S04]  /*71c0*/  UIMAD.WIDE.U32 UR4, UR8, UR10, URZ ;  /* 0x0000000a080472a5 */ /* 0x000fc8000f8e003f */
[----:B------:R-:W-:-:S04]  /*71d0*/  @UP0 USHF.R.U32.HI UR7, URZ, UR11, UR5 ;  /* 0x0000000b3f070299 */ /* 0x000fc80008011605 */
[----:B------:R-:W-:-:S12]  /*71e0*/  UIMAD UR4, UR7, UR9, URZ ;  /* 0x00000009070472a4 */ /* 0x000fd8000f8e023f */
.L_x_3035:
        /* <DEDUP_REMOVED lines=23> */
.L_x_3036:
        /* <DEDUP_REMOVED lines=14> */
.L_x_3038:
[----:B------:R-:W-:-:S05]  /*7440*/  ULDC UR4, c[0x0][0x8f4] ;  /* 0x00023d0000047ab9 */ /* 0x000fca0000000800 */
.L_x_3037:
        /* <DEDUP_REMOVED lines=60> */
.L_x_3040:
        /* <DEDUP_REMOVED lines=12> */
.L_x_3041:
[----:B------:R-:W-:Y:S05]  /*78d0*/  @!P2 BRA `(.L_x_3042) ;  /* 0x000000000014a947 */ /* 0x000fea0003800000 */
[----:B------:R-:W-:Y:S02]  /*78e0*/  IMAD.U32 R2, RZ, RZ, UR14 ;  /* 0x0000000eff027e24 */ /* 0x000fe4000f8e00ff */
[----:B------:R-:W-:-:S05]  /*78f0*/  IMAD.U32 R3, RZ, RZ, UR15 ;  /* 0x0000000fff037e24 */ /* 0x000fca000f8e00ff */
[----:B------:R-:W2:Y:S04]  /*7900*/  LDG.E R5, desc[UR46][R2.64] ;  /* 0x0000002e02057981 */ /* 0x000ea8000c1e1900 */
[----:B------:R-:W2:Y:S02]  /*7910*/  LDG.E R4, desc[UR46][R2.64+0x4] ;  /* 0x0000042e02047981 */ /* 0x000ea4000c1e1900 */
[----:B--2---:R-:W-:-:S07]  /*7920*/  IMAD.IADD R4, R4, 0x1, -R5 ;  /* 0x0000000104047824 */ /* 0x004fce00078e0a05 */
.L_x_3042:
        /* <DEDUP_REMOVED lines=62> */
.L_x_3072:
        /* <DEDUP_REMOVED lines=15> */
.L_x_3045:
        /* <DEDUP_REMOVED lines=122> */
.L_x_3056:
[----:B-123--:R-:W-:-:S04]  /*85a0*/  SHF.L.U32 R18, R10, 0x1f, RZ ;  /* 0x0000001f0a127819 */ /* 0x00efc800000006ff */
[----:B------:R-:W2:Y:S02]  /*85b0*/  SYNCS.PHASECHK.TRANS64.TRYWAIT P1, [R15+URZ+0x26840], R18 ;  /* 0x026840120f0075a7 */ /* 0x000ea4000802017f */
[----:B--2---:R-:W-:Y:S05]  /*85c0*/  @!P1 BRA `(.L_x_3048) ;  /* 0x0000001800dc9947 */ /* 0x004fea0003800000 */
.L_x_3073:
        /* <DEDUP_REMOVED lines=8> */
.L_x_3049:
        /* <DEDUP_REMOVED lines=44> */
.L_x_3074:
        /* <DEDUP_REMOVED lines=8> */
.L_x_3051:
        /* <DEDUP_REMOVED lines=44> */
.L_x_3075:
        /* <DEDUP_REMOVED lines=8> */
.L_x_3053:
        /* <DEDUP_REMOVED lines=38> */
.L_x_3077:
        /* <DEDUP_REMOVED lines=8> */
.L_x_3055:
        /* <DEDUP_REMOVED lines=44> */
.L_x_3047:
[----:B------:R-:W4:Y:S02]  /*9270*/  LDL.LU R4, [R1+0x4] ;  /* 0x0000040001047983 */ /* 0x000f240000300800 */
[----:B----4-:R-:W-:Y:S02]  /*9280*/  ISETP.NE.AND P1, PT, R4, RZ, PT ;  /* 0x000000ff0400720c */ /* 0x010fe40003f25270 */
[----:B------:R4:W5:Y:S11]  /*9290*/  LDL R4, [R1] ;  /* 0x0000000001047983 */ /* 0x0009760000100800 */
[----:B----4-:R-:W-:Y:S05]  /*92a0*/  @!P1 BRA `(.L_x_3046) ;  /* 0x0000000400949947 */ /* 0x010fea0003800000 */
[----:B------:R-:W-:-:S04]  /*92b0*/  SHF.L.U32 R12, R10, 0x1f, RZ ;  /* 0x0000001f0a0c7819 */ /* 0x000fc800000006ff */
[----:B------:R-:W4:Y:S02]  /*92c0*/  SYNCS.PHASECHK.TRANS64.TRYWAIT P1, [R15+URZ+0x26840], R12 ;  /* 0x0268400c0f0075a7 */ /* 0x000f24000802017f */
[----:B----4-:R-:W-:Y:S05]  /*92d0*/  @!P1 BRA `(.L_x_3057) ;  /* 0x0000000c00ec9947 */ /* 0x010fea0003800000 */
.L_x_3078:
        /* <DEDUP_REMOVED lines=8> */
.L_x_3058:
        /* <DEDUP_REMOVED lines=41> */
.L_x_3079:
        /* <DEDUP_REMOVED lines=8> */
.L_x_3060:
        /* <DEDUP_REMOVED lines=41> */
.L_x_3046:
[----:B------:R-:W1:Y:S01]  /*9900*/  S2R R0, SR_TID.X ;  /* 0x0000000000007919 */ /* 0x000e620000002100 */
[----:B------:R-:W-:Y:S01]  /*9910*/  IMAD R3, R16, 0x8, R15 ;  /* 0x0000000810037824 */ /* 0x000fe200078e020f */
[----:B-1----:R-:W-:Y:S02]  /*9920*/  LOP3.LUT R2, R0, 0x7f, RZ, 0xc0, !PT ;  /* 0x0000007f00027812 */ /* 0x002fe400078ec0ff */
[----:B------:R-:W-:Y:S02]  /*9930*/  SHF.L.U32 R0, R10, 0x1f, RZ ;  /* 0x0000001f0a007819 */ /* 0x000fe400000006ff */
[----:B------:R-:W-:Y:S02]  /*9940*/  ISETP.NE.AND P1, PT, R2, RZ, PT ;  /* 0x000000ff0200720c */ /* 0x000fe40003f25270 */
[----:B------:R-:W1:Y:S02]  /*9950*/  SYNCS.PHASECHK.TRANS64.TRYWAIT P0, [R3+URZ+0x26840], R0 ;  /* 0x02684000030075a7 */ /* 0x000e64000800017f */
[----:B-1----:R-:W-:Y:S09]  /*9960*/  @!P0 BRA `(.L_x_3061) ;  /* 0x0000000800708947 */ /* 0x002ff20003800000 */
.L_x_3080:
[----:B------:R-:W-:Y:S05]  /*9970*/  @P1 BRA `(.L_x_3062) ;  /* 0x0000000000181947 */ /* 0x000fea0003800000 */
[----:B------:R-:W1:Y:S01]  /*9980*/  S2R R2, SR_TID.X ;  /* 0x0000000000027919 */ /* 0x000e620000002100 */
[----:B------:R-:W-:-:S04]  /*9990*/  IMAD.MOV.U32 R0, RZ, RZ, 0x3100 ;  /* 0x00003100ff007424 */ /* 0x000fc800078e00ff */
[----:B------:R1:W-:Y:S02]  /*99a0*/  SYNCS.ARRIVE.TRANS64 RZ, [R3+URZ+0x26830], R0 ;  /* 0x0268300003ff79a7 */ /* 0x0003e4000800003f */
[----:B-1----:R-:W-:-:S13]  /*99b0*/  LOP3.LUT P0, RZ, R2, 0x1f, RZ, 0xc0, !PT ;  /* 0x0000001f02ff7812 */ /* 0x002fda000780c0ff */
[----:B------:R-:W-:Y:S05]  /*99c0*/  @!P0 BRA `(.L_x_3062) ;  /* 0x0000000000048947 */ /* 0x000fea0003800000 */
[----:B------:R-:W-:Y:S01]  /*99d0*/  BPT.TRAP 0x1 ;  /* 0x000000040000795c */ /* 0x000fe20000300000 */
.L_x_3062:
        /* <DEDUP_REMOVED lines=48> */
.L_x_3043:
[----:B------:R-:W-:Y:S05]  /*9ce0*/  BSYNC B0 ;  /* 0x0000000000007941 */ /* 0x000fea0003800000 */
.L_x_3039:
[----:B------:R-:W-:-:S03]  /*9cf0*/  UMOV UR7, 0xffffffff ;  /* 0xffffffff00077882 */ /* 0x000fc60000000000 */
[----:B------:R-:W-:Y:S05]  /*9d00*/  BRA.DIV UR7, `(.L_x_3063) ;  /* 0x00000006079c7947 */ /* 0x000fea000b800000 */
[----:B------:R-:W-:-:S13]  /*9d10*/  ELECT P6, URZ, PT ;  /* 0x00000000003f782f */ /* 0x000fda00038c0000 */
.L_x_3083:
[----:B------:R-:W-:Y:S05]  /*9d20*/  @!P6 BRA `(.L_x_2975) ;  /* 0x000000000084e947 */ /* 0x000fea0003800000 */
[----:B------:R-:W-:-:S06]  /*9d30*/  ULOP3.LUT UR7, UR38, 0x2, URZ, 0xfc, !UPT ;  /* 0x0000000226077892 */ /* 0x000fcc000f8efc3f */
[----:B------:R-:W-:-:S05]  /*9d40*/  IMAD.U32 R0, RZ, RZ, UR7 ;  /* 0x00000007ff007e24 */ /* 0x000fca000f8e00ff */
[----:B------:R-:W-:-:S13]  /*9d50*/  ISETP.NE.AND P2, PT, R0, 0x3, PT ;  /* 0x000000030000780c */ /* 0x000fda0003f45270 */
[----:B------:R-:W-:Y:S05]  /*9d60*/  @!P2 BRA `(.L_x_3064) ;  /* 0x000000000004a947 */ /* 0x000fea0003800000 */
[----:B------:R-:W-:Y:S01]  /*9d70*/  BPT.TRAP 0x1 ;  /* 0x000000040000795c */ /* 0x000fe20000300000 */
.L_x_3064:
        /* <DEDUP_REMOVED lines=15> */
.L_x_3084:
[----:B------:R-:W2:Y:S02]  /*9e70*/  SYNCS.PHASECHK.TRANS64.TRYWAIT P0, [R3+URZ], R0 ;  /* 0x00000000030075a7 */ /* 0x000ea4000800017f */
[----:B--2---:R-:W-:Y:S05]  /*9e80*/  @!P0 BRA `(.L_x_3066) ;  /* 0x0000000400708947 */ /* 0x004fea0003800000 */
.L_x_3085:
[----:B------:R-:W-:Y:S05]  /*9e90*/  @!P2 BRA `(.L_x_3067) ;  /* 0x000000000004a947 */ /* 0x000fea0003800000 */
[----:B------:R-:W-:Y:S01]  /*9ea0*/  BPT.TRAP 0x1 ;  /* 0x000000040000795c */ /* 0x000fe20000300000 */
.L_x_3067:
[----:B--2---:R-:W-:-:S04]  /*9eb0*/  VIADD R3, R8, 0x26840 ;  /* 0x0002684008037836 */ /* 0x004fc80000000000 */
[----:B------:R-:W-:-:S04]  /*9ec0*/  IMAD R5, R2, 0x8, R3 ;  /* 0x0000000802057824 */ /* 0x000fc800078e0203 */
[----:B------:R-:W2:Y:S02]  /*9ed0*/  SYNCS.PHASECHK.TRANS64.TRYWAIT P0, [R5+URZ], R4 ;  /* 0x00000004050075a7 */ /* 0x000ea4000800017f */
[----:B--2---:R-:W-:Y:S05]  /*9ee0*/  @!P0 BRA `(.L_x_3068) ;  /* 0x00000004006c8947 */ /* 0x004fea0003800000 */
.L_x_3086:
[----:B------:R-:W-:-:S07]  /*9ef0*/  IMAD R3, R6, 0x8, R3 ;  /* 0x0000000806037824 */ /* 0x000fce00078e0203 */
.L_x_3069:
[----:B---3--:R3:W4:Y:S02]  /*9f00*/  SYNCS.PHASECHK.TRANS64.TRYWAIT P0, [R3+URZ], R0 ;  /* 0x00000000030075a7 */ /* 0x008724000800017f */
[----:B----4-:R-:W-:Y:S05]  /*9f10*/  @!P0 NANOSLEEP.SYNCS 0x989680 ;  /* 0x009896800000895d */ /* 0x010fea0003900000 */
[----:B------:R-:W4:Y:S02]  /*9f20*/  @!P0 SYNCS.PHASECHK.TRANS64 P0, [R3+URZ], R0 ;  /* 0x00000000030085a7 */ /* 0x000f24000800007f */
[----:B----4-:R-:W-:Y:S05]  /*9f30*/  @!P0 BRA `(.L_x_3069) ;  /* 0xfffffffc00f08947 */ /* 0x010fea000383ffff */
.L_x_2975:
[----:B------:R-:W-:Y:S05]  /*9f40*/  BSYNC B6 ;  /* 0x0000000000067941 */ /* 0x000fea0003800000 */
.L_x_2967:
[----:B------:R-:W-:Y:S05]  /*9f50*/  EXIT ;  /* 0x000000000000794d */ /* 0x000fea0003800000 */
.L_x_2985:
[----:B------:R-:W-:Y:S02]  /*9f60*/  IMAD.MOV.U32 R13, RZ, RZ, R17 ;  /* 0x000000ffff0d7224 */ /* 0x000fe400078e0011 */
[----:B------:R-:W-:Y:S02]  /*9f70*/  IMAD.MOV.U32 R12, RZ, RZ, RZ ;  /* 0x000000ffff0c7224 */ /* 0x000fe400078e00ff */
[----:B------:R-:W-:Y:S02]  /*9f80*/  IMAD.MOV.U32 R11, RZ, RZ, 0x1f ;  /* 0x0000001fff0b7424 */ /* 0x000fe400078e00ff */
[----:B------:R-:W-:-:S07]  /*9f90*/  IMAD.MOV.U32 R15, RZ, RZ, -0x1 ;  /* 0xffffffffff0f7424 */ /* 0x000fce00078e00ff */
[----:B------:R-:W-:Y:S05]  /*9fa0*/  WARPSYNC.COLLECTIVE R15, `(.L_x_3070) ;  /* 0x000000000f087348 */ /* 0x000fea0003c00000 */
[----:B------:R1:W2:Y:S02]  /*9fb0*/  SHFL.IDX P6, R14, R13, R12, R11 ;  /* 0x0000000c0d0e7389 */ /* 0x0002a400000c000b */
[----:B-12---:R-:W-:Y:S01]  /*9fc0*/  ENDCOLLECTIVE ;  /* 0x000000000000791b */ /* 0x006fe20003800000 */
.L_x_3070:
[----:B------:R-:W-:Y:S05]  /*9fd0*/  BRA `(.L_x_3071) ;  /* 0xffffff7400cc7947 */ /* 0x000fea000383ffff */
.L_x_2987:
[----:B--2---:R2:W3:Y:S02]  /*9fe0*/  SYNCS.PHASECHK.TRANS64.TRYWAIT P0, [R235+URZ+0x26800], R4 ;  /* 0x02680004eb0075a7 */ /* 0x0044e4000800017f */
[----:B---3--:R-:W-:Y:S05]  /*9ff0*/  @!P0 NANOSLEEP.SYNCS 0x989680 ;  /* 0x009896800000895d */ /* 0x008fea0003900000 */
[----:B------:R-:W3:Y:S02]  /*a000*/  @!P0 SYNCS.PHASECHK.TRANS64 P0, [R235+URZ+0x26800], R4 ;  /* 0x02680004eb0085a7 */ /* 0x000ee4000800007f */
[----:B---3--:R-:W-:Y:S05]  /*a010*/  @!P0 BRA `(.L_x_2987) ;  /* 0xfffffffc00f08947 */ /* 0x008fea000383ffff */
[----:B------:R-:W-:Y:S05]  /*a020*/  BRA `(.L_x_2986) ;  /* 0xffffff7400f47947 */ /* 0x000fea000383ffff */
.L_x_2992:
[----:B--2---:R-:W-:-:S04]  /*a030*/  IMAD.U32 R5, RZ, RZ, UR8 ;  /* 0x00000008ff057e24 */ /* 0x004fc8000f8e00ff */
[----:B------:R2:W3:Y:S03]  /*a040*/  SYNCS.PHASECHK.TRANS64.TRYWAIT P1, [R5+URZ+0x26810], R120 ;  /* 0x02681078050075a7 */ /* 0x0004e6000802017f */
[----:B---3--:R-:W-:Y:S05]  /*a050*/  @!P1 NANOSLEEP.SYNCS 0x989680 ;  /* 0x009896800000995d */ /* 0x008fea0003900000 */
[----:B------:R-:W3:Y:S02]  /*a060*/  @!P1 SYNCS.PHASECHK.TRANS64 P1, [R5+URZ+0x26810], R120 ;  /* 0x02681078050095a7 */ /* 0x000ee4000802007f */
[----:B---3--:R-:W-:Y:S05]  /*a070*/  @!P1 BRA `(.L_x_2992) ;  /* 0xfffffffc00ec9947 */ /* 0x008fea000383ffff */
[----:B------:R-:W-:Y:S05]  /*a080*/  BRA `(.L_x_2991) ;  /* 0xffffff8000487947 */ /* 0x000fea000383ffff */
.L_x_2996:
[----:B------:R-:W-:-:S04]  /*a090*/  IMAD.U32 R121, RZ, RZ, UR8 ;  /* 0x00000008ff797e24 */ /* 0x000fc8000f8e00ff */
[----:B------:R1:W1:Y:S03]  /*a0a0*/  SYNCS.PHASECHK.TRANS64.TRYWAIT P1, [R121+URZ+0x26830], R120 ;  /* 0x02683078790075a7 */ /* 0x000266000802017f */
[----:B-1----:R-:W-:Y:S05]  /*a0b0*/  @!P1 NANOSLEEP.SYNCS 0x989680 ;  /* 0x009896800000995d */ /* 0x002fea0003900000 */
[----:B------:R-:W1:Y:S02]  /*a0c0*/  @!P1 SYNCS.PHASECHK.TRANS64 P1, [R121+URZ+0x26830], R120 ;  /* 0x02683078790095a7 */ /* 0x000e64000802007f */
[----:B-1----:R-:W-:Y:S05]  /*a0d0*/  @!P1 BRA `(.L_x_2996) ;  /* 0xfffffffc00ec9947 */ /* 0x002fea000383ffff */
[----:B------:R-:W-:Y:S05]  /*a0e0*/  BRA `(.L_x_2995) ;  /* 0xffffff88000c7947 */ /* 0x000fea000383ffff */
.L_x_3044:
[----:B-1----:R1:W2:Y:S02]  /*a0f0*/  SYNCS.PHASECHK.TRANS64.TRYWAIT P0, [R15+URZ+0x26820], R2 ;  /* 0x026820020f0075a7 */ /* 0x0022a4000800017f */
[----:B--2---:R-:W-:Y:S05]  /*a100*/  @!P0 NANOSLEEP.SYNCS 0x989680 ;  /* 0x009896800000895d */ /* 0x004fea0003900000 */
[----:B------:R-:W2:Y:S02]  /*a110*/  @!P0 SYNCS.PHASECHK.TRANS64 P0, [R15+URZ+0x26820], R2 ;  /* 0x026820020f0085a7 */ /* 0x000ea4000800007f */
[----:B--2---:R-:W-:Y:S05]  /*a120*/  @!P0 BRA `(.L_x_3044) ;  /* 0xfffffffc00f08947 */ /* 0x004fea000383ffff */
[----:B------:R-:W-:Y:S05]  /*a130*/  BRA `(.L_x_3072) ;  /* 0xffffffd800f47947 */ /* 0x000fea000383ffff */
.L_x_3048:
[----:B--2---:R2:W3:Y:S02]  /*a140*/  SYNCS.PHASECHK.TRANS64.TRYWAIT P1, [R15+URZ+0x26840], R18 ;  /* 0x026840120f0075a7 */ /* 0x0044e4000802017f */
[----:B---3--:R-:W-:Y:S05]  /*a150*/  @!P1 NANOSLEEP.SYNCS 0x989680 ;  /* 0x009896800000995d */ /* 0x008fea0003900000 */
[----:B------:R-:W3:Y:S02]  /*a160*/  @!P1 SYNCS.PHASECHK.TRANS64 P1, [R15+URZ+0x26840], R18 ;  /* 0x026840120f0095a7 */ /* 0x000ee4000802007f */
[----:B---3--:R-:W-:Y:S05]  /*a170*/  @!P1 BRA `(.L_x_3048) ;  /* 0xfffffffc00f09947 */ /* 0x008fea000383ffff */
[----:B------:R-:W-:Y:S05]  /*a180*/  BRA `(.L_x_3073) ;  /* 0xffffffe400107947 */ /* 0x000fea000383ffff */
.L_x_3050:
[----:B-1----:R1:W3:Y:S02]  /*a190*/  SYNCS.PHASECHK.TRANS64.TRYWAIT P1, [R15+URZ+0x26828], R18 ;  /* 0x026828120f0075a7 */ /* 0x0022e4000802017f */
[----:B---3--:R-:W-:Y:S05]  /*a1a0*/  @!P1 NANOSLEEP.SYNCS 0x989680 ;  /* 0x009896800000995d */ /* 0x008fea0003900000 */
[----:B------:R-:W3:Y:S02]  /*a1b0*/  @!P1 SYNCS.PHASECHK.TRANS64 P1, [R15+URZ+0x26828], R18 ;  /* 0x026828120f0095a7 */ /* 0x000ee4000802007f */
[----:B---3--:R-:W-:Y:S05]  /*a1c0*/  @!P1 BRA `(.L_x_3050) ;  /* 0xfffffffc00f09947 */ /* 0x008fea000383ffff */
[----:B------:R-:W-:Y:S05]  /*a1d0*/  BRA `(.L_x_3074) ;  /* 0xffffffe400cc7947 */ /* 0x000fea000383ffff */
.L_x_3052:
[----:B---3--:R3:W4:Y:S02]  /*a1e0*/  SYNCS.PHASECHK.TRANS64.TRYWAIT P1, [R15+URZ+0x26848], R18 ;  /* 0x026848120f0075a7 */ /* 0x008724000802017f */
[----:B----4-:R-:W-:Y:S05]  /*a1f0*/  @!P1 NANOSLEEP.SYNCS 0x989680 ;  /* 0x009896800000995d */ /* 0x010fea0003900000 */
[----:B------:R-:W4:Y:S02]  /*a200*/  @!P1 SYNCS.PHASECHK.TRANS64 P1, [R15+URZ+0x26848], R18 ;  /* 0x026848120f0095a7 */ /* 0x000f24000802007f */
[----:B----4-:R-:W-:Y:S05]  /*a210*/  @!P1 BRA `(.L_x_3052) ;  /* 0xfffffffc00f09947 */ /* 0x010fea000383ffff */
[----:B------:R-:W-:Y:S05]  /*a220*/  BRA `(.L_x_3075) ;  /* 0xffffffe800887947 */ /* 0x000fea000383ffff */
.L_x_3054:
[----:B------:R-:W-:-:S07]  /*a230*/  SHF.L.U32 R4, R10, 0x1f, RZ ;  /* 0x0000001f0a047819 */ /* 0x000fce00000006ff */
.L_x_3076:
[----:B----4-:R4:W1:Y:S02]  /*a240*/  SYNCS.PHASECHK.TRANS64.TRYWAIT P1, [R15+URZ+0x26820], R4 ;  /* 0x026820040f0075a7 */ /* 0x010864000802017f */
[----:B-1----:R-:W-:Y:S05]  /*a250*/  @!P1 NANOSLEEP.SYNCS 0x989680 ;  /* 0x009896800000995d */ /* 0x002fea0003900000 */
[----:B------:R-:W1:Y:S02]  /*a260*/  @!P1 SYNCS.PHASECHK.TRANS64 P1, [R15+URZ+0x26820], R4 ;  /* 0x026820040f0095a7 */ /* 0x000e64000802007f */
[----:B-1----:R-:W-:Y:S05]  /*a270*/  @!P1 BRA `(.L_x_3076) ;  /* 0xfffffffc00f09947 */ /* 0x002fea000383ffff */
[----:B------:R-:W-:Y:S05]  /*a280*/  BRA `(.L_x_3077) ;  /* 0xffffffec00287947 */ /* 0x000fea000383ffff */
.L_x_3057:
[----:B----4-:R4:W1:Y:S02]  /*a290*/  SYNCS.PHASECHK.TRANS64.TRYWAIT P1, [R15+URZ+0x26840], R12 ;  /* 0x0268400c0f0075a7 */ /* 0x010864000802017f */
[----:B-1----:R-:W-:Y:S05]  /*a2a0*/  @!P1 NANOSLEEP.SYNCS 0x989680 ;  /* 0x009896800000995d */ /* 0x002fea0003900000 */
[----:B------:R-:W1:Y:S02]  /*a2b0*/  @!P1 SYNCS.PHASECHK.TRANS64 P1, [R15+URZ+0x26840], R12 ;  /* 0x0268400c0f0095a7 */ /* 0x000e64000802007f */
[----:B-1----:R-:W-:Y:S05]  /*a2c0*/  @!P1 BRA `(.L_x_3057) ;  /* 0xfffffffc00f09947 */ /* 0x002fea000383ffff */
[----:B------:R-:W-:Y:S05]  /*a2d0*/  BRA `(.L_x_3078) ;  /* 0xfffffff000007947 */ /* 0x000fea000383ffff */
.L_x_3059:
[----:B-1----:R1:W2:Y:S02]  /*a2e0*/  SYNCS.PHASECHK.TRANS64.TRYWAIT P1, [R15+URZ+0x26828], R12 ;  /* 0x0268280c0f0075a7 */ /* 0x0022a4000802017f */
[----:B--2---:R-:W-:Y:S05]  /*a2f0*/  @!P1 NANOSLEEP.SYNCS 0x989680 ;  /* 0x009896800000995d */ /* 0x004fea0003900000 */
[----:B------:R-:W2:Y:S02]  /*a300*/  @!P1 SYNCS.PHASECHK.TRANS64 P1, [R15+URZ+0x26828], R12 ;  /* 0x0268280c0f0095a7 */ /* 0x000ea4000802007f */
[----:B--2---:R-:W-:Y:S05]  /*a310*/  @!P1 BRA `(.L_x_3059) ;  /* 0xfffffffc00f09947 */ /* 0x004fea000383ffff */
[----:B------:R-:W-:Y:S05]  /*a320*/  BRA `(.L_x_3079) ;  /* 0xfffffff000b07947 */ /* 0x000fea000383ffff */
.L_x_3061:
[----:B------:R1:W1:Y:S02]  /*a330*/  SYNCS.PHASECHK.TRANS64.TRYWAIT P0, [R3+URZ+0x26840], R0 ;  /* 0x02684000030075a7 */ /* 0x000264000800017f */
[----:B-1----:R-:W-:Y:S05]  /*a340*/  @!P0 NANOSLEEP.SYNCS 0x989680 ;  /* 0x009896800000895d */ /* 0x002fea0003900000 */
[----:B------:R-:W1:Y:S02]  /*a350*/  @!P0 SYNCS.PHASECHK.TRANS64 P0, [R3+URZ+0x26840], R0 ;  /* 0x02684000030085a7 */ /* 0x000e64000800007f */
[----:B-1----:R-:W-:Y:S05]  /*a360*/  @!P0 BRA `(.L_x_3061) ;  /* 0xfffffffc00f08947 */ /* 0x002fea000383ffff */
[----:B------:R-:W-:Y:S05]  /*a370*/  BRA `(.L_x_3080) ;  /* 0xfffffff4007c7947 */ /* 0x000fea000383ffff */
.L_x_3063:
[----:B------:R-:W-:Y:S01]  /*a380*/  BSSY B0, `(.L_x_3081) ;  /* 0x0000006000007945 */ /* 0x000fe20003800000 */
[----:B------:R-:W-:-:S07]  /*a390*/  IMAD.MOV.U32 R15, RZ, RZ, -0x1 ;  /* 0xffffffffff0f7424 */ /* 0x000fce00078e00ff */
[----:B------:R-:W-:Y:S05]  /*a3a0*/  WARPSYNC.COLLECTIVE R15, `(.L_x_3082) ;  /* 0x000000000f0c7348 */ /* 0x000fea0003c00000 */
[----:B------:R-:W-:Y:S02]  /*a3b0*/  ELECT P6, UR62, PT ;  /* 0x00000000003e782f */ /* 0x000fe400038c0000 */
[----:B------:R-:W-:Y:S01]  /*a3c0*/  MOV R14, UR62 ;  /* 0x0000003e000e7c02 */ /* 0x000fe20008000f00 */
[----:B------:R-:W-:Y:S10]  /*a3d0*/  ENDCOLLECTIVE ;  /* 0x000000000000791b */ /* 0x000ff40003800000 */
.L_x_3082:
[----:B------:R-:W-:Y:S05]  /*a3e0*/  BSYNC B0 ;  /* 0x0000000000007941 */ /* 0x000fea0003800000 */
.L_x_3081:
[----:B------:R-:W-:Y:S05]  /*a3f0*/  BRA `(.L_x_3083) ;  /* 0xfffffff800487947 */ /* 0x000fea000383ffff */
.L_x_3065:
[----:B-1----:R1:W2:Y:S02]  /*a400*/  SYNCS.PHASECHK.TRANS64.TRYWAIT P0, [R7+URZ], R4 ;  /* 0x00000004070075a7 */ /* 0x0022a4000800017f */
[----:B--2---:R-:W-:Y:S05]  /*a410*/  @!P0 NANOSLEEP.SYNCS 0x989680 ;  /* 0x009896800000895d */ /* 0x004fea0003900000 */
[----:B------:R-:W2:Y:S02]  /*a420*/  @!P0 SYNCS.PHASECHK.TRANS64 P0, [R7+URZ], R4 ;  /* 0x00000004070085a7 */ /* 0x000ea4000800007f */
[----:B--2---:R-:W-:Y:S05]  /*a430*/  @!P0 BRA `(.L_x_3065) ;  /* 0xfffffffc00f08947 */ /* 0x004fea000383ffff */
[----:B------:R-:W-:Y:S05]  /*a440*/  BRA `(.L_x_3084) ;  /* 0xfffffff800887947 */ /* 0x000fea000383ffff */
.L_x_3066:
[----:B--2---:R2:W3:Y:S02]  /*a450*/  SYNCS.PHASECHK.TRANS64.TRYWAIT P0, [R3+URZ], R0 ;  /* 0x00000000030075a7 */ /* 0x0044e4000800017f */
[----:B---3--:R-:W-:Y:S05]  /*a460*/  @!P0 NANOSLEEP.SYNCS 0x989680 ;  /* 0x009896800000895d */ /* 0x008fea0003900000 */
[----:B------:R-:W3:Y:S02]  /*a470*/  @!P0 SYNCS.PHASECHK.TRANS64 P0, [R3+URZ], R0 ;  /* 0x00000000030085a7 */ /* 0x000ee4000800007f */
[----:B---3--:R-:W-:Y:S05]  /*a480*/  @!P0 BRA `(.L_x_3066) ;  /* 0xfffffffc00f08947 */ /* 0x008fea000383ffff */
[----:B------:R-:W-:Y:S05]  /*a490*/  BRA `(.L_x_3085) ;  /* 0xfffffff8007c7947 */ /* 0x000fea000383ffff */
.L_x_3068:
[----:B--2---:R2:W3:Y:S02]  /*a4a0*/  SYNCS.PHASECHK.TRANS64.TRYWAIT P0, [R5+URZ], R4 ;  /* 0x00000004050075a7 */ /* 0x0044e4000800017f */
[----:B---3--:R-:W-:Y:S05]  /*a4b0*/  @!P0 NANOSLEEP.SYNCS 0x989680 ;  /* 0x009896800000895d */ /* 0x008fea0003900000 */
[----:B------:R-:W3:Y:S02]  /*a4c0*/  @!P0 SYNCS.PHASECHK.TRANS64 P0, [R5+URZ], R4 ;  /* 0x00000004050085a7 */ /* 0x000ee4000800007f */
[----:B---3--:R-:W-:Y:S05]  /*a4d0*/  @!P0 BRA `(.L_x_3068) ;  /* 0xfffffffc00f08947 */ /* 0x008fea000383ffff */
[----:B------:R-:W-:Y:S05]  /*a4e0*/  BRA `(.L_x_3086) ;  /* 0xfffffff800807947 */ /* 0x000fea000383ffff */
.L_x_3087:
        /* <DEDUP_REMOVED lines=9> */
.L_x_6575:


//--------------------- .text._ZN7cutlass13device_kernelIN5flash11enable_sm90INS1_16FlashAttnBwdSm90INS1_25CollectiveMainloopBwdSm90ILi2ELi2ELi2EN4cute5tupleIJNS5_1CILi1EEES8_S8_EEENS6_IJNS7_ILi64EEENS7_ILi128EEENS7_ILi96EEEEEENS_6half_tEfNS_4arch4Sm90ELb1ELb0ELb1ELb1ELb1ELb1ELb0ELb0ELi2ELi1ELi2ELi1ELb1EEENS1_24CollectiveEpilogueBwdGQAISD_fSG_Li256ELb1ELb1EEENS1_25SingleTileBwdLPTSchedulerILb1ELi128ELb1EEEEEEEEEvNT_6ParamsE --------------------------
	.section	.text._ZN7cutlass13device_kernelIN5flash11enable_sm90INS1_16FlashAttnBwdSm90INS1_25CollectiveMainloopBwdSm90ILi2ELi2ELi2EN4cute5tupleIJNS5_1CILi1EEES8_S8_EEENS6_IJNS7_ILi64EEENS7_ILi128EEENS7_ILi96EEEEEENS_6half_tEfNS_4arch4Sm90ELb1ELb0ELb1ELb1ELb1ELb1ELb0ELb0ELi2ELi1ELi2ELi1ELb1EEENS1_24CollectiveEpilogueBwdGQAISD_fSG_Li256ELb1ELb1EEENS1_25SingleTileBwdLPTSchedulerILb1ELi128ELb1EEEEEEEEEvNT_6ParamsE,"ax",@progbits
	.align	128
.text._ZN7cutlass13device_kernelIN5flash11enable_sm90INS1_16FlashAttnBwdSm90INS1_25CollectiveMainloopBwdSm90ILi2ELi2ELi2EN4cute5tupleIJNS5_1CILi1EEES8_S8_EEENS6_IJNS7_ILi64EEENS7_ILi128EEENS7_ILi96EEEEEENS_6half_tEfNS_4arch4Sm90ELb1ELb0ELb1ELb1ELb1ELb1ELb0ELb0ELi2ELi1ELi2ELi1ELb1EEENS1_24CollectiveEpilogueBwdGQAISD_fSG_Li256ELb1ELb1EEENS1_25SingleTileBwdLPTSchedulerILb1ELi128ELb1EEEEEEEEEvNT_6ParamsE:
        .type           _ZN7cutlass13device_kernelIN5flash11enable_sm90INS1_16FlashAttnBwdSm90INS1_25CollectiveMainloopBwdSm90ILi2ELi2ELi2EN4cute5tupleIJNS5_1CILi1EEES8_S8_EEENS6_IJNS7_ILi64EEENS7_ILi128EEENS7_ILi96EEEEEENS_6half_tEfNS_4arch4Sm90ELb1ELb0ELb1ELb1ELb1ELb1ELb0ELb0ELi2ELi1ELi2ELi1ELb1EEENS1_24CollectiveEpilogueBwdGQAISD_fSG_Li256ELb1ELb1EEENS1_25SingleTileBwdLPTSchedulerILb1ELi128ELb1EEEEEEEEEvNT_6ParamsE,@function
        .size           _ZN7cutlass13device_kernelIN5flash11enable_sm90INS1_16FlashAttnBwdSm90INS1_25CollectiveMainloopBwdSm90ILi2ELi2ELi2EN4cute5tupleIJNS5_1CILi1EEES8_S8_EEENS6_IJNS7_ILi64EEENS7_ILi128EEENS7_ILi96EEEEEENS_6half_tEfNS_4arch4Sm90ELb1ELb0ELb1ELb1ELb1ELb1ELb0ELb0ELi2ELi1ELi2ELi1ELb1EEENS1_24CollectiveEpilogueBwdGQAISD_fSG_Li256ELb1ELb1EEENS1_25SingleTileBwdLPTSchedulerILb1ELi128ELb1EEEEEEEEEvNT_6ParamsE,(.L_x_6576 - _ZN7cutlass13device_kernelIN5flash11enable_sm90INS1_16FlashAttnBwdSm90INS1_25CollectiveMainloopBwdSm90ILi2ELi2ELi2EN4cute5tupleIJNS5_1CILi1EEES8_S8_EEENS6_IJNS7_ILi64EEENS7_ILi128EEENS7_ILi96EEEEEENS_6half_tEfNS_4arch4Sm90ELb1ELb0ELb1ELb1ELb1ELb1ELb0ELb0ELi2ELi1ELi2ELi1ELb1EEENS1_24CollectiveEpilogueBwdGQAISD_fSG_Li256ELb1ELb1EEENS1_25SingleTileBwdLPTSchedulerILb1ELi128ELb1EEEEEEEEEvNT_6ParamsE)
        .other          _ZN7cutlass13device_kernelIN5flash11enable_sm90INS1_16FlashAttnBwdSm90INS1_25CollectiveMainloopBwdSm90ILi2ELi2ELi2EN4cute5tupleIJNS5_1CILi1EEES8_S8_EEENS6_IJNS7_ILi64EEENS7_ILi128EEENS7_ILi96EEEEEENS_6half_tEfNS_4arch4Sm90ELb1ELb0ELb1ELb1ELb1ELb1ELb0ELb0ELi2ELi1ELi2ELi1ELb1EEENS1_24CollectiveEpilogueBwdGQAISD_fSG_Li256ELb1ELb1EEENS1_25SingleTileBwdLPTSchedulerILb1ELi128ELb1EEEEEEEEEvNT_6ParamsE,@"STO_CUDA_ENTRY STV_DEFAULT"
_ZN7cutlass13device_kernelIN5flash11enable_sm90INS1_16FlashAttnBwdSm90INS1_25CollectiveMainloopBwdSm90ILi2ELi2ELi2EN4cute5tupleIJNS5_1CILi1EEES8_S8_EEENS6_IJNS7_ILi64EEENS7_ILi128EEENS7_ILi96EEEEEENS_6half_tEfNS_4arch4Sm90ELb1ELb0ELb1ELb1ELb1ELb1ELb0ELb0ELi2ELi1ELi2ELi1ELb1EEENS1_24CollectiveEpilogueBwdGQAISD_fSG_Li256ELb1ELb1EEENS1_25SingleTileBwdLPTSchedulerILb1ELi128ELb1EEEEEEEEEvNT_6ParamsE:
        /* <DEDUP_REMOVED lines=24> */
.L_x_3089:
[----:B------:R-:W-:Y:S05]  /*0180*/  BSYNC B0 ;  /* 0x0000000000007941 */ /* 0x000fea0003800000 */
.L_x_3088:
        /* <DEDUP_REMOVED lines=37> */
.L_x_3090:
        /* <DEDUP_REMOVED lines=22> */
.L_x_3091:
[----:B------:R-:W-:Y:S01]  /*0540*/  PLOP3.LUT P0, PT, PT, PT, UP0, 0x80, 0x0 ;  /* 0x000000000000781c */ /* 0x000fe20003f0f008 */
[----:B------:R-:W-:Y:S01]  /*0550*/  NOP ;  /* 0x0000000000007918 */ /* 0x000fe20000000000 */
[----:B------:R-:W-:Y:S01]  /*0560*/  ULDC.64 UR46, c[0x0][0x208] ;  /* 0x00008200002e7ab9 */ /* 0x000fe20000000a00 */
[----:B------:R-:W-:Y:S01]  /*0570*/  BSSY B6, `(.L_x_3092) ;  /* 0x0000a7c000067945 */ /* 0x000fe20003800000 */
[----:B-12-4-:R-:W-:Y:S09]  /*0580*/  BAR.SYNC.DEFER_BLOCKING 0x0 ;  /* 0x0000000000007b1d */ /* 0x016ff20000010000 */
[----:B------:R-:W-:Y:S05]  /*0590*/  @!P0 BRA `(.L_x_3093) ;  /* 0x0000005800b48947 */ /* 0x000fea0003800000 */
.L_x_3094:
        /* <DEDUP_REMOVED lines=32> */
.L_x_3095:
[----:B------:R-:W-:Y:S01]  /*07a0*/  ULDC UR8, c[0x0][0x8cc] ;  /* 0x0002330000087ab9 */ /* 0x000fe20000000800 */
[----:B------:R-:W-:Y:S01]  /*07b0*/  UMOV UR7, UR9 ;  /* 0x0000000900077c82 */ /* 0x000fe20008000000 */
[----:B------:R-:W-:-:S11]  /*07c0*/  UISETP.NE.AND UP0, UPT, UR8, 0x1, UPT ;  /* 0x000000010800788c */ /* 0x000fd6000bf05270 */
[----:B------:R-:W-:Y:S02]  /*07d0*/  @UP0 ULDC.64 UR10, c[0x0][0x8d0] ;  /* 0x00023400000a0ab9 */ /* 0x000fe40000000a00 */
[----:B------:R-:W-:-:S04]  /*07e0*/  UIMAD.WIDE.U32 UR4, UR9, UR10, URZ ;  /* 0x0000000a090472a5 */ /* 0x000fc8000f8e003f */
[----:B------:R-:W-:-:S04]  /*07f0*/  @UP0 USHF.R.U32.HI UR7, URZ, UR11, UR5 ;  /* 0x0000000b3f070299 */ /* 0x000fc80008011605 */
[----:B------:R-:W-:-:S12]  /*0800*/  UIMAD UR4, UR7, UR8, URZ ;  /* 0x00000008070472a4 */ /* 0x000fd8000f8e023f */
.L_x_3096:
        /* <DEDUP_REMOVED lines=23> */
.L_x_3097:
        /* <DEDUP_REMOVED lines=14> */
.L_x_3099:
[----:B------:R-:W-:-:S05]  /*0a60*/  ULDC UR4, c[0x0][0x8f4] ;  /* 0x00023d0000047ab9 */ /* 0x000fca0000000800 */
.L_x_3098:
        /* <DEDUP_REMOVED lines=24> */
.L_x_3101:
        /* <DEDUP_REMOVED lines=14> */
.L_x_3102:
        /* <DEDUP_REMOVED lines=11> */
.L_x_3103:
        /* <DEDUP_REMOVED lines=13> */
.L_x_3104:
        /* <DEDUP_REMOVED lines=84> */
.L_x_3107:
        /* <DEDUP_REMOVED lines=15> */
.L_x_3106:
        /* <DEDUP_REMOVED lines=22> */
.L_x_3109:
        /* <DEDUP_REMOVED lines=15> */
.L_x_3108:
[----:B------:R-:W-:Y:S01]  /*16d0*/  SHF.R.S32.HI R19, RZ, 0x1f, R18 ;  /* 0x0000001fff137819 */ /* 0x000fe20000011412 */
[----:B------:R-:W-:-:S03]  /*16e0*/  UMOV UR4, 0xffffffff ;  /* 0xffffffff00047882 */ /* 0x000fc60000000000 */
[----:B------:R-:W-:-:S04]  /*16f0*/  LEA.HI R0, R19, R18, RZ, 0x7 ;  /* 0x0000001213007211 */ /* 0x000fc800078f38ff */
[----:B------:R-:W-:Y:S01]  /*1700*/  SHF.R.S32.HI R17, RZ, 0x7, R0 ;  /* 0x00000007ff117819 */ /* 0x000fe20000011400 */
[----:B------:R-:W-:Y:S06]  /*1710*/  BRA.DIV UR4, `(.L_x_3110) ;  /* 0x00000096048c7947 */ /* 0x000fec000b800000 */
[----:B------:R1:W2:Y:S02]  /*1720*/  SHFL.IDX PT, R14, R17, RZ, 0x1f ;  /* 0x00001fff110e7589 */ /* 0x0002a400000e0000 */
.L_x_3226:
        /* <DEDUP_REMOVED lines=15> */
.L_x_3111:
        /* <DEDUP_REMOVED lines=19> */
.L_x_3113:
        /* <DEDUP_REMOVED lines=122> */
.L_x_3124:
[----:B------:R-:W-:-:S06]  /*20f0*/  UISETP.NE.AND UP0, UPT, UR9, 0x3, UPT ;  /* 0x000000030900788c */ /* 0x000fcc000bf05270 */
[----:B------:R-:W-:-:S13]  /*2100*/  PLOP3.LUT P0, PT, PT, PT, UP0, 0x80, 0x0 ;  /* 0x000000000000781c */ /* 0x000fda0003f0f008 */
[----:B-1----:R-:W-:Y:S05]  /*2110*/  @!P0 BRA `(.L_x_3114) ;  /* 0x0000000000048947 */ /* 0x002fea0003800000 */
[----:B------:R-:W-:Y:S01]  /*2120*/  BPT.TRAP 0x1 ;  /* 0x000000040000795c */ /* 0x000fe20000300000 */
.L_x_3114:
[----:B------:R-:W-:Y:S01]  /*2130*/  R2UR UR8, R235 ;  /* 0x00000000eb0872ca */ /* 0x000fe200000e0000 */
[----:B------:R-:W-:-:S05]  /*2140*/  IMAD.U32 R120, RZ, RZ, UR4 ;  /* 0x00000004ff787e24 */ /* 0x000fca000f8e00ff */
[----:B------:R-:W-:-:S07]  /*2150*/  SHF.L.U32 R120, R120, 0x1f, RZ ;  /* 0x0000001f78787819 */ /* 0x000fce00000006ff */
[----:B------:R-:W-:-:S09]  /*2160*/  ULEA UR8, UR5, UR8, 0x3 ;  /* 0x0000000805087291 */ /* 0x000fd2000f8e183f */
[----:B------:R1:W2:Y:S01]  /*2170*/  SYNCS.PHASECHK.TRANS64.TRYWAIT P1, [UR8+0x26810], R120 ;  /* 0x02681078ff0075a7 */ /* 0x0002a20008020148 */
[----:B------:R-:W-:Y:S05]  /*2180*/  @!P0 BRA `(.L_x_3115) ;  /* 0x0000000000048947 */ /* 0x000fea0003800000 */
[----:B------:R-:W-:Y:S01]  /*2190*/  BPT.TRAP 0x1 ;  /* 0x000000040000795c */ /* 0x000fe20000300000 */
.L_x_3115:
[----:B--2---:R-:W-:Y:S05]  /*21a0*/  @P1 BRA `(.L_x_3116) ;  /* 0x0000000000081947 */ /* 0x004fea0003800000 */
[----:B------:R-:W2:Y:S02]  /*21b0*/  SYNCS.PHASECHK.TRANS64.TRYWAIT P1, [UR8+0x26810], R120 ;  /* 0x02681078ff0075a7 */ /* 0x000ea40008020148 */
[----:B--2---:R-:W-:Y:S05]  /*21c0*/  @!P1 BRA `(.L_x_3117) ;  /* 0x0000008c00149947 */ /* 0x004fea0003800000 */
.L_x_3116:
        /* <DEDUP_REMOVED lines=66> */
.L_x_3118:
[----:B------:R1:W1:Y:S01]  /*25f0*/  SYNCS.PHASECHK.TRANS64.TRYWAIT P1, [UR8+0x26830], R120 ;  /* 0x02683078ff0075a7 */ /* 0x0002620008020148 */
[----:B------:R-:W-:Y:S05]  /*2600*/  @!P0 BRA `(.L_x_3119) ;  /* 0x0000000000048947 */ /* 0x000fea0003800000 */
[----:B------:R-:W-:Y:S01]  /*2610*/  BPT.TRAP 0x1 ;  /* 0x000000040000795c */ /* 0x000fe20000300000 */
.L_x_3119:
        /* <DEDUP_REMOVED lines=50> */
.L_x_3120:
        /* <DEDUP_REMOVED lines=555> */
.L_x_3122:
        /* <DEDUP_REMOVED lines=45> */
.L_x_3123:
        /* <DEDUP_REMOVED lines=62> */
.L_x_3105:
[----:B------:R-:W-:Y:S05]  /*52a0*/  @P0 BRA `(.L_x_3100) ;  /* 0x0000005800a00947 */ /* 0x000fea0003800000 */
[----:B------:R-:W-:Y:S01]  /*52b0*/  ULDC.64 UR4, c[0x0][0x878] ;  /* 0x00021e0000047ab9 */ /* 0x000fe20000000a00 */
[----:B-1----:R-:W1:Y:S01]  /*52c0*/  S2R R4, SR_TID.X ;  /* 0x0000000000047919 */ /* 0x002e620000002100 */
[----:B------:R-:W-:Y:S01]  /*52d0*/  UISETP.NE.U32.AND UP0, UPT, UR4, URZ, UPT ;  /* 0x0000003f0400728c */ /* 0x000fe2000bf05070 */
[----:B------:R-:W2:Y:S01]  /*52e0*/  S2UR UR15, SR_CgaCtaId ;  /* 0x00000000000f79c3 */ /* 0x000ea20000008800 */
[----:B------:R-:W-:Y:S01]  /*52f0*/  ULDC UR12, c[0x0][0x870] ;  /* 0x00021c00000c7ab9 */ /* 0x000fe20000000800 */
[----:B------:R-:W-:Y:S01]  /*5300*/  ULDC UR13, c[0x0][0x80c] ;  /* 0x00020300000d7ab9 */ /* 0x000fe20000000800 */
[----:B------:R-:W-:Y:S01]  /*5310*/  UISETP.NE.AND.EX UP0, UPT, UR5, URZ, UPT, UP0 ;  /* 0x0000003f0500728c */ /* 0x000fe2000bf05300 */
[----:B------:R-:W-:Y:S01]  /*5320*/  ULDC.64 UR10, c[0x0][0x868] ;  /* 0x00021a00000a7ab9 */ /* 0x000fe20000000a00 */
[----:B------:R-:W-:Y:S01]  /*5330*/  ULDC.64 UR18, c[0x0][0x818] ;  /* 0x0002060000127ab9 */ /* 0x000fe20000000a00 */
[----:B------:R-:W-:Y:S01]  /*5340*/  ULDC.64 UR20, c[0x0][0x840] ;  /* 0x0002100000147ab9 */ /* 0x000fe20000000a00 */
[----:B------:R-:W-:-:S02]  /*5350*/  ULDC.64 UR22, c[0x0][0x848] ;  /* 0x0002120000167ab9 */ /* 0x000fc40000000a00 */
[----:B------:R-:W-:-:S05]  /*5360*/  PLOP3.LUT P0, PT, PT, PT, UP0, 0x80, 0x0 ;  /* 0x000000000000781c */ /* 0x000fca0003f0f008 */
[----:B------:R-:W-:Y:S02]  /*5370*/  @UP0 ULDC.64 UR4, c[0x0][0x878] ;  /* 0x00021e0000040ab9 */ /* 0x000fe40000000a00 */
[----:B------:R-:W-:-:S06]  /*5380*/  @UP0 UIMAD.WIDE UR4, UR37, 0x4, UR4 ;  /* 0x00000004250408a5 */ /* 0x000fcc000f8e0204 */
[----:B------:R-:W-:Y:S01]  /*5390*/  IMAD.U32 R2, RZ, RZ, UR4 ;  /* 0x00000004ff027e24 */ /* 0x000fe2000f8e00ff */
[----:B------:R-:W-:Y:S01]  /*53a0*/  ULDC UR4, c[0x0][0x850] ;  /* 0x0002140000047ab9 */ /* 0x000fe20000000800 */
[----:B------:R-:W-:-:S05]  /*53b0*/  IMAD.U32 R3, RZ, RZ, UR5 ;  /* 0x00000005ff037e24 */ /* 0x000fca000f8e00ff */
[----:B------:R3:W4:Y:S01]  /*53c0*/  @P0 LDG.E R2, desc[UR46][R2.64] ;  /* 0x0000002e02020981 */ /* 0x000722000c1e1900 */
[----:B------:R-:W-:Y:S01]  /*53d0*/  UISETP.NE.AND UP1, UPT, UR4, 0x1, UPT ;  /* 0x000000010400788c */ /* 0x000fe2000bf25270 */
[----:B------:R-:W-:Y:S01]  /*53e0*/  BSSY B0, `(.L_x_3125) ;  /* 0x000005c000007945 */ /* 0x000fe20003800000 */
[----:B------:R-:W-:Y:S01]  /*53f0*/  UIMAD UR12, UR39, UR12, URZ ;  /* 0x0000000c270c72a4 */ /* 0x000fe2000f8e023f */
[C---:B-1----:R-:W-:Y:S01]  /*5400*/  ISETP.NE.AND P1, PT, R4.reuse, 0x80, PT ;  /* 0x000000800400780c */ /* 0x042fe20003f25270 */
[----:B------:R-:W-:Y:S01]  /*5410*/  UMOV UR5, UR36 ;  /* 0x0000002400057c82 */ /* 0x000fe20008000000 */
[----:B------:R-:W-:Y:S02]  /*5420*/  UIMAD UR9, UR37, UR13, URZ ;  /* 0x0000000d250972a4 */ /* 0x000fe4000f8e023f */
[----:B------:R-:W-:Y:S01]  /*5430*/  UIMAD UR12, UR12, UR13, URZ ;  /* 0x0000000d0c0c72a4 */ /* 0x000fe2000f8e023f */
[----:B---3--:R-:W-:Y:S01]  /*5440*/  VIADD R3, R4, 0xffffff80 ;  /* 0xffffff8004037836 */ /* 0x008fe20000000000 */
[----:B------:R-:W-:-:S02]  /*5450*/  UIMAD UR39, UR39, 0x3000, URZ ;  /* 0x00003000272778a4 */ /* 0x000fc4000f8e023f */
[----:B------:R-:W-:Y:S01]  /*5460*/  @UP1 ULDC UR6, c[0x0][0x854] ;  /* 0x0002150000061ab9 */ /* 0x000fe20000000800 */
[----:B------:R-:W-:Y:S01]  /*5470*/  @UP1 ULDC UR14, c[0x0][0x858] ;  /* 0x00021600000e1ab9 */ /* 0x000fe20000000800 */
[----:B------:R-:W-:Y:S01]  /*5480*/  SHF.R.S32.HI R0, RZ, 0x1f, R3 ;  /* 0x0000001fff007819 */ /* 0x000fe20000011403 */
[----:B------:R-:W-:Y:S02]  /*5490*/  UIMAD.WIDE.U32 UR6, UR36, UR6, URZ ;  /* 0x00000006240672a5 */ /* 0x000fe4000f8e003f */
[----:B------:R-:W-:Y:S02]  /*54a0*/  USHF.R.S32.HI UR13, URZ, 0x1f, UR12 ;  /* 0x0000001f3f0d7899 */ /* 0x000fe4000801140c */
[----:B------:R-:W-:Y:S02]  /*54b0*/  @UP1 USHF.R.U32.HI UR5, URZ, UR14, UR7 ;  /* 0x0000000e3f051299 */ /* 0x000fe40008011607 */
[----:B------:R-:W-:Y:S02]  /*54c0*/  USHF.R.S32.HI UR7, URZ, 0x1f, UR9 ;  /* 0x0000001f3f077899 */ /* 0x000fe40008011409 */
[----:B------:R-:W-:-:S02]  /*54d0*/  USHF.R.S32.HI UR16, URZ, 0x1f, UR5 ;  /* 0x0000001f3f107899 */ /* 0x000fc40008011405 */
[----:B------:R-:W-:Y:S02]  /*54e0*/  UIADD3 UR9, UP1, UP2, UR12, UR9, UR5 ;  /* 0x000000090c097290 */ /* 0x000fe4000fa3e005 */
[----:B------:R-:W-:Y:S02]  /*54f0*/  UIMAD UR17, UR16, UR20, URZ ;  /* 0x00000014101172a4 */ /* 0x000fe4000f8e023f */
[----:B------:R-:W-:-:S04]  /*5500*/  UIADD3.X UR7, UR13, UR7, UR16, UP1, UP2 ;  /* 0x000000070d077290 */ /* 0x000fc80008fe4410 */
[----:B------:R-:W-:Y:S01]  /*5510*/  USHF.L.U64.HI UR7, UR9, 0x2, UR7 ;  /* 0x0000000209077899 */ /* 0x000fe20008010207 */
        /* <DEDUP_REMOVED lines=14> */
[----:B------:R-:W-:Y:S02]  /*5600*/  UIADD3 UR9, UP1, UR6, UR10, URZ ;  /* 0x0000000a06097290 */ /* 0x000fe4000ff3e03f */
[----:B------:R-:W-:Y:S02]  /*5610*/  @UP0 UIMAD UR12, UR8, 0x3000, URZ ;  /* 0x00003000080c08a4 */ /* 0x000fe4000f8e023f */
[----:B------:R-:W-:Y:S01]  /*5620*/  UIADD3.X UR11, UR7, UR11, URZ, UP1, !UPT ;  /* 0x0000000b070b7290 */ /* 0x000fe20008ffe43f */
[----:B------:R-:W-:Y:S01]  /*5630*/  UMOV UR8, 0x400 ;  /* 0x0000040000087882 */ /* 0x000fe20000000000 */
[----:B------:R-:W-:Y:S01]  /*5640*/  @UP0 USHF.R.S32.HI UR13, URZ, 0x1f, UR12 ;  /* 0x0000001f3f0d0899 */ /* 0x000fe2000801140c */
[----:B------:R-:W-:Y:S01]  /*5650*/  IMAD.U32 R2, RZ, RZ, UR9 ;  /* 0x00000009ff027e24 */ /* 0x000fe2000f8e00ff */
[----:B--2---:R-:W-:-:S02]  /*5660*/  ULEA UR8, UR15, UR8, 0x18 ;  /* 0x000000080f087291 */ /* 0x004fc4000f8ec03f */
[----:B------:R-:W-:Y:S01]  /*5670*/  IMAD.U32 R3, RZ, RZ, UR11 ;  /* 0x0000000bff037e24 */ /* 0x000fe2000f8e00ff */
[----:B------:R-:W-:Y:S01]  /*5680*/  @!UP0 UMOV UR12, URZ ;  /* 0x0000003f000c8c82 */ /* 0x000fe20008000000 */
[----:B------:R-:W-:Y:S02]  /*5690*/  UIMAD UR10, UR16, UR18, URZ ;  /* 0x00000012100a72a4 */ /* 0x000fe4000f8e023f */
[----:B------:R-:W-:Y:S01]  /*56a0*/  UIADD3 UR14, UP1, UR39, UR12, URZ ;  /* 0x0000000c270e7290 */ /* 0x000fe2000ff3e03f */
[----:B------:R-:W-:Y:S01]  /*56b0*/  LEA R0, R0, UR8, 0x2 ;  /* 0x0000000800007c11 */ /* 0x000fe2000f8e10ff */
[----:B------:R-:W-:Y:S01]  /*56c0*/  @!UP0 UMOV UR13, URZ ;  /* 0x0000003f000d8c82 */ /* 0x000fe20008000000 */
[----:B------:R-:W-:Y:S02]  /*56d0*/  UIMAD UR16, UR5, UR19, UR10 ;  /* 0x00000013051072a4 */ /* 0x000fe4000f8e020a */
[----:B------:R-:W-:Y:S01]  /*56e0*/  ULEA.HI.X.SX32 UR15, UR39, UR13, 0x1, UP1 ;  /* 0x0000000d270f7291 */ /* 0x000fe200088f0e3f */
[----:B------:R1:W-:Y:S01]  /*56f0*/  STS.128 [R0], R24 ;  /* 0x0000001800007388 */ /* 0x0003e20000000c00 */
[----:B------:R-:W-:-:S02]  /*5700*/  USHF.R.S32.HI UR10, URZ, 0x1f, UR37 ;  /* 0x0000001f3f0a7899 */ /* 0x000fc40008011425 */
[----:B------:R-:W-:Y:S01]  /*5710*/  UIMAD.WIDE.U32 UR12, UR5, UR18, UR14 ;  /* 0x00000012050c72a5 */ /* 0x000fe2000f8e000e */
[----:B------:R1:W-:Y:S01]  /*5720*/  STS.128 [R0+0x800], R28 ;  /* 0x0008001c00007388 */ /* 0x0003e20000000c00 */
[----:B------:R-:W-:Y:S02]  /*5730*/  UIMAD UR18, UR5, UR21, UR17 ;  /* 0x00000015051272a4 */ /* 0x000fe4000f8e0211 */
[----:B------:R-:W-:Y:S01]  /*5740*/  UIMAD.WIDE.U32 UR14, UR5, UR20, UR14 ;  /* 0x00000014050e72a5 */ /* 0x000fe2000f8e000e */
[----:B------:R1:W-:Y:S01]  /*5750*/  STS.128 [R0+0x1000], R32 ;  /* 0x0010002000007388 */ /* 0x0003e20000000c00 */
[----:B------:R-:W-:Y:S01]  /*5760*/  USEL UR10, UR10, URZ, !UP0 ;  /* 0x0000003f0a0a7287 */ /* 0x000fe2000c000000 */
[----:B------:R-:W-:Y:S02]  /*5770*/  ULDC.64 UR20, c[0x0][0x820] ;  /* 0x0002080000147ab9 */ /* 0x000fe40000000a00 */
[----:B------:R1:W-:Y:S01]  /*5780*/  STS.128 [R0+0x1800], R36 ;  /* 0x0018002400007388 */ /* 0x0003e20000000c00 */
[----:B------:R-:W-:-:S02]  /*5790*/  UIADD3 UR13, UR13, UR16, URZ ;  /* 0x000000100d0d7290 */ /* 0x000fc4000fffe03f */
[----:B------:R-:W-:Y:S01]  /*57a0*/  USEL UR37, UR37, URZ, !UP0 ;  /* 0x0000003f25257287 */ /* 0x000fe2000c000000 */
[----:B------:R1:W-:Y:S01]  /*57b0*/  STS.128 [R0+0x2000], R40 ;  /* 0x0020002800007388 */ /* 0x0003e20000000c00 */
[----:B------:R-:W-:Y:S02]  /*57c0*/  UIMAD UR17, UR10, UR20, URZ ;  /* 0x000000140a1172a4 */ /* 0x000fe4000f8e023f */
        /* <DEDUP_REMOVED lines=15> */
[----:B------:R-:W-:Y:S01]  /*58c0*/  UIADD3 UR5, UR15, UR16, URZ ;  /* 0x000000100f057290 */ /* 0x000fe2000fffe03f */
[----:B------:R1:W-:Y:S01]  /*58d0*/  STS.128 [R0+0x5000], R64 ;  /* 0x0050004000007388 */ /* 0x0003e20000000c00 */
[----:B------:R-:W-:Y:S02]  /*58e0*/  ULEA UR18, UP0, UR12, UR18, 0x2 ;  /* 0x000000120c127291 */ /* 0x000fe4000f80103f */
[----:B------:R-:W-:Y:S01]  /*58f0*/  ULEA UR20, UP1, UR14, UR20, 0x2 ;  /* 0x000000140e147291 */ /* 0x000fe2000f82103f */
[----:B------:R1:W-:Y:S01]  /*5900*/  STS.128 [R0+0x5800], R68 ;  /* 0x0058004400007388 */ /* 0x0003e20000000c00 */
[----:B------:R-:W-:Y:S02]  /*5910*/  ULEA.HI.X UR19, UR12, UR19, UR10, 0x2, UP0 ;  /* 0x000000130c137291 */ /* 0x000fe400080f140a */
[----:B------:R-:W-:Y:S02]  /*5920*/  ULEA.HI.X UR5, UR14, UR21, UR5, 0x2, UP1 ;  /* 0x000000150e057291 */ /* 0x000fe400088f1405 */
[----:B------:R-:W-:Y:S01]  /*5930*/  UIMAD UR17, UR4, UR17, UR36 ;  /* 0x00000011041172a4 */ /* 0x000fe2000f8e0224 */
[----:B------:R-:W-:Y:S11]  /*5940*/  @P0 BRA `(.L_x_3126) ;  /* 0x0000000000140947 */ /* 0x000ff60003800000 */
.L_x_3127:
[----:B------:R-:W2:Y:S04]  /*5950*/  LDG.E.STRONG.GPU R4, desc[UR46][R2.64] ;  /* 0x0000002e02047981 */ /* 0x000ea8000c1ef900 */
[----:B--2---:R-:W-:Y:S01]  /*5960*/  CCTL.IVALL ;  /* 0x00000000ff00798f */ /* 0x004fe20002000000 */
[----:B------:R-:W-:Y:S05]  /*5970*/  YIELD ;  /* 0x0000000000007946 */ /* 0x000fea0003800000 */
[----:B------:R-:W-:-:S13]  /*5980*/  ISETP.NE.AND P0, PT, R4, UR17, PT ;  /* 0x0000001104007c0c */ /* 0x000fda000bf05270 */
[----:B------:R-:W-:Y:S05]  /*5990*/  @P0 BRA `(.L_x_3127) ;  /* 0xfffffffc00ec0947 */ /* 0x000fea000383ffff */
.L_x_3126:
[----:B------:R-:W-:Y:S05]  /*59a0*/  BSYNC B0 ;  /* 0x0000000000007941 */ /* 0x000fea0003800000 */
.L_x_3125:
[----:B------:R-:W-:-:S03]  /*59b0*/  UMOV UR4, 0xffffffff ;  /* 0xffffffff00047882 */ /* 0x000fc60000000000 */
[----:B------:R-:W-:Y:S05]  /*59c0*/  BRA.DIV UR4, `(.L_x_3128) ;  /* 0x0000005604447947 */ /* 0x000fea000b800000 */
[----:B------:R-:W-:Y:S01]  /*59d0*/  NOP ;  /* 0x0000000000007918 */ /* 0x000fe20000000000 */
.L_x_3229:
        /* <DEDUP_REMOVED lines=15> */
.L_x_3131:
[----:B------:R-:W-:Y:S01]  /*5ad0*/  @P0 ELECT P2, URZ, PT ;  /* 0x00000000003f082f */ /* 0x000fe20003840000 */
[----:B------:R2:W-:-:S12]  /*5ae0*/  UBLKRED.G.S.ADD.F32.RN [UR4], [UR8], UR9, desc[UR10] ;  /* 0x00000a04080073bb */ /* 0x0005d800080a1409 */
[----:B------:R-:W-:Y:S02]  /*5af0*/  @P2 PLOP3.LUT P0, PT, P2, PT, PT, 0x8, 0x0 ;  /* 0x000000000000281c */ /* 0x000fe4000170e170 */
[----:B------:R-:W-:-:S11]  /*5b00*/  PLOP3.LUT P2, PT, PT, PT, PT, 0x8, 0x0 ;  /* 0x000000000000781c */ /* 0x000fd60003f4e170 */
[----:B--2---:R-:W-:Y:S05]  /*5b10*/  @P0 BRA.U.ANY `(.L_x_3131) ;  /* 0xfffffffd00ec0947 */ /* 0x004fea000393ffff */
[----:B------:R0:W-:Y:S01]  /*5b20*/  UTMACMDFLUSH ;  /* 0x00000000000079b7 */ /* 0x0001e20000000000 */
[----:B------:R-:W-:-:S04]  /*5b30*/  DEPBAR.LE SB0, 0x0 ;  /* 0x000080000000791a */ /* 0x000fc80000000000 */
.L_x_3130:
[----:B------:R-:W-:Y:S05]  /*5b40*/  BSYNC B0 ;  /* 0x0000000000007941 */ /* 0x000fea0003800000 */
.L_x_3129:
        /* <DEDUP_REMOVED lines=14> */
.L_x_3133:
[----:B------:R-:W-:Y:S05]  /*5c30*/  BSYNC B0 ;  /* 0x0000000000007941 */ /* 0x000fea0003800000 */
.L_x_3132:
        /* <DEDUP_REMOVED lines=20> */
.L_x_3136:
[----:B-12---:R-:W2:Y:S04]  /*5d80*/  LDG.E.STRONG.GPU R0, desc[UR46][R2.64] ;  /* 0x0000002e02007981 */ /* 0x006ea8000c1ef900 */
[----:B--2---:R-:W-:Y:S01]  /*5d90*/  CCTL.IVALL ;  /* 0x00000000ff00798f */ /* 0x004fe20002000000 */
[----:B------:R-:W-:Y:S05]  /*5da0*/  YIELD ;  /* 0x0000000000007946 */ /* 0x000fea0003800000 */
[----:B------:R-:W-:-:S13]  /*5db0*/  ISETP.NE.AND P0, PT, R0, UR17, PT ;  /* 0x0000001100007c0c */ /* 0x000fda000bf05270 */
[----:B------:R-:W-:Y:S05]  /*5dc0*/  @P0 BRA `(.L_x_3136) ;  /* 0xfffffffc00ec0947 */ /* 0x000fea000383ffff */
.L_x_3135:
[----:B------:R-:W-:Y:S05]  /*5dd0*/  BSYNC B0 ;  /* 0x0000000000007941 */ /* 0x000fea0003800000 */
.L_x_3134:
[----:B------:R-:W-:-:S03]  /*5de0*/  UMOV UR4, 0xffffffff ;  /* 0xffffffff00047882 */ /* 0x000fc60000000000 */
[----:B------:R-:W-:Y:S05]  /*5df0*/  BRA.DIV UR4, `(.L_x_3137) ;  /* 0x0000005204547947 */ /* 0x000fea000b800000 */
[----:B------:R-:W-:Y:S01]  /*5e00*/  NOP ;  /* 0x0000000000007918 */ /* 0x000fe20000000000 */
.L_x_3232:
        /* <DEDUP_REMOVED lines=16> */
.L_x_3140:
[----:B------:R-:W-:Y:S01]  /*5f10*/  @P0 ELECT P2, URZ, PT ;  /* 0x00000000003f082f */ /* 0x000fe20003840000 */
[----:B------:R3:W-:-:S12]  /*5f20*/  UBLKRED.G.S.ADD.F32.RN [UR4], [UR8], UR6, desc[UR10] ;  /* 0x00000a04080073bb */ /* 0x0007d800080a1406 */
[----:B------:R-:W-:Y:S02]  /*5f30*/  @P2 PLOP3.LUT P0, PT, P2, PT, PT, 0x8, 0x0 ;  /* 0x000000000000281c */ /* 0x000fe4000170e170 */
[----:B------:R-:W-:-:S11]  /*5f40*/  PLOP3.LUT P2, PT, PT, PT, PT, 0x8, 0x0 ;  /* 0x000000000000781c */ /* 0x000fd60003f4e170 */
[----:B---3--:R-:W-:Y:S05]  /*5f50*/  @P0 BRA.U.ANY `(.L_x_3140) ;  /* 0xfffffffd00ec0947 */ /* 0x008fea000393ffff */
[----:B------:R0:W-:Y:S01]  /*5f60*/  UTMACMDFLUSH ;  /* 0x00000000000079b7 */ /* 0x0001e20000000000 */
[----:B------:R-:W-:-:S04]  /*5f70*/  DEPBAR.LE SB0, 0x0 ;  /* 0x000080000000791a */ /* 0x000fc80000000000 */
.L_x_3139:
[----:B------:R-:W-:Y:S05]  /*5f80*/  BSYNC B0 ;  /* 0x0000000000007941 */ /* 0x000fea0003800000 */
.L_x_3138:
        /* <DEDUP_REMOVED lines=14> */
.L_x_3093:
        /* <DEDUP_REMOVED lines=29> */
.L_x_3142:
[----:B------:R-:W-:Y:S01]  /*6240*/  ULDC UR9, c[0x0][0x8cc] ;  /* 0x0002330000097ab9 */ /* 0x000fe20000000800 */
[----:B------:R-:W-:Y:S01]  /*6250*/  UMOV UR7, UR8 ;  /* 0x0000000800077c82 */ /* 0x000fe20008000000 */
[----:B------:R-:W-:-:S11]  /*6260*/  UISETP.NE.AND UP0, UPT, UR9, 0x1, UPT ;  /* 0x000000010900788c */ /* 0x000fd6000bf05270 */
[----:B------:R-:W-:Y:S02]  /*6270*/  @UP0 ULDC.64 UR10, c[0x0][0x8d0] ;  /* 0x00023400000a0ab9 */ /* 0x000fe40000000a00 */
[----:B------:R-:W-:-:S04]  /*6280*/  UIMAD.WIDE.U32 UR4, UR8, UR10, URZ ;  /* 0x0000000a080472a5 */ /* 0x000fc8000f8e003f */
[----:B------:R-:W-:-:S04]  /*6290*/  @UP0 USHF.R.U32.HI UR7, URZ, UR11, UR5 ;  /* 0x0000000b3f070299 */ /* 0x000fc80008011605 */
[----:B------:R-:W-:-:S12]  /*62a0*/  UIMAD UR4, UR7, UR9, URZ ;  /* 0x00000009070472a4 */ /* 0x000fd8000f8e023f */
.L_x_3143:
        /* <DEDUP_REMOVED lines=23> */
.L_x_3144:
        /* <DEDUP_REMOVED lines=13> */
.L_x_3146:
[----:B------:R-:W-:-:S05]  /*64f0*/  ULDC UR4, c[0x0][0x8f4] ;  /* 0x00023d0000047ab9 */ /* 0x000fca0000000800 */
.L_x_3145:
        /* <DEDUP_REMOVED lines=48> */
.L_x_3147:
        /* <DEDUP_REMOVED lines=13> */
.L_x_3148:
        /* <DEDUP_REMOVED lines=12> */
.L_x_3149:
        /* <DEDUP_REMOVED lines=68> */
.L_x_3153:
[----:B------:R-:W2:Y:S04]  /*6dd0*/  LDG.E.STRONG.GPU R4, desc[UR46][R2.64] ;  /* 0x0000002e02047981 */ /* 0x000ea8000c1ef900 */
[----:B--2---:R-:W-:Y:S01]  /*6de0*/  CCTL.IVALL ;  /* 0x00000000ff00798f */ /* 0x004fe20002000000 */
[----:B------:R-:W-:Y:S05]  /*6df0*/  YIELD ;  /* 0x0000000000007946 */ /* 0x000fea0003800000 */
[----:B------:R-:W-:-:S13]  /*6e00*/  ISETP.NE.AND P1, PT, R4, R5, PT ;  /* 0x000000050400720c */ /* 0x000fda0003f25270 */
[----:B------:R-:W-:Y:S05]  /*6e10*/  @P1 BRA `(.L_x_3153) ;  /* 0xfffffffc00ec1947 */ /* 0x000fea000383ffff */
.L_x_3152:
[----:B------:R-:W-:Y:S05]  /*6e20*/  BSYNC B0 ;  /* 0x0000000000007941 */ /* 0x000fea0003800000 */
.L_x_3151:
[----:B------:R-:W-:-:S03]  /*6e30*/  UMOV UR6, 0xffffffff ;  /* 0xffffffff00067882 */ /* 0x000fc60000000000 */
[----:B------:R-:W-:Y:S05]  /*6e40*/  BRA.DIV UR6, `(.L_x_3154) ;  /* 0x00000042065c7947 */ /* 0x000fea000b800000 */
[----:B------:R-:W-:Y:S01]  /*6e50*/  NOP ;  /* 0x0000000000007918 */ /* 0x000fe20000000000 */
.L_x_3235:
        /* <DEDUP_REMOVED lines=22> */
.L_x_3156:
[----:B------:R-:W-:Y:S05]  /*6fc0*/  BSYNC B0 ;  /* 0x0000000000007941 */ /* 0x000fea0003800000 */
.L_x_3155:
        /* <DEDUP_REMOVED lines=20> */
.L_x_3158:
[----:B------:R-:W-:Y:S05]  /*7110*/  BSYNC B0 ;  /* 0x0000000000007941 */ /* 0x000fea0003800000 */
.L_x_3157:
[----:B------:R-:W-:Y:S06]  /*7120*/  BAR.ARV 0xa, 0xa0 ;  /* 0x0282800000007b1d */ /* 0x000fec0000002000 */
[----:B------:R-:W-:Y:S04]  /*7130*/  BSSY B0, `(.L_x_3159) ;  /* 0x0000003000007945 */ /* 0x000fe80003800000 */
[----:B------:R-:W-:Y:S05]  /*7140*/  @!P0 BRA `(.L_x_3160) ;  /* 0x0000000000048947 */ /* 0x000fea0003800000 */
[----:B------:R-:W-:-:S04]  /*7150*/  DEPBAR.LE SB0, 0x0 ;  /* 0x000080000000791a */ /* 0x000fc80000000000 */
.L_x_3160:
[----:B------:R-:W-:Y:S05]  /*7160*/  BSYNC B0 ;  /* 0x0000000000007941 */ /* 0x000fea0003800000 */
.L_x_3159:
        /* <DEDUP_REMOVED lines=19> */
.L_x_3162:
[----:B------:R-:W-:Y:S05]  /*72a0*/  BSYNC B0 ;  /* 0x0000000000007941 */ /* 0x000fea0003800000 */
.L_x_3161:
[----:B------:R-:W-:Y:S01]  /*72b0*/  UIADD3 UR7, UR13, 0x1, URZ ;  /* 0x000000010d077890 */ /* 0x000fe2000fffe03f */
[----:B------:R-:W-:Y:S11]  /*72c0*/  BRA `(.L_x_3163) ;  /* 0x0000000000047947 */ /* 0x000ff60003800000 */
.L_x_3150:
[----:B------:R-:W-:-:S05]  /*72d0*/  UMOV UR7, UR13 ;  /* 0x0000000d00077c82 */ /* 0x000fca0008000000 */
.L_x_3163:
        /* <DEDUP_REMOVED lines=16> */
.L_x_3188:
        /* <DEDUP_REMOVED lines=18> */
.L_x_3166:
[----:B------:R-:W2:Y:S04]  /*7500*/  LDG.E.STRONG.GPU R4, desc[UR46][R2.64] ;  /* 0x0000002e02047981 */ /* 0x000ea8000c1ef900 */
[----:B--2---:R-:W-:Y:S01]  /*7510*/  CCTL.IVALL ;  /* 0x00000000ff00798f */ /* 0x004fe20002000000 */
[----:B------:R-:W-:Y:S05]  /*7520*/  YIELD ;  /* 0x0000000000007946 */ /* 0x000fea0003800000 */
[----:B------:R-:W-:-:S13]  /*7530*/  ISETP.NE.AND P1, PT, R4, R5, PT ;  /* 0x000000050400720c */ /* 0x000fda0003f25270 */
[----:B------:R-:W-:Y:S05]  /*7540*/  @P1 BRA `(.L_x_3166) ;  /* 0xfffffffc00ec1947 */ /* 0x000fea000383ffff */
.L_x_3165:
[----:B------:R-:W-:Y:S05]  /*7550*/  BSYNC B0 ;  /* 0x0000000000007941 */ /* 0x000fea0003800000 */
.L_x_3164:
[----:B------:R-:W-:-:S03]  /*7560*/  UMOV UR24, 0xffffffff ;  /* 0xffffffff00187882 */ /* 0x000fc60000000000 */
[----:B------:R-:W-:Y:S05]  /*7570*/  BRA.DIV UR24, `(.L_x_3167) ;  /* 0x0000003a18ac7947 */ /* 0x000fea000b800000 */
[----:B------:R-:W-:Y:S01]  /*7580*/  NOP ;  /* 0x0000000000007918 */ /* 0x000fe20000000000 */
.L_x_3238:
        /* <DEDUP_REMOVED lines=19> */
.L_x_3169:
[----:B------:R-:W-:Y:S05]  /*76c0*/  BSYNC B0 ;  /* 0x0000000000007941 */ /* 0x000fea0003800000 */
.L_x_3168:
        /* <DEDUP_REMOVED lines=15> */
.L_x_3171:
[----:B------:R-:W-:Y:S05]  /*77c0*/  BSYNC B0 ;  /* 0x0000000000007941 */ /* 0x000fea0003800000 */
.L_x_3170:
[----:B------:R-:W-:Y:S06]  /*77d0*/  BAR.ARV 0xa, 0xa0 ;  /* 0x0282800000007b1d */ /* 0x000fec0000002000 */
[----:B------:R-:W-:Y:S04]  /*77e0*/  BSSY B0, `(.L_x_3172) ;  /* 0x0000003000007945 */ /* 0x000fe80003800000 */
[----:B------:R-:W-:Y:S05]  /*77f0*/  @!P0 BRA `(.L_x_3173) ;  /* 0x0000000000048947 */ /* 0x000fea0003800000 */
[----:B------:R-:W-:-:S04]  /*7800*/  DEPBAR.LE SB0, 0x0 ;  /* 0x000080000000791a */ /* 0x000fc80000000000 */
.L_x_3173:
[----:B------:R-:W-:Y:S05]  /*7810*/  BSYNC B0 ;  /* 0x0000000000007941 */ /* 0x000fea0003800000 */
.L_x_3172:
        /* <DEDUP_REMOVED lines=19> */
.L_x_3175:
[----:B------:R-:W-:Y:S05]  /*7950*/  BSYNC B0 ;  /* 0x0000000000007941 */ /* 0x000fea0003800000 */
.L_x_3174:
        /* <DEDUP_REMOVED lines=16> */
.L_x_3178:
[----:B------:R-:W2:Y:S04]  /*7a60*/  LDG.E.STRONG.GPU R4, desc[UR46][R2.64] ;  /* 0x0000002e02047981 */ /* 0x000ea8000c1ef900 */
[----:B--2---:R-:W-:Y:S01]  /*7a70*/  CCTL.IVALL ;  /* 0x00000000ff00798f */ /* 0x004fe20002000000 */
[----:B------:R-:W-:Y:S05]  /*7a80*/  YIELD ;  /* 0x0000000000007946 */ /* 0x000fea0003800000 */
[----:B------:R-:W-:-:S13]  /*7a90*/  ISETP.NE.AND P1, PT, R4, R5, PT ;  /* 0x000000050400720c */ /* 0x000fda0003f25270 */
[----:B------:R-:W-:Y:S05]  /*7aa0*/  @P1 BRA `(.L_x_3178) ;  /* 0xfffffffc00ec1947 */ /* 0x000fea000383ffff */
.L_x_3177:
[----:B------:R-:W-:Y:S05]  /*7ab0*/  BSYNC B0 ;  /* 0x0000000000007941 */ /* 0x000fea0003800000 */
.L_x_3176:
[----:B------:R-:W-:-:S03]  /*7ac0*/  UMOV UR18, 0xffffffff ;  /* 0xffffffff00127882 */ /* 0x000fc60000000000 */
[----:B------:R-:W-:Y:S05]  /*7ad0*/  BRA.DIV UR18, `(.L_x_3179) ;  /* 0x0000003612707947 */ /* 0x000fea000b800000 */
[----:B------:R-:W-:Y:S01]  /*7ae0*/  NOP ;  /* 0x0000000000007918 */ /* 0x000fe20000000000 */
.L_x_3241:
        /* <DEDUP_REMOVED lines=15> */
.L_x_3181:
[----:B------:R-:W-:Y:S05]  /*7be0*/  BSYNC B0 ;  /* 0x0000000000007941 */ /* 0x000fea0003800000 */
.L_x_3180:
        /* <DEDUP_REMOVED lines=15> */
.L_x_3183:
[----:B------:R-:W-:Y:S05]  /*7ce0*/  BSYNC B0 ;  /* 0x0000000000007941 */ /* 0x000fea0003800000 */
.L_x_3182:
[----:B------:R-:W-:Y:S06]  /*7cf0*/  BAR.ARV 0xa, 0xa0 ;  /* 0x0282800000007b1d */ /* 0x000fec0000002000 */
[----:B------:R-:W-:Y:S04]  /*7d00*/  BSSY B0, `(.L_x_3184) ;  /* 0x0000003000007945 */ /* 0x000fe80003800000 */
[----:B------:R-:W-:Y:S05]  /*7d10*/  @!P0 BRA `(.L_x_3185) ;  /* 0x0000000000048947 */ /* 0x000fea0003800000 */
[----:B------:R-:W-:-:S04]  /*7d20*/  DEPBAR.LE SB0, 0x0 ;  /* 0x000080000000791a */ /* 0x000fc80000000000 */
.L_x_3185:
[----:B------:R-:W-:Y:S05]  /*7d30*/  BSYNC B0 ;  /* 0x0000000000007941 */ /* 0x000fea0003800000 */
.L_x_3184:
        /* <DEDUP_REMOVED lines=19> */
.L_x_3187:
[----:B------:R-:W-:Y:S05]  /*7e70*/  BSYNC B0 ;  /* 0x0000000000007941 */ /* 0x000fea0003800000 */
.L_x_3186:
[----:B------:R-:W-:Y:S02]  /*7e80*/  UIADD3 UR7, UR7, 0x2, URZ ;  /* 0x0000000207077890 */ /* 0x000fe4000fffe03f */
[----:B------:R-:W-:Y:S02]  /*7e90*/  UIADD3 UR6, UR6, 0x3000, URZ ;  /* 0x0000300006067890 */ /* 0x000fe4000fffe03f */
[----:B------:R-:W-:-:S06]  /*7ea0*/  UISETP.GE.AND UP0, UPT, UR7, UR12, UPT ;  /* 0x0000000c0700728c */ /* 0x000fcc000bf06270 */
[----:B------:R-:W-:-:S13]  /*7eb0*/  PLOP3.LUT P1, PT, PT, PT, UP0, 0x80, 0x0 ;  /* 0x000000000000781c */ /* 0x000fda0003f2f008 */
[----:B------:R-:W-:Y:S05]  /*7ec0*/  @!P1 BRA `(.L_x_3188) ;  /* 0xfffffff400449947 */ /* 0x000fea000383ffff */
[----:B------:R-:W-:Y:S05]  /*7ed0*/  BRA `(.L_x_3100) ;  /* 0x0000002c00947947 */ /* 0x000fea0003800000 */
.L_x_3141:
        /* <DEDUP_REMOVED lines=21> */
.L_x_3189:
[----:B------:R-:W1:Y:S01]  /*8030*/  LDC R3, c[0x0][0x8cc] ;  /* 0x00023300ff037b82 */ /* 0x000e620000000800 */
[----:B------:R-:W-:Y:S01]  /*8040*/  IMAD.MOV.U32 R0, RZ, RZ, R5 ;  /* 0x000000ffff007224 */ /* 0x000fe200078e0005 */
[----:B-1----:R-:W-:-:S13]  /*8050*/  ISETP.NE.AND P0, PT, R3, 0x1, PT ;  /* 0x000000010300780c */ /* 0x002fda0003f05270 */
[----:B------:R-:W1:Y:S02]  /*8060*/  @P0 LDC.64 R6, c[0x0][0x8d0] ;  /* 0x00023400ff060b82 */ /* 0x000e640000000a00 */
[----:B-1----:R-:W-:-:S05]  /*8070*/  @P0 IMAD.HI.U32 R4, R5, R6, RZ ;  /* 0x0000000605040227 */ /* 0x002fca00078e00ff */
[----:B------:R-:W-:-:S05]  /*8080*/  @P0 SHF.R.U32.HI R0, RZ, R7, R4 ;  /* 0x00000007ff000219 */ /* 0x000fca0000011604 */
[----:B------:R-:W-:-:S07]  /*8090*/  IMAD R3, R0, R3, RZ ;  /* 0x0000000300037224 */ /* 0x000fce00078e02ff */
.L_x_3190:
        /* <DEDUP_REMOVED lines=23> */
.L_x_3191:
        /* <DEDUP_REMOVED lines=10> */
.L_x_3193:
[----:B------:R-:W2:Y:S02]  /*82b0*/  LDC R4, c[0x0][0x8f4] ;  /* 0x00023d00ff047b82 */ /* 0x000ea40000000800 */
.L_x_3192:
[----:B--2--5:R-:W-:Y:S01]  /*82c0*/  VIADD R4, R4, 0x7f ;  /* 0x0000007f04047836 */ /* 0x024fe20000000000 */
[----:B------:R-:W-:Y:S01]  /*82d0*/  LOP3.LUT R12, R0, 0x1ffffff, RZ, 0x3c, !PT ;  /* 0x01ffffff000c7812 */ /* 0x000fe200078e3cff */
[----:B------:R-:W-:Y:S02]  /*82e0*/  IMAD.MOV.U32 R10, RZ, RZ, 0x1 ;  /* 0x00000001ff0a7424 */ /* 0x000fe400078e00ff */
[----:B-1----:R-:W-:Y:S01]  /*82f0*/  IMAD.MOV.U32 R2, RZ, RZ, RZ ;  /* 0x000000ffff027224 */ /* 0x002fe200078e00ff */
        /* <DEDUP_REMOVED lines=38> */
.L_x_3195:
        /* <DEDUP_REMOVED lines=20> */
.L_x_3196:
[----:B------:R-:W-:Y:S05]  /*86a0*/  @!P0 BRA `(.L_x_3197) ;  /* 0x00000000000c8947 */ /* 0x000fea0003800000 */
[----:B------:R-:W2:Y:S04]  /*86b0*/  LDG.E R5, desc[UR46][R2.64] ;  /* 0x0000002e02057981 */ /* 0x000ea8000c1e1900 */
[----:B------:R-:W2:Y:S02]  /*86c0*/  LDG.E R0, desc[UR46][R2.64+0x4] ;  /* 0x0000042e02007981 */ /* 0x000ea4000c1e1900 */
[----:B--2---:R-:W-:-:S07]  /*86d0*/  IMAD.IADD R0, R0, 0x1, -R5 ;  /* 0x0000000100007824 */ /* 0x004fce00078e0a05 */
.L_x_3197:
        /* <DEDUP_REMOVED lines=66> */
.L_x_3242:
        /* <DEDUP_REMOVED lines=15> */
.L_x_3200:
        /* <DEDUP_REMOVED lines=122> */
.L_x_3211:
[----:B-123--:R-:W-:-:S04]  /*9390*/  SHF.L.U32 R18, R10, 0x1f, RZ ;  /* 0x0000001f0a127819 */ /* 0x00efc800000006ff */
[----:B------:R-:W2:Y:S02]  /*93a0*/  SYNCS.PHASECHK.TRANS64.TRYWAIT P1, [R15+URZ+0x26840], R18 ;  /* 0x026840120f0075a7 */ /* 0x000ea4000802017f */
[----:B--2---:R-:W-:Y:S05]  /*93b0*/  @!P1 BRA `(.L_x_3203) ;  /* 0x0000001c00689947 */ /* 0x004fea0003800000 */
.L_x_3243:
        /* <DEDUP_REMOVED lines=8> */
.L_x_3204:
        /* <DEDUP_REMOVED lines=44> */
.L_x_3244:
        /* <DEDUP_REMOVED lines=8> */
.L_x_3206:
        /* <DEDUP_REMOVED lines=44> */
.L_x_3245:
        /* <DEDUP_REMOVED lines=8> */
.L_x_3208:
        /* <DEDUP_REMOVED lines=38> */
.L_x_3247:
        /* <DEDUP_REMOVED lines=8> */
.L_x_3210:
        /* <DEDUP_REMOVED lines=44> */
.L_x_3202:
[----:B------:R-:W4:Y:S02]  /*a060*/  LDL.LU R4, [R1+0x4] ;  /* 0x0000040001047983 */ /* 0x000f240000300800 */
[----:B----4-:R-:W-:Y:S02]  /*a070*/  ISETP.NE.AND P1, PT, R4, RZ, PT ;  /* 0x000000ff0400720c */ /* 0x010fe40003f25270 */
[----:B------:R4:W5:Y:S11]  /*a080*/  LDL R4, [R1] ;  /* 0x0000000001047983 */ /* 0x0009760000100800 */
[----:B----4-:R-:W-:Y:S05]  /*a090*/  @!P1 BRA `(.L_x_3201) ;  /* 0x0000000400949947 */ /* 0x010fea0003800000 */
[----:B------:R-:W-:-:S04]  /*a0a0*/  SHF.L.U32 R12, R10, 0x1f, RZ ;  /* 0x0000001f0a0c7819 */ /* 0x000fc800000006ff */
[----:B------:R-:W4:Y:S02]  /*a0b0*/  SYNCS.PHASECHK.TRANS64.TRYWAIT P1, [R15+URZ+0x26840], R12 ;  /* 0x0268400c0f0075a7 */ /* 0x000f24000802017f */
[----:B----4-:R-:W-:Y:S05]  /*a0c0*/  @!P1 BRA `(.L_x_3212) ;  /* 0x0000001000789947 */ /* 0x010fea0003800000 */
.L_x_3248:
        /* <DEDUP_REMOVED lines=8> */
.L_x_3213:
        /* <DEDUP_REMOVED lines=41> */
.L_x_3249:
        /* <DEDUP_REMOVED lines=8> */
.L_x_3215:
        /* <DEDUP_REMOVED lines=41> */
.L_x_3201:
[----:B------:R-:W1:Y:S01]  /*a6f0*/  S2R R0, SR_TID.X ;  /* 0x0000000000007919 */ /* 0x000e620000002100 */
[----:B------:R-:W-:Y:S01]  /*a700*/  IMAD R3, R16, 0x8, R15 ;  /* 0x0000000810037824 */ /* 0x000fe200078e020f */
[----:B-1----:R-:W-:Y:S02]  /*a710*/  LOP3.LUT R2, R0, 0x7f, RZ, 0xc0, !PT ;  /* 0x0000007f00027812 */ /* 0x002fe400078ec0ff */
[----:B------:R-:W-:Y:S02]  /*a720*/  SHF.L.U32 R0, R10, 0x1f, RZ ;  /* 0x0000001f0a007819 */ /* 0x000fe400000006ff */
[----:B------:R-:W-:Y:S02]  /*a730*/  ISETP.NE.AND P1, PT, R2, RZ, PT ;  /* 0x000000ff0200720c */ /* 0x000fe40003f25270 */
[----:B------:R-:W1:Y:S02]  /*a740*/  SYNCS.PHASECHK.TRANS64.TRYWAIT P0, [R3+URZ+0x26840], R0 ;  /* 0x02684000030075a7 */ /* 0x000e64000800017f */
[----:B-1----:R-:W-:Y:S09]  /*a750*/  @!P0 BRA `(.L_x_3216) ;  /* 0x0000000800fc8947 */ /* 0x002ff20003800000 */
.L_x_3250:
[----:B------:R-:W-:Y:S05]  /*a760*/  @P1 BRA `(.L_x_3217) ;  /* 0x0000000000181947 */ /* 0x000fea0003800000 */
[----:B------:R-:W1:Y:S01]  /*a770*/  S2R R2, SR_TID.X ;  /* 0x0000000000027919 */ /* 0x000e620000002100 */
[----:B------:R-:W-:-:S04]  /*a780*/  IMAD.MOV.U32 R0, RZ, RZ, 0x3100 ;  /* 0x00003100ff007424 */ /* 0x000fc800078e00ff */
[----:B------:R1:W-:Y:S02]  /*a790*/  SYNCS.ARRIVE.TRANS64 RZ, [R3+URZ+0x26830], R0 ;  /* 0x0268300003ff79a7 */ /* 0x0003e4000800003f */
[----:B-1----:R-:W-:-:S13]  /*a7a0*/  LOP3.LUT P0, RZ, R2, 0x1f, RZ, 0xc0, !PT ;  /* 0x0000001f02ff7812 */ /* 0x002fda000780c0ff */
[----:B------:R-:W-:Y:S05]  /*a7b0*/  @!P0 BRA `(.L_x_3217) ;  /* 0x0000000000048947 */ /* 0x000fea0003800000 */
[----:B------:R-:W-:Y:S01]  /*a7c0*/  BPT.TRAP 0x1 ;  /* 0x000000040000795c */ /* 0x000fe20000300000 */
.L_x_3217:
        /* <DEDUP_REMOVED lines=48> */
.L_x_3198:
[----:B------:R-:W-:Y:S05]  /*aad0*/  BSYNC B0 ;  /* 0x0000000000007941 */ /* 0x000fea0003800000 */
.L_x_3194:
[----:B------:R-:W-:-:S03]  /*aae0*/  UMOV UR7, 0xffffffff ;  /* 0xffffffff00077882 */ /* 0x000fc60000000000 */
[----:B------:R-:W-:Y:S05]  /*aaf0*/  BRA.DIV UR7, `(.L_x_3218) ;  /* 0x0000000a07287947 */ /* 0x000fea000b800000 */
[----:B------:R-:W-:-:S13]  /*ab00*/  ELECT P6, URZ, PT ;  /* 0x00000000003f782f */ /* 0x000fda00038c0000 */
.L_x_3253:
[----:B------:R-:W-:Y:S05]  /*ab10*/  @!P6 BRA `(.L_x_3100) ;  /* 0x000000000084e947 */ /* 0x000fea0003800000 */
[----:B------:R-:W-:-:S06]  /*ab20*/  ULOP3.LUT UR7, UR38, 0x2, URZ, 0xfc, !UPT ;  /* 0x0000000226077892 */ /* 0x000fcc000f8efc3f */
[----:B------:R-:W-:-:S05]  /*ab30*/  IMAD.U32 R0, RZ, RZ, UR7 ;  /* 0x00000007ff007e24 */ /* 0x000fca000f8e00ff */
[----:B------:R-:W-:-:S13]  /*ab40*/  ISETP.NE.AND P2, PT, R0, 0x3, PT ;  /* 0x000000030000780c */ /* 0x000fda0003f45270 */
[----:B------:R-:W-:Y:S05]  /*ab50*/  @!P2 BRA `(.L_x_3219) ;  /* 0x000000000004a947 */ /* 0x000fea0003800000 */
[----:B------:R-:W-:Y:S01]  /*ab60*/  BPT.TRAP 0x1 ;  /* 0x000000040000795c */ /* 0x000fe20000300000 */
.L_x_3219:
        /* <DEDUP_REMOVED lines=15> */
.L_x_3254:
[----:B------:R-:W2:Y:S02]  /*ac60*/  SYNCS.PHASECHK.TRANS64.TRYWAIT P0, [R3+URZ], R0 ;  /* 0x00000000030075a7 */ /* 0x000ea4000800017f */
[----:B--2---:R-:W-:Y:S05]  /*ac70*/  @!P0 BRA `(.L_x_3221) ;  /* 0x0000000400fc8947 */ /* 0x004fea0003800000 */
.L_x_3255:
[----:B------:R-:W-:Y:S05]  /*ac80*/  @!P2 BRA `(.L_x_3222) ;  /* 0x000000000004a947 */ /* 0x000fea0003800000 */
[----:B------:R-:W-:Y:S01]  /*ac90*/  BPT.TRAP 0x1 ;  /* 0x000000040000795c */ /* 0x000fe20000300000 */
.L_x_3222:
[----:B--2---:R-:W-:-:S04]  /*aca0*/  VIADD R3, R8, 0x26840 ;  /* 0x0002684008037836 */ /* 0x004fc80000000000 */
[----:B------:R-:W-:-:S04]  /*acb0*/  IMAD R5, R2, 0x8, R3 ;  /* 0x0000000802057824 */ /* 0x000fc800078e0203 */
[----:B------:R-:W2:Y:S02]  /*acc0*/  SYNCS.PHASECHK.TRANS64.TRYWAIT P0, [R5+URZ], R4 ;  /* 0x00000004050075a7 */ /* 0x000ea4000800017f */
[----:B--2---:R-:W-:Y:S05]  /*acd0*/  @!P0 BRA `(.L_x_3223) ;  /* 0x0000000400f88947 */ /* 0x004fea0003800000 */
.L_x_3256:
[----:B------:R-:W-:-:S07]  /*ace0*/  IMAD R3, R6, 0x8, R3 ;  /* 0x0000000806037824 */ /* 0x000fce00078e0203 */
.L_x_3224:
[----:B---3--:R3:W4:Y:S02]  /*acf0*/  SYNCS.PHASECHK.TRANS64.TRYWAIT P0, [R3+URZ], R0 ;  /* 0x00000000030075a7 */ /* 0x008724000800017f */
[----:B----4-:R-:W-:Y:S05]  /*ad00*/  @!P0 NANOSLEEP.SYNCS 0x989680 ;  /* 0x009896800000895d */ /* 0x010fea0003900000 */
[----:B------:R-:W4:Y:S02]  /*ad10*/  @!P0 SYNCS.PHASECHK.TRANS64 P0, [R3+URZ], R0 ;  /* 0x00000000030085a7 */ /* 0x000f24000800007f */
[----:B----4-:R-:W-:Y:S05]  /*ad20*/  @!P0 BRA `(.L_x_3224) ;  /* 0xfffffffc00f08947 */ /* 0x010fea000383ffff */
.L_x_3100:
[----:B------:R-:W-:Y:S05]  /*ad30*/  BSYNC B6 ;  /* 0x0000000000067941 */ /* 0x000fea0003800000 */
.L_x_3092:
[----:B------:R-:W-:Y:S05]  /*ad40*/  EXIT ;  /* 0x000000000000794d */ /* 0x000fea0003800000 */
.L_x_3110:
[----:B------:R-:W-:Y:S02]  /*ad50*/  IMAD.MOV.U32 R13, RZ, RZ, R17 ;  /* 0x000000ffff0d7224 */ /* 0x000fe400078e0011 */
[----:B------:R-:W-:Y:S02]  /*ad60*/  IMAD.MOV.U32 R12, RZ, RZ, RZ ;  /* 0x000000ffff0c7224 */ /* 0x000fe400078e00ff */
[----:B------:R-:W-:Y:S02]  /*ad70*/  IMAD.MOV.U32 R11, RZ, RZ, 0x1f ;  /* 0x0000001fff0b7424 */ /* 0x000fe400078e00ff */
[----:B------:R-:W-:-:S07]  /*ad80*/  IMAD.MOV.U32 R15, RZ, RZ, -0x1 ;  /* 0xffffffffff0f7424 */ /* 0x000fce00078e00ff */
[----:B------:R-:W-:Y:S05]  /*ad90*/  WARPSYNC.COLLECTIVE R15, `(.L_x_3225) ;  /* 0x000000000f087348 */ /* 0x000fea0003c00000 */
[----:B------:R1:W2:Y:S02]  /*ada0*/  SHFL.IDX P6, R14, R13, R12, R11 ;  /* 0x0000000c0d0e7389 */ /* 0x0002a400000c000b */
[----:B-12---:R-:W-:Y:S01]  /*adb0*/  ENDCOLLECTIVE ;  /* 0x000000000000791b */ /* 0x006fe20003800000 */
.L_x_3225:
[----:B------:R-:W-:Y:S05]  /*adc0*/  BRA `(.L_x_3226) ;  /* 0xffffff6800587947 */ /* 0x000fea000383ffff */
.L_x_3112:
[----:B--2---:R2:W3:Y:S02]  /*add0*/  SYNCS.PHASECHK.TRANS64.TRYWAIT P0, [R235+URZ+0x26800], R4 ;  /* 0x02680004eb0075a7 */ /* 0x0044e4000800017f */
[----:B---3--:R-:W-:Y:S05]  /*ade0*/  @!P0 NANOSLEEP.SYNCS 0x989680 ;  /* 0x009896800000895d */ /* 0x008fea0003900000 */
[----:B------:R-:W3:Y:S02]  /*adf0*/  @!P0 SYNCS.PHASECHK.TRANS64 P0, [R235+URZ+0x26800], R4 ;  /* 0x02680004eb0085a7 */ /* 0x000ee4000800007f */
[----:B---3--:R-:W-:Y:S05]  /*ae00*/  @!P0 BRA `(.L_x_3112) ;  /* 0xfffffffc00f08947 */ /* 0x008fea000383ffff */
[----:B------:R-:W-:Y:S05]  /*ae10*/  BRA `(.L_x_3111) ;  /* 0xffffff6800807947 */ /* 0x000fea000383ffff */
.L_x_3117:
[----:B--2---:R-:W-:-:S04]  /*ae20*/  IMAD.U32 R5, RZ, RZ, UR8 ;  /* 0x00000008ff057e24 */ /* 0x004fc8000f8e00ff */
[----:B------:R2:W3:Y:S03]  /*ae30*/  SYNCS.PHASECHK.TRANS64.TRYWAIT P1, [R5+URZ+0x26810], R120 ;  /* 0x02681078050075a7 */ /* 0x0004e6000802017f */
[----:B---3--:R-:W-:Y:S05]  /*ae40*/  @!P1 NANOSLEEP.SYNCS 0x989680 ;  /* 0x009896800000995d */ /* 0x008fea0003900000 */
[----:B------:R-:W3:Y:S02]  /*ae50*/  @!P1 SYNCS.PHASECHK.TRANS64 P1, [R5+URZ+0x26810], R120 ;  /* 0x02681078050095a7 */ /* 0x000ee4000802007f */
[----:B---3--:R-:W-:Y:S05]  /*ae60*/  @!P1 BRA `(.L_x_3117) ;  /* 0xfffffffc00ec9947 */ /* 0x008fea000383ffff */
[----:B------:R-:W-:Y:S05]  /*ae70*/  BRA `(.L_x_3116) ;  /* 0xffffff7000d47947 */ /* 0x000fea000383ffff */
.L_x_3121:
[----:B------:R-:W-:-:S04]  /*ae80*/  IMAD.U32 R121, RZ, RZ, UR8 ;  /* 0x00000008ff797e24 */ /* 0x000fc8000f8e00ff */
[----:B------:R1:W1:Y:S03]  /*ae90*/  SYNCS.PHASECHK.TRANS64.TRYWAIT P1, [R121+URZ+0x26830], R120 ;  /* 0x02683078790075a7 */ /* 0x000266000802017f */
[----:B-1----:R-:W-:Y:S05]  /*aea0*/  @!P1 NANOSLEEP.SYNCS 0x989680 ;  /* 0x009896800000995d */ /* 0x002fea0003900000 */
[----:B------:R-:W1:Y:S02]  /*aeb0*/  @!P1 SYNCS.PHASECHK.TRANS64 P1, [R121+URZ+0x26830], R120 ;  /* 0x02683078790095a7 */ /* 0x000e64000802007f */
[----:B-1----:R-:W-:Y:S05]  /*aec0*/  @!P1 BRA `(.L_x_3121) ;  /* 0xfffffffc00ec9947 */ /* 0x002fea000383ffff */
[----:B------:R-:W-:Y:S05]  /*aed0*/  BRA `(.L_x_3120) ;  /* 0xffffff7800987947 */ /* 0x000fea000383ffff */
.L_x_3128:
[----:B------:R-:W-:Y:S01]  /*aee0*/  BSSY B0, `(.L_x_3227) ;  /* 0x0000005000007945 */ /* 0x000fe20003800000 */
[----:B------:R-:W-:-:S07]  /*aef0*/  IMAD.MOV.U32 R15, RZ, RZ, -0x1 ;  /* 0xffffffffff0f7424 */ /* 0x000fce00078e00ff */
[----:B-1----:R-:W-:Y:S05]  /*af00*/  WARPSYNC.COLLECTIVE R15, `(.L_x_3228) ;  /* 0x000000000f087348 */ /* 0x002fea0003c00000 */
[----:B------:R-:W-:Y:S01]  /*af10*/  NOP ;  /* 0x0000000000007918 */ /* 0x000fe20000000000 */
[----:B-1----:R-:W-:Y:S01]  /*af20*/  ENDCOLLECTIVE ;  /* 0x000000000000791b */ /* 0x002fe20003800000 */
.L_x_3228:
[----:B------:R-:W-:Y:S05]  /*af30*/  BSYNC B0 ;  /* 0x0000000000007941 */ /* 0x000fea0003800000 */
.L_x_3227:
[----:B------:R-:W-:Y:S05]  /*af40*/  BRA `(.L_x_3229) ;  /* 0xffffffa800a47947 */ /* 0x000fea000383ffff */
.L_x_3137:
[----:B------:R-:W-:Y:S01]  /*af50*/  BSSY B0, `(.L_x_3230) ;  /* 0x0000005000007945 */ /* 0x000fe20003800000 */
[----:B------:R-:W-:-:S07]  /*af60*/  IMAD.MOV.U32 R15, RZ, RZ, -0x1 ;  /* 0xffffffffff0f7424 */ /* 0x000fce00078e00ff */
[----:B-12---:R-:W-:Y:S05]  /*af70*/  WARPSYNC.COLLECTIVE R15, `(.L_x_3231) ;  /* 0x000000000f087348 */ /* 0x006fea0003c00000 */
[----:B------:R-:W-:Y:S01]  /*af80*/  NOP ;  /* 0x0000000000007918 */ /* 0x000fe20000000000 */
[----:B-12---:R-:W-:Y:S01]  /*af90*/  ENDCOLLECTIVE ;  /* 0x000000000000791b */ /* 0x006fe20003800000 */
.L_x_3231:
[----:B------:R-:W-:Y:S05]  /*afa0*/  BSYNC B0 ;  /* 0x0000000000007941 */ /* 0x000fea0003800000 */
.L_x_3230:
[----:B------:R-:W-:Y:S05]  /*afb0*/  BRA `(.L_x_3232) ;  /* 0xffffffac00947947 */ /* 0x000fea000383ffff */
.L_x_3154:
[----:B------:R-:W-:Y:S01]  /*afc0*/  BSSY B0, `(.L_x_3233) ;  /* 0x0000005000007945 */ /* 0x000fe20003800000 */
[----:B------:R-:W-:-:S07]  /*afd0*/  IMAD.MOV.U32 R15, RZ, RZ, -0x1 ;  /* 0xffffffffff0f7424 */ /* 0x000fce00078e00ff */
[----:B------:R-:W-:Y:S05]  /*afe0*/  WARPSYNC.COLLECTIVE R15, `(.L_x_3234) ;  /* 0x000000000f087348 */ /* 0x000fea0003c00000 */
[----:B------:R-:W-:Y:S01]  /*aff0*/  NOP ;  /* 0x0000000000007918 */ /* 0x000fe20000000000 */
[----:B------:R-:W-:Y:S01]  /*b000*/  ENDCOLLECTIVE ;  /* 0x000000000000791b */ /* 0x000fe20003800000 */
.L_x_3234:
[----:B------:R-:W-:Y:S05]  /*b010*/  BSYNC B0 ;  /* 0x0000000000007941 */ /* 0x000fea0003800000 */
.L_x_3233:
[----:B------:R-:W-:Y:S05]  /*b020*/  BRA `(.L_x_3235) ;  /* 0xffffffbc008c7947 */ /* 0x000fea000383ffff */
.L_x_3167:
[----:B------:R-:W-:Y:S01]  /*b030*/  BSSY B0, `(.L_x_3236) ;  /* 0x0000005000007945 */ /* 0x000fe20003800000 */
[----:B------:R-:W-:-:S07]  /*b040*/  IMAD.MOV.U32 R15, RZ, RZ, -0x1 ;  /* 0xffffffffff0f7424 */ /* 0x000fce00078e00ff */
[----:B------:R-:W-:Y:S05]  /*b050*/  WARPSYNC.COLLECTIVE R15, `(.L_x_3237) ;  /* 0x000000000f087348 */ /* 0x000fea0003c00000 */
[----:B------:R-:W-:Y:S01]  /*b060*/  NOP ;  /* 0x0000000000007918 */ /* 0x000fe20000000000 */
[----:B------:R-:W-:Y:S01]  /*b070*/  ENDCOLLECTIVE ;  /* 0x000000000000791b */ /* 0x000fe20003800000 */
.L_x_3237:
[----:B------:R-:W-:Y:S05]  /*b080*/  BSYNC B0 ;  /* 0x0000000000007941 */ /* 0x000fea0003800000 */
.L_x_3236:
[----:B------:R-:W-:Y:S05]  /*b090*/  BRA `(.L_x_3238) ;  /* 0xffffffc4003c7947 */ /* 0x000fea000383ffff */
.L_x_3179:
[----:B------:R-:W-:Y:S01]  /*b0a0*/  BSSY B0, `(.L_x_3239) ;  /* 0x0000005000007945 */ /* 0x000fe20003800000 */
[----:B------:R-:W-:-:S07]  /*b0b0*/  IMAD.MOV.U32 R15, RZ, RZ, -0x1 ;  /* 0xffffffffff0f7424 */ /* 0x000fce00078e00ff */
[----:B------:R-:W-:Y:S05]  /*b0c0*/  WARPSYNC.COLLECTIVE R15, `(.L_x_3240) ;  /* 0x000000000f087348 */ /* 0x000fea0003c00000 */
[----:B------:R-:W-:Y:S01]  /*b0d0*/  NOP ;  /* 0x0000000000007918 */ /* 0x000fe20000000000 */
[----:B------:R-:W-:Y:S01]  /*b0e0*/  ENDCOLLECTIVE ;  /* 0x000000000000791b */ /* 0x000fe20003800000 */
.L_x_3240:
[----:B------:R-:W-:Y:S05]  /*b0f0*/  BSYNC B0 ;  /* 0x0000000000007941 */ /* 0x000fea0003800000 */
.L_x_3239:
[----:B------:R-:W-:Y:S05]  /*b100*/  BRA `(.L_x_3241) ;  /* 0xffffffc800787947 */ /* 0x000fea000383ffff */
.L_x_3199:
[----:B-1----:R1:W2:Y:S02]  /*b110*/  SYNCS.PHASECHK.TRANS64.TRYWAIT P0, [R15+URZ+0x26820], R2 ;  /* 0x026820020f0075a7 */ /* 0x0022a4000800017f */
[----:B--2---:R-:W-:Y:S05]  /*b120*/  @!P0 NANOSLEEP.SYNCS 0x989680 ;  /* 0x009896800000895d */ /* 0x004fea0003900000 */
[----:B------:R-:W2:Y:S02]  /*b130*/  @!P0 SYNCS.PHASECHK.TRANS64 P0, [R15+URZ+0x26820], R2 ;  /* 0x026820020f0085a7 */ /* 0x000ea4000800007f */
[----:B--2---:R-:W-:Y:S05]  /*b140*/  @!P0 BRA `(.L_x_3199) ;  /* 0xfffffffc00f08947 */ /* 0x004fea000383ffff */
[----:B------:R-:W-:Y:S05]  /*b150*/  BRA `(.L_x_3242) ;  /* 0xffffffd800687947 */ /* 0x000fea000383ffff */
.L_x_3203:
[----:B--2---:R2:W3:Y:S02]  /*b160*/  SYNCS.PHASECHK.TRANS64.TRYWAIT P1, [R15+URZ+0x26840], R18 ;  /* 0x026840120f0075a7 */ /* 0x0044e4000802017f */
[----:B---3--:R-:W-:Y:S05]  /*b170*/  @!P1 NANOSLEEP.SYNCS 0x989680 ;  /* 0x009896800000995d */ /* 0x008fea0003900000 */
[----:B------:R-:W3:Y:S02]  /*b180*/  @!P1 SYNCS.PHASECHK.TRANS64 P1, [R15+URZ+0x26840], R18 ;  /* 0x026840120f0095a7 */ /* 0x000ee4000802007f */
[----:B---3--:R-:W-:Y:S05]  /*b190*/  @!P1 BRA `(.L_x_3203) ;  /* 0xfffffffc00f09947 */ /* 0x008fea000383ffff */
[----:B------:R-:W-:Y:S05]  /*b1a0*/  BRA `(.L_x_3243) ;  /* 0xffffffe000847947 */ /* 0x000fea000383ffff */
.L_x_3205:
[----:B-1----:R1:W3:Y:S02]  /*b1b0*/  SYNCS.PHASECHK.TRANS64.TRYWAIT P1, [R15+URZ+0x26828], R18 ;  /* 0x026828120f0075a7 */ /* 0x0022e4000802017f */
[----:B---3--:R-:W-:Y:S05]  /*b1c0*/  @!P1 NANOSLEEP.SYNCS 0x989680 ;  /* 0x009896800000995d */ /* 0x008fea0003900000 */
[----:B------:R-:W3:Y:S02]  /*b1d0*/  @!P1 SYNCS.PHASECHK.TRANS64 P1, [R15+URZ+0x26828], R18 ;  /* 0x026828120f0095a7 */ /* 0x000ee4000802007f */
[----:B---3--:R-:W-:Y:S05]  /*b1e0*/  @!P1 BRA `(.L_x_3205) ;  /* 0xfffffffc00f09947 */ /* 0x008fea000383ffff */
[----:B------:R-:W-:Y:S05]  /*b1f0*/  BRA `(.L_x_3244) ;  /* 0xffffffe400407947 */ /* 0x000fea000383ffff */
.L_x_3207:
[----:B---3--:R3:W4:Y:S02]  /*b200*/  SYNCS.PHASECHK.TRANS64.TRYWAIT P1, [R15+URZ+0x26848], R18 ;  /* 0x026848120f0075a7 */ /* 0x008724000802017f */
[----:B----4-:R-:W-:Y:S05]  /*b210*/  @!P1 NANOSLEEP.SYNCS 0x989680 ;  /* 0x009896800000995d */ /* 0x010fea0003900000 */
[----:B------:R-:W4:Y:S02]  /*b220*/  @!P1 SYNCS.PHASECHK.TRANS64 P1, [R15+URZ+0x26848], R18 ;  /* 0x026848120f0095a7 */ /* 0x000f24000802007f */
[----:B----4-:R-:W-:Y:S05]  /*b230*/  @!P1 BRA `(.L_x_3207) ;  /* 0xfffffffc00f09947 */ /* 0x010fea000383ffff */
[----:B------:R-:W-:Y:S05]  /*b240*/  BRA `(.L_x_3245) ;  /* 0xffffffe400fc7947 */ /* 0x000fea000383ffff */
.L_x_3209:
[----:B------:R-:W-:-:S07]  /*b250*/  SHF.L.U32 R4, R10, 0x1f, RZ ;  /* 0x0000001f0a047819 */ /* 0x000fce00000006ff */
.L_x_3246:
[----:B----4-:R4:W1:Y:S02]  /*b260*/  SYNCS.PHASECHK.TRANS64.TRYWAIT P1, [R15+URZ+0x26820], R4 ;  /* 0x026820040f0075a7 */ /* 0x010864000802017f */
[----:B-1----:R-:W-:Y:S05]  /*b270*/  @!P1 NANOSLEEP.SYNCS 0x989680 ;  /* 0x009896800000995d */ /* 0x002fea0003900000 */
[----:B------:R-:W1:Y:S02]  /*b280*/  @!P1 SYNCS.PHASECHK.TRANS64 P1, [R15+URZ+0x26820], R4 ;  /* 0x026820040f0095a7 */ /* 0x000e64000802007f */
[----:B-1----:R-:W-:Y:S05]  /*b290*/  @!P1 BRA `(.L_x_3246) ;  /* 0xfffffffc00f09947 */ /* 0x002fea000383ffff */
[----:B------:R-:W-:Y:S05]  /*b2a0*/  BRA `(.L_x_3247) ;  /* 0xffffffe8009c7947 */ /* 0x000fea000383ffff */
.L_x_3212:
[----:B----4-:R4:W1:Y:S02]  /*b2b0*/  SYNCS.PHASECHK.TRANS64.TRYWAIT P1, [R15+URZ+0x26840], R12 ;  /* 0x0268400c0f0075a7 */ /* 0x010864000802017f */
[----:B-1----:R-:W-:Y:S05]  /*b2c0*/  @!P1 NANOSLEEP.SYNCS 0x989680 ;  /* 0x009896800000995d */ /* 0x002fea0003900000 */
[----:B------:R-:W1:Y:S02]  /*b2d0*/  @!P1 SYNCS.PHASECHK.TRANS64 P1, [R15+URZ+0x26840], R12 ;  /* 0x0268400c0f0095a7 */ /* 0x000e64000802007f */
[----:B-1----:R-:W-:Y:S05]  /*b2e0*/  @!P1 BRA `(.L_x_3212) ;  /* 0xfffffffc00f09947 */ /* 0x002fea000383ffff */
[----:B------:R-:W-:Y:S05]  /*b2f0*/  BRA `(.L_x_3248) ;  /* 0xffffffec00747947 */ /* 0x000fea000383ffff */
.L_x_3214:
[----:B-1----:R1:W2:Y:S02]  /*b300*/  SYNCS.PHASECHK.TRANS64.TRYWAIT P1, [R15+URZ+0x26828], R12 ;  /* 0x0268280c0f0075a7 */ /* 0x0022a4000802017f */
[----:B--2---:R-:W-:Y:S05]  /*b310*/  @!P1 NANOSLEEP.SYNCS 0x989680 ;  /* 0x009896800000995d */ /* 0x004fea0003900000 */
[----:B------:R-:W2:Y:S02]  /*b320*/  @!P1 SYNCS.PHASECHK.TRANS64 P1, [R15+URZ+0x26828], R12 ;  /* 0x0268280c0f0095a7 */ /* 0x000ea4000802007f */
[----:B--2---:R-:W-:Y:S05]  /*b330*/  @!P1 BRA `(.L_x_3214) ;  /* 0xfffffffc00f09947 */ /* 0x004fea000383ffff */
[----:B------:R-:W-:Y:S05]  /*b340*/  BRA `(.L_x_3249) ;  /* 0xfffffff000247947 */ /* 0x000fea000383ffff */
.L_x_3216:
[----:B------:R1:W1:Y:S02]  /*b350*/  SYNCS.PHASECHK.TRANS64.TRYWAIT P0, [R3+URZ+0x26840], R0 ;  /* 0x02684000030075a7 */ /* 0x000264000800017f */
[----:B-1----:R-:W-:Y:S05]  /*b360*/  @!P0 NANOSLEEP.SYNCS 0x989680 ;  /* 0x009896800000895d */ /* 0x002fea0003900000 */
[----:B------:R-:W1:Y:S02]  /*b370*/  @!P0 SYNCS.PHASECHK.TRANS64 P0, [R3+URZ+0x26840], R0 ;  /* 0x02684000030085a7 */ /* 0x000e64000800007f */
[----:B-1----:R-:W-:Y:S05]  /*b380*/  @!P0 BRA `(.L_x_3216) ;  /* 0xfffffffc00f08947 */ /* 0x002fea000383ffff */
[----:B------:R-:W-:Y:S05]  /*b390*/  BRA `(.L_x_3250) ;  /* 0xfffffff000f07947 */ /* 0x000fea000383ffff */
.L_x_3218:
[----:B------:R-:W-:Y:S01]  /*b3a0*/  BSSY B0, `(.L_x_3251) ;  /* 0x0000006000007945 */ /* 0x000fe20003800000 */
[----:B------:R-:W-:-:S07]  /*b3b0*/  IMAD.MOV.U32 R15, RZ, RZ, -0x1 ;  /* 0xffffffffff0f7424 */ /* 0x000fce00078e00ff */
[----:B------:R-:W-:Y:S05]  /*b3c0*/  WARPSYNC.COLLECTIVE R15, `(.L_x_3252) ;  /* 0x000000000f0c7348 */ /* 0x000fea0003c00000 */
[----:B------:R-:W-:Y:S02]  /*b3d0*/  ELECT P6, UR62, PT ;  /* 0x00000000003e782f */ /* 0x000fe400038c0000 */
[----:B------:R-:W-:Y:S01]  /*b3e0*/  MOV R14, UR62 ;  /* 0x0000003e000e7c02 */ /* 0x000fe20008000f00 */
[----:B------:R-:W-:Y:S10]  /*b3f0*/  ENDCOLLECTIVE ;  /* 0x000000000000791b */ /* 0x000ff40003800000 */
.L_x_3252:
[----:B------:R-:W-:Y:S05]  /*b400*/  BSYNC B0 ;  /* 0x0000000000007941 */ /* 0x000fea0003800000 */
.L_x_3251:
[----:B------:R-:W-:Y:S05]  /*b410*/  BRA `(.L_x_3253) ;  /* 0xfffffff400bc7947 */ /* 0x000fea000383ffff */
.L_x_3220:
[----:B-1----:R1:W2:Y:S02]  /*b420*/  SYNCS.PHASECHK.TRANS64.TRYWAIT P0, [R7+URZ], R4 ;  /* 0x00000004070075a7 */ /* 0x0022a4000800017f */
[----:B--2---:R-:W-:Y:S05]  /*b430*/  @!P0 NANOSLEEP.SYNCS 0x989680 ;  /* 0x009896800000895d */ /* 0x004fea0003900000 */
[----:B------:R-:W2:Y:S02]  /*b440*/  @!P0 SYNCS.PHASECHK.TRANS64 P0, [R7+URZ], R4 ;  /* 0x00000004070085a7 */ /* 0x000ea4000800007f */
[----:B--2---:R-:W-:Y:S05]  /*b450*/  @!P0 BRA `(.L_x_3220) ;  /* 0xfffffffc00f08947 */ /* 0x004fea000383ffff */
[----:B------:R-:W-:Y:S05]  /*b460*/  BRA `(.L_x_3254) ;  /* 0xfffffff400fc7947 */ /* 0x000fea000383ffff */
.L_x_3221:
[----:B--2---:R2:W3:Y:S02]  /*b470*/  SYNCS.PHASECHK.TRANS64.TRYWAIT P0, [R3+URZ], R0 ;  /* 0x00000000030075a7 */ /* 0x0044e4000800017f */
[----:B---3--:R-:W-:Y:S05]  /*b480*/  @!P0 NANOSLEEP.SYNCS 0x989680 ;  /* 0x009896800000895d */ /* 0x008fea0003900000 */
[----:B------:R-:W3:Y:S02]  /*b490*/  @!P0 SYNCS.PHASECHK.TRANS64 P0, [R3+URZ], R0 ;  /* 0x00000000030085a7 */ /* 0x000ee4000800007f */
[----:B---3--:R-:W-:Y:S05]  /*b4a0*/  @!P0 BRA `(.L_x_3221) ;  /* 0xfffffffc00f08947 */ /* 0x008fea000383ffff */
[----:B------:R-:W-:Y:S05]  /*b4b0*/  BRA `(.L_x_3255) ;  /* 0xfffffff400f07947 */ /* 0x000fea000383ffff */
.L_x_3223:
[----:B--2---:R2:W3:Y:S02]  /*b4c0*/  SYNCS.PHASECHK.TRANS64.TRYWAIT P0, [R5+URZ], R4 ;  /* 0x00000004050075a7 */ /* 0x0044e4000800017f */
[----:B---3--:R-:W-:Y:S05]  /*b4d0*/  @!P0 NANOSLEEP.SYNCS 0x989680 ;  /* 0x009896800000895d */ /* 0x008fea0003900000 */
[----:B------:R-:W3:Y:S02]  /*b4e0*/  @!P0 SYNCS.PHASECHK.TRANS64 P0, [R5+URZ], R4 ;  /* 0x00000004050085a7 */ /* 0x000ee4000800007f */
[----:B---3--:R-:W-:Y:S05]  /*b4f0*/  @!P0 BRA `(.L_x_3223) ;  /* 0xfffffffc00f08947 */ /* 0x008fea000383ffff */
[----:B------:R-:W-:Y:S05]  /*b500*/  BRA `(.L_x_3256) ;  /* 0xfffffff400f47947 */ /* 0x000fea000383ffff */
.L_x_3257:
        /* <DEDUP_REMOVED lines=15> */
.L_x_6576:


//--------------------- .text._ZN7cutlass13device_kernelIN5flash11enable_sm90INS1_16FlashAttnBwdSm90INS1_25CollectiveMainloopBwdSm90ILi2ELi2ELi2EN4cute5tupleIJNS5_1CILi1EEES8_S8_EEENS6_IJNS7_ILi64EEENS7_ILi128EEENS7_ILi96EEEEEENS_6half_tEfNS_4arch4Sm90ELb0ELb0ELb0ELb0ELb0ELb1ELb0ELb0ELi2ELi1ELi2ELi1ELb1EEENS1_21CollectiveEpilogueBwdISD_SE_SG_Li256ELb0ELb0ELi1EEENS1_19SingleTileSchedulerILb0ELb0ELb0ELi128EEEEEEEEEvNT_6ParamsE --------------------------
	.section	.text._ZN7cutlass13device_kernelIN5flash11enable_sm90INS1_16FlashAttnBwdSm90INS1_25CollectiveMainloopBwdSm90ILi2ELi2ELi2EN4cute5tupleIJNS5_1CILi1EEES8_S8_EEENS6_IJNS7_ILi64EEENS7_ILi128EEENS7_ILi96EEEEEENS_6half_tEfNS_4arch4Sm90ELb0ELb0ELb0ELb0ELb0ELb1ELb0ELb0ELi2ELi1ELi2ELi1ELb1EEENS1_21CollectiveEpilogueBwdISD_SE_SG_Li256ELb0ELb0ELi1EEENS1_19SingleTileSchedulerILb0ELb0ELb0ELi128EEEEEEEEEvNT_6ParamsE,"ax",@progbits
	.align	128
.text._ZN7cutlass13device_kernelIN5flash11enable_sm90INS1_16FlashAttnBwdSm90INS1_25CollectiveMainloopBwdSm90ILi2ELi2ELi2EN4cute5tupleIJNS5_1CILi1EEES8_S8_EEENS6_IJNS7_ILi64EEENS7_ILi128EEENS7_ILi96EEEEEENS_6half_tEfNS_4arch4Sm90ELb0ELb0ELb0ELb0ELb0ELb1ELb0ELb0ELi2ELi1ELi2ELi1ELb1EEENS1_21CollectiveEpilogueBwdISD_SE_SG_Li256ELb0ELb0ELi1EEENS1_19SingleTileSchedulerILb0ELb0ELb0ELi128EEEEEEEEEvNT_6ParamsE:
        .type           _ZN7cutlass13device_kernelIN5flash11enable_sm90INS1_16FlashAttnBwdSm90INS1_25CollectiveMainloopBwdSm90ILi2ELi2ELi2EN4cute5tupleIJNS5_1CILi1EEES8_S8_EEENS6_IJNS7_ILi64EEENS7_ILi128EEENS7_ILi96EEEEEENS_6half_tEfNS_4arch4Sm90ELb0ELb0ELb0ELb0ELb0ELb1ELb0ELb0ELi2ELi1ELi2ELi1ELb1EEENS1_21CollectiveEpilogueBwdISD_SE_SG_Li256ELb0ELb0ELi1EEENS1_19SingleTileSchedulerILb0ELb0ELb0ELi128EEEEEEEEEvNT_6ParamsE,@function
        .size           _ZN7cutlass13device_kernelIN5flash11enable_sm90INS1_16FlashAttnBwdSm90INS1_25CollectiveMainloopBwdSm90ILi2ELi2ELi2EN4cute5tupleIJNS5_1CILi1EEES8_S8_EEENS6_IJNS7_ILi64EEENS7_ILi128EEENS7_ILi96EEEEEENS_6half_tEfNS_4arch4Sm90ELb0ELb0ELb0ELb0ELb0ELb1ELb0ELb0ELi2ELi1ELi2ELi1ELb1EEENS1_21CollectiveEpilogueBwdISD_SE_SG_Li256ELb0ELb0ELi1EEENS1_19SingleTileSchedulerILb0ELb0ELb0ELi128EEEEEEEEEvNT_6ParamsE,(.L_x_6577 - _ZN7cutlass13device_kernelIN5flash11enable_sm90INS1_16FlashAttnBwdSm90INS1_25CollectiveMainloopBwdSm90ILi2ELi2ELi2EN4cute5tupleIJNS5_1CILi1EEES8_S8_EEENS6_IJNS7_ILi64EEENS7_ILi128EEENS7_ILi96EEEEEENS_6half_tEfNS_4arch4Sm90ELb0ELb0ELb0ELb0ELb0ELb1ELb0ELb0ELi2ELi1ELi2ELi1ELb1EEENS1_21CollectiveEpilogueBwdISD_SE_SG_Li256ELb0ELb0ELi1EEENS1_19SingleTileSchedulerILb0ELb0ELb0ELi128EEEEEEEEEvNT_6ParamsE)
        .other          _ZN7cutlass13device_kernelIN5flash11enable_sm90INS1_16FlashAttnBwdSm90INS1_25CollectiveMainloopBwdSm90ILi2ELi2ELi2EN4cute5tupleIJNS5_1CILi1EEES8_S8_EEENS6_IJNS7_ILi64EEENS7_ILi128EEENS7_ILi96EEEEEENS_6half_tEfNS_4arch4Sm90ELb0ELb0ELb0ELb0ELb0ELb1ELb0ELb0ELi2ELi1ELi2ELi1ELb1EEENS1_21CollectiveEpilogueBwdISD_SE_SG_Li256ELb0ELb0ELi1EEENS1_19SingleTileSchedulerILb0ELb0ELb0ELi128EEEEEEEEEvNT_6ParamsE,@"STO_CUDA_ENTRY STV_DEFAULT"
_ZN7cutlass13device_kernelIN5flash11enable_sm90INS1_16FlashAttnBwdSm90INS1_25CollectiveMainloopBwdSm90ILi2ELi2ELi2EN4cute5tupleIJNS5_1CILi1EEES8_S8_EEENS6_IJNS7_ILi64EEENS7_ILi128EEENS7_ILi96EEEEEENS_6half_tEfNS_4arch4Sm90ELb0ELb0ELb0ELb0ELb0ELb1ELb0ELb0ELi2ELi1ELi2ELi1ELb1EEENS1_21CollectiveEpilogueBwdISD_SE_SG_Li256ELb0ELb0ELi1EEENS1_19SingleTileSchedulerILb0ELb0ELb0ELi128EEEEEEEEEvNT_6ParamsE:
[----:B------:R-:W1:Y:S01]  /*0000*/  LDC R1, c[0x0][0x28] ;  /* 0x00000a00ff017b82 */ /* 0x000e620000000800 */
[----:B------:R-:W2:Y:S01]  /*0010*/  S2R R3, SR_TID.X ;  /* 0x0000000000037919 */ /* 0x000ea20000002100 */
[----:B------:R-:W-:Y:S01]  /*0020*/  ELECT P0, URZ, PT ;  /* 0x00000000003f782f */ /* 0x000fe20003800000 */
[----:B------:R-:W-:Y:S01]  /*0030*/  BSSY B0, `(.L_x_3258) ;  /* 0x000001a000007945 */ /* 0x000fe20003800000 */
[--C-:B--2---:R-:W-:Y:S02]  /*0040*/  SHF.R.U32.HI R0, RZ, 0x5, R3.reuse ;  /* 0x00000005ff007819 */ /* 0x104fe40000011603 */
[----:B------:R-:W-:-:S03]  /*0050*/  SHF.R.U32.HI R3, RZ, 0x7, R3 ;  /* 0x00000007ff037819 */ /* 0x000fc60000011603 */
[----:B------:R-:W2:Y:S02]  /*0060*/  SHFL.IDX PT, R2, R0, RZ, 0x1f ;  /* 0x00001fff00027589 */ /* 0x000ea400000e0000 */
[----:B--2---:R-:W-:-:S13]  /*0070*/  ISETP.EQ.AND P0, PT, R2, RZ, P0 ;  /* 0x000000ff0200720c */ /* 0x004fda0000702270 */
        /* <DEDUP_REMOVED lines=21> */
.L_x_3259:
[----:B------:R-:W-:Y:S05]  /*01d0*/  BSYNC B0 ;  /* 0x0000000000007941 */ /* 0x000fea0003800000 */
.L_x_3258:
        /* <DEDUP_REMOVED lines=37> */
.L_x_3260:
        /* <DEDUP_REMOVED lines=22> */
.L_x_3261:
[----:B------:R-:W-:Y:S01]  /*0590*/  PLOP3.LUT P0, PT, PT, PT, UP0, 0x80, 0x0 ;  /* 0x000000000000781c */ /* 0x000fe20003f0f008 */
[----:B------:R-:W-:Y:S01]  /*05a0*/  NOP ;  /* 0x0000000000007918 */ /* 0x000fe20000000000 */
[----:B-12-45:R-:W-:Y:S11]  /*05b0*/  BAR.SYNC.DEFER_BLOCKING 0x0 ;  /* 0x0000000000007b1d */ /* 0x036ff60000010000 */
[----:B------:R-:W-:Y:S05]  /*05c0*/  @!P0 BRA `(.L_x_3262) ;  /* 0x00000044000c8947 */ /* 0x000fea0003800000 */
.L_x_3263:
        /* <DEDUP_REMOVED lines=35> */
.L_x_3265:
        /* <DEDUP_REMOVED lines=15> */
.L_x_3264:
        /* <DEDUP_REMOVED lines=22> */
.L_x_3267:
[----:B------:R1:W2:Y:S01]  /*0a50*/  LDC.64 R14, c[0x4][R17] ;  /* 0x01000000110e7b82 */ /* 0x0002a20000000a00 */
        /* <DEDUP_REMOVED lines=14> */
.L_x_3266:
[----:B------:R-:W-:Y:S01]  /*0b40*/  SHF.R.S32.HI R121, RZ, 0x1f, R120 ;  /* 0x0000001fff797819 */ /* 0x000fe20000011478 */
[----:B------:R-:W-:-:S03]  /*0b50*/  UMOV UR4, 0xffffffff ;  /* 0xffffffff00047882 */ /* 0x000fc60000000000 */
[----:B------:R-:W-:-:S04]  /*0b60*/  LEA.HI R0, R121, R120, RZ, 0x7 ;  /* 0x0000007879007211 */ /* 0x000fc800078f38ff */
[----:B------:R-:W-:Y:S01]  /*0b70*/  SHF.R.S32.HI R23, RZ, 0x7, R0 ;  /* 0x00000007ff177819 */ /* 0x000fe20000011400 */
[----:B------:R-:W-:Y:S06]  /*0b80*/  BRA.DIV UR4, `(.L_x_3268) ;  /* 0x0000006e04307947 */ /* 0x000fec000b800000 */
[----:B------:R1:W2:Y:S02]  /*0b90*/  SHFL.IDX PT, R14, R23, RZ, 0x1f ;  /* 0x00001fff170e7589 */ /* 0x0002a400000e0000 */
.L_x_3342:
[----:B------:R-:W-:Y:S01]  /*0ba0*/  SHF.L.U32 R5, RZ, 0x1f, RZ ;  /* 0x0000001fff057819 */ /* 0x000fe200000006ff */
[----:B------:R-:W-:Y:S01]  /*0bb0*/  VIADD R222, R2, 0x6000 ;  /* 0x0000600002de7836 */ /* 0x000fe20000000000 */
[----:B------:R-:W-:Y:S02]  /*0bc0*/  LEA.HI R19, R121, R120, RZ, 0x4 ;  /* 0x0000007879137211 */ /* 0x000fe400078f20ff */
[----:B------:R-:W3:Y:S01]  /*0bd0*/  SYNCS.PHASECHK.TRANS64.TRYWAIT P0, [R2+URZ+0x26800], R5 ;  /* 0x02680005020075a7 */ /* 0x000ee2000800017f */
[----:B------:R-:W-:Y:S02]  /*0be0*/  LOP3.LUT R3, R0, 0xffffff80, RZ, 0xc0, !PT ;  /* 0xffffff8000037812 */ /* 0x000fe400078ec0ff */
[----:B------:R-:W-:Y:S02]  /*0bf0*/  SHF.R.S32.HI R4, RZ, 0x4, R19 ;  /* 0x00000004ff047819 */ /* 0x000fe40000011413 */
[----:B--2---:R-:W-:Y:S01]  /*0c00*/  LEA.HI R0, R14, R14, RZ, 0x1 ;  /* 0x0000000e0e007211 */ /* 0x004fe200078f08ff */
[----:B------:R-:W-:Y:S01]  /*0c10*/  IMAD.IADD R122, R120, 0x1, -R3 ;  /* 0x00000001787a7824 */ /* 0x000fe200078e0a03 */
[----:B------:R-:W-:-:S02]  /*0c20*/  LEA.HI R3, R19, R4, RZ, 0x1 ;  /* 0x0000000413037211 */ /* 0x000fc400078f08ff */
[----:B------:R-:W-:Y:S02]  /*0c30*/  LOP3.LUT R17, R0, 0xfffffffe, RZ, 0xc0, !PT ;  /* 0xfffffffe00117812 */ /* 0x000fe400078ec0ff */
[----:B------:R-:W-:Y:S02]  /*0c40*/  SHF.R.S32.HI R125, RZ, 0x1f, R122 ;  /* 0x0000001fff7d7819 */ /* 0x000fe4000001147a */
[----:B------:R-:W-:Y:S01]  /*0c50*/  LOP3.LUT R3, R3, 0xfffffffe, RZ, 0xc0, !PT ;  /* 0xfffffffe03037812 */ /* 0x000fe200078ec0ff */
[----:B------:R-:W-:Y:S01]  /*0c60*/  IMAD.IADD R17, R14, 0x1, -R17 ;  /* 0x000000010e117824 */ /* 0x000fe200078e0a11 */
[----:B------:R-:W-:Y:S02]  /*0c70*/  LEA.HI R126, R125, R122, RZ, 0x2 ;  /* 0x0000007a7d7e7211 */ /* 0x000fe400078f10ff */
[----:B------:R-:W-:Y:S01]  /*0c80*/  LOP3.LUT P1, RZ, R222, 0x1bf, RZ, 0xc0, !PT ;  /* 0x000001bfdeff7812 */ /* 0x000fe2000782c0ff */
[----:B------:R-:W-:Y:S01]  /*0c90*/  IMAD.IADD R124, R4, 0x1, -R3 ;  /* 0x00000001047c7824 */ /* 0x000fe200078e0a03 */
[----:B------:R-:W-:-:S02]  /*0ca0*/  LEA.HI R0, R121, R120, RZ, 0x5 ;  /* 0x0000007879007211 */ /* 0x000fc400078f28ff */
[----:B------:R-:W-:Y:S01]  /*0cb0*/  LOP3.LUT R3, R126, 0x7ffffffc, RZ, 0xc0, !PT ;  /* 0x7ffffffc7e037812 */ /* 0x000fe200078ec0ff */
[----:B---3--:R-:W-:Y:S08]  /*0cc0*/  @P0 BRA `(.L_x_3269) ;  /* 0x0000000000080947 */ /* 0x008ff00003800000 */
[----:B------:R-:W2:Y:S02]  /*0cd0*/  SYNCS.PHASECHK.TRANS64.TRYWAIT P0, [R2+URZ+0x26800], R5 ;  /* 0x02680005020075a7 */ /* 0x000ea4000800017f */
[----:B--2---:R-:W-:Y:S05]  /*0ce0*/  @!P0 BRA `(.L_x_3270) ;  /* 0x0000006800f88947 */ /* 0x004fea0003800000 */
.L_x_3269:
        /* <DEDUP_REMOVED lines=20> */
.L_x_3271:
[----:B------:R-:W-:Y:S01]  /*0e30*/  LOP3.LUT R19, R19, 0xfffffff0, RZ, 0xc0, !PT ;  /* 0xfffffff013137812 */ /* 0x000fe200078ec0ff */
        /* <DEDUP_REMOVED lines=18> */
[----:B------:R-:W-:Y:S01]  /*0f60*/  LOP3.LUT R0, R0, 0x7fffffe, RZ, 0xc0, !PT ;  /* 0x07fffffe00007812 */ /* 0x000fe200078ec0ff */
[----:B--2---:R-:W-:Y:S01]  /*0f70*/  IMAD.SHL.U32 R5, R6, 0x20, RZ ;  /* 0x0000002006057824 */ /* 0x004fe200078e00ff */
[----:B------:R-:W-:Y:S01]  /*0f80*/  LOP3.LUT R4, R4, 0xfffffffc, RZ, 0xc0, !PT ;  /* 0xfffffffc04047812 */ /* 0x000fe200078ec0ff */
[----:B------:R-:W-:Y:S01]  /*0f90*/  IMAD.SHL.U32 R6, R124, 0x8, RZ ;  /* 0x000000087c067824 */ /* 0x000fe200078e00ff */
[----:B------:R-:W-:Y:S01]  /*0fa0*/  CS2R R104, SRZ ;  /* 0x0000000000687805 */ /* 0x000fe2000001ff00 */
[----:B------:R-:W-:Y:S01]  /*0fb0*/  IMAD.IADD R0, R19, 0x1, -R0 ;  /* 0x0000000113007824 */ /* 0x000fe200078e0a00 */
[----:B------:R-:W-:Y:S01]  /*0fc0*/  LOP3.LUT R8, R5, 0xffffff00, RZ, 0xc0, !PT ;  /* 0xffffff0005087812 */ /* 0x000fe200078ec0ff */
[----:B------:R-:W-:Y:S01]  /*0fd0*/  IMAD.IADD R4, R3, 0x1, -R4 ;  /* 0x0000000103047824 */ /* 0x000fe200078e0a04 */
[----:B------:R-:W-:Y:S02]  /*0fe0*/  CS2R R102, SRZ ;  /* 0x0000000000667805 */ /* 0x000fe4000001ff00 */
[----:B------:R-:W-:-:S02]  /*0ff0*/  CS2R R100, SRZ ;  /* 0x0000000000647805 */ /* 0x000fc4000001ff00 */
[----:B------:R-:W-:Y:S01]  /*1000*/  CS2R R98, SRZ ;  /* 0x0000000000627805 */ /* 0x000fe2000001ff00 */
[C---:B------:R-:W-:Y:S01]  /*1010*/  IMAD.SHL.U32 R3, R4.reuse, 0x40, RZ ;  /* 0x0000004004037824 */ /* 0x040fe200078e00ff */
[----:B------:R-:W-:Y:S01]  /*1020*/  LOP3.LUT P0, RZ, R4, 0x2, RZ, 0xc0, !PT ;  /* 0x0000000204ff7812 */ /* 0x000fe2000780c0ff */
[----:B------:R-:W-:Y:S01]  /*1030*/  IMAD R5, R123, 0x200, R8 ;  /* 0x000002007b057824 */ /* 0x000fe200078e0208 */
[----:B------:R-:W-:Y:S02]  /*1040*/  CS2R R96, SRZ ;  /* 0x0000000000607805 */ /* 0x000fe4000001ff00 */
[----:B------:R-:W-:Y:S02]  /*1050*/  CS2R R94, SRZ ;  /* 0x00000000005e7805 */ /* 0x000fe4000001ff00 */
[----:B------:R-:W-:Y:S01]  /*1060*/  LOP3.LUT R3, R3, 0xc0, RZ, 0xc0, !PT ;  /* 0x000000c003037812 */ /* 0x000fe200078ec0ff */
[----:B------:R-:W-:Y:S01]  /*1070*/  IMAD R0, R0, 0x20, R5 ;  /* 0x0000002000007824 */ /* 0x000fe200078e0205 */
[----:B------:R-:W-:-:S02]  /*1080*/  SEL R22, R22, 0xffffffe0, !P0 ;  /* 0xffffffe016167807 */ /* 0x000fc40004000000 */
[----:B------:R-:W-:Y:S02]  /*1090*/  CS2R R92, SRZ ;  /* 0x00000000005c7805 */ /* 0x000fe4000001ff00 */
[----:B------:R-:W-:Y:S02]  /*10a0*/  LOP3.LUT R6, R3, 0x8, R6, 0xf8, !PT ;  /* 0x0000000803067812 */ /* 0x000fe400078ef806 */
[----:B------:R-:W-:Y:S02]  /*10b0*/  CS2R R90, SRZ ;  /* 0x00000000005a7805 */ /* 0x000fe4000001ff00 */
[----:B------:R-:W-:Y:S02]  /*10c0*/  SHF.R.U32.HI R3, RZ, 0x3, R3 ;  /* 0x00000003ff037819 */ /* 0x000fe40000011603 */
[----:B------:R-:W-:Y:S02]  /*10d0*/  CS2R R88, SRZ ;  /* 0x0000000000587805 */ /* 0x000fe4000001ff00 */
[----:B------:R-:W-:-:S02]  /*10e0*/  PLOP3.LUT P0, PT, PT, PT, UP0, 0x80, 0x0 ;  /* 0x000000000000781c */ /* 0x000fc40003f0f008 */
[----:B------:R-:W-:Y:S02]  /*10f0*/  CS2R R86, SRZ ;  /* 0x0000000000567805 */ /* 0x000fe4000001ff00 */
[----:B------:R-:W-:Y:S02]  /*1100*/  LOP3.LUT R3, R6, R3, RZ, 0x3c, !PT ;  /* 0x0000000306037212 */ /* 0x000fe400078e3cff */
[----:B------:R-:W-:Y:S02]  /*1110*/  CS2R R84, SRZ ;  /* 0x0000000000547805 */ /* 0x000fe4000001ff00 */
[----:B------:R-:W-:Y:S02]  /*1120*/  CS2R R82, SRZ ;  /* 0x0000000000527805 */ /* 0x000fe4000001ff00 */
[----:B------:R-:W-:Y:S02]  /*1130*/  CS2R R80, SRZ ;  /* 0x0000000000507805 */ /* 0x000fe4000001ff00 */
[----:B------:R-:W-:Y:S01]  /*1140*/  CS2R R78, SRZ ;  /* 0x00000000004e7805 */ /* 0x000fe2000001ff00 */
[----:B------:R-:W-:Y:S01]  /*1150*/  IMAD.IADD R3, R3, 0x1, R0 ;  /* 0x0000000103037824 */ /* 0x000fe200078e0200 */
[----:B------:R-:W-:-:S02]  /*1160*/  CS2R R76, SRZ ;  /* 0x00000000004c7805 */ /* 0x000fc4000001ff00 */
[----:B------:R-:W-:Y:S02]  /*1170*/  CS2R R74, SRZ ;  /* 0x00000000004a7805 */ /* 0x000fe4000001ff00 */
[----:B------:R-:W-:Y:S01]  /*1180*/  CS2R R72, SRZ ;  /* 0x0000000000487805 */ /* 0x000fe2000001ff00 */
[----:B------:R-:W-:Y:S01]  /*1190*/  IMAD R19, R3, 0x2, R2 ;  /* 0x0000000203137824 */ /* 0x000fe200078e0202 */
[----:B------:R-:W-:Y:S02]  /*11a0*/  CS2R R70, SRZ ;  /* 0x0000000000467805 */ /* 0x000fe4000001ff00 */
[----:B------:R-:W-:Y:S02]  /*11b0*/  CS2R R68, SRZ ;  /* 0x0000000000447805 */ /* 0x000fe4000001ff00 */
[----:B------:R-:W-:Y:S01]  /*11c0*/  CS2R R66, SRZ ;  /* 0x0000000000427805 */ /* 0x000fe2000001ff00 */
[----:B------:R-:W-:Y:S01]  /*11d0*/  IMAD.IADD R22, R19, 0x1, R22 ;  /* 0x0000000113167824 */ /* 0x000fe200078e0216 */
[----:B------:R2:W3:Y:S01]  /*11e0*/  LDSM.16.M88.4 R184, [R19+0x6000] ;  /* 0x0060000013b8783b */ /* 0x0004e20000000200 */
[----:B------:R-:W-:-:S02]  /*11f0*/  CS2R R64, SRZ ;  /* 0x0000000000407805 */ /* 0x000fc4000001ff00 */
[----:B------:R-:W-:Y:S02]  /*1200*/  CS2R R62, SRZ ;  /* 0x00000000003e7805 */ /* 0x000fe4000001ff00 */
[----:B------:R-:W-:Y:S01]  /*1210*/  CS2R R60, SRZ ;  /* 0x00000000003c7805 */ /* 0x000fe2000001ff00 */
[----:B------:R2:W4:Y:S01]  /*1220*/  LDSM.16.M88.4 R188, [R19+0x8000] ;  /* 0x0080000013bc783b */ /* 0x0005220000000200 */
[----:B------:R-:W-:Y:S02]  /*1230*/  CS2R R58, SRZ ;  /* 0x00000000003a7805 */ /* 0x000fe4000001ff00 */
[----:B------:R-:W-:Y:S02]  /*1240*/  CS2R R56, SRZ ;  /* 0x0000000000387805 */ /* 0x000fe4000001ff00 */
[----:B------:R-:W-:Y:S01]  /*1250*/  CS2R R54, SRZ ;  /* 0x0000000000367805 */ /* 0x000fe2000001ff00 */
[----:B------:R2:W5:Y:S01]  /*1260*/  LDSM.16.M88.4 R192, [R19+0xa000] ;  /* 0x00a0000013c0783b */ /* 0x0005620000000200 */
        /* <DEDUP_REMOVED lines=25> */
[----:B------:R-:W-:Y:S01]  /*1400*/  SHF.R.S32.HI R0, RZ, 0x2, R126 ;  /* 0x00000002ff007819 */ /* 0x000fe2000001147e */
[----:B------:R-:W-:Y:S01]  /*1410*/  UIADD3 UR4, UR4, 0x3f, URZ ;  /* 0x0000003f04047890 */ /* 0x000fe2000fffe03f */
[----:B------:R-:W-:Y:S01]  /*1420*/  SHF.R.S32.HI R125, RZ, 0x5, R125 ;  /* 0x00000005ff7d7819 */ /* 0x000fe2000001147d */
[C---:B------:R-:W-:Y:S01]  /*1430*/  IMAD R5, R23.reuse, 0x300, R122 ;  /* 0x0000030017057824 */ /* 0x040fe200078e027a */
[----:B------:R-:W-:Y:S01]  /*1440*/  LOP3.LUT R120, R120, 0x1c0, RZ, 0xc0, !PT ;  /* 0x000001c078787812 */ /* 0x000fe200078ec0ff */
[----:B------:R-:W-:Y:S01]  /*1450*/  USHF.R.S32.HI UR5, URZ, 0x1f, UR4 ;  /* 0x0000001f3f057899 */ /* 0x000fe20008011404 */
[----:B------:R-:W-:Y:S01]  /*1460*/  IMAD R7, R23, 0x8, R124 ;  /* 0x0000000817077824 */ /* 0x000fe200078e027c */
[----:B------:R-:W-:Y:S01]  /*1470*/  ULOP3.LUT UR11, UR38, 0x1, URZ, 0xfc, !UPT ;  /* 0x00000001260b7892 */ /* 0x000fe2000f8efc3f */
[----:B------:R-:W-:Y:S01]  /*1480*/  LOP3.LUT R123, R120, 0x30, R123, 0xf8, !PT ;  /* 0x00000030787b7812 */ /* 0x000fe200078ef87b */
[----:B------:R-:W-:Y:S01]  /*1490*/  ULEA.HI UR5, UR5, UR4, URZ, 0x6 ;  /* 0x0000000405057291 */ /* 0x000fe2000f8f303f */
[----:B------:R-:W-:Y:S01]  /*14a0*/  SHF.R.U32.HI R120, RZ, 0x3, R120 ;  /* 0x00000003ff787819 */ /* 0x000fe20000011678 */
[----:B------:R-:W-:Y:S01]  /*14b0*/  IMAD.SHL.U32 R5, R5, 0x4, RZ ;  /* 0x0000000405057824 */ /* 0x000fe200078e00ff */
[----:B------:R-:W-:Y:S01]  /*14c0*/  LOP3.LUT R123, R123, 0x8, R6, 0xf8, !PT ;  /* 0x000000087b7b7812 */ /* 0x000fe200078ef806 */
[----:B------:R-:W-:Y:S01]  /*14d0*/  IMAD.MOV.U32 R119, RZ, RZ, RZ ;  /* 0x000000ffff777224 */ /* 0x000fe200078e00ff */
[----:B------:R-:W-:-:S02]  /*14e0*/  USHF.R.S32.HI UR7, URZ, 0x6, UR5 ;  /* 0x000000063f077899 */ /* 0x000fc40008011405 */
[----:B------:R-:W-:Y:S01]  /*14f0*/  LOP3.LUT R120, R123, R120, RZ, 0x3c, !PT ;  /* 0x000000787b787212 */ /* 0x000fe200078e3cff */
[----:B------:R-:W-:Y:S01]  /*1500*/  UMOV UR4, URZ ;  /* 0x0000003f00047c82 */ /* 0x000fe20008000000 */
[----:B------:R-:W-:Y:S01]  /*1510*/  UMOV UR5, URZ ;  /* 0x0000003f00057c82 */ /* 0x000fe20008000000 */
[----:B------:R-:W-:Y:S01]  /*1520*/  UMOV UR6, URZ ;  /* 0x0000003f00067c82 */ /* 0x000fe20008000000 */
[----:B------:R-:W-:Y:S01]  /*1530*/  ULDC UR20, c[0x0][0x744] ;  /* 0x0001d10000147ab9 */ /* 0x000fe20000000800 */
[----:B--2---:R-:W-:Y:S01]  /*1540*/  IMAD R4, R4, -0x80, R3 ;  /* 0xffffff8004047824 */ /* 0x004fe200078e0203 */
[----:B------:R-:W-:-:S03]  /*1550*/  SHF.R.S32.HI R3, RZ, 0x1f, R126 ;  /* 0x0000001fff037819 */ /* 0x000fc6000001147e */
[----:B------:R-:W-:Y:S01]  /*1560*/  IMAD R125, R125, -0x10, R4 ;  /* 0xfffffff07d7d7824 */ /* 0x000fe200078e0204 */
[----:B------:R-:W-:Y:S02]  /*1570*/  LEA.HI R3, R3, R0, RZ, 0x3 ;  /* 0x0000000003037211 */ /* 0x000fe400078f18ff */
[----:B------:R-:W-:Y:S02]  /*1580*/  LEA.HI R4, R23, R23, RZ, 0x1 ;  /* 0x0000001717047211 */ /* 0x000fe400078f08ff */
[----:B------:R-:W-:Y:S02]  /*1590*/  LOP3.LUT R3, R3, 0xfffffff8, RZ, 0xc0, !PT ;  /* 0xfffffff803037812 */ /* 0x000fe400078ec0ff */
[----:B------:R-:W-:Y:S02]  /*15a0*/  LOP3.LUT R4, R4, 0xfffffffe, RZ, 0xc0, !PT ;  /* 0xfffffffe04047812 */ /* 0x000fe400078ec0ff */
[----:B------:R-:W-:Y:S01]  /*15b0*/  IADD3 R6, R125, R3, -R0 ;  /* 0x000000037d067210 */ /* 0x000fe20007ffe800 */
[----:B------:R-:W-:-:S02]  /*15c0*/  IMAD.U32 R0, R7, 0x200, R120 ;  /* 0x0000020007007824 */ /* 0x000fc400078e0078 */
[----:B------:R-:W-:Y:S02]  /*15d0*/  IMAD.IADD R3, R23, 0x1, -R4 ;  /* 0x0000000117037824 */ /* 0x000fe400078e0a04 */
[----:B------:R-:W-:Y:S02]  /*15e0*/  IMAD R4, R5, 0x4, R2 ;  /* 0x0000000405047824 */ /* 0x000fe400078e0202 */
[----:B------:R-:W-:-:S07]  /*15f0*/  IMAD R3, R3, -0x40, R6 ;  /* 0xffffffc003037824 */ /* 0x000fce00078e0206 */
.L_x_3283:
[----:B------:R-:W-:-:S06]  /*1600*/  UISETP.NE.AND UP0, UPT, UR11, 0x3, UPT ;  /* 0x000000030b00788c */ /* 0x000fcc000bf05270 */
[----:B------:R-:W-:-:S13]  /*1610*/  PLOP3.LUT P0, PT, PT, PT, UP0, 0x80, 0x0 ;  /* 0x000000000000781c */ /* 0x000fda0003f0f008 */
[----:B-1----:R-:W-:Y:S05]  /*1620*/  @!P0 BRA `(.L_x_3273) ;  /* 0x0000000000048947 */ /* 0x002fea0003800000 */
[----:B------:R-:W-:Y:S01]  /*1630*/  BPT.TRAP 0x1 ;  /* 0x000000040000795c */ /* 0x000fe20000300000 */
.L_x_3273:
[----:B------:R-:W-:Y:S01]  /*1640*/  R2UR UR8, R2 ;  /* 0x00000000020872ca */ /* 0x000fe200000e0000 */
[----:B------:R-:W-:-:S05]  /*1650*/  IMAD.U32 R6, RZ, RZ, UR5 ;  /* 0x00000005ff067e24 */ /* 0x000fca000f8e00ff */
[----:B------:R-:W-:-:S07]  /*1660*/  SHF.L.U32 R6, R6, 0x1f, RZ ;  /* 0x0000001f06067819 */ /* 0x000fce00000006ff */
[----:B------:R-:W-:-:S09]  /*1670*/  ULEA UR8, UR6, UR8, 0x3 ;  /* 0x0000000806087291 */ /* 0x000fd2000f8e183f */
[----:B------:R2:W3:Y:S01]  /*1680*/  SYNCS.PHASECHK.TRANS64.TRYWAIT P1, [UR8+0x26810], R6 ;  /* 0x02681006ff0075a7 */ /* 0x0004e20008020148 */
[----:B------:R-:W-:Y:S05]  /*1690*/  @!P0 BRA `(.L_x_3274) ;  /* 0x0000000000048947 */ /* 0x000fea0003800000 */
[----:B------:R-:W-:Y:S01]  /*16a0*/  BPT.TRAP 0x1 ;  /* 0x000000040000795c */ /* 0x000fe20000300000 */
.L_x_3274:
[----:B---3--:R-:W-:Y:S05]  /*16b0*/  @P1 BRA `(.L_x_3275) ;  /* 0x0000000000081947 */ /* 0x008fea0003800000 */
[----:B------:R-:W3:Y:S02]  /*16c0*/  SYNCS.PHASECHK.TRANS64.TRYWAIT P1, [UR8+0x26810], R6 ;  /* 0x02681006ff0075a7 */ /* 0x000ee40008020148 */
[----:B---3--:R-:W-:Y:S05]  /*16d0*/  @!P1 BRA `(.L_x_3276) ;  /* 0x0000006000909947 */ /* 0x008fea0003800000 */
.L_x_3275:
[----:B------:R-:W-:Y:S01]  /*16e0*/  R2UR UR9, R2 ;  /* 0x00000000020972ca */ /* 0x000fe200000e0000 */
[----:B---3--:R-:W-:Y:S01]  /*16f0*/  IMAD R5, R17, 0x800, R2 ;  /* 0x0000080011057824 */ /* 0x008fe200078e0202 */
[----:B------:R-:W-:Y:S01]  /*1700*/  WARPGROUP.ARRIVE ;  /* 0x00000000000079c5 */ /* 0x000fe20000000000 */
[----:B------:R-:W-:Y:S01]  /*1710*/  UMOV UR13, 0xc0000010 ;  /* 0xc0000010000d7882 */ /* 0x000fe20000000000 */
[----:B------:R-:W-:Y:S02]  /*1720*/  UMOV UR15, 0x80000020 ;  /* 0x80000020000f7882 */ /* 0x000fe40000000000 */
[----:B------:R-:W-:Y:S01]  /*1730*/  R2UR UR10, R5 ;  /* 0x00000000050a72ca */ /* 0x000fe200000e0000 */
[----:B------:R-:W-:-:S04]  /*1740*/  IMAD.U32 R5, RZ, RZ, UR6 ;  /* 0x00000006ff057e24 */ /* 0x000fc8000f8e00ff */
[----:B------:R-:W-:Y:S02]  /*1750*/  IMAD R5, R5, 0x20, R18 ;  /* 0x0000002005057824 */ /* 0x000fe400078e0212 */
        /* <DEDUP_REMOVED lines=59> */
.L_x_3277:
[----:B------:R1:W1:Y:S01]  /*1b10*/  SYNCS.PHASECHK.TRANS64.TRYWAIT P1, [UR8+0x26830], R6 ;  /* 0x02683006ff0075a7 */ /* 0x0002620008020148 */
[----:B------:R-:W-:Y:S05]  /*1b20*/  @!P0 BRA `(.L_x_3278) ;  /* 0x0000000000048947 */ /* 0x000fea0003800000 */
[----:B------:R-:W-:Y:S01]  /*1b30*/  BPT.TRAP 0x1 ;  /* 0x000000040000795c */ /* 0x000fe20000300000 */
.L_x_3278:
[----:B-1----:R-:W-:Y:S05]  /*1b40*/  @P1 BRA `(.L_x_3279) ;  /* 0x0000000000081947 */ /* 0x002fea0003800000 */
[----:B------:R-:W1:Y:S02]  /*1b50*/  SYNCS.PHASECHK.TRANS64.TRYWAIT P1, [UR8+0x26830], R6 ;  /* 0x02683006ff0075a7 */ /* 0x000e640008020148 */
[----:B-1----:R-:W-:Y:S05]  /*1b60*/  @!P1 BRA `(.L_x_3280) ;  /* 0x0000005c00849947 */ /* 0x002fea0003800000 */
.L_x_3279:
[----:B------:R-:W-:Y:S01]  /*1b70*/  R2UR UR10, R2 ;  /* 0x00000000020a72ca */ /* 0x000fe200000e0000 */
[----:B------:R-:W-:Y:S01]  /*1b80*/  WARPGROUP.ARRIVE ;  /* 0x00000000000079c5 */ /* 0x000fe20000000000 */
[----:B------:R-:W-:Y:S01]  /*1b90*/  UMOV UR15, 0x80000020 ;  /* 0x80000020000f7882 */ /* 0x000fe20000000000 */
[C---:B------:R-:W-:Y:S01]  /*1ba0*/  ISETP.GT.AND P2, PT, R3.reuse, RZ, PT ;  /* 0x000000ff0300720c */ /* 0x040fe20003f44270 */
[----:B------:R-:W-:Y:S01]  /*1bb0*/  UMOV UR19, 0xc0000010 ;  /* 0xc000001000137882 */ /* 0x000fe20000000000 */
[----:B------:R-:W-:Y:S01]  /*1bc0*/  ISETP.GT.AND P1, PT, R3, 0x8, PT ;  /* 0x000000080300780c */ /* 0x000fe20003f24270 */
[----:B------:R-:W-:Y:S01]  /*1bd0*/  UMOV UR17, 0x40000040 ;  /* 0x4000004000117882 */ /* 0x000fe20000000000 */
[----:B------:R-:W-:Y:S02]  /*1be0*/  FSEL R5, R152, -INF , P2 ;  /* 0xff80000098057808 */ /* 0x000fe40001000000 */
[----:B------:R-:W-:Y:S02]  /*1bf0*/  FSEL R13, R154, -INF , P1 ;  /* 0xff8000009a0d7808 */ /* 0x000fe40000800000 */
[----:B--2---:R-:W-:Y:S01]  /*1c00*/  FSEL R6, R153, -INF , P2 ;  /* 0xff80000099067808 */ /* 0x004fe20001000000 */
[--C-:B------:R-:W-:Y:S01]  /*1c10*/  FFMA.FTZ R152, R5, UR20, -R218.reuse ;  /* 0x0000001405987c23 */ /* 0x100fe200080108da */
[----:B------:R-:W-:Y:S01]  /*1c20*/  UIADD3 UR10, UR10, 0x18000, URZ ;  /* 0x000180000a0a7890 */ /* 0x000fe2000fffe03f */
[----:B------:R-:W-:Y:S01]  /*1c30*/  FSEL R5, R156, -INF , P2 ;  /* 0xff8000009c057808 */ /* 0x000fe20001000000 */
[----:B------:R-:W-:Y:S01]  /*1c40*/  FFMA.FTZ R13, R13, UR20, -R218 ;  /* 0x000000140d0d7c23 */ /* 0x000fe200080108da */
[----:B------:R-:W-:Y:S01]  /*1c50*/  FSEL R154, R155, -INF , P1 ;  /* 0xff8000009b9a7808 */ /* 0x000fe20000800000 */
[----:B------:R-:W-:Y:S01]  /*1c60*/  USHF.R.U32.HI UR10, URZ, 0x4, UR10 ;  /* 0x000000043f0a7899 */ /* 0x000fe2000801160a */
[----:B------:R-:W-:Y:S01]  /*1c70*/  FSEL R155, R158, -INF , P1 ;  /* 0xff8000009e9b7808 */ /* 0x000fe20000800000 */
[--C-:B------:R-:W-:Y:S01]  /*1c80*/  FFMA.FTZ R153, R6, UR20, -R219.reuse ;  /* 0x0000001406997c23 */ /* 0x100fe200080108db */
[--C-:B------:R-:W-:Y:S01]  /*1c90*/  FFMA.FTZ R5, R5, UR20, -R14.reuse ;  /* 0x0000001405057c23 */ /* 0x100fe2000801080e */
[----:B------:R-:W-:Y:S01]  /*1ca0*/  ULOP3.LUT UR10, UR10, 0x3fff, URZ, 0xc0, !UPT ;  /* 0x00003fff0a0a7892 */ /* 0x000fe2000f8ec03f */
[----:B------:R-:W-:Y:S01]  /*1cb0*/  FSEL R6, R157, -INF , P2 ;  /* 0xff8000009d067808 */ /* 0x000fe20001000000 */
[----:B------:R-:W-:Y:S01]  /*1cc0*/  FFMA.FTZ R23, R154, UR20, -R219 ;  /* 0x000000149a177c23 */ /* 0x000fe200080108db */
[----:B------:R-:W-:Y:S01]  /*1cd0*/  FFMA.FTZ R14, R155, UR20, -R14 ;  /* 0x000000149b0e7c23 */ /* 0x000fe2000801080e */
[----:B------:R-:W-:Y:S01]  /*1ce0*/  ULOP3.LUT UR12, UR10, 0x10000, URZ, 0xfc, !UPT ;  /* 0x000100000a0c7892 */ /* 0x000fe2000f8efc3f */
[----:B------:R-:W-:Y:S01]  /*1cf0*/  FSEL R154, R159, -INF , P1 ;  /* 0xff8000009f9a7808 */ /* 0x000fe20000800000 */
[--C-:B------:R-:W-:Y:S01]  /*1d00*/  FFMA.FTZ R6, R6, UR20, -R15.reuse ;  /* 0x0000001406067c23 */ /* 0x100fe2000801080f */
[----:B------:R-:W-:Y:S01]  /*1d10*/  FSEL R155, R162, -INF , P1 ;  /* 0xff800000a29b7808 */ /* 0x000fe20000800000 */
[----:B------:R-:W-:Y:S01]  /*1d20*/  UIMAD UR12, UR6, 0x300, UR12 ;  /* 0x00000300060c78a4 */ /* 0x000fe2000f8e020c */
[----:B------:R-:W-:Y:S01]  /*1d30*/  FSEL R7, R160, -INF , P2 ;  /* 0xff800000a0077808 */ /* 0x000fe20001000000 */
[----:B------:R-:W-:Y:S01]  /*1d40*/  FFMA.FTZ R15, R154, UR20, -R15 ;  /* 0x000000149a0f7c23 */ /* 0x000fe2000801080f */
[----:B------:R-:W-:Y:S01]  /*1d50*/  FSEL R154, R163, -INF , P1 ;  /* 0xff800000a39a7808 */ /* 0x000fe20000800000 */
[----:B------:R-:W-:Y:S01]  /*1d60*/  FFMA.FTZ R160, R155, UR20, -R216 ;  /* 0x000000149ba07c23 */ /* 0x000fe200080108d8 */
[----:B------:R-:W-:Y:S01]  /*1d70*/  FSEL R155, R166, -INF , P1 ;  /* 0xff800000a69b7808 */ /* 0x000fe20000800000 */
[----:B------:R-:W-:Y:S01]  /*1d80*/  MUFU.EX2 R14, R14 ;  /* 0x0000000e000e7308 */ /* 0x000fe20000000800 */
[----:B------:R-:W-:Y:S01]  /*1d90*/  UMOV UR14, UR12 ;  /* 0x0000000c000e7c82 */ /* 0x000fe20008000000 */
[----:B------:R-:W-:Y:S01]  /*1da0*/  FSEL R8, R161, -INF , P2 ;  /* 0xff800000a1087808 */ /* 0x000fe20001000000 */
[----:B------:R-:W-:Y:S01]  /*1db0*/  HGMMA.64x64x16.F32 R120, R184, gdesc[UR12], RZ, !UPT, gsb0 ;  /* 0x00e0000cb8787df0 */ /* 0x000fe2000c0008ff */
[----:B------:R-:W-:Y:S01]  /*1dc0*/  UIADD3 UR14, UR12, 0x2, URZ ;  /* 0x000000020c0e7890 */ /* 0x000fe2000fffe03f */
[----:B------:R-:W-:Y:S01]  /*1dd0*/  FFMA.FTZ R161, R154, UR20, -R217 ;  /* 0x000000149aa17c23 */ /* 0x000fe200080108d9 */
[----:B------:R-:W-:Y:S01]  /*1de0*/  UMOV UR15, 0x80000020 ;  /* 0x80000020000f7882 */ /* 0x000fe20000000000 */
[----:B------:R-:W-:Y:S01]  /*1df0*/  FFMA.FTZ R162, R155, UR20, -R212 ;  /* 0x000000149ba27c23 */ /* 0x000fe200080108d4 */
[----:B------:R-:W-:Y:S01]  /*1e00*/  FSEL R154, R167, -INF , P1 ;  /* 0xff800000a79a7808 */ /* 0x000fe20000800000 */
[----:B------:R-:W-:Y:S01]  /*1e10*/  MUFU.EX2 R15, R15 ;  /* 0x0000000f000f7308 */ /* 0x000fe20000000800 */
[----:B------:R-:W-:Y:S01]  /*1e20*/  FSEL R155, R170, -INF , P1 ;  /* 0xff800000aa9b7808 */ /* 0x000fe20000800000 */
[----:B------:R-:W-:Y:S01]  /*1e30*/  FFMA.FTZ R7, R7, UR20, -R216 ;  /* 0x0000001407077c23 */ /* 0x000fe200080108d8 */
        /* <DEDUP_REMOVED lines=10> */
[--C-:B------:R-:W-:Y:S01]  /*1ee0*/  FFMA.FTZ R166, R155, UR20, -R210.reuse ;  /* 0x000000149ba67c23 */ /* 0x100fe200080108d2 */
[----:B------:R-:W-:Y:S01]  /*1ef0*/  FFMA.FTZ R167, R157, UR20, -R210 ;  /* 0x000000149da77c23 */ /* 0x000fe200080108d2 */
[----:B------:R-:W-:Y:S01]  /*1f00*/  FSEL R158, R173, -INF , P2 ;  /* 0xff800000ad9e7808 */ /* 0x000fe20001000000 */
[----:B------:R-:W-:Y:S01]  /*1f10*/  FFMA.FTZ R10, R10, UR20, -R213 ;  /* 0x000000140a0a7c23 */ /* 0x000fe200080108d5 */
[----:B------:R-:W-:Y:S01]  /*1f20*/  FSEL R170, R175, -INF , P1 ;  /* 0xff800000afaa7808 */ /* 0x000fe20000800000 */
[----:B------:R-:W-:Y:S01]  /*1f30*/  MUFU.EX2 R152, R152 ;  /* 0x0000009800987308 */ /* 0x000fe20000000800 */
[----:B------:R-:W-:Y:S01]  /*1f40*/  FSEL R11, R168, -INF , P2 ;  /* 0xff800000a80b7808 */ /* 0x000fe20001000000 */
[--C-:B------:R-:W-:Y:S01]  /*1f50*/  FFMA.FTZ R210, R158, UR20, -R211.reuse ;  /* 0x000000149ed27c23 */ /* 0x100fe200080108d3 */
[----:B------:R-:W-:Y:S01]  /*1f60*/  FSEL R12, R169, -INF , P2 ;  /* 0xff800000a90c7808 */ /* 0x000fe20001000000 */
[----:B------:R-:W-:Y:S01]  /*1f70*/  FFMA.FTZ R213, R170, UR20, -R211 ;  /* 0x00000014aad57c23 */ /* 0x000fe200080108d3 */
[----:B------:R-:W-:Y:S01]  /*1f80*/  FSEL R175, R176, -INF , P2 ;  /* 0xff800000b0af7808 */ /* 0x000fe20001000000 */
[----:B------:R-:W-:Y:S01]  /*1f90*/  FFMA.FTZ R11, R11, UR20, -R214 ;  /* 0x000000140b0b7c23 */ /* 0x000fe200080108d6 */
[----:B------:R-:W-:Y:S01]  /*1fa0*/  FSEL R212, R177, -INF , P2 ;  /* 0xff800000b1d47808 */ /* 0x000fe20001000000 */
[----:B------:R-:W-:Y:S01]  /*1fb0*/  FFMA.FTZ R12, R12, UR20, -R215 ;  /* 0x000000140c0c7c23 */ /* 0x000fe200080108d7 */
[----:B------:R-:W-:Y:S01]  /*1fc0*/  FSEL R211, R180, -INF , P2 ;  /* 0xff800000b4d37808 */ /* 0x000fe20001000000 */
[--C-:B------:R-:W-:Y:S01]  /*1fd0*/  FFMA.FTZ R177, R175, UR20, -R208.reuse ;  /* 0x00000014afb17c23 */ /* 0x100fe200080108d0 */
[----:B------:R-:W-:Y:S01]  /*1fe0*/  FSEL R180, R181, -INF , P2 ;  /* 0xff800000b5b47808 */ /* 0x000fe20001000000 */
[--C-:B------:R-:W-:Y:S01]  /*1ff0*/  FFMA.FTZ R212, R212, UR20, -R209.reuse ;  /* 0x00000014d4d47c23 */ /* 0x100fe200080108d1 */
[----:B------:R-:W-:Y:S01]  /*2000*/  FSEL R181, R178, -INF , P1 ;  /* 0xff800000b2b57808 */ /* 0x000fe20000800000 */
[----:B------:R-:W-:Y:S01]  /*2010*/  MUFU.EX2 R153, R153 ;  /* 0x0000009900997308 */ /* 0x000fe20000000800 */
[----:B------:R-:W-:Y:S01]  /*2020*/  FSEL R178, R179, -INF , P1 ;  /* 0xff800000b3b27808 */ /* 0x000fe20000800000 */
[----:B------:R-:W-:Y:S01]  /*2030*/  ULOP3.LUT UR10, UR10, 0x1000000, URZ, 0xfc, !UPT ;  /* 0x010000000a0a7892 */ /* 0x000fe2000f8efc3f */
[----:B------:R-:W-:Y:S01]  /*2040*/  FSEL R179, R182, -INF , P1 ;  /* 0xff800000b6b37808 */ /* 0x000fe20000800000 */
[----:B------:R-:W-:Y:S01]  /*2050*/  FFMA.FTZ R208, R181, UR20, -R208 ;  /* 0x00000014b5d07c23 */ /* 0x000fe200080108d0 */
[----:B------:R-:W-:Y:S01]  /*2060*/  FSEL R214, R183, -INF , P1 ;  /* 0xff800000b7d67808 */ /* 0x000fe20000800000 */
[----:B------:R-:W-:Y:S01]  /*2070*/  FFMA.FTZ R209, R178, UR20, -R209 ;  /* 0x00000014b2d17c23 */ /* 0x000fe200080108d1 */
[--C-:B------:R-:W-:Y:S01]  /*2080*/  FFMA.FTZ R182, R211, UR20, -R20.reuse ;  /* 0x00000014d3b67c23 */ /* 0x100fe20008010814 */
[----:B------:R-:W-:Y:S01]  /*2090*/  MUFU.EX2 R13, R13 ;  /* 0x0000000d000d7308 */ /* 0x000fe20000000800 */
[----:B------:R-:W-:Y:S01]  /*20a0*/  FFMA.FTZ R179, R179, UR20, -R20 ;  /* 0x00000014b3b37c23 */ /* 0x000fe20008010814 */
[--C-:B------:R-:W-:Y:S01]  /*20b0*/  FFMA.FTZ R178, R180, UR20, -R21.reuse ;  /* 0x00000014b4b27c23 */ /* 0x100fe20008010815 */
[----:B------:R-:W-:Y:S01]  /*20c0*/  FFMA.FTZ R21, R214, UR20, -R21 ;  /* 0x00000014d6157c23 */ /* 0x000fe20008010815 */
[----:B------:R-:W-:-:S04]  /*20d0*/  UIMAD UR10, UR6, 0x300, UR10 ;  /* 0x00000300060a78a4 */ /* 0x000fc8000f8e020a */
[----:B------:R-:W-:Y:S08]  /*20e0*/  MUFU.EX2 R23, R23 ;  /* 0x0000001700177308 */ /* 0x000ff00000000800 */
[----:B------:R-:W-:Y:S08]  /*20f0*/  MUFU.EX2 R5, R5 ;  /* 0x0000000500057308 */ /* 0x000ff00000000800 */
[----:B------:R-:W-:Y:S01]  /*2100*/  MUFU.EX2 R6, R6 ;  /* 0x0000000600067308 */ /* 0x000fe20000000800 */
[----:B------:R-:W-:-:S02]  /*2110*/  WARPGROUP.DEPBAR.LE gsb0, 0x0 ;  /* 0x00008000000079c5 */ /* 0x000fc40000010000 */
[----:B------:R-:W-:-:S05]  /*2120*/  WARPGROUP.ARRIVE ;  /* 0x00000000000079c5 */ /* 0x000fca0000000000 */
[----:B------:R-:W-:Y:S01]  /*2130*/  MUFU.EX2 R162, R162 ;  /* 0x000000a200a27308 */ /* 0x000fe20000000800 */
[----:B------:R-:W-:Y:S01]  /*2140*/  HGMMA.64x64x16.F32 R120, R196, gdesc[UR12], R120, gsb0 ;  /* 0x00e0000cc4787df0 */ /* 0x000fe20008000878 */
[----:B------:R-:W-:Y:S01]  /*2150*/  UIADD3 UR14, UR12, 0x100, URZ ;  /* 0x000001000c0e7890 */ /* 0x000fe2000fffe03f */
[----:B------:R-:W-:-:S05]  /*2160*/  UMOV UR15, 0x80000020 ;  /* 0x80000020000f7882 */ /* 0x000fca0000000000 */
[----:B------:R-:W-:Y:S08]  /*2170*/  MUFU.EX2 R163, R163 ;  /* 0x000000a300a37308 */ /* 0x000ff00000000800 */
        /* <DEDUP_REMOVED lines=8> */
[----:B------:R-:W-:Y:S01]  /*2200*/  MUFU.EX2 R164, R164 ;  /* 0x000000a400a47308 */ /* 0x000fe20000000800 */
[----:B------:R-:W-:-:S02]  /*2210*/  WARPGROUP.DEPBAR.LE gsb0, 0x0 ;  /* 0x00008000000079c5 */ /* 0x000fc40000010000 */
[----:B----4-:R-:W-:-:S05]  /*2220*/  WARPGROUP.ARRIVE ;  /* 0x00000000000079c5 */ /* 0x010fca0000000000 */
[----:B------:R-:W-:Y:S01]  /*2230*/  MUFU.EX2 R165, R165 ;  /* 0x000000a500a57308 */ /* 0x000fe20000000800 */
[----:B------:R-:W-:Y:S01]  /*2240*/  HGMMA.64x64x16.F32 R120, R188, gdesc[UR12], R120, gsb0 ;  /* 0x00e0000cbc787df0 */ /* 0x000fe20008000878 */
[----:B------:R-:W-:Y:S01]  /*2250*/  UIADD3 UR14, UR12, 0x102, URZ ;  /* 0x000001020c0e7890 */ /* 0x000fe2000fffe03f */
[----:B------:R-:W-:-:S05]  /*2260*/  UMOV UR15, 0x80000020 ;  /* 0x80000020000f7882 */ /* 0x000fca0000000000 */
[----:B------:R-:W-:Y:S08]  /*2270*/  MUFU.EX2 R166, R166 ;  /* 0x000000a600a67308 */ /* 0x000ff00000000800 */
[----:B------:R-:W-:Y:S08]  /*2280*/  MUFU.EX2 R167, R167 ;  /* 0x000000a700a77308 */ /* 0x000ff00000000800 */
[----:B------:R-:W-:Y:S08]  /*2290*/  MUFU.EX2 R210, R210 ;  /* 0x000000d200d27308 */ /* 0x000ff00000000800 */
[----:B------:R-:W1:Y:S08]  /*22a0*/  MUFU.EX2 R176, R213 ;  /* 0x000000d500b07308 */ /* 0x000e700000000800 */
[----:B------:R-:W2:Y:S08]  /*22b0*/  MUFU.EX2 R177, R177 ;  /* 0x000000b100b17308 */ /* 0x000eb00000000800 */
[----:B------:R4:W-:Y:S01]  /*22c0*/  MUFU.EX2 R20, R208 ;  /* 0x000000d000147308 */ /* 0x0009e20000000800 */
[----:B-1----:R-:W-:-:S07]  /*22d0*/  F2FP.F16.F32.PACK_AB R211, R176, R167 ;  /* 0x000000a7b0d3723e */ /* 0x002fce00000000ff */
[----:B------:R-:W-:Y:S01]  /*22e0*/  MUFU.EX2 R182, R182 ;  /* 0x000000b600b67308 */ /* 0x000fe20000000800 */
[----:B----4-:R-:W-:-:S07]  /*22f0*/  F2FP.F16.F32.PACK_AB R208, R12, R11 ;  /* 0x0000000b0cd0723e */ /* 0x010fce00000000ff */
[----:B------:R-:W-:Y:S01]  /*2300*/  MUFU.EX2 R179, R179 ;  /* 0x000000b300b37308 */ /* 0x000fe20000000800 */
[----:B------:R-:W-:Y:S02]  /*2310*/  WARPGROUP.DEPBAR.LE gsb0, 0x0 ;  /* 0x00008000000079c5 */ /* 0x000fe40000010000 */
[----:B------:R-:W-:-:S06]  /*2320*/  WARPGROUP.ARRIVE ;  /* 0x00000000000079c5 */ /* 0x000fcc0000000000 */
[----:B------:R-:W-:Y:S01]  /*2330*/  HGMMA.64x64x16.F32 R120, R200, gdesc[UR12], R120, gsb0 ;  /* 0x00e0000cc8787df0 */ /* 0x000fe20008000878 */
[----:B------:R-:W-:Y:S01]  /*2340*/  UIADD3 UR14, UR12, 0x200, URZ ;  /* 0x000002000c0e7890 */ /* 0x000fe2000fffe03f */
[----:B------:R-:W-:Y:S01]  /*2350*/  UMOV UR15, 0x80000020 ;  /* 0x80000020000f7882 */ /* 0x000fe20000000000 */
[----:B------:R-:W-:Y:S01]  /*2360*/  UIADD3 UR12, UR12, 0x202, URZ ;  /* 0x000002020c0c7890 */ /* 0x000fe2000fffe03f */
[----:B------:R-:W-:Y:S02]  /*2370*/  WARPGROUP.DEPBAR.LE gsb0, 0x0 ;  /* 0x00008000000079c5 */ /* 0x000fe40000010000 */
        /* <DEDUP_REMOVED lines=12> */
[----:B------:R-:W4:Y:S04]  /*2440*/  LDS.64 R156, [R220+0x1e220] ;  /* 0x01e22000dc9c7984 */ /* 0x000f280000000a00 */
[----:B------:R-:W5:Y:S04]  /*2450*/  LDS.64 R158, [R220+0x1e240] ;  /* 0x01e24000dc9e7984 */ /* 0x000f680000000a00 */
[----:B------:R-:W2:Y:S04]  /*2460*/  LDS.64 R168, [R220+0x1e260] ;  /* 0x01e26000dca87984 */ /* 0x000ea80000000a00 */
[----:B------:R-:W2:Y:S04]  /*2470*/  LDS.64 R170, [R220+0x1e280] ;  /* 0x01e28000dcaa7984 */ /* 0x000ea80000000a00 */
[----:B------:R-:W2:Y:S04]  /*2480*/  LDS.64 R174, [R220+0x1e2c0] ;  /* 0x01e2c000dcae7984 */ /* 0x000ea80000000a00 */
[----:B------:R-:W2:Y:S04]  /*2490*/  LDS.64 R172, [R220+0x1e2a0] ;  /* 0x01e2a000dcac7984 */ /* 0x000ea80000000a00 */
[----:B---3--:R-:W3:Y:S01]  /*24a0*/  LDS.64 R220, [R220+0x1e2e0] ;  /* 0x01e2e000dcdc7984 */ /* 0x008ee20000000a00 */
[--C-:B-1----:R-:W-:Y:S01]  /*24b0*/  FADD.FTZ R181, R120, -R154.reuse ;  /* 0x8000009a78b57221 */ /* 0x102fe20000010000 */
[--C-:B------:R-:W-:Y:S01]  /*24c0*/  FADD.FTZ R120, R121, -R155.reuse ;  /* 0x8000009b79787221 */ /* 0x100fe20000010000 */
[----:B------:R-:W-:Y:S01]  /*24d0*/  FADD.FTZ R122, R122, -R154 ;  /* 0x8000009a7a7a7221 */ /* 0x000fe20000010000 */
[----:B------:R-:W-:Y:S01]  /*24e0*/  FADD.FTZ R154, R123, -R155 ;  /* 0x8000009b7b9a7221 */ /* 0x000fe20000010000 */
[--C-:B----4-:R-:W-:Y:S01]  /*24f0*/  FADD.FTZ R121, R126, -R156.reuse ;  /* 0x8000009c7e797221 */ /* 0x110fe20000010000 */
[--C-:B------:R-:W-:Y:S01]  /*2500*/  FADD.FTZ R126, R127, -R157.reuse ;  /* 0x8000009d7f7e7221 */ /* 0x100fe20000010000 */
[----:B------:R-:W-:Y:S01]  /*2510*/  FADD.FTZ R180, R124, -R156 ;  /* 0x8000009c7cb47221 */ /* 0x000fe20000010000 */
[----:B------:R-:W-:Y:S01]  /*2520*/  FADD.FTZ R155, R125, -R157 ;  /* 0x8000009d7d9b7221 */ /* 0x000fe20000010000 */
[----:B------:R-:W-:Y:S01]  /*2530*/  FMUL.FTZ R121, R14, R121 ;  /* 0x000000790e797220 */ /* 0x000fe20000410000 */
[----:B------:R-:W-:Y:S01]  /*2540*/  FMUL.FTZ R126, R15, R126 ;  /* 0x0000007e0f7e7220 */ /* 0x000fe20000410000 */
[----:B-----5:R-:W-:Y:S01]  /*2550*/  FADD.FTZ R123, R130, -R158 ;  /* 0x8000009e827b7221 */ /* 0x020fe20000010000 */
[--C-:B------:R-:W-:Y:S01]  /*2560*/  FADD.FTZ R129, R129, -R159.reuse ;  /* 0x8000009f81817221 */ /* 0x100fe20000010000 */
[--C-:B--2---:R-:W-:Y:S01]  /*2570*/  FADD.FTZ R132, R132, -R168.reuse ;  /* 0x800000a884847221 */ /* 0x104fe20000010000 */
[----:B------:R-:W-:Y:S01]  /*2580*/  FADD.FTZ R127, R134, -R168 ;  /* 0x800000a8867f7221 */ /* 0x000fe20000010000 */
[----:B------:R-:W-:Y:S01]  /*2590*/  FADD.FTZ R130, R131, -R159 ;  /* 0x8000009f83827221 */ /* 0x000fe20000010000 */
[----:B------:R-:W-:Y:S01]  /*25a0*/  F2FP.F16.F32.PACK_AB R159, R126, R121 ;  /* 0x000000797e9f723e */ /* 0x000fe200000000ff */
[--C-:B------:R-:W-:Y:S01]  /*25b0*/  FADD.FTZ R168, R136, -R170.reuse ;  /* 0x800000aa88a87221 */ /* 0x100fe20000010000 */
[--C-:B------:R-:W-:Y:S01]  /*25c0*/  FADD.FTZ R137, R137, -R171.reuse ;  /* 0x800000ab89897221 */ /* 0x100fe20000010000 */
[----:B------:R-:W-:Y:S01]  /*25d0*/  FADD.FTZ R136, R139, -R171 ;  /* 0x800000ab8b887221 */ /* 0x000fe20000010000 */
[----:B------:R-:W1:Y:S01]  /*25e0*/  MUFU.EX2 R124, R212 ;  /* 0x000000d4007c7308 */ /* 0x000e620000000800 */
[--C-:B------:R-:W-:Y:S01]  /*25f0*/  FADD.FTZ R134, R135, -R169.reuse ;  /* 0x800000a987867221 */ /* 0x100fe20000010000 */
[----:B------:R-:W-:Y:S01]  /*2600*/  FADD.FTZ R131, R138, -R170 ;  /* 0x800000aa8a837221 */ /* 0x000fe20000010000 */
[----:B------:R-:W-:Y:S01]  /*2610*/  FADD.FTZ R133, R133, -R169 ;  /* 0x800000a985857221 */ /* 0x000fe20000010000 */
[--C-:B------:R-:W-:Y:S01]  /*2620*/  FADD.FTZ R138, R147, -R175.reuse ;  /* 0x800000af938a7221 */ /* 0x100fe20000010000 */
[----:B------:R-:W-:Y:S01]  /*2630*/  FADD.FTZ R128, R128, -R158 ;  /* 0x8000009e80807221 */ /* 0x000fe20000010000 */
[----:B------:R-:W-:Y:S01]  /*2640*/  FADD.FTZ R135, R140, -R172 ;  /* 0x800000ac8c877221 */ /* 0x000fe20000010000 */
[----:B------:R-:W-:Y:S01]  /*2650*/  FADD.FTZ R169, R145, -R175 ;  /* 0x800000af91a97221 */ /* 0x000fe20000010000 */
[----:B------:R-:W2:Y:S01]  /*2660*/  MUFU.EX2 R125, R209 ;  /* 0x000000d1007d7308 */ /* 0x000ea20000000800 */
[----:B------:R-:W-:Y:S01]  /*2670*/  FMUL.FTZ R156, R152, R181 ;  /* 0x000000b5989c7220 */ /* 0x000fe20000410000 */
[----:B------:R-:W-:Y:S01]  /*2680*/  FMUL.FTZ R147, R153, R120 ;  /* 0x0000007899937220 */ /* 0x000fe20000410000 */
[----:B------:R-:W-:Y:S01]  /*2690*/  FMUL.FTZ R122, R13, R122 ;  /* 0x0000007a0d7a7220 */ /* 0x000fe20000410000 */
[----:B------:R-:W-:Y:S01]  /*26a0*/  FMUL.FTZ R157, R23, R154 ;  /* 0x0000009a179d7220 */ /* 0x000fe20000410000 */
[----:B------:R-:W-:-:S02]  /*26b0*/  IMAD.U32 R121, RZ, RZ, UR6 ;  /* 0x00000006ff797e24 */ /* 0x000fc4000f8e00ff */
[----:B------:R-:W-:Y:S01]  /*26c0*/  FADD.FTZ R142, R142, -R172 ;  /* 0x800000ac8e8e7221 */ /* 0x000fe20000010000 */
[--C-:B------:R-:W-:Y:S01]  /*26d0*/  FADD.FTZ R141, R141, -R173.reuse ;  /* 0x800000ad8d8d7221 */ /* 0x100fe20000010000 */
[----:B------:R-:W4:Y:S01]  /*26e0*/  MUFU.EX2 R171, R178 ;  /* 0x000000b200ab7308 */ /* 0x000f220000000800 */
[----:B------:R-:W-:Y:S01]  /*26f0*/  FADD.FTZ R143, R143, -R173 ;  /* 0x800000ad8f8f7221 */ /* 0x000fe20000010000 */
[----:B---3--:R-:W-:Y:S01]  /*2700*/  FADD.FTZ R145, R148, -R220 ;  /* 0x800000dc94917221 */ /* 0x008fe20000010000 */
[--C-:B------:R-:W-:Y:S01]  /*2710*/  FADD.FTZ R140, R149, -R221.reuse ;  /* 0x800000dd958c7221 */ /* 0x100fe20000010000 */
[----:B------:R-:W-:Y:S01]  /*2720*/  FMUL.FTZ R158, R5, R180 ;  /* 0x000000b4059e7220 */ /* 0x000fe20000410000 */
[----:B------:R-:W-:Y:S01]  /*2730*/  FMUL.FTZ R155, R6, R155 ;  /* 0x0000009b069b7220 */ /* 0x000fe20000410000 */
[--C-:B------:R-:W-:Y:S01]  /*2740*/  FADD.FTZ R144, R144, -R174.reuse ;  /* 0x800000ae90907221 */ /* 0x100fe20000010000 */
[----:B------:R-:W-:Y:S01]  /*2750*/  FADD.FTZ R139, R146, -R174 ;  /* 0x800000ae928b7221 */ /* 0x000fe20000010000 */
[----:B------:R4:W3:Y:S01]  /*2760*/  MUFU.EX2 R126, R21 ;  /* 0x00000015007e7308 */ /* 0x0008e20000000800 */
[----:B------:R-:W-:Y:S01]  /*2770*/  FADD.FTZ R220, R150, -R220 ;  /* 0x800000dc96dc7221 */ /* 0x000fe20000010000 */
[----:B------:R-:W-:Y:S01]  /*2780*/  FADD.FTZ R221, R151, -R221 ;  /* 0x800000dd97dd7221 */ /* 0x000fe20000010000 */
        /* <DEDUP_REMOVED lines=8> */
[----:B------:R-:W-:Y:S01]  /*2810*/  IMAD R121, R121, 0x2000, R0 ;  /* 0x0000200079797824 */ /* 0x000fe200078e0200 */
[----:B------:R-:W-:Y:S01]  /*2820*/  F2FP.F16.F32.PACK_AB R156, R147, R156 ;  /* 0x0000009c939c723e */ /* 0x000fe200000000ff */
[----:B------:R-:W-:Y:S01]  /*2830*/  FMUL.FTZ R148, R11, R168 ;  /* 0x000000a80b947220 */ /* 0x000fe20000410000 */
[----:B------:R-:W-:Y:S01]  /*2840*/  F2FP.F16.F32.PACK_AB R157, R157, R122 ;  /* 0x0000007a9d9d723e */ /* 0x000fe200000000ff */
        /* <DEDUP_REMOVED lines=8> */
[----:B------:R-:W-:Y:S01]  /*28d0*/  FMUL.FTZ R144, R177, R144 ;  /* 0x00000090b1907220 */ /* 0x000fe20000410000 */
[----:B-1----:R-:W-:Y:S01]  /*28e0*/  FMUL.FTZ R169, R124, R169 ;  /* 0x000000a97ca97220 */ /* 0x002fe20000410000 */
[----:B------:R-:W-:Y:S01]  /*28f0*/  FMUL.FTZ R139, R20, R139 ;  /* 0x0000008b148b7220 */ /* 0x000fe20000410000 */
[----:B--2---:R-:W-:Y:S01]  /*2900*/  FMUL.FTZ R138, R125, R138 ;  /* 0x0000008a7d8a7220 */ /* 0x004fe20000410000 */
[----:B------:R-:W-:Y:S01]  /*2910*/  FMUL.FTZ R146, R182, R145 ;  /* 0x00000091b6927220 */ /* 0x000fe20000410000 */
[----:B----4-:R-:W-:Y:S01]  /*2920*/  FMUL.FTZ R21, R171, R140 ;  /* 0x0000008cab157220 */ /* 0x010fe20000410000 */
[----:B------:R-:W-:Y:S01]  /*2930*/  FMUL.FTZ R147, R179, R220 ;  /* 0x000000dcb3937220 */ /* 0x000fe20000410000 */
[----:B---3--:R-:W-:Y:S01]  /*2940*/  FMUL.FTZ R122, R126, R221 ;  /* 0x000000dd7e7a7220 */ /* 0x008fe20000410000 */
[----:B------:R-:W-:Y:S01]  /*2950*/  F2FP.F16.F32.PACK_AB R155, R134, R127 ;  /* 0x0000007f869b723e */ /* 0x000fe200000000ff */
[----:B------:R-:W-:Y:S01]  /*2960*/  IMAD R127, R121, 0x2, R2 ;  /* 0x00000002797f7824 */ /* 0x000fe200078e0202 */
[----:B------:R-:W-:-:S02]  /*2970*/  F2FP.F16.F32.PACK_AB R120, R153, R152 ;  /* 0x000000989978723e */ /* 0x000fc400000000ff */
[----:B------:R-:W-:Y:S02]  /*2980*/  F2FP.F16.F32.PACK_AB R152, R129, R128 ;  /* 0x000000808198723e */ /* 0x000fe400000000ff */
[----:B------:R-:W-:Y:S01]  /*2990*/  F2FP.F16.F32.PACK_AB R153, R130, R123 ;  /* 0x0000007b8299723e */ /* 0x000fe200000000ff */
[----:B------:R-:W-:Y:S01]  /*29a0*/  STSM.16.MT88.4 [R127+0x1e800], R156 ;  /* 0x01e8009c7f007844 */ /* 0x000fe20000004200 */
[----:B------:R-:W-:Y:S02]  /*29b0*/  F2FP.F16.F32.PACK_AB R154, R133, R132 ;  /* 0x00000084859a723e */ /* 0x000fe400000000ff */
[----:B------:R-:W-:Y:S02]  /*29c0*/  F2FP.F16.F32.PACK_AB R148, R137, R148 ;  /* 0x000000948994723e */ /* 0x000fe400000000ff */
[----:B------:R-:W-:Y:S01]  /*29d0*/  F2FP.F16.F32.PACK_AB R149, R136, R131 ;  /* 0x000000838895723e */ /* 0x000fe200000000ff */
[----:B------:R-:W-:Y:S01]  /*29e0*/  STSM.16.MT88.4 [R127+0x1f000], R152 ;  /* 0x01f000987f007844 */ /* 0x000fe20000004200 */
[----:B------:R-:W-:-:S02]  /*29f0*/  F2FP.F16.F32.PACK_AB R150, R150, R135 ;  /* 0x000000879696723e */ /* 0x000fc400000000ff */
[----:B------:R-:W-:Y:S02]  /*2a00*/  F2FP.F16.F32.PACK_AB R151, R143, R142 ;  /* 0x0000008e8f97723e */ /* 0x000fe400000000ff */
[----:B------:R-:W-:Y:S02]  /*2a10*/  F2FP.F16.F32.PACK_AB R144, R169, R144 ;  /* 0x00000090a990723e */ /* 0x000fe400000000ff */
[----:B------:R-:W-:Y:S01]  /*2a20*/  F2FP.F16.F32.PACK_AB R145, R138, R139 ;  /* 0x0000008b8a91723e */ /* 0x000fe200000000ff */
[----:B------:R-:W-:Y:S01]  /*2a30*/  STSM.16.MT88.4 [R127+0x1f800], R148 ;  /* 0x01f800947f007844 */ /* 0x000fe20000004200 */
[----:B------:R-:W-:Y:S02]  /*2a40*/  F2FP.F16.F32.PACK_AB R146, R21, R146 ;  /* 0x000000921592723e */ /* 0x000fe400000000ff */
[----:B------:R-:W-:Y:S02]  /*2a50*/  F2FP.F16.F32.PACK_AB R147, R122, R147 ;  /* 0x000000937a93723e */ /* 0x000fe400000000ff */
[----:B------:R-:W-:-:S02]  /*2a60*/  F2FP.F16.F32.PACK_AB R121, R23, R13 ;  /* 0x0000000d1779723e */ /* 0x000fc400000000ff */
[----:B------:R-:W-:Y:S01]  /*2a70*/  F2FP.F16.F32.PACK_AB R122, R6, R5 ;  /* 0x00000005067a723e */ /* 0x000fe200000000ff */
[----:B------:R1:W-:Y:S01]  /*2a80*/  STSM.16.MT88.4 [R127+0x20000], R144 ;  /* 0x020000907f007844 */ /* 0x0003e20000004200 */
[----:B------:R-:W-:Y:S01]  /*2a90*/  F2FP.F16.F32.PACK_AB R123, R15, R14 ;  /* 0x0000000e0f7b723e */ /* 0x000fe200000000ff */
[----:B------:R-:W-:Y:S01]  /*2aa0*/  IMAD R5, R17, 0x1000, R2 ;  /* 0x0000100011057824 */ /* 0x000fe200078e0202 */
[----:B------:R-:W-:Y:S02]  /*2ab0*/  F2FP.F16.F32.PACK_AB R209, R165, R164 ;  /* 0x000000a4a5d1723e */ /* 0x000fe400000000ff */
[----:B------:R-:W-:Y:S01]  /*2ac0*/  WARPGROUP.ARRIVE ;  /* 0x00000000000079c5 */ /* 0x000fe20000000000 */
[----:B------:R-:W-:Y:S02]  /*2ad0*/  F2FP.F16.F32.PACK_AB R210, R210, R166 ;  /* 0x000000a6d2d2723e */ /* 0x000fe400000000ff */
[----:B------:R-:W-:Y:S02]  /*2ae0*/  F2FP.F16.F32.PACK_AB R176, R124, R177 ;  /* 0x000000b17cb0723e */ /* 0x000fe400000000ff */
[----:B------:R-:W-:Y:S01]  /*2af0*/  F2FP.F16.F32.PACK_AB R177, R125, R20 ;  /* 0x000000147db1723e */ /* 0x000fe200000000ff */
[----:B------:R-:W-:Y:S01]  /*2b00*/  HGMMA.64x96x16.F32 R24, R120, gdesc[UR12].tnspB, R24, gsb0 ;  /* 0x4160000c78187df0 */ /* 0x000fe20008000818 */
[----:B------:R-:W-:Y:S01]  /*2b10*/  UMOV UR14, UR12 ;  /* 0x0000000c000e7c82 */ /* 0x000fe20008000000 */
[----:B------:R-:W-:Y:S01]  /*2b20*/  UMOV UR15, 0x80000020 ;  /* 0x80000020000f7882 */ /* 0x000fe20000000000 */
[----:B------:R-:W-:Y:S01]  /*2b30*/  UIADD3 UR12, UR10, 0x80, URZ ;  /* 0x000000800a0c7890 */ /* 0x000fe2000fffe03f */
[----:B------:R-:W-:-:S02]  /*2b40*/  F2FP.F16.F32.PACK_AB R178, R171, R182 ;  /* 0x000000b6abb2723e */ /* 0x000fc400000000ff */
[----:B------:R-:W-:Y:S02]  /*2b50*/  F2FP.F16.F32.PACK_AB R179, R126, R179 ;  /* 0x000000b37eb3723e */ /* 0x000fe400000000ff */
[----:B------:R-:W-:-:S13]  /*2b60*/  R2UR UR13, R5 ;  /* 0x00000000050d72ca */ /* 0x000fda00000e0000 */
        /* <DEDUP_REMOVED lines=10> */
[----:B------:R-:W-:-:S13]  /*2c10*/  R2UR UR12, R16 ;  /* 0x00000000100c72ca */ /* 0x000fda00000e0000 */
[----:B------:R-:W-:-:S04]  /*2c20*/  USHF.R.U32.HI UR12, URZ, 0x4, UR12 ;  /* 0x000000043f0c7899 */ /* 0x000fc8000801160c */
[----:B------:R-:W-:Y:S01]  /*2c30*/  ULOP3.LUT UR12, UR12, 0x3fff, URZ, 0xc0, !UPT ;  /* 0x00003fff0c0c7892 */ /* 0x000fe2000f8ec03f */
[----:B------:R-:W-:Y:S02]  /*2c40*/  WARPGROUP.DEPBAR.LE gsb0, 0x0 ;  /* 0x00008000000079c5 */ /* 0x000fe40000010000 */
[----:B------:R-:W-:-:S06]  /*2c50*/  WARPGROUP.ARRIVE ;  /* 0x00000000000079c5 */ /* 0x000fcc0000000000 */
[----:B------:R-:W-:Y:S01]  /*2c60*/  HGMMA.64x96x16.F32 R24, R208, gdesc[UR12].tnspB, R24, gsb0 ;  /* 0x4160000cd0187df0 */ /* 0x000fe20008000818 */
[----:B------:R-:W-:Y:S02]  /*2c70*/  ULOP3.LUT UR15, UR12, 0x10000, URZ, 0xfc, !UPT ;  /* 0x000100000c0f7892 */ /* 0x000fe4000f8efc3f */
[----:B------:R-:W-:Y:S02]  /*2c80*/  UIADD3 UR14, UR10, 0xc0, URZ ;  /* 0x000000c00a0e7890 */ /* 0x000fe4000fffe03f */
[----:B------:R-:W-:Y:S02]  /*2c90*/  ULEA UR10, UR6, UR15, 0xa ;  /* 0x0000000f060a7291 */ /* 0x000fe4000f8e503f */
[----:B------:R-:W-:Y:S01]  /*2ca0*/  ULOP3.LUT UR12, UR13, 0x3fff, URZ, 0xc0, !UPT ;  /* 0x00003fff0d0c7892 */ /* 0x000fe2000f8ec03f */
[----:B------:R-:W-:-:S03]  /*2cb0*/  UMOV UR15, 0x80000020 ;  /* 0x80000020000f7882 */ /* 0x000fc60000000000 */
[----:B------:R-:W-:Y:S01]  /*2cc0*/  UIADD3 UR13, UR12, 0x200, URZ ;  /* 0x000002000c0d7890 */ /* 0x000fe2000fffe03f */
[----:B------:R-:W-:Y:S02]  /*2cd0*/  UMOV UR16, UR10 ;  /* 0x0000000a00107c82 */ /* 0x000fe40008000000 */
[----:B------:R-:W-:Y:S01]  /*2ce0*/  UMOV UR18, UR12 ;  /* 0x0000000c00127c82 */ /* 0x000fe20008000000 */
[----:B------:R-:W-:Y:S02]  /*2cf0*/  WARPGROUP.DEPBAR.LE gsb0, 0x0 ;  /* 0x00008000000079c5 */ /* 0x000fe40000010000 */
[----:B------:R-:W-:-:S06]  /*2d00*/  WARPGROUP.ARRIVE ;  /* 0x00000000000079c5 */ /* 0x000fcc0000000000 */
[----:B------:R-:W-:Y:S01]  /*2d10*/  HGMMA.64x96x16.F32 R24, R176, gdesc[UR12].tnspB, R24, gsb0 ;  /* 0x4160000cb0187df0 */ /* 0x000fe20008000818 */
[----:B------:R-:W-:Y:S01]  /*2d20*/  UIADD3 UR14, UR12, 0x400, URZ ;  /* 0x000004000c0e7890 */ /* 0x000fe2000fffe03f */
        /* <DEDUP_REMOVED lines=21> */
[----:B-1----:R-:W-:-:S06]  /*2e80*/  WARPGROUP.ARRIVE ;  /* 0x00000000000079c5 */ /* 0x002fcc0000000000 */
        /* <DEDUP_REMOVED lines=117> */
[----:B------:R-:W-:-:S03]  /*35e0*/  UIADD3 UR17, UR12, 0x4e0, URZ ;  /* 0x000004e00c117890 */ /* 0x000fc6000fffe03f */
[----:B------:R-:W-:Y:S01]  /*35f0*/  UMOV UR12, UR10 ;  /* 0x0000000a000c7c82 */ /* 0x000fe20008000000 */
        /* <DEDUP_REMOVED lines=16> */
.L_x_3281:
        /* <DEDUP_REMOVED lines=48> */
.L_x_3282:
        /* <DEDUP_REMOVED lines=12> */
.L_x_3272:
        /* <DEDUP_REMOVED lines=66> */
[----:B--2-45:R-:W-:Y:S05]  /*3ee0*/  CALL.ABS.NOINC R14 ;  /* 0x000000000e007343 */ /* 0x034fea0003c00000 */
.L_x_3284:
        /* <DEDUP_REMOVED lines=18> */
.L_x_3285:
        /* <DEDUP_REMOVED lines=18> */
.L_x_3286:
        /* <DEDUP_REMOVED lines=18> */
.L_x_3287:
        /* <DEDUP_REMOVED lines=17> */
[----:B--2---:R-:W-:Y:S01]  /*4360*/  VIADD R0, R0, 0xffffff80 ;  /* 0xffffff8000007836 */ /* 0x004fe20000000000 */
        /* <DEDUP_REMOVED lines=13> */
[----:B------:R-:W2:Y:S01]  /*4440*/  SHFL.IDX PT, R0, R0, RZ, 0x1f ;  /* 0x00001fff00007589 */ /* 0x000ea200000e0000 */
[----:B------:R-:W-:Y:S02]  /*4450*/  F2FP.F16.F32.PACK_AB R59, R63, R62 ;  /* 0x0000003e3f3b723e */ /* 0x000fe400000000ff */
[----:B------:R-:W-:Y:S02]  /*4460*/  F2FP.F16.F32.PACK_AB R65, R67, R66 ;  /* 0x000000424341723e */ /* 0x000fe400000000ff */
[----:B------:R-:W-:Y:S01]  /*4470*/  F2FP.F16.F32.PACK_AB R66, R69, R68 ;  /* 0x000000444542723e */ /* 0x000fe200000000ff */
[----:B------:R-:W-:Y:S01]  /*4480*/  STSM.16.M88.4 [R19+0xa000], R56 ;  /* 0x00a0003813007844 */ /* 0x000fe20000000200 */
[----:B------:R-:W-:Y:S02]  /*4490*/  F2FP.F16.F32.PACK_AB R67, R71, R70 ;  /* 0x000000464743723e */ /* 0x000fe400000000ff */
[----:B-1----:R-:W-:-:S02]  /*44a0*/  F2FP.F16.F32.PACK_AB R4, R73, R72 ;  /* 0x000000484904723e */ /* 0x002fc400000000ff */
        /* <DEDUP_REMOVED lines=14> */
[----:B---3--:R-:W-:-:S02]  /*4590*/  F2FP.F16.F32.PACK_AB R24, R97, R96 ;  /* 0x000000606118723e */ /* 0x008fc400000000ff */
[----:B------:R-:W-:Y:S01]  /*45a0*/  F2FP.F16.F32.PACK_AB R25, R99, R98 ;  /* 0x000000626319723e */ /* 0x000fe200000000ff */
[----:B------:R3:W-:Y:S01]  /*45b0*/  STSM.16.M88.4 [R19+0x2000], R12 ;  /* 0x0020000c13007844 */ /* 0x0007e20000000200 */
[----:B------:R-:W-:Y:S02]  /*45c0*/  F2FP.F16.F32.PACK_AB R26, R101, R100 ;  /* 0x00000064651a723e */ /* 0x000fe400000000ff */
[----:B------:R-:W-:Y:S02]  /*45d0*/  F2FP.F16.F32.PACK_AB R27, R103, R102 ;  /* 0x00000066671b723e */ /* 0x000fe400000000ff */
[----:B-1----:R-:W-:Y:S02]  /*45e0*/  F2FP.F16.F32.PACK_AB R4, R105, R104 ;  /* 0x000000686904723e */ /* 0x002fe400000000ff */
        /* <DEDUP_REMOVED lines=9> */
[----:B--2---:R-:W-:-:S03]  /*4680*/  ISETP.NE.AND P0, PT, R0, 0x7, PT ;  /* 0x000000070000780c */ /* 0x004fc60003f05270 */
        /* <DEDUP_REMOVED lines=18> */
[----:B------:R-:W2:Y:S01]  /*47b0*/  S2UR UR11, SR_CTAID.Y ;  /* 0x00000000000b79c3 */ /* 0x000ea20000002600 */
[----:B------:R-:W-:Y:S02]  /*47c0*/  UIADD3.X UR5, URZ, UR7, URZ, UP0, !UPT ;  /* 0x000000073f057290 */ /* 0x000fe400087fe43f */
[----:B------:R-:W-:Y:S01]  /*47d0*/  UIADD3.X UR7, URZ, UR7, URZ, UP1, !UPT ;  /* 0x000000073f077290 */ /* 0x000fe20008ffe43f */
[----:B------:R-:W-:-:S02]  /*47e0*/  UMOV UR41, 0x20 ;  /* 0x0000002000297882 */ /* 0x000fc40000000000 */
[----:B------:R-:W-:Y:S02]  /*47f0*/  UIADD3 UR8, UR13, 0x6000, URZ ;  /* 0x000060000d087890 */ /* 0x000fe4000fffe03f */
[----:B------:R-:W3:Y:S01]  /*4800*/  S2UR UR12, SR_CTAID.Z ;  /* 0x00000000000c79c3 */ /* 0x000ee20000002700 */
        /* <DEDUP_REMOVED lines=8> */
[----:B--2---:R-:W-:-:S03]  /*4890*/  UMOV UR43, UR11 ;  /* 0x0000000b002b7c82 */ /* 0x004fc60008000000 */
[----:B------:R-:W-:Y:S01]  /*48a0*/  UMOV UR42, UR10 ;  /* 0x0000000a002a7c82 */ /* 0x000fe20008000000 */
[----:B------:R-:W-:Y:S01]  /*48b0*/  UMOV UR35, UR11 ;  /* 0x0000000b00237c82 */ /* 0x000fe20008000000 */
[----:B------:R-:W-:Y:S01]  /*48c0*/  UMOV UR34, UR10 ;  /* 0x0000000a00227c82 */ /* 0x000fe20008000000 */
[----:B------:R-:W-:Y:S01]  /*48d0*/  UMOV UR27, UR11 ;  /* 0x0000000b001b7c82 */ /* 0x000fe20008000000 */
[----:B------:R-:W-:Y:S01]  /*48e0*/  UMOV UR26, UR10 ;  /* 0x0000000a001a7c82 */ /* 0x000fe20008000000 */
[----:B------:R-:W-:Y:S01]  /*48f0*/  UMOV UR19, UR11 ;  /* 0x0000000b00137c82 */ /* 0x000fe20008000000 */
[----:B------:R-:W-:Y:S01]  /*4900*/  UMOV UR18, UR10 ;  /* 0x0000000a00127c82 */ /* 0x000fe20008000000 */
[----:B---3--:R-:W-:Y:S01]  /*4910*/  UMOV UR44, UR12 ;  /* 0x0000000c002c7c82 */ /* 0x008fe20008000000 */
        /* <DEDUP_REMOVED lines=10> */
[----:B--2---:R0:W-:Y:S02]  /*49c0*/  UTMACMDFLUSH ;  /* 0x00000000000079b7 */ /* 0x0041e40000000000 */
.L_x_3289:
[----:B------:R-:W-:Y:S05]  /*49d0*/  BSYNC B0 ;  /* 0x0000000000007941 */ /* 0x000fea0003800000 */
.L_x_3288:
[----:B------:R-:W-:-:S04]  /*49e0*/  DEPBAR.LE SB0, 0x0 ;  /* 0x000080000000791a */ /* 0x000fc80000000000 */
[----:B------:R-:W-:Y:S05]  /*49f0*/  EXIT ;  /* 0x000000000000794d */ /* 0x000fea0003800000 */
.L_x_3262:
        /* <DEDUP_REMOVED lines=15> */
[----:B------:R-:W-:Y:S02]  /*4af0*/  UISETP.GE.AND UP0, UPT, UR12, 0x1, UPT ;  /* 0x000000010c00788c */ /* 0x000fe4000bf06270 */
[----:B------:R-:W-:Y:S01]  /*4b00*/  USHF.R.S32.HI UR6, URZ, 0x1f, UR11 ;  /* 0x0000001f3f067899 */ /* 0x000fe2000801140b */
[----:B------:R-:W-:-:S03]  /*4b10*/  ELECT P0, URZ, PT ;  /* 0x00000000003f782f */ /* 0x000fc60003800000 */
[----:B------:R-:W-:Y:S01]  /*4b20*/  PLOP3.LUT P1, PT, PT, PT, UP0, 0x80, 0x0 ;  /* 0x000000000000781c */ /* 0x000fe20003f2f008 */
[----:B-1----:R-:W-:-:S04]  /*4b30*/  USHF.R.S32.HI UR4, URZ, 0x1f, UR10 ;  /* 0x0000001f3f047899 */ /* 0x002fc8000801140a */
[----:B------:R-:W-:Y:S02]  /*4b40*/  UIMAD UR7, UR4, UR8, URZ ;  /* 0x00000008040772a4 */ /* 0x000fe4000f8e023f */
[----:B------:R-:W-:Y:S02]  /*4b50*/  UIMAD.WIDE.U32 UR4, UR10, UR8, URZ ;  /* 0x000000080a0472a5 */ /* 0x000fe4000f8e003f */
[----:B------:R-:W-:-:S03]  /*4b60*/  UIMAD UR7, UR10, UR9, UR7 ;  /* 0x000000090a0772a4 */ /* 0x000fc6000f8e0207 */
[----:B------:R-:W-:Y:S01]  /*4b70*/  ULDC.64 UR8, c[0x0][0x2e0] ;  /* 0x0000b80000087ab9 */ /* 0x000fe20000000a00 */
[----:B------:R-:W-:Y:S02]  /*4b80*/  UIADD3 UR5, UR5, UR7, URZ ;  /* 0x0000000705057290 */ /* 0x000fe4000fffe03f */
[----:B------:R-:W-:-:S04]  /*4b90*/  UIMAD UR6, UR6, UR8, URZ ;  /* 0x00000008060672a4 */ /* 0x000fc8000f8e023f */
[----:B------:R-:W-:Y:S02]  /*4ba0*/  UIMAD UR10, UR11, UR9, UR6 ;  /* 0x000000090b0a72a4 */ /* 0x000fe4000f8e0206 */
[----:B------:R-:W-:Y:S01]  /*4bb0*/  UIMAD.WIDE.U32 UR6, UR11, UR8, UR4 ;  /* 0x000000080b0672a5 */ /* 0x000fe2000f8e0004 */
[----:B------:R-:W-:Y:S11]  /*4bc0*/  @!P1 EXIT ;  /* 0x000000000000994d */ /* 0x000ff60003800000 */
[----:B------:R-:W-:Y:S02]  /*4bd0*/  UIADD3 UR4, UR12, 0x3f, URZ ;  /* 0x0000003f0c047890 */ /* 0x000fe4000fffe03f */
[----:B------:R-:W-:Y:S02]  /*4be0*/  UISETP.GE.AND UP0, UPT, UR12, 0x41, UPT ;  /* 0x000000410c00788c */ /* 0x000fe4000bf06270 */
[----:B------:R-:W-:Y:S02]  /*4bf0*/  USHF.R.S32.HI UR5, URZ, 0x1f, UR4 ;  /* 0x0000001f3f057899 */ /* 0x000fe40008011404 */
[----:B------:R-:W-:Y:S02]  /*4c00*/  UIADD3 UR10, UR7, UR10, URZ ;  /* 0x0000000a070a7290 */ /* 0x000fe4000fffe03f */
[----:B------:R-:W-:Y:S01]  /*4c10*/  ULEA.HI UR5, UR5, UR4, URZ, 0x6 ;  /* 0x0000000405057291 */ /* 0x000fe2000f8f303f */
[----:B------:R-:W-:Y:S02]  /*4c20*/  PLOP3.LUT P1, PT, PT, PT, UP0, 0x80, 0x0 ;  /* 0x000000000000781c */ /* 0x000fe40003f2f008 */
[----:B------:R-:W-:Y:S01]  /*4c30*/  UMOV UR4, URZ ;  /* 0x0000003f00047c82 */ /* 0x000fe20008000000 */
[----:B------:R-:W-:-:S04]  /*4c40*/  USHF.R.S32.HI UR5, URZ, 0x6, UR5 ;  /* 0x000000063f057899 */ /* 0x000fc80008011405 */
[----:B------:R-:W-:-:S04]  /*4c50*/  UISETP.LT.AND UP1, UPT, UR5, 0x1, UPT ;  /* 0x000000010500788c */ /* 0x000fc8000bf21270 */
[----:B------:R-:W-:-:S04]  /*4c60*/  USEL UR11, UR5, 0x1, !UP1 ;  /* 0x00000001050b7887 */ /* 0x000fc8000c800000 */
[----:B------:R-:W-:Y:S01]  /*4c70*/  ULOP3.LUT UR21, UR11, 0x1, URZ, 0xc0, !UPT ;  /* 0x000000010b157892 */ /* 0x000fe2000f8ec03f */
[----:B------:R-:W-:Y:S11]  /*4c80*/  @!P1 BRA `(.L_x_3291) ;  /* 0x0000000400789947 */ /* 0x000ff60003800000 */
        /* <DEDUP_REMOVED lines=13> */
.L_x_3304:
        /* <DEDUP_REMOVED lines=21> */
.L_x_3293:
[----:B------:R-:W-:Y:S05]  /*4eb0*/  BSYNC B0 ;  /* 0x0000000000007941 */ /* 0x000fea0003800000 */
.L_x_3292:
        /* <DEDUP_REMOVED lines=13> */
.L_x_3295:
[----:B------:R-:W-:Y:S05]  /*4f90*/  BSYNC B0 ;  /* 0x0000000000007941 */ /* 0x000fea0003800000 */
.L_x_3294:
[----:B------:R-:W-:Y:S06]  /*4fa0*/  BAR.ARV 0xa, 0xa0 ;  /* 0x0282800000007b1d */ /* 0x000fec0000002000 */
[----:B------:R-:W-:Y:S04]  /*4fb0*/  BSSY B0, `(.L_x_3296) ;  /* 0x0000003000007945 */ /* 0x000fe80003800000 */
[----:B------:R-:W-:Y:S05]  /*4fc0*/  @!P0 BRA `(.L_x_3297) ;  /* 0x0000000000048947 */ /* 0x000fea0003800000 */
[----:B------:R-:W-:-:S04]  /*4fd0*/  DEPBAR.LE SB0, 0x0 ;  /* 0x000080000000791a */ /* 0x000fc80000000000 */
.L_x_3297:
[----:B------:R-:W-:Y:S05]  /*4fe0*/  BSYNC B0 ;  /* 0x0000000000007941 */ /* 0x000fea0003800000 */
.L_x_3296:
        /* <DEDUP_REMOVED lines=13> */
.L_x_3299:
[----:B------:R-:W-:Y:S05]  /*50c0*/  BSYNC B0 ;  /* 0x0000000000007941 */ /* 0x000fea0003800000 */
.L_x_3298:
        /* <DEDUP_REMOVED lines=13> */
.L_x_3301:
[----:B------:R-:W-:Y:S05]  /*51a0*/  BSYNC B0 ;  /* 0x0000000000007941 */ /* 0x000fea0003800000 */
.L_x_3300:
[----:B------:R-:W-:Y:S01]  /*51b0*/  UIADD3 UR11, UR11, -0x2, URZ ;  /* 0xfffffffe0b0b7890 */ /* 0x000fe2000fffe03f */
[----:B------:R-:W-:Y:S06]  /*51c0*/  BAR.ARV 0xa, 0xa0 ;  /* 0x0282800000007b1d */ /* 0x000fec0000002000 */
[----:B------:R-:W-:Y:S01]  /*51d0*/  BSSY B0, `(.L_x_3302) ;  /* 0x0000004000007945 */ /* 0x000fe20003800000 */
[----:B------:R-:W-:-:S03]  /*51e0*/  ISETP.NE.AND P1, PT, RZ, UR11, PT ;  /* 0x0000000bff007c0c */ /* 0x000fc6000bf25270 */
[----:B------:R-:W-:Y:S10]  /*51f0*/  @!P0 BRA `(.L_x_3303) ;  /* 0x0000000000048947 */ /* 0x000ff40003800000 */
[----:B------:R-:W-:-:S04]  /*5200*/  DEPBAR.LE SB0, 0x0 ;  /* 0x000080000000791a */ /* 0x000fc80000000000 */
.L_x_3303:
[----:B------:R-:W-:Y:S05]  /*5210*/  BSYNC B0 ;  /* 0x0000000000007941 */ /* 0x000fea0003800000 */
.L_x_3302:
[----:B------:R-:W-:Y:S06]  /*5220*/  BAR.ARV 0xb, 0xa0 ;  /* 0x02c2800000007b1d */ /* 0x000fec0000002000 */
[----:B------:R-:W-:Y:S02]  /*5230*/  UIADD3 UR5, UR5, 0x2, URZ ;  /* 0x0000000205057890 */ /* 0x000fe4000fffe03f */
[----:B------:R-:W-:Y:S01]  /*5240*/  UIADD3 UR4, UR4, 0x1, URZ ;  /* 0x0000000104047890 */ /* 0x000fe2000fffe03f */
[----:B------:R-:W-:Y:S11]  /*5250*/  @P1 BRA `(.L_x_3304) ;  /* 0xfffffff800c01947 */ /* 0x000ff6000383ffff */
[----:B------:R-:W-:-:S12]  /*5260*/  UIADD3 UR4, UR18, 0x3000, URZ ;  /* 0x0000300012047890 */ /* 0x000fd8000fffe03f */
.L_x_3291:
[----:B------:R-:W-:-:S13]  /*5270*/  ISETP.NE.AND P1, PT, RZ, UR21, PT ;  /* 0x00000015ff007c0c */ /* 0x000fda000bf25270 */
        /* <DEDUP_REMOVED lines=18> */
.L_x_3306:
[----:B------:R-:W-:Y:S05]  /*53a0*/  BSYNC B0 ;  /* 0x0000000000007941 */ /* 0x000fea0003800000 */
.L_x_3305:
        /* <DEDUP_REMOVED lines=19> */
.L_x_3308:
[----:B------:R-:W-:Y:S05]  /*54e0*/  BSYNC B0 ;  /* 0x0000000000007941 */ /* 0x000fea0003800000 */
.L_x_3307:
[----:B------:R-:W-:Y:S06]  /*54f0*/  BAR.ARV 0xa, 0xa0 ;  /* 0x0282800000007b1d */ /* 0x000fec0000002000 */
[----:B------:R-:W-:Y:S04]  /*5500*/  BSSY B0, `(.L_x_3309) ;  /* 0x0000003000007945 */ /* 0x000fe80003800000 */
[----:B------:R-:W-:Y:S05]  /*5510*/  @!P0 BRA `(.L_x_3310) ;  /* 0x0000000000048947 */ /* 0x000fea0003800000 */
[----:B------:R-:W-:-:S04]  /*5520*/  DEPBAR.LE SB0, 0x0 ;  /* 0x000080000000791a */ /* 0x000fc80000000000 */
.L_x_3310:
[----:B------:R-:W-:Y:S05]  /*5530*/  BSYNC B0 ;  /* 0x0000000000007941 */ /* 0x000fea0003800000 */
.L_x_3309:
[----:B------:R-:W-:Y:S06]  /*5540*/  BAR.ARV 0xb, 0xa0 ;  /* 0x02c2800000007b1d */ /* 0x000fec0000002000 */
[----:B------:R-:W-:Y:S05]  /*5550*/  EXIT ;  /* 0x000000000000794d */ /* 0x000fea0003800000 */
.L_x_3290:
        /* <DEDUP_REMOVED lines=48> */
.L_x_3343:
        /* <DEDUP_REMOVED lines=14> */
.L_x_3314:
        /* <DEDUP_REMOVED lines=127> */
.L_x_3325:
[----:B------:R-:W-:-:S04]  /*6130*/  SHF.L.U32 R20, R9, 0x1f, RZ ;  /* 0x0000001f09147819 */ /* 0x000fc800000006ff */
[----:B-1----:R-:W1:Y:S02]  /*6140*/  SYNCS.PHASECHK.TRANS64.TRYWAIT P1, [R0+URZ+0x26840], R20 ;  /* 0x02684014000075a7 */ /* 0x002e64000802017f */
[----:B-123--:R-:W-:Y:S05]  /*6150*/  @!P1 BRA `(.L_x_3317) ;  /* 0x0000001800349947 */ /* 0x00efea0003800000 */
.L_x_3344:
[----:B------:R-:W-:Y:S05]  /*6160*/  @P0 BRA `(.L_x_3318) ;  /* 0x0000000000140947 */ /* 0x000fea0003800000 */
[----:B------:R-:W-:Y:S01]  /*6170*/  ISETP.NE.AND P1, PT, R13, RZ, PT ;  /* 0x000000ff0d00720c */ /* 0x000fe20003f25270 */
[----:B------:R-:W-:-:S04]  /*6180*/  IMAD.MOV.U32 R3, RZ, RZ, 0x3100 ;  /* 0x00003100ff037424 */ /* 0x000fc800078e00ff */
[----:B------:R2:W-:Y:S08]  /*6190*/  SYNCS.ARRIVE.TRANS64 RZ, [R0+URZ+0x26830], R3 ;  /* 0x0268300300ff79a7 */ /* 0x0005f0000800003f */
[----:B------:R-:W-:Y:S05]  /*61a0*/  @!P1 BRA `(.L_x_3318) ;  /* 0x0000000000049947 */ /* 0x000fea0003800000 */
[----:B------:R-:W-:Y:S01]  /*61b0*/  BPT.TRAP 0x1 ;  /* 0x000000040000795c */ /* 0x000fe20000300000 */
.L_x_3318:
        /* <DEDUP_REMOVED lines=42> */
.L_x_3345:
[----:B------:R-:W-:Y:S05]  /*6460*/  @P0 BRA `(.L_x_3320) ;  /* 0x0000000000140947 */ /* 0x000fea0003800000 */
[----:B------:R-:W-:Y:S01]  /*6470*/  ISETP.NE.AND P1, PT, R13, RZ, PT ;  /* 0x000000ff0d00720c */ /* 0x000fe20003f25270 */
[----:B------:R-:W-:-:S04]  /*6480*/  IMAD.MOV.U32 R3, RZ, RZ, 0x3100 ;  /* 0x00003100ff037424 */ /* 0x000fc800078e00ff */
[----:B------:R3:W-:Y:S08]  /*6490*/  SYNCS.ARRIVE.TRANS64 RZ, [R0+URZ+0x26818], R3 ;  /* 0x0268180300ff79a7 */ /* 0x0007f0000800003f */
[----:B------:R-:W-:Y:S05]  /*64a0*/  @!P1 BRA `(.L_x_3320) ;  /* 0x0000000000049947 */ /* 0x000fea0003800000 */
[----:B------:R-:W-:Y:S01]  /*64b0*/  BPT.TRAP 0x1 ;  /* 0x000000040000795c */ /* 0x000fe20000300000 */
.L_x_3320:
        /* <DEDUP_REMOVED lines=34> */
.L_x_3346:
[----:B-123--:R-:W-:Y:S01]  /*66e0*/  SHF.R.S32.HI R20, RZ, 0x1f, R19 ;  /* 0x0000001fff147819 */ /* 0x00efe20000011413 */
[----:B------:R-:W-:Y:S06]  /*66f0*/  @P0 BRA `(.L_x_3322) ;  /* 0x0000000000140947 */ /* 0x000fec0003800000 */
[----:B------:R-:W-:Y:S01]  /*6700*/  ISETP.NE.AND P1, PT, R13, RZ, PT ;  /* 0x000000ff0d00720c */ /* 0x000fe20003f25270 */
[----:B------:R-:W-:-:S04]  /*6710*/  IMAD.MOV.U32 R21, RZ, RZ, 0x3100 ;  /* 0x00003100ff157424 */ /* 0x000fc800078e00ff */
[----:B------:R1:W-:Y:S08]  /*6720*/  SYNCS.ARRIVE.TRANS64 RZ, [R0+URZ+0x26838], R21 ;  /* 0x0268381500ff79a7 */ /* 0x0003f0000800003f */
[----:B------:R-:W-:Y:S05]  /*6730*/  @!P1 BRA `(.L_x_3322) ;  /* 0x0000000000049947 */ /* 0x000fea0003800000 */
[----:B------:R-:W-:Y:S01]  /*6740*/  BPT.TRAP 0x1 ;  /* 0x000000040000795c */ /* 0x000fe20000300000 */
.L_x_3322:
        /* <DEDUP_REMOVED lines=38> */
.L_x_3348:
[----:B------:R-:W-:Y:S05]  /*69b0*/  @P0 BRA `(.L_x_3324) ;  /* 0x0000000000140947 */ /* 0x000fea0003800000 */
[----:B------:R-:W-:Y:S01]  /*69c0*/  ISETP.NE.AND P1, PT, R13, RZ, PT ;  /* 0x000000ff0d00720c */ /* 0x000fe20003f25270 */
[----:B--2---:R-:W-:-:S04]  /*69d0*/  IMAD.MOV.U32 R5, RZ, RZ, 0x3100 ;  /* 0x00003100ff057424 */ /* 0x004fc800078e00ff */
[----:B------:R3:W-:Y:S08]  /*69e0*/  SYNCS.ARRIVE.TRANS64 RZ, [R0+URZ+0x26810], R5 ;  /* 0x0268100500ff79a7 */ /* 0x0007f0000800003f */
[----:B------:R-:W-:Y:S05]  /*69f0*/  @!P1 BRA `(.L_x_3324) ;  /* 0x0000000000049947 */ /* 0x000fea0003800000 */
[----:B------:R-:W-:Y:S01]  /*6a00*/  BPT.TRAP 0x1 ;  /* 0x000000040000795c */ /* 0x000fe20000300000 */
.L_x_3324:
        /* <DEDUP_REMOVED lines=36> */
.L_x_3316:
[----:B------:R-:W-:-:S13]  /*6c50*/  ISETP.NE.AND P1, PT, R17, RZ, PT ;  /* 0x000000ff1100720c */ /* 0x000fda0003f25270 */
[----:B------:R-:W-:Y:S05]  /*6c60*/  @!P1 BRA `(.L_x_3315) ;  /* 0x0000000400609947 */ /* 0x000fea0003800000 */
[----:B------:R-:W-:-:S04]  /*6c70*/  SHF.L.U32 R7, R9, 0x1f, RZ ;  /* 0x0000001f09077819 */ /* 0x000fc800000006ff */
[----:B------:R-:W2:Y:S02]  /*6c80*/  SYNCS.PHASECHK.TRANS64.TRYWAIT P1, [R0+URZ+0x26840], R7 ;  /* 0x02684007000075a7 */ /* 0x000ea4000802017f */
[----:B--2---:R-:W-:Y:S05]  /*6c90*/  @!P1 BRA `(.L_x_3326) ;  /* 0x0000000c00b89947 */ /* 0x004fea0003800000 */
.L_x_3349:
[----:B------:R-:W-:Y:S05]  /*6ca0*/  @P0 BRA `(.L_x_3327) ;  /* 0x0000000000140947 */ /* 0x000fea0003800000 */
[----:B------:R-:W-:Y:S01]  /*6cb0*/  ISETP.NE.AND P1, PT, R13, RZ, PT ;  /* 0x000000ff0d00720c */ /* 0x000fe20003f25270 */
[----:B------:R-:W-:-:S04]  /*6cc0*/  IMAD.MOV.U32 R5, RZ, RZ, 0x3100 ;  /* 0x00003100ff057424 */ /* 0x000fc800078e00ff */
[----:B------:R3:W-:Y:S08]  /*6cd0*/  SYNCS.ARRIVE.TRANS64 RZ, [R0+URZ+0x26830], R5 ;  /* 0x0268300500ff79a7 */ /* 0x0007f0000800003f */
[----:B------:R-:W-:Y:S05]  /*6ce0*/  @!P1 BRA `(.L_x_3327) ;  /* 0x0000000000049947 */ /* 0x000fea0003800000 */
[----:B------:R-:W-:Y:S01]  /*6cf0*/  BPT.TRAP 0x1 ;  /* 0x000000040000795c */ /* 0x000fe20000300000 */
.L_x_3327:
        /* <DEDUP_REMOVED lines=40> */
.L_x_3350:
[----:B------:R-:W-:Y:S05]  /*6f80*/  @P0 BRA `(.L_x_3329) ;  /* 0x0000000000140947 */ /* 0x000fea0003800000 */
[----:B------:R-:W-:Y:S01]  /*6f90*/  ISETP.NE.AND P0, PT, R13, RZ, PT ;  /* 0x000000ff0d00720c */ /* 0x000fe20003f05270 */
[----:B------:R-:W-:-:S04]  /*6fa0*/  IMAD.MOV.U32 R5, RZ, RZ, 0x3100 ;  /* 0x00003100ff057424 */ /* 0x000fc800078e00ff */
[----:B------:R4:W-:Y:S08]  /*6fb0*/  SYNCS.ARRIVE.TRANS64 RZ, [R0+URZ+0x26818], R5 ;  /* 0x0268180500ff79a7 */ /* 0x0009f0000800003f */
[----:B------:R-:W-:Y:S05]  /*6fc0*/  @!P0 BRA `(.L_x_3329) ;  /* 0x0000000000048947 */ /* 0x000fea0003800000 */
[----:B------:R-:W-:Y:S01]  /*6fd0*/  BPT.TRAP 0x1 ;  /* 0x000000040000795c */ /* 0x000fe20000300000 */
.L_x_3329:
        /* <DEDUP_REMOVED lines=33> */
.L_x_3315:
[----:B------:R-:W4:Y:S01]  /*71f0*/  S2R R2, SR_TID.X ;  /* 0x0000000000027919 */ /* 0x000f220000002100 */
[----:B------:R-:W-:Y:S01]  /*7200*/  IMAD R3, R12, 0x8, R0 ;  /* 0x000000080c037824 */ /* 0x000fe200078e0200 */
[----:B----4-:R-:W-:Y:S02]  /*7210*/  LOP3.LUT R4, R2, 0x7f, RZ, 0xc0, !PT ;  /* 0x0000007f02047812 */ /* 0x010fe400078ec0ff */
[----:B------:R-:W-:Y:S02]  /*7220*/  SHF.L.U32 R2, R9, 0x1f, RZ ;  /* 0x0000001f09027819 */ /* 0x000fe400000006ff */
[----:B------:R-:W-:Y:S02]  /*7230*/  ISETP.NE.AND P1, PT, R4, RZ, PT ;  /* 0x000000ff0400720c */ /* 0x000fe40003f25270 */
[----:B------:R-:W4:Y:S02]  /*7240*/  SYNCS.PHASECHK.TRANS64.TRYWAIT P0, [R3+URZ+0x26840], R2 ;  /* 0x02684002030075a7 */ /* 0x000f24000800017f */
[----:B----4-:R-:W-:Y:S09]  /*7250*/  @!P0 BRA `(.L_x_3330) ;  /* 0x0000000800708947 */ /* 0x010ff20003800000 */
.L_x_3351:
[----:B------:R-:W-:Y:S05]  /*7260*/  @P1 BRA `(.L_x_3331) ;  /* 0x0000000000181947 */ /* 0x000fea0003800000 */
[----:B------:R-:W5:Y:S01]  /*7270*/  S2R R4, SR_TID.X ;  /* 0x0000000000047919 */ /* 0x000f620000002100 */
[----:B----4-:R-:W-:-:S04]  /*7280*/  IMAD.MOV.U32 R2, RZ, RZ, 0x3100 ;  /* 0x00003100ff027424 */ /* 0x010fc800078e00ff */
[----:B------:R4:W-:Y:S01]  /*7290*/  SYNCS.ARRIVE.TRANS64 RZ, [R3+URZ+0x26830], R2 ;  /* 0x0268300203ff79a7 */ /* 0x0009e2000800003f */
[----:B-----5:R-:W-:-:S13]  /*72a0*/  LOP3.LUT P0, RZ, R4, 0x1f, RZ, 0xc0, !PT ;  /* 0x0000001f04ff7812 */ /* 0x020fda000780c0ff */
[----:B----4-:R-:W-:Y:S05]  /*72b0*/  @!P0 BRA `(.L_x_3331) ;  /* 0x0000000000048947 */ /* 0x010fea0003800000 */
[----:B------:R-:W-:Y:S01]  /*72c0*/  BPT.TRAP 0x1 ;  /* 0x000000040000795c */ /* 0x000fe20000300000 */
.L_x_3331:
        /* <DEDUP_REMOVED lines=47> */
.L_x_3312:
[----:B------:R-:W-:Y:S05]  /*75c0*/  BSYNC B0 ;  /* 0x0000000000007941 */ /* 0x000fea0003800000 */
.L_x_3311:
[----:B------:R-:W-:-:S03]  /*75d0*/  UMOV UR5, 0xffffffff ;  /* 0xffffffff00057882 */ /* 0x000fc60000000000 */
[----:B------:R-:W-:Y:S05]  /*75e0*/  BRA.DIV UR5, `(.L_x_3332) ;  /* 0x0000000605a07947 */ /* 0x000fea000b800000 */
[----:B------:R-:W-:-:S13]  /*75f0*/  ELECT P0, URZ, PT ;  /* 0x00000000003f782f */ /* 0x000fda0003800000 */
.L_x_3354:
[----:B------:R-:W-:Y:S04]  /*7600*/  BSSY B0, `(.L_x_3333) ;  /* 0x0000023000007945 */ /* 0x000fe80003800000 */
[----:B------:R-:W-:Y:S05]  /*7610*/  @!P0 BRA `(.L_x_3334) ;  /* 0x0000000000848947 */ /* 0x000fea0003800000 */
[----:B------:R-:W-:-:S06]  /*7620*/  ULOP3.LUT UR5, UR38, 0x2, URZ, 0xfc, !UPT ;  /* 0x0000000226057892 */ /* 0x000fcc000f8efc3f */
[----:B------:R-:W-:-:S05]  /*7630*/  IMAD.U32 R2, RZ, RZ, UR5 ;  /* 0x00000005ff027e24 */ /* 0x000fca000f8e00ff */
[----:B------:R-:W-:-:S13]  /*7640*/  ISETP.NE.AND P0, PT, R2, 0x3, PT ;  /* 0x000000030200780c */ /* 0x000fda0003f05270 */
[----:B------:R-:W-:Y:S05]  /*7650*/  @!P0 BRA `(.L_x_3335) ;  /* 0x0000000000048947 */ /* 0x000fea0003800000 */
[----:B------:R-:W-:Y:S01]  /*7660*/  BPT.TRAP 0x1 ;  /* 0x000000040000795c */ /* 0x000fe20000300000 */
.L_x_3335:
        /* <DEDUP_REMOVED lines=15> */
.L_x_3355:
[----:B------:R-:W2:Y:S02]  /*7760*/  SYNCS.PHASECHK.TRANS64.TRYWAIT P1, [R3+URZ], R2 ;  /* 0x00000002030075a7 */ /* 0x000ea4000802017f */
[----:B--2---:R-:W-:Y:S05]  /*7770*/  @!P1 BRA `(.L_x_3337) ;  /* 0x0000000400749947 */ /* 0x004fea0003800000 */
.L_x_3356:
[----:B------:R-:W-:Y:S05]  /*7780*/  @!P0 BRA `(.L_x_3338) ;  /* 0x0000000000048947 */ /* 0x000fea0003800000 */
[----:B------:R-:W-:Y:S01]  /*7790*/  BPT.TRAP 0x1 ;  /* 0x000000040000795c */ /* 0x000fe20000300000 */
.L_x_3338:
[----:B--2---:R-:W-:-:S04]  /*77a0*/  VIADD R3, R7, 0x26840 ;  /* 0x0002684007037836 */ /* 0x004fc80000000000 */
[----:B------:R-:W-:-:S04]  /*77b0*/  IMAD R0, R0, 0x8, R3 ;  /* 0x0000000800007824 */ /* 0x000fc800078e0203 */
[----:B------:R-:W2:Y:S02]  /*77c0*/  SYNCS.PHASECHK.TRANS64.TRYWAIT P0, [R0+URZ], R5 ;  /* 0x00000005000075a7 */ /* 0x000ea4000800017f */
[----:B--2---:R-:W-:Y:S05]  /*77d0*/  @!P0 BRA `(.L_x_3339) ;  /* 0x0000000400708947 */ /* 0x004fea0003800000 */
.L_x_3357:
[----:B------:R-:W-:-:S07]  /*77e0*/  IMAD R3, R4, 0x8, R3 ;  /* 0x0000000804037824 */ /* 0x000fce00078e0203 */
.L_x_3340:
[----:B---3--:R3:W4:Y:S02]  /*77f0*/  SYNCS.PHASECHK.TRANS64.TRYWAIT P0, [R3+URZ], R2 ;  /* 0x00000002030075a7 */ /* 0x008724000800017f */
[----:B----4-:R-:W-:Y:S05]  /*7800*/  @!P0 NANOSLEEP.SYNCS 0x989680 ;  /* 0x009896800000895d */ /* 0x010fea0003900000 */
[----:B------:R-:W4:Y:S02]  /*7810*/  @!P0 SYNCS.PHASECHK.TRANS64 P0, [R3+URZ], R2 ;  /* 0x00000002030085a7 */ /* 0x000f24000800007f */
[----:B----4-:R-:W-:Y:S05]  /*7820*/  @!P0 BRA `(.L_x_3340) ;  /* 0xfffffffc00f08947 */ /* 0x010fea000383ffff */
.L_x_3334:
[----:B------:R-:W-:Y:S05]  /*7830*/  BSYNC B0 ;  /* 0x0000000000007941 */ /* 0x000fea0003800000 */
.L_x_3333:
[----:B------:R-:W-:Y:S05]  /*7840*/  EXIT ;  /* 0x000000000000794d */ /* 0x000fea0003800000 */
.L_x_3268:
[----:B------:R-:W-:Y:S02]  /*7850*/  IMAD.MOV.U32 R13, RZ, RZ, R23 ;  /* 0x000000ffff0d7224 */ /* 0x000fe400078e0017 */
[----:B------:R-:W-:Y:S02]  /*7860*/  IMAD.MOV.U32 R12, RZ, RZ, RZ ;  /* 0x000000ffff0c7224 */ /* 0x000fe400078e00ff */
[----:B------:R-:W-:Y:S02]  /*7870*/  IMAD.MOV.U32 R11, RZ, RZ, 0x1f ;  /* 0x0000001fff0b7424 */ /* 0x000fe400078e00ff */
[----:B------:R-:W-:-:S07]  /*7880*/  IMAD.MOV.U32 R15, RZ, RZ, -0x1 ;  /* 0xffffffffff0f7424 */ /* 0x000fce00078e00ff */
[----:B------:R-:W-:Y:S05]  /*7890*/  WARPSYNC.COLLECTIVE R15, `(.L_x_3341) ;  /* 0x000000000f087348 */ /* 0x000fea0003c00000 */
[----:B------:R1:W2:Y:S02]  /*78a0*/  SHFL.IDX P6, R14, R13, R12, R11 ;  /* 0x0000000c0d0e7389 */ /* 0x0002a400000c000b */
[----:B-12---:R-:W-:Y:S01]  /*78b0*/  ENDCOLLECTIVE ;  /* 0x000000000000791b */ /* 0x006fe20003800000 */
.L_x_3341:
[----:B------:R-:W-:Y:S05]  /*78c0*/  BRA `(.L_x_3342) ;  /* 0xffffff9000b47947 */ /* 0x000fea000383ffff */
.L_x_3270:
[----:B--2---:R2:W3:Y:S02]  /*78d0*/  SYNCS.PHASECHK.TRANS64.TRYWAIT P0, [R2+URZ+0x26800], R5 ;  /* 0x02680005020075a7 */ /* 0x0044e4000800017f */
[----:B---3--:R-:W-:Y:S05]  /*78e0*/  @!P0 NANOSLEEP.SYNCS 0x989680 ;  /* 0x009896800000895d */ /* 0x008fea0003900000 */
[----:B------:R-:W3:Y:S02]  /*78f0*/  @!P0 SYNCS.PHASECHK.TRANS64 P0, [R2+URZ+0x26800], R5 ;  /* 0x02680005020085a7 */ /* 0x000ee4000800007f */
[----:B---3--:R-:W-:Y:S05]  /*7900*/  @!P0 BRA `(.L_x_3270) ;  /* 0xfffffffc00f08947 */ /* 0x008fea000383ffff */
[----:B------:R-:W-:Y:S05]  /*7910*/  BRA `(.L_x_3269) ;  /* 0xffffff9000f47947 */ /* 0x000fea000383ffff */
.L_x_3276:
[----:B---3--:R-:W-:-:S04]  /*7920*/  IMAD.U32 R5, RZ, RZ, UR8 ;  /* 0x00000008ff057e24 */ /* 0x008fc8000f8e00ff */
[----:B------:R3:W1:Y:S03]  /*7930*/  SYNCS.PHASECHK.TRANS64.TRYWAIT P1, [R5+URZ+0x26810], R6 ;  /* 0x02681006050075a7 */ /* 0x000666000802017f */
[----:B-1----:R-:W-:Y:S05]  /*7940*/  @!P1 NANOSLEEP.SYNCS 0x989680 ;  /* 0x009896800000995d */ /* 0x002fea0003900000 */
[----:B------:R-:W1:Y:S02]  /*7950*/  @!P1 SYNCS.PHASECHK.TRANS64 P1, [R5+URZ+0x26810], R6 ;  /* 0x02681006050095a7 */ /* 0x000e64000802007f */
[----:B-1----:R-:W-:Y:S05]  /*7960*/  @!P1 BRA `(.L_x_3276) ;  /* 0xfffffffc00ec9947 */ /* 0x002fea000383ffff */
[----:B------:R-:W-:Y:S05]  /*7970*/  BRA `(.L_x_3275) ;  /* 0xffffff9c00587947 */ /* 0x000fea000383ffff */
.L_x_3280:
[----:B------:R-:W-:-:S04]  /*7980*/  IMAD.U32 R5, RZ, RZ, UR8 ;  /* 0x00000008ff057e24 */ /* 0x000fc8000f8e00ff */
[----:B------:R1:W1:Y:S03]  /*7990*/  SYNCS.PHASECHK.TRANS64.TRYWAIT P1, [R5+URZ+0x26830], R6 ;  /* 0x02683006050075a7 */ /* 0x000266000802017f */
[----:B-1----:R-:W-:Y:S05]  /*79a0*/  @!P1 NANOSLEEP.SYNCS 0x989680 ;  /* 0x009896800000995d */ /* 0x002fea0003900000 */
[----:B------:R-:W1:Y:S02]  /*79b0*/  @!P1 SYNCS.PHASECHK.TRANS64 P1, [R5+URZ+0x26830], R6 ;  /* 0x02683006050095a7 */ /* 0x000e64000802007f */
[----:B-1----:R-:W-:Y:S05]  /*79c0*/  @!P1 BRA `(.L_x_3280) ;  /* 0xfffffffc00ec9947 */ /* 0x002fea000383ffff */
[----:B------:R-:W-:Y:S05]  /*79d0*/  BRA `(.L_x_3279) ;  /* 0xffffffa000647947 */ /* 0x000fea000383ffff */
.L_x_3313:
[----:B-1----:R1:W2:Y:S02]  /*79e0*/  SYNCS.PHASECHK.TRANS64.TRYWAIT P0, [R0+URZ+0x26820], R3 ;  /* 0x02682003000075a7 */ /* 0x0022a4000800017f */
[----:B--2---:R-:W-:Y:S05]  /*79f0*/  @!P0 NANOSLEEP.SYNCS 0x989680 ;  /* 0x009896800000895d */ /* 0x004fea0003900000 */
[----:B------:R-:W2:Y:S02]  /*7a00*/  @!P0 SYNCS.PHASECHK.TRANS64 P0, [R0+URZ+0x26820], R3 ;  /* 0x02682003000085a7 */ /* 0x000ea4000800007f */
[----:B--2---:R-:W-:Y:S05]  /*7a10*/  @!P0 BRA `(.L_x_3313) ;  /* 0xfffffffc00f08947 */ /* 0x004fea000383ffff */
[----:B------:R-:W-:Y:S05]  /*7a20*/  BRA `(.L_x_3343) ;  /* 0xffffffdc008c7947 */ /* 0x000fea000383ffff */
.L_x_3317:
[----:B-1----:R1:W2:Y:S02]  /*7a30*/  SYNCS.PHASECHK.TRANS64.TRYWAIT P1, [R0+URZ+0x26840], R20 ;  /* 0x02684014000075a7 */ /* 0x0022a4000802017f */
[----:B--2---:R-:W-:Y:S05]  /*7a40*/  @!P1 NANOSLEEP.SYNCS 0x989680 ;  /* 0x009896800000995d */ /* 0x004fea0003900000 */
[----:B------:R-:W2:Y:S02]  /*7a50*/  @!P1 SYNCS.PHASECHK.TRANS64 P1, [R0+URZ+0x26840], R20 ;  /* 0x02684014000095a7 */ /* 0x000ea4000802007f */
[----:B--2---:R-:W-:Y:S05]  /*7a60*/  @!P1 BRA `(.L_x_3317) ;  /* 0xfffffffc00f09947 */ /* 0x004fea000383ffff */
[----:B------:R-:W-:Y:S05]  /*7a70*/  BRA `(.L_x_3344) ;  /* 0xffffffe400b87947 */ /* 0x000fea000383ffff */
.L_x_3319:
[----:B--2---:R2:W3:Y:S02]  /*7a80*/  SYNCS.PHASECHK.TRANS64.TRYWAIT P1, [R0+URZ+0x26828], R20 ;  /* 0x02682814000075a7 */ /* 0x0044e4000802017f */
[----:B---3--:R-:W-:Y:S05]  /*7a90*/  @!P1 NANOSLEEP.SYNCS 0x989680 ;  /* 0x009896800000995d */ /* 0x008fea0003900000 */
[----:B------:R-:W3:Y:S02]  /*7aa0*/  @!P1 SYNCS.PHASECHK.TRANS64 P1, [R0+URZ+0x26828], R20 ;  /* 0x02682814000095a7 */ /* 0x000ee4000802007f */
[----:B---3--:R-:W-:Y:S05]  /*7ab0*/  @!P1 BRA `(.L_x_3319) ;  /* 0xfffffffc00f09947 */ /* 0x008fea000383ffff */
[----:B------:R-:W-:Y:S05]  /*7ac0*/  BRA `(.L_x_3345) ;  /* 0xffffffe800647947 */ /* 0x000fea000383ffff */
.L_x_3321:
[----:B---3--:R3:W4:Y:S02]  /*7ad0*/  SYNCS.PHASECHK.TRANS64.TRYWAIT P1, [R0+URZ+0x26848], R20 ;  /* 0x02684814000075a7 */ /* 0x008724000802017f */
[----:B----4-:R-:W-:Y:S05]  /*7ae0*/  @!P1 NANOSLEEP.SYNCS 0x989680 ;  /* 0x009896800000995d */ /* 0x010fea0003900000 */
[----:B------:R-:W4:Y:S02]  /*7af0*/  @!P1 SYNCS.PHASECHK.TRANS64 P1, [R0+URZ+0x26848], R20 ;  /* 0x02684814000095a7 */ /* 0x000f24000802007f */
[----:B----4-:R-:W-:Y:S05]  /*7b00*/  @!P1 BRA `(.L_x_3321) ;  /* 0xfffffffc00f09947 */ /* 0x010fea000383ffff */
[----:B------:R-:W-:Y:S05]  /*7b10*/  BRA `(.L_x_3346) ;  /* 0xffffffe800f07947 */ /* 0x000fea000383ffff */
.L_x_3323:
[----:B------:R-:W-:-:S07]  /*7b20*/  SHF.L.U32 R5, R9, 0x1f, RZ ;  /* 0x0000001f09057819 */ /* 0x000fce00000006ff */
.L_x_3347:
[----:B--2---:R2:W3:Y:S02]  /*7b30*/  SYNCS.PHASECHK.TRANS64.TRYWAIT P1, [R0+URZ+0x26820], R5 ;  /* 0x02682005000075a7 */ /* 0x0044e4000802017f */
[----:B---3--:R-:W-:Y:S05]  /*7b40*/  @!P1 NANOSLEEP.SYNCS 0x989680 ;  /* 0x009896800000995d */ /* 0x008fea0003900000 */
[----:B------:R-:W3:Y:S02]  /*7b50*/  @!P1 SYNCS.PHASECHK.TRANS64 P1, [R0+URZ+0x26820], R5 ;  /* 0x02682005000095a7 */ /* 0x000ee4000802007f */
[----:B---3--:R-:W-:Y:S05]  /*7b60*/  @!P1 BRA `(.L_x_3347) ;  /* 0xfffffffc00f09947 */ /* 0x008fea000383ffff */
[----:B------:R-:W-:Y:S05]  /*7b70*/  BRA `(.L_x_3348) ;  /* 0xffffffec008c7947 */ /* 0x000fea000383ffff */
.L_x_3326:
[----:B--2---:R2:W3:Y:S02]  /*7b80*/  SYNCS.PHASECHK.TRANS64.TRYWAIT P1, [R0+URZ+0x26840], R7 ;  /* 0x02684007000075a7 */ /* 0x0044e4000802017f */
[----:B---3--:R-:W-:Y:S05]  /*7b90*/  @!P1 NANOSLEEP.SYNCS 0x989680 ;  /* 0x009896800000995d */ /* 0x008fea0003900000 */
[----:B------:R-:W3:Y:S02]  /*7ba0*/  @!P1 SYNCS.PHASECHK.TRANS64 P1, [R0+URZ+0x26840], R7 ;  /* 0x02684007000095a7 */ /* 0x000ee4000802007f */
[----:B---3--:R-:W-:Y:S05]  /*7bb0*/  @!P1 BRA `(.L_x_3326) ;  /* 0xfffffffc00f09947 */ /* 0x008fea000383ffff */
[----:B------:R-:W-:Y:S05]  /*7bc0*/  BRA `(.L_x_3349) ;  /* 0xfffffff000347947 */ /* 0x000fea000383ffff */
.L_x_3328:
[----:B---3--:R3:W4:Y:S02]  /*7bd0*/  SYNCS.PHASECHK.TRANS64.TRYWAIT P1, [R0+URZ+0x26828], R7 ;  /* 0x02682807000075a7 */ /* 0x008724000802017f */
[----:B----4-:R-:W-:Y:S05]  /*7be0*/  @!P1 NANOSLEEP.SYNCS 0x989680 ;  /* 0x009896800000995d */ /* 0x010fea0003900000 */
[----:B------:R-:W4:Y:S02]  /*7bf0*/  @!P1 SYNCS.PHASECHK.TRANS64 P1, [R0+URZ+0x26828], R7 ;  /* 0x02682807000095a7 */ /* 0x000f24000802007f */
[----:B----4-:R-:W-:Y:S05]  /*7c00*/  @!P1 BRA `(.L_x_3328) ;  /* 0xfffffffc00f09947 */ /* 0x010fea000383ffff */
[----:B------:R-:W-:Y:S05]  /*7c10*/  BRA `(.L_x_3350) ;  /* 0xfffffff000d87947 */ /* 0x000fea000383ffff */
.L_x_3330:
[----:B----4-:R4:W5:Y:S02]  /*7c20*/  SYNCS.PHASECHK.TRANS64.TRYWAIT P0, [R3+URZ+0x26840], R2 ;  /* 0x02684002030075a7 */ /* 0x010964000800017f */
[----:B-----5:R-:W-:Y:S05]  /*7c30*/  @!P0 NANOSLEEP.SYNCS 0x989680 ;  /* 0x009896800000895d */ /* 0x020fea0003900000 */
[----:B------:R-:W5:Y:S02]  /*7c40*/  @!P0 SYNCS.PHASECHK.TRANS64 P0, [R3+URZ+0x26840], R2 ;  /* 0x02684002030085a7 */ /* 0x000f64000800007f */
[----:B-----5:R-:W-:Y:S05]  /*7c50*/  @!P0 BRA `(.L_x_3330) ;  /* 0xfffffffc00f08947 */ /* 0x020fea000383ffff */
[----:B------:R-:W-:Y:S05]  /*7c60*/  BRA `(.L_x_3351) ;  /* 0xfffffff4007c7947 */ /* 0x000fea000383ffff */
.L_x_3332:
[----:B------:R-:W-:Y:S01]  /*7c70*/  BSSY B0, `(.L_x_3352) ;  /* 0x0000006000007945 */ /* 0x000fe20003800000 */
[----:B------:R-:W-:-:S07]  /*7c80*/  IMAD.MOV.U32 R15, RZ, RZ, -0x1 ;  /* 0xffffffffff0f7424 */ /* 0x000fce00078e00ff */
[----:B------:R-:W-:Y:S05]  /*7c90*/  WARPSYNC.COLLECTIVE R15, `(.L_x_3353) ;  /* 0x000000000f0c7348 */ /* 0x000fea0003c00000 */
[----:B------:R-:W-:Y:S02]  /*7ca0*/  ELECT P6, UR62, PT ;  /* 0x00000000003e782f */ /* 0x000fe400038c0000 */
[----:B------:R-:W-:Y:S01]  /*7cb0*/  MOV R14, UR62 ;  /* 0x0000003e000e7c02 */ /* 0x000fe20008000f00 */
[----:B------:R-:W-:Y:S10]  /*7cc0*/  ENDCOLLECTIVE ;  /* 0x000000000000791b */ /* 0x000ff40003800000 */
.L_x_3353:
[----:B------:R-:W-:Y:S05]  /*7cd0*/  BSYNC B0 ;  /* 0x0000000000007941 */ /* 0x000fea0003800000 */
.L_x_3352:
[----:B------:R-:W-:Y:S01]  /*7ce0*/  PLOP3.LUT P0, PT, P6, PT, PT, 0x80, 0x0 ;  /* 0x000000000000781c */ /* 0x000fe2000370f070 */
[----:B------:R-:W-:-:S12]  /*7cf0*/  BRA `(.L_x_3354) ;  /* 0xfffffff800407947 */ /* 0x000fd8000383ffff */
.L_x_3336:
[----:B-1----:R1:W2:Y:S02]  /*7d00*/  SYNCS.PHASECHK.TRANS64.TRYWAIT P1, [R6+URZ], R5 ;  /* 0x00000005060075a7 */ /* 0x0022a4000802017f */
[----:B--2---:R-:W-:Y:S05]  /*7d10*/  @!P1 NANOSLEEP.SYNCS 0x989680 ;  /* 0x009896800000995d */ /* 0x004fea0003900000 */
[----:B------:R-:W2:Y:S02]  /*7d20*/  @!P1 SYNCS.PHASECHK.TRANS64 P1, [R6+URZ], R5 ;  /* 0x00000005060095a7 */ /* 0x000ea4000802007f */
[----:B--2---:R-:W-:Y:S05]  /*7d30*/  @!P1 BRA `(.L_x_3336) ;  /* 0xfffffffc00f09947 */ /* 0x004fea000383ffff */
[----:B------:R-:W-:Y:S05]  /*7d40*/  BRA `(.L_x_3355) ;  /* 0xfffffff800847947 */ /* 0x000fea000383ffff */
.L_x_3337:
[----:B--2---:R2:W3:Y:S02]  /*7d50*/  SYNCS.PHASECHK.TRANS64.TRYWAIT P1, [R3+URZ], R2 ;  /* 0x00000002030075a7 */ /* 0x0044e4000802017f */
[----:B---3--:R-:W-:Y:S05]  /*7d60*/  @!P1 NANOSLEEP.SYNCS 0x989680 ;  /* 0x009896800000995d */ /* 0x008fea0003900000 */
[----:B------:R-:W3:Y:S02]  /*7d70*/  @!P1 SYNCS.PHASECHK.TRANS64 P1, [R3+URZ], R2 ;  /* 0x00000002030095a7 */ /* 0x000ee4000802007f */
[----:B---3--:R-:W-:Y:S05]  /*7d80*/  @!P1 BRA `(.L_x_3337) ;  /* 0xfffffffc00f09947 */ /* 0x008fea000383ffff */
[----:B------:R-:W-:Y:S05]  /*7d90*/  BRA `(.L_x_3356) ;  /* 0xfffffff800787947 */ /* 0x000fea000383ffff */
.L_x_3339:
[----:B--2---:R2:W3:Y:S02]  /*7da0*/  SYNCS.PHASECHK.TRANS64.TRYWAIT P0, [R0+URZ], R5 ;  /* 0x00000005000075a7 */ /* 0x0044e4000800017f */
[----:B---3--:R-:W-:Y:S05]  /*7db0*/  @!P0 NANOSLEEP.SYNCS 0x989680 ;  /* 0x009896800000895d */ /* 0x008fea0003900000 */
[----:B------:R-:W3:Y:S02]  /*7dc0*/  @!P0 SYNCS.PHASECHK.TRANS64 P0, [R0+URZ], R5 ;  /* 0x00000005000085a7 */ /* 0x000ee4000800007f */
[----:B---3--:R-:W-:Y:S05]  /*7dd0*/  @!P0 BRA `(.L_x_3339) ;  /* 0xfffffffc00f08947 */ /* 0x008fea000383ffff */
[----:B------:R-:W-:Y:S05]  /*7de0*/  BRA `(.L_x_3357) ;  /* 0xfffffff8007c7947 */ /* 0x000fea000383ffff */
.L_x_3358:
        /* <DEDUP_REMOVED lines=9> */
.L_x_6577:


//--------------------- .text._ZN7cutlass13device_kernelIN5flash11enable_sm90INS1_16FlashAttnBwdSm90INS1_25CollectiveMainloopBwdSm90ILi2ELi2ELi2EN4cute5tupleIJNS5_1CILi1EEES8_S8_EEENS6_IJNS7_ILi64EEENS7_ILi128EEENS7_ILi96EEEEEENS_6half_tEfNS_4arch4Sm90ELb0ELb0ELb0ELb0ELb1ELb1ELb0ELb0ELi2ELi1ELi2ELi1ELb1EEENS1_21CollectiveEpilogueBwdISD_SE_SG_Li256ELb0ELb0ELi1EEENS1_19SingleTileSchedulerILb0ELb0ELb0ELi128EEEEEEEEEvNT_6ParamsE --------------------------
	.section	.text._ZN7cutlass13device_kernelIN5flash11enable_sm90INS1_16FlashAttnBwdSm90INS1_25CollectiveMainloopBwdSm90ILi2ELi2ELi2EN4cute5tupleIJNS5_1CILi1EEES8_S8_EEENS6_IJNS7_ILi64EEENS7_ILi128EEENS7_ILi96EEEEEENS_6half_tEfNS_4arch4Sm90ELb0ELb0ELb0ELb0ELb1ELb1ELb0ELb0ELi2ELi1ELi2ELi1ELb1EEENS1_21CollectiveEpilogueBwdISD_SE_SG_Li256ELb0ELb0ELi1EEENS1_19SingleTileSchedulerILb0ELb0ELb0ELi128EEEEEEEEEvNT_6ParamsE,"ax",@progbits
	.align	128
.text._ZN7cutlass13device_kernelIN5flash11enable_sm90INS1_16FlashAttnBwdSm90INS1_25CollectiveMainloopBwdSm90ILi2ELi2ELi2EN4cute5tupleIJNS5_1CILi1EEES8_S8_EEENS6_IJNS7_ILi64EEENS7_ILi128EEENS7_ILi96EEEEEENS_6half_tEfNS_4arch4Sm90ELb0ELb0ELb0ELb0ELb1ELb1ELb0ELb0ELi2ELi1ELi2ELi1ELb1EEENS1_21CollectiveEpilogueBwdISD_SE_SG_Li256ELb0ELb0ELi1EEENS1_19SingleTileSchedulerILb0ELb0ELb0ELi128EEEEEEEEEvNT_6ParamsE:
        .type           _ZN7cutlass13device_kernelIN5flash11enable_sm90INS1_16FlashAttnBwdSm90INS1_25CollectiveMainloopBwdSm90ILi2ELi2ELi2EN4cute5tupleIJNS5_1CILi1EEES8_S8_EEENS6_IJNS7_ILi64EEENS7_ILi128EEENS7_ILi96EEEEEENS_6half_tEfNS_4arch4Sm90ELb0ELb0ELb0ELb0ELb1ELb1ELb0ELb0ELi2ELi1ELi2ELi1ELb1EEENS1_21CollectiveEpilogueBwdISD_SE_SG_Li256ELb0ELb0ELi1EEENS1_19SingleTileSchedulerILb0ELb0ELb0ELi128EEEEEEEEEvNT_6ParamsE,@function
        .size           _ZN7cutlass13device_kernelIN5flash11enable_sm90INS1_16FlashAttnBwdSm90INS1_25CollectiveMainloopBwdSm90ILi2ELi2ELi2EN4cute5tupleIJNS5_1CILi1EEES8_S8_EEENS6_IJNS7_ILi64EEENS7_ILi128EEENS7_ILi96EEEEEENS_6half_tEfNS_4arch4Sm90ELb0ELb0ELb0ELb0ELb1ELb1ELb0ELb0ELi2ELi1ELi2ELi1ELb1EEENS1_21CollectiveEpilogueBwdISD_SE_SG_Li256ELb0ELb0ELi1EEENS1_19SingleTileSchedulerILb0ELb0ELb0ELi128EEEEEEEEEvNT_6ParamsE,(.L_x_6578 - _ZN7cutlass13device_kernelIN5flash11enable_sm90INS1_16FlashAttnBwdSm90INS1_25CollectiveMainloopBwdSm90ILi2ELi2ELi2EN4cute5tupleIJNS5_1CILi1EEES8_S8_EEENS6_IJNS7_ILi64EEENS7_ILi128EEENS7_ILi96EEEEEENS_6half_tEfNS_4arch4Sm90ELb0ELb0ELb0ELb0ELb1ELb1ELb0ELb0ELi2ELi1ELi2ELi1ELb1EEENS1_21CollectiveEpilogueBwdISD_SE_SG_Li256ELb0ELb0ELi1EEENS1_19SingleTileSchedulerILb0ELb0ELb0ELi128EEEEEEEEEvNT_6ParamsE)
        .other          _ZN7cutlass13device_kernelIN5flash11enable_sm90INS1_16FlashAttnBwdSm90INS1_25CollectiveMainloopBwdSm90ILi2ELi2ELi2EN4cute5tupleIJNS5_1CILi1EEES8_S8_EEENS6_IJNS7_ILi64EEENS7_ILi128EEENS7_ILi96EEEEEENS_6half_tEfNS_4arch4Sm90ELb0ELb0ELb0ELb0ELb1ELb1ELb0ELb0ELi2ELi1ELi2ELi1ELb1EEENS1_21CollectiveEpilogueBwdISD_SE_SG_Li256ELb0ELb0ELi1EEENS1_19SingleTileSchedulerILb0ELb0ELb0ELi128EEEEEEEEEvNT_6ParamsE,@"STO_CUDA_ENTRY STV_DEFAULT"
_ZN7cutlass13device_kernelIN5flash11enable_sm90INS1_16FlashAttnBwdSm90INS1_25CollectiveMainloopBwdSm90ILi2ELi2ELi2EN4cute5tupleIJNS5_1CILi1EEES8_S8_EEENS6_IJNS7_ILi64EEENS7_ILi128EEENS7_ILi96EEEEEENS_6half_tEfNS_4arch4Sm90ELb0ELb0ELb0ELb0ELb1ELb1ELb0ELb0ELi2ELi1ELi2ELi1ELb1EEENS1_21CollectiveEpilogueBwdISD_SE_SG_Li256ELb0ELb0ELi1EEENS1_19SingleTileSchedulerILb0ELb0ELb0ELi128EEEEEEEEEvNT_6ParamsE:
        /* <DEDUP_REMOVED lines=29> */
.L_x_3360:
[----:B------:R-:W-:Y:S05]  /*01d0*/  BSYNC B0 ;  /* 0x0000000000007941 */ /* 0x000fea0003800000 */
.L_x_3359:
        /* <DEDUP_REMOVED lines=37> */
.L_x_3361:
        /* <DEDUP_REMOVED lines=22> */
.L_x_3362:
[----:B------:R-:W-:Y:S01]  /*0590*/  PLOP3.LUT P0, PT, PT, PT, UP0, 0x80, 0x0 ;  /* 0x000000000000781c */ /* 0x000fe20003f0f008 */
[----:B------:R-:W-:Y:S01]  /*05a0*/  NOP ;  /* 0x0000000000007918 */ /* 0x000fe20000000000 */
[----:B-12-4-:R-:W-:Y:S11]  /*05b0*/  BAR.SYNC.DEFER_BLOCKING 0x0 ;  /* 0x0000000000007b1d */ /* 0x016ff60000010000 */
[----:B------:R-:W-:Y:S05]  /*05c0*/  @!P0 BRA `(.L_x_3363) ;  /* 0x00000044000c8947 */ /* 0x000fea0003800000 */
.L_x_3364:
        /* <DEDUP_REMOVED lines=35> */
.L_x_3366:
        /* <DEDUP_REMOVED lines=15> */
.L_x_3365:
        /* <DEDUP_REMOVED lines=22> */
.L_x_3368:
        /* <DEDUP_REMOVED lines=15> */
.L_x_3367:
[----:B------:R-:W-:Y:S01]  /*0b40*/  SHF.R.S32.HI R121, RZ, 0x1f, R120 ;  /* 0x0000001fff797819 */ /* 0x000fe20000011478 */
[----:B------:R-:W-:-:S03]  /*0b50*/  UMOV UR4, 0xffffffff ;  /* 0xffffffff00047882 */ /* 0x000fc60000000000 */
[----:B------:R-:W-:-:S04]  /*0b60*/  LEA.HI R0, R121, R120, RZ, 0x7 ;  /* 0x0000007879007211 */ /* 0x000fc800078f38ff */
[----:B------:R-:W-:Y:S01]  /*0b70*/  SHF.R.S32.HI R23, RZ, 0x7, R0 ;  /* 0x00000007ff177819 */ /* 0x000fe20000011400 */
[----:B------:R-:W-:Y:S06]  /*0b80*/  BRA.DIV UR4, `(.L_x_3369) ;  /* 0x0000007604407947 */ /* 0x000fec000b800000 */
[----:B------:R1:W2:Y:S02]  /*0b90*/  SHFL.IDX PT, R14, R23, RZ, 0x1f ;  /* 0x00001fff170e7589 */ /* 0x0002a400000e0000 */
.L_x_3461:
        /* <DEDUP_REMOVED lines=21> */
.L_x_3370:
        /* <DEDUP_REMOVED lines=20> */
.L_x_3372:
        /* <DEDUP_REMOVED lines=125> */
.L_x_3384:
[----:B------:R-:W-:-:S06]  /*1600*/  UISETP.NE.AND UP0, UPT, UR11, 0x3, UPT ;  /* 0x000000030b00788c */ /* 0x000fcc000bf05270 */
[----:B------:R-:W-:-:S13]  /*1610*/  PLOP3.LUT P0, PT, PT, PT, UP0, 0x80, 0x0 ;  /* 0x000000000000781c */ /* 0x000fda0003f0f008 */
[----:B-1----:R-:W-:Y:S05]  /*1620*/  @!P0 BRA `(.L_x_3374) ;  /* 0x0000000000048947 */ /* 0x002fea0003800000 */
[----:B------:R-:W-:Y:S01]  /*1630*/  BPT.TRAP 0x1 ;  /* 0x000000040000795c */ /* 0x000fe20000300000 */
.L_x_3374:
[----:B------:R-:W-:Y:S01]  /*1640*/  R2UR UR8, R2 ;  /* 0x00000000020872ca */ /* 0x000fe200000e0000 */
[----:B------:R-:W-:-:S05]  /*1650*/  IMAD.U32 R6, RZ, RZ, UR5 ;  /* 0x00000005ff067e24 */ /* 0x000fca000f8e00ff */
[----:B------:R-:W-:-:S07]  /*1660*/  SHF.L.U32 R6, R6, 0x1f, RZ ;  /* 0x0000001f06067819 */ /* 0x000fce00000006ff */
[----:B------:R-:W-:-:S09]  /*1670*/  ULEA UR8, UR6, UR8, 0x3 ;  /* 0x0000000806087291 */ /* 0x000fd2000f8e183f */
[----:B------:R2:W3:Y:S01]  /*1680*/  SYNCS.PHASECHK.TRANS64.TRYWAIT P1, [UR8+0x26810], R6 ;  /* 0x02681006ff0075a7 */ /* 0x0004e20008020148 */
[----:B------:R-:W-:Y:S05]  /*1690*/  @!P0 BRA `(.L_x_3375) ;  /* 0x0000000000048947 */ /* 0x000fea0003800000 */
[----:B------:R-:W-:Y:S01]  /*16a0*/  BPT.TRAP 0x1 ;  /* 0x000000040000795c */ /* 0x000fe20000300000 */
.L_x_3375:
[----:B---3--:R-:W-:Y:S05]  /*16b0*/  @P1 BRA `(.L_x_3376) ;  /* 0x0000000000081947 */ /* 0x008fea0003800000 */
[----:B------:R-:W3:Y:S02]  /*16c0*/  SYNCS.PHASECHK.TRANS64.TRYWAIT P1, [UR8+0x26810], R6 ;  /* 0x02681006ff0075a7 */ /* 0x000ee40008020148 */
[----:B---3--:R-:W-:Y:S05]  /*16d0*/  @!P1 BRA `(.L_x_3377) ;  /* 0x0000006800a09947 */ /* 0x008fea0003800000 */
.L_x_3376:
        /* <DEDUP_REMOVED lines=67> */
.L_x_3378:
[----:B------:R1:W1:Y:S01]  /*1b10*/  SYNCS.PHASECHK.TRANS64.TRYWAIT P1, [UR8+0x26830], R6 ;  /* 0x02683006ff0075a7 */ /* 0x0002620008020148 */
[----:B------:R-:W-:Y:S05]  /*1b20*/  @!P0 BRA `(.L_x_3379) ;  /* 0x0000000000048947 */ /* 0x000fea0003800000 */
[----:B------:R-:W-:Y:S01]  /*1b30*/  BPT.TRAP 0x1 ;  /* 0x000000040000795c */ /* 0x000fe20000300000 */
.L_x_3379:
[----:B-1----:R-:W-:Y:S05]  /*1b40*/  @P1 BRA `(.L_x_3380) ;  /* 0x0000000000081947 */ /* 0x002fea0003800000 */
[----:B------:R-:W1:Y:S02]  /*1b50*/  SYNCS.PHASECHK.TRANS64.TRYWAIT P1, [UR8+0x26830], R6 ;  /* 0x02683006ff0075a7 */ /* 0x000e640008020148 */
[----:B-1----:R-:W-:Y:S05]  /*1b60*/  @!P1 BRA `(.L_x_3381) ;  /* 0x0000006400949947 */ /* 0x002fea0003800000 */
.L_x_3380:
        /* <DEDUP_REMOVED lines=441> */
.L_x_3382:
        /* <DEDUP_REMOVED lines=48> */
.L_x_3383:
        /* <DEDUP_REMOVED lines=12> */
.L_x_3373:
        /* <DEDUP_REMOVED lines=67> */
.L_x_3385:
        /* <DEDUP_REMOVED lines=18> */
.L_x_3386:
        /* <DEDUP_REMOVED lines=18> */
.L_x_3387:
        /* <DEDUP_REMOVED lines=18> */
.L_x_3388:
        /* <DEDUP_REMOVED lines=120> */
.L_x_3390:
[----:B------:R-:W-:Y:S05]  /*49d0*/  BSYNC B0 ;  /* 0x0000000000007941 */ /* 0x000fea0003800000 */
.L_x_3389:
[----:B------:R-:W-:-:S04]  /*49e0*/  DEPBAR.LE SB0, 0x0 ;  /* 0x000080000000791a */ /* 0x000fc80000000000 */
[----:B------:R-:W-:Y:S05]  /*49f0*/  EXIT ;  /* 0x000000000000794d */ /* 0x000fea0003800000 */
.L_x_3363:
        /* <DEDUP_REMOVED lines=63> */
.L_x_3417:
        /* <DEDUP_REMOVED lines=17> */
.L_x_3395:
[----:B------:R-:W2:Y:S04]  /*4f00*/  LDG.E.STRONG.GPU R4, desc[UR28][R2.64] ;  /* 0x0000001c02047981 */ /* 0x000ea8000c1ef900 */
[----:B--2---:R-:W-:Y:S01]  /*4f10*/  CCTL.IVALL ;  /* 0x00000000ff00798f */ /* 0x004fe20002000000 */
[----:B------:R-:W-:Y:S05]  /*4f20*/  YIELD ;  /* 0x0000000000007946 */ /* 0x000fea0003800000 */
[----:B------:R-:W-:-:S13]  /*4f30*/  ISETP.NE.AND P3, PT, R4, UR27, PT ;  /* 0x0000001b04007c0c */ /* 0x000fda000bf65270 */
[----:B------:R-:W-:Y:S05]  /*4f40*/  @P3 BRA `(.L_x_3395) ;  /* 0xfffffffc00ec3947 */ /* 0x000fea000383ffff */
.L_x_3394:
[----:B------:R-:W-:Y:S05]  /*4f50*/  BSYNC B0 ;  /* 0x0000000000007941 */ /* 0x000fea0003800000 */
.L_x_3393:
[----:B------:R-:W-:-:S03]  /*4f60*/  UMOV UR16, 0xffffffff ;  /* 0xffffffff00107882 */ /* 0x000fc60000000000 */
[----:B------:R-:W-:Y:S05]  /*4f70*/  BRA.DIV UR16, `(.L_x_3396) ;  /* 0x0000003210a87947 */ /* 0x000fea000b800000 */
[----:B------:R-:W-:Y:S01]  /*4f80*/  NOP ;  /* 0x0000000000007918 */ /* 0x000fe20000000000 */
.L_x_3464:
        /* <DEDUP_REMOVED lines=19> */
.L_x_3398:
[----:B------:R-:W-:Y:S05]  /*50c0*/  BSYNC B0 ;  /* 0x0000000000007941 */ /* 0x000fea0003800000 */
.L_x_3397:
        /* <DEDUP_REMOVED lines=13> */
.L_x_3400:
[----:B------:R-:W-:Y:S05]  /*51a0*/  BSYNC B0 ;  /* 0x0000000000007941 */ /* 0x000fea0003800000 */
.L_x_3399:
[----:B------:R-:W-:Y:S06]  /*51b0*/  BAR.ARV 0xa, 0xa0 ;  /* 0x0282800000007b1d */ /* 0x000fec0000002000 */
[----:B------:R-:W-:Y:S04]  /*51c0*/  BSSY B0, `(.L_x_3401) ;  /* 0x0000003000007945 */ /* 0x000fe80003800000 */
[----:B------:R-:W-:Y:S05]  /*51d0*/  @!P0 BRA `(.L_x_3402) ;  /* 0x0000000000048947 */ /* 0x000fea0003800000 */
[----:B------:R-:W-:-:S04]  /*51e0*/  DEPBAR.LE SB0, 0x0 ;  /* 0x000080000000791a */ /* 0x000fc80000000000 */
.L_x_3402:
[----:B------:R-:W-:Y:S05]  /*51f0*/  BSYNC B0 ;  /* 0x0000000000007941 */ /* 0x000fea0003800000 */
.L_x_3401:
        /* <DEDUP_REMOVED lines=19> */
.L_x_3404:
[----:B------:R-:W-:Y:S05]  /*5330*/  BSYNC B0 ;  /* 0x0000000000007941 */ /* 0x000fea0003800000 */
.L_x_3403:
        /* <DEDUP_REMOVED lines=9> */
.L_x_3407:
[----:B------:R-:W2:Y:S04]  /*53d0*/  LDG.E.STRONG.GPU R4, desc[UR28][R2.64] ;  /* 0x0000001c02047981 */ /* 0x000ea8000c1ef900 */
[----:B--2---:R-:W-:Y:S01]  /*53e0*/  CCTL.IVALL ;  /* 0x00000000ff00798f */ /* 0x004fe20002000000 */
[----:B------:R-:W-:Y:S05]  /*53f0*/  YIELD ;  /* 0x0000000000007946 */ /* 0x000fea0003800000 */
[----:B------:R-:W-:-:S13]  /*5400*/  ISETP.NE.AND P3, PT, R4, UR27, PT ;  /* 0x0000001b04007c0c */ /* 0x000fda000bf65270 */
[----:B------:R-:W-:Y:S05]  /*5410*/  @P3 BRA `(.L_x_3407) ;  /* 0xfffffffc00ec3947 */ /* 0x000fea000383ffff */
.L_x_3406:
[----:B------:R-:W-:Y:S05]  /*5420*/  BSYNC B0 ;  /* 0x0000000000007941 */ /* 0x000fea0003800000 */
.L_x_3405:
[----:B------:R-:W-:-:S03]  /*5430*/  UMOV UR8, 0xffffffff ;  /* 0xffffffff00087882 */ /* 0x000fc60000000000 */
[----:B------:R-:W-:Y:S05]  /*5440*/  BRA.DIV UR8, `(.L_x_3408) ;  /* 0x0000002e08907947 */ /* 0x000fea000b800000 */
[----:B------:R-:W-:Y:S01]  /*5450*/  NOP ;  /* 0x0000000000007918 */ /* 0x000fe20000000000 */
.L_x_3467:
        /* <DEDUP_REMOVED lines=13> */
.L_x_3410:
[----:B------:R-:W-:Y:S05]  /*5530*/  BSYNC B0 ;  /* 0x0000000000007941 */ /* 0x000fea0003800000 */
.L_x_3409:
        /* <DEDUP_REMOVED lines=13> */
.L_x_3412:
[----:B------:R-:W-:Y:S05]  /*5610*/  BSYNC B0 ;  /* 0x0000000000007941 */ /* 0x000fea0003800000 */
.L_x_3411:
[----:B------:R-:W-:Y:S06]  /*5620*/  BAR.ARV 0xa, 0xa0 ;  /* 0x0282800000007b1d */ /* 0x000fec0000002000 */
[----:B------:R-:W-:Y:S04]  /*5630*/  BSSY B0, `(.L_x_3413) ;  /* 0x0000003000007945 */ /* 0x000fe80003800000 */
[----:B------:R-:W-:Y:S05]  /*5640*/  @!P0 BRA `(.L_x_3414) ;  /* 0x0000000000048947 */ /* 0x000fea0003800000 */
[----:B------:R-:W-:-:S04]  /*5650*/  DEPBAR.LE SB0, 0x0 ;  /* 0x000080000000791a */ /* 0x000fc80000000000 */
.L_x_3414:
[----:B------:R-:W-:Y:S05]  /*5660*/  BSYNC B0 ;  /* 0x0000000000007941 */ /* 0x000fea0003800000 */
.L_x_3413:
        /* <DEDUP_REMOVED lines=19> */
.L_x_3416:
[----:B------:R-:W-:Y:S05]  /*57a0*/  BSYNC B0 ;  /* 0x0000000000007941 */ /* 0x000fea0003800000 */
.L_x_3415:
[----:B------:R-:W-:Y:S02]  /*57b0*/  UIADD3 UR4, UR4, 0x2, URZ ;  /* 0x0000000204047890 */ /* 0x000fe4000fffe03f */
[----:B------:R-:W-:Y:S01]  /*57c0*/  UIADD3 UR5, UR5, 0x1, URZ ;  /* 0x0000000105057890 */ /* 0x000fe2000fffe03f */
[----:B------:R-:W-:Y:S11]  /*57d0*/  @P2 BRA `(.L_x_3417) ;  /* 0xfffffff400842947 */ /* 0x000ff6000383ffff */
.L_x_3392:
        /* <DEDUP_REMOVED lines=13> */
.L_x_3420:
[----:B------:R-:W2:Y:S04]  /*58b0*/  LDG.E.STRONG.GPU R0, desc[UR28][R2.64] ;  /* 0x0000001c02007981 */ /* 0x000ea8000c1ef900 */
[----:B--2---:R-:W-:Y:S01]  /*58c0*/  CCTL.IVALL ;  /* 0x00000000ff00798f */ /* 0x004fe20002000000 */
[----:B------:R-:W-:Y:S05]  /*58d0*/  YIELD ;  /* 0x0000000000007946 */ /* 0x000fea0003800000 */
[----:B------:R-:W-:-:S13]  /*58e0*/  ISETP.NE.AND P2, PT, R0, UR27, PT ;  /* 0x0000001b00007c0c */ /* 0x000fda000bf45270 */
[----:B------:R-:W-:Y:S05]  /*58f0*/  @P2 BRA `(.L_x_3420) ;  /* 0xfffffffc00ec2947 */ /* 0x000fea000383ffff */
.L_x_3419:
[----:B------:R-:W-:Y:S05]  /*5900*/  BSYNC B0 ;  /* 0x0000000000007941 */ /* 0x000fea0003800000 */
.L_x_3418:
[----:B------:R-:W-:-:S03]  /*5910*/  UMOV UR5, 0xffffffff ;  /* 0xffffffff00057882 */ /* 0x000fc60000000000 */
[----:B------:R-:W-:Y:S05]  /*5920*/  BRA.DIV UR5, `(.L_x_3421) ;  /* 0x0000002a05747947 */ /* 0x000fea000b800000 */
[----:B------:R-:W-:Y:S01]  /*5930*/  NOP ;  /* 0x0000000000007918 */ /* 0x000fe20000000000 */
.L_x_3470:
        /* <DEDUP_REMOVED lines=22> */
.L_x_3423:
[----:B------:R-:W-:Y:S05]  /*5aa0*/  BSYNC B0 ;  /* 0x0000000000007941 */ /* 0x000fea0003800000 */
.L_x_3422:
        /* <DEDUP_REMOVED lines=20> */
.L_x_3425:
[----:B------:R-:W-:Y:S05]  /*5bf0*/  BSYNC B0 ;  /* 0x0000000000007941 */ /* 0x000fea0003800000 */
.L_x_3424:
[----:B------:R-:W-:Y:S06]  /*5c00*/  BAR.ARV 0xa, 0xa0 ;  /* 0x0282800000007b1d */ /* 0x000fec0000002000 */
[----:B------:R-:W-:Y:S04]  /*5c10*/  BSSY B0, `(.L_x_3426) ;  /* 0x0000003000007945 */ /* 0x000fe80003800000 */
[----:B------:R-:W-:Y:S05]  /*5c20*/  @!P0 BRA `(.L_x_3427) ;  /* 0x0000000000048947 */ /* 0x000fea0003800000 */
[----:B------:R-:W-:-:S04]  /*5c30*/  DEPBAR.LE SB0, 0x0 ;  /* 0x000080000000791a */ /* 0x000fc80000000000 */
.L_x_3427:
[----:B------:R-:W-:Y:S05]  /*5c40*/  BSYNC B0 ;  /* 0x0000000000007941 */ /* 0x000fea0003800000 */
.L_x_3426:
        /* <DEDUP_REMOVED lines=19> */
.L_x_3429:
[----:B------:R-:W-:Y:S05]  /*5d80*/  BSYNC B0 ;  /* 0x0000000000007941 */ /* 0x000fea0003800000 */
.L_x_3428:
[----:B------:R-:W-:Y:S05]  /*5d90*/  EXIT ;  /* 0x000000000000794d */ /* 0x000fea0003800000 */
.L_x_3391:
        /* <DEDUP_REMOVED lines=48> */
.L_x_3471:
        /* <DEDUP_REMOVED lines=14> */
.L_x_3433:
        /* <DEDUP_REMOVED lines=127> */
.L_x_3444:
[----:B------:R-:W-:-:S04]  /*6970*/  SHF.L.U32 R20, R9, 0x1f, RZ ;  /* 0x0000001f09147819 */ /* 0x000fc800000006ff */
[----:B-1----:R-:W1:Y:S02]  /*6980*/  SYNCS.PHASECHK.TRANS64.TRYWAIT P1, [R0+URZ+0x26840], R20 ;  /* 0x02684014000075a7 */ /* 0x002e64000802017f */
[----:B-123--:R-:W-:Y:S05]  /*6990*/  @!P1 BRA `(.L_x_3436) ;  /* 0x0000001800889947 */ /* 0x00efea0003800000 */
.L_x_3472:
[----:B------:R-:W-:Y:S05]  /*69a0*/  @P0 BRA `(.L_x_3437) ;  /* 0x0000000000140947 */ /* 0x000fea0003800000 */
[----:B------:R-:W-:Y:S01]  /*69b0*/  ISETP.NE.AND P1, PT, R13, RZ, PT ;  /* 0x000000ff0d00720c */ /* 0x000fe20003f25270 */
[----:B------:R-:W-:-:S04]  /*69c0*/  IMAD.MOV.U32 R3, RZ, RZ, 0x3100 ;  /* 0x00003100ff037424 */ /* 0x000fc800078e00ff */
[----:B------:R2:W-:Y:S08]  /*69d0*/  SYNCS.ARRIVE.TRANS64 RZ, [R0+URZ+0x26830], R3 ;  /* 0x0268300300ff79a7 */ /* 0x0005f0000800003f */
[----:B------:R-:W-:Y:S05]  /*69e0*/  @!P1 BRA `(.L_x_3437) ;  /* 0x0000000000049947 */ /* 0x000fea0003800000 */
[----:B------:R-:W-:Y:S01]  /*69f0*/  BPT.TRAP 0x1 ;  /* 0x000000040000795c */ /* 0x000fe20000300000 */
.L_x_3437:
        /* <DEDUP_REMOVED lines=42> */
.L_x_3473:
[----:B------:R-:W-:Y:S05]  /*6ca0*/  @P0 BRA `(.L_x_3439) ;  /* 0x0000000000140947 */ /* 0x000fea0003800000 */
[----:B------:R-:W-:Y:S01]  /*6cb0*/  ISETP.NE.AND P1, PT, R13, RZ, PT ;  /* 0x000000ff0d00720c */ /* 0x000fe20003f25270 */
[----:B------:R-:W-:-:S04]  /*6cc0*/  IMAD.MOV.U32 R3, RZ, RZ, 0x3100 ;  /* 0x00003100ff037424 */ /* 0x000fc800078e00ff */
[----:B------:R3:W-:Y:S08]  /*6cd0*/  SYNCS.ARRIVE.TRANS64 RZ, [R0+URZ+0x26818], R3 ;  /* 0x0268180300ff79a7 */ /* 0x0007f0000800003f */
[----:B------:R-:W-:Y:S05]  /*6ce0*/  @!P1 BRA `(.L_x_3439) ;  /* 0x0000000000049947 */ /* 0x000fea0003800000 */
[----:B------:R-:W-:Y:S01]  /*6cf0*/  BPT.TRAP 0x1 ;  /* 0x000000040000795c */ /* 0x000fe20000300000 */
.L_x_3439:
        /* <DEDUP_REMOVED lines=34> */
.L_x_3474:
[----:B-123--:R-:W-:Y:S01]  /*6f20*/  SHF.R.S32.HI R20, RZ, 0x1f, R19 ;  /* 0x0000001fff147819 */ /* 0x00efe20000011413 */
[----:B------:R-:W-:Y:S06]  /*6f30*/  @P0 BRA `(.L_x_3441) ;  /* 0x0000000000140947 */ /* 0x000fec0003800000 */
[----:B------:R-:W-:Y:S01]  /*6f40*/  ISETP.NE.AND P1, PT, R13, RZ, PT ;  /* 0x000000ff0d00720c */ /* 0x000fe20003f25270 */
[----:B------:R-:W-:-:S04]  /*6f50*/  IMAD.MOV.U32 R21, RZ, RZ, 0x3100 ;  /* 0x00003100ff157424 */ /* 0x000fc800078e00ff */
[----:B------:R1:W-:Y:S08]  /*6f60*/  SYNCS.ARRIVE.TRANS64 RZ, [R0+URZ+0x26838], R21 ;  /* 0x0268381500ff79a7 */ /* 0x0003f0000800003f */
[----:B------:R-:W-:Y:S05]  /*6f70*/  @!P1 BRA `(.L_x_3441) ;  /* 0x0000000000049947 */ /* 0x000fea0003800000 */
[----:B------:R-:W-:Y:S01]  /*6f80*/  BPT.TRAP 0x1 ;  /* 0x000000040000795c */ /* 0x000fe20000300000 */
.L_x_3441:
        /* <DEDUP_REMOVED lines=38> */
.L_x_3476:
[----:B------:R-:W-:Y:S05]  /*71f0*/  @P0 BRA `(.L_x_3443) ;  /* 0x0000000000140947 */ /* 0x000fea0003800000 */
[----:B------:R-:W-:Y:S01]  /*7200*/  ISETP.NE.AND P1, PT, R13, RZ, PT ;  /* 0x000000ff0d00720c */ /* 0x000fe20003f25270 */
[----:B--2---:R-:W-:-:S04]  /*7210*/  IMAD.MOV.U32 R5, RZ, RZ, 0x3100 ;  /* 0x00003100ff057424 */ /* 0x004fc800078e00ff */
[----:B------:R3:W-:Y:S08]  /*7220*/  SYNCS.ARRIVE.TRANS64 RZ, [R0+URZ+0x26810], R5 ;  /* 0x0268100500ff79a7 */ /* 0x0007f0000800003f */
[----:B------:R-:W-:Y:S05]  /*7230*/  @!P1 BRA `(.L_x_3443) ;  /* 0x0000000000049947 */ /* 0x000fea0003800000 */
[----:B------:R-:W-:Y:S01]  /*7240*/  BPT.TRAP 0x1 ;  /* 0x000000040000795c */ /* 0x000fe20000300000 */
.L_x_3443:
        /* <DEDUP_REMOVED lines=36> */
.L_x_3435:
[----:B------:R-:W-:-:S13]  /*7490*/  ISETP.NE.AND P1, PT, R17, RZ, PT ;  /* 0x000000ff1100720c */ /* 0x000fda0003f25270 */
[----:B------:R-:W-:Y:S05]  /*74a0*/  @!P1 BRA `(.L_x_3434) ;  /* 0x0000000400609947 */ /* 0x000fea0003800000 */
[----:B------:R-:W-:-:S04]  /*74b0*/  SHF.L.U32 R7, R9, 0x1f, RZ ;  /* 0x0000001f09077819 */ /* 0x000fc800000006ff */
[----:B------:R-:W2:Y:S02]  /*74c0*/  SYNCS.PHASECHK.TRANS64.TRYWAIT P1, [R0+URZ+0x26840], R7 ;  /* 0x02684007000075a7 */ /* 0x000ea4000802017f */
[----:B--2---:R-:W-:Y:S05]  /*74d0*/  @!P1 BRA `(.L_x_3445) ;  /* 0x00000010000c9947 */ /* 0x004fea0003800000 */
.L_x_3477:
[----:B------:R-:W-:Y:S05]  /*74e0*/  @P0 BRA `(.L_x_3446) ;  /* 0x0000000000140947 */ /* 0x000fea0003800000 */
[----:B------:R-:W-:Y:S01]  /*74f0*/  ISETP.NE.AND P1, PT, R13, RZ, PT ;  /* 0x000000ff0d00720c */ /* 0x000fe20003f25270 */
[----:B------:R-:W-:-:S04]  /*7500*/  IMAD.MOV.U32 R5, RZ, RZ, 0x3100 ;  /* 0x00003100ff057424 */ /* 0x000fc800078e00ff */
[----:B------:R3:W-:Y:S08]  /*7510*/  SYNCS.ARRIVE.TRANS64 RZ, [R0+URZ+0x26830], R5 ;  /* 0x0268300500ff79a7 */ /* 0x0007f0000800003f */
[----:B------:R-:W-:Y:S05]  /*7520*/  @!P1 BRA `(.L_x_3446) ;  /* 0x0000000000049947 */ /* 0x000fea0003800000 */
[----:B------:R-:W-:Y:S01]  /*7530*/  BPT.TRAP 0x1 ;  /* 0x000000040000795c */ /* 0x000fe20000300000 */
.L_x_3446:
        /* <DEDUP_REMOVED lines=40> */
.L_x_3478:
[----:B------:R-:W-:Y:S05]  /*77c0*/  @P0 BRA `(.L_x_3448) ;  /* 0x0000000000140947 */ /* 0x000fea0003800000 */
[----:B------:R-:W-:Y:S01]  /*77d0*/  ISETP.NE.AND P0, PT, R13, RZ, PT ;  /* 0x000000ff0d00720c */ /* 0x000fe20003f05270 */
[----:B------:R-:W-:-:S04]  /*77e0*/  IMAD.MOV.U32 R5, RZ, RZ, 0x3100 ;  /* 0x00003100ff057424 */ /* 0x000fc800078e00ff */
[----:B------:R4:W-:Y:S08]  /*77f0*/  SYNCS.ARRIVE.TRANS64 RZ, [R0+URZ+0x26818], R5 ;  /* 0x0268180500ff79a7 */ /* 0x0009f0000800003f */
[----:B------:R-:W-:Y:S05]  /*7800*/  @!P0 BRA `(.L_x_3448) ;  /* 0x0000000000048947 */ /* 0x000fea0003800000 */
[----:B------:R-:W-:Y:S01]  /*7810*/  BPT.TRAP 0x1 ;  /* 0x000000040000795c */ /* 0x000fe20000300000 */
.L_x_3448:
        /* <DEDUP_REMOVED lines=33> */
.L_x_3434:
[----:B------:R-:W4:Y:S01]  /*7a30*/  S2R R2, SR_TID.X ;  /* 0x0000000000027919 */ /* 0x000f220000002100 */
[----:B------:R-:W-:Y:S01]  /*7a40*/  IMAD R3, R12, 0x8, R0 ;  /* 0x000000080c037824 */ /* 0x000fe200078e0200 */
[----:B----4-:R-:W-:Y:S02]  /*7a50*/  LOP3.LUT R4, R2, 0x7f, RZ, 0xc0, !PT ;  /* 0x0000007f02047812 */ /* 0x010fe400078ec0ff */
[----:B------:R-:W-:Y:S02]  /*7a60*/  SHF.L.U32 R2, R9, 0x1f, RZ ;  /* 0x0000001f09027819 */ /* 0x000fe400000006ff */
[----:B------:R-:W-:Y:S02]  /*7a70*/  ISETP.NE.AND P1, PT, R4, RZ, PT ;  /* 0x000000ff0400720c */ /* 0x000fe40003f25270 */
[----:B------:R-:W4:Y:S02]  /*7a80*/  SYNCS.PHASECHK.TRANS64.TRYWAIT P0, [R3+URZ+0x26840], R2 ;  /* 0x02684002030075a7 */ /* 0x000f24000800017f */
[----:B----4-:R-:W-:Y:S09]  /*7a90*/  @!P0 BRA `(.L_x_3449) ;  /* 0x0000000800c48947 */ /* 0x010ff20003800000 */
.L_x_3479:
[----:B------:R-:W-:Y:S05]  /*7aa0*/  @P1 BRA `(.L_x_3450) ;  /* 0x0000000000181947 */ /* 0x000fea0003800000 */
[----:B------:R-:W5:Y:S01]  /*7ab0*/  S2R R4, SR_TID.X ;  /* 0x0000000000047919 */ /* 0x000f620000002100 */
[----:B----4-:R-:W-:-:S04]  /*7ac0*/  IMAD.MOV.U32 R2, RZ, RZ, 0x3100 ;  /* 0x00003100ff027424 */ /* 0x010fc800078e00ff */
[----:B------:R4:W-:Y:S01]  /*7ad0*/  SYNCS.ARRIVE.TRANS64 RZ, [R3+URZ+0x26830], R2 ;  /* 0x0268300203ff79a7 */ /* 0x0009e2000800003f */
[----:B-----5:R-:W-:-:S13]  /*7ae0*/  LOP3.LUT P0, RZ, R4, 0x1f, RZ, 0xc0, !PT ;  /* 0x0000001f04ff7812 */ /* 0x020fda000780c0ff */
[----:B----4-:R-:W-:Y:S05]  /*7af0*/  @!P0 BRA `(.L_x_3450) ;  /* 0x0000000000048947 */ /* 0x010fea0003800000 */
[----:B------:R-:W-:Y:S01]  /*7b00*/  BPT.TRAP 0x1 ;  /* 0x000000040000795c */ /* 0x000fe20000300000 */
.L_x_3450:
        /* <DEDUP_REMOVED lines=47> */
.L_x_3431:
[----:B------:R-:W-:Y:S05]  /*7e00*/  BSYNC B0 ;  /* 0x0000000000007941 */ /* 0x000fea0003800000 */
.L_x_3430:
[----:B------:R-:W-:-:S03]  /*7e10*/  UMOV UR5, 0xffffffff ;  /* 0xffffffff00057882 */ /* 0x000fc60000000000 */
[----:B------:R-:W-:Y:S05]  /*7e20*/  BRA.DIV UR5, `(.L_x_3451) ;  /* 0x0000000605f47947 */ /* 0x000fea000b800000 */
[----:B------:R-:W-:-:S13]  /*7e30*/  ELECT P0, URZ, PT ;  /* 0x00000000003f782f */ /* 0x000fda0003800000 */
.L_x_3482:
[----:B------:R-:W-:Y:S04]  /*7e40*/  BSSY B0, `(.L_x_3452) ;  /* 0x0000023000007945 */ /* 0x000fe80003800000 */
[----:B------:R-:W-:Y:S05]  /*7e50*/  @!P0 BRA `(.L_x_3453) ;  /* 0x0000000000848947 */ /* 0x000fea0003800000 */
[----:B------:R-:W-:-:S06]  /*7e60*/  ULOP3.LUT UR5, UR38, 0x2, URZ, 0xfc, !UPT ;  /* 0x0000000226057892 */ /* 0x000fcc000f8efc3f */
[----:B------:R-:W-:-:S05]  /*7e70*/  IMAD.U32 R2, RZ, RZ, UR5 ;  /* 0x00000005ff027e24 */ /* 0x000fca000f8e00ff */
[----:B------:R-:W-:-:S13]  /*7e80*/  ISETP.NE.AND P0, PT, R2, 0x3, PT ;  /* 0x000000030200780c */ /* 0x000fda0003f05270 */
[----:B------:R-:W-:Y:S05]  /*7e90*/  @!P0 BRA `(.L_x_3454) ;  /* 0x0000000000048947 */ /* 0x000fea0003800000 */
[----:B------:R-:W-:Y:S01]  /*7ea0*/  BPT.TRAP 0x1 ;  /* 0x000000040000795c */ /* 0x000fe20000300000 */
.L_x_3454:
        /* <DEDUP_REMOVED lines=15> */
.L_x_3483:
[----:B------:R-:W2:Y:S02]  /*7fa0*/  SYNCS.PHASECHK.TRANS64.TRYWAIT P1, [R3+URZ], R2 ;  /* 0x00000002030075a7 */ /* 0x000ea4000802017f */
[----:B--2---:R-:W-:Y:S05]  /*7fb0*/  @!P1 BRA `(.L_x_3456) ;  /* 0x0000000400c89947 */ /* 0x004fea0003800000 */
.L_x_3484:
[----:B------:R-:W-:Y:S05]  /*7fc0*/  @!P0 BRA `(.L_x_3457) ;  /* 0x0000000000048947 */ /* 0x000fea0003800000 */
[----:B------:R-:W-:Y:S01]  /*7fd0*/  BPT.TRAP 0x1 ;  /* 0x000000040000795c */ /* 0x000fe20000300000 */
.L_x_3457:
[----:B--2---:R-:W-:-:S04]  /*7fe0*/  VIADD R3, R7, 0x26840 ;  /* 0x0002684007037836 */ /* 0x004fc80000000000 */
[----:B------:R-:W-:-:S04]  /*7ff0*/  IMAD R0, R0, 0x8, R3 ;  /* 0x0000000800007824 */ /* 0x000fc800078e0203 */
[----:B------:R-:W2:Y:S02]  /*8000*/  SYNCS.PHASECHK.TRANS64.TRYWAIT P0, [R0+URZ], R5 ;  /* 0x00000005000075a7 */ /* 0x000ea4000800017f */
[----:B--2---:R-:W-:Y:S05]  /*8010*/  @!P0 BRA `(.L_x_3458) ;  /* 0x0000000400c48947 */ /* 0x004fea0003800000 */
.L_x_3485:
[----:B------:R-:W-:-:S07]  /*8020*/  IMAD R3, R4, 0x8, R3 ;  /* 0x0000000804037824 */ /* 0x000fce00078e0203 */
.L_x_3459:
[----:B---3--:R3:W4:Y:S02]  /*8030*/  SYNCS.PHASECHK.TRANS64.TRYWAIT P0, [R3+URZ], R2 ;  /* 0x00000002030075a7 */ /* 0x008724000800017f */
[----:B----4-:R-:W-:Y:S05]  /*8040*/  @!P0 NANOSLEEP.SYNCS 0x989680 ;  /* 0x009896800000895d */ /* 0x010fea0003900000 */
[----:B------:R-:W4:Y:S02]  /*8050*/  @!P0 SYNCS.PHASECHK.TRANS64 P0, [R3+URZ], R2 ;  /* 0x00000002030085a7 */ /* 0x000f24000800007f */
[----:B----4-:R-:W-:Y:S05]  /*8060*/  @!P0 BRA `(.L_x_3459) ;  /* 0xfffffffc00f08947 */ /* 0x010fea000383ffff */
.L_x_3453:
[----:B------:R-:W-:Y:S05]  /*8070*/  BSYNC B0 ;  /* 0x0000000000007941 */ /* 0x000fea0003800000 */
.L_x_3452:
[----:B------:R-:W-:Y:S05]  /*8080*/  EXIT ;  /* 0x000000000000794d */ /* 0x000fea0003800000 */
.L_x_3369:
[----:B------:R-:W-:Y:S02]  /*8090*/  IMAD.MOV.U32 R13, RZ, RZ, R23 ;  /* 0x000000ffff0d7224 */ /* 0x000fe400078e0017 */
[----:B------:R-:W-:Y:S02]  /*80a0*/  IMAD.MOV.U32 R12, RZ, RZ, RZ ;  /* 0x000000ffff0c7224 */ /* 0x000fe400078e00ff */
[----:B------:R-:W-:Y:S02]  /*80b0*/  IMAD.MOV.U32 R11, RZ, RZ, 0x1f ;  /* 0x0000001fff0b7424 */ /* 0x000fe400078e00ff */
[----:B------:R-:W-:-:S07]  /*80c0*/  IMAD.MOV.U32 R15, RZ, RZ, -0x1 ;  /* 0xffffffffff0f7424 */ /* 0x000fce00078e00ff */
[----:B------:R-:W-:Y:S05]  /*80d0*/  WARPSYNC.COLLECTIVE R15, `(.L_x_3460) ;  /* 0x000000000f087348 */ /* 0x000fea0003c00000 */
[----:B------:R1:W2:Y:S02]  /*80e0*/  SHFL.IDX P6, R14, R13, R12, R11 ;  /* 0x0000000c0d0e7389 */ /* 0x0002a400000c000b */
[----:B-12---:R-:W-:Y:S01]  /*80f0*/  ENDCOLLECTIVE ;  /* 0x000000000000791b */ /* 0x006fe20003800000 */
.L_x_3460:
[----:B------:R-:W-:Y:S05]  /*8100*/  BRA `(.L_x_3461) ;  /* 0xffffff8800a47947 */ /* 0x000fea000383ffff */
.L_x_3371:
[----:B--2---:R2:W3:Y:S02]  /*8110*/  SYNCS.PHASECHK.TRANS64.TRYWAIT P0, [R2+URZ+0x26800], R5 ;  /* 0x02680005020075a7 */ /* 0x0044e4000800017f */
[----:B---3--:R-:W-:Y:S05]  /*8120*/  @!P0 NANOSLEEP.SYNCS 0x989680 ;  /* 0x009896800000895d */ /* 0x008fea0003900000 */
[----:B------:R-:W3:Y:S02]  /*8130*/  @!P0 SYNCS.PHASECHK.TRANS64 P0, [R2+URZ+0x26800], R5 ;  /* 0x02680005020085a7 */ /* 0x000ee4000800007f */
[----:B---3--:R-:W-:Y:S05]  /*8140*/  @!P0 BRA `(.L_x_3371) ;  /* 0xfffffffc00f08947 */ /* 0x008fea000383ffff */
[----:B------:R-:W-:Y:S05]  /*8150*/  BRA `(.L_x_3370) ;  /* 0xffffff8800e47947 */ /* 0x000fea000383ffff */
.L_x_3377:
[----:B---3--:R-:W-:-:S04]  /*8160*/  IMAD.U32 R5, RZ, RZ, UR8 ;  /* 0x00000008ff057e24 */ /* 0x008fc8000f8e00ff */
[----:B------:R3:W1:Y:S03]  /*8170*/  SYNCS.PHASECHK.TRANS64.TRYWAIT P1, [R5+URZ+0x26810], R6 ;  /* 0x02681006050075a7 */ /* 0x000666000802017f */
[----:B-1----:R-:W-:Y:S05]  /*8180*/  @!P1 NANOSLEEP.SYNCS 0x989680 ;  /* 0x009896800000995d */ /* 0x002fea0003900000 */
[----:B------:R-:W1:Y:S02]  /*8190*/  @!P1 SYNCS.PHASECHK.TRANS64 P1, [R5+URZ+0x26810], R6 ;  /* 0x02681006050095a7 */ /* 0x000e64000802007f */
[----:B-1----:R-:W-:Y:S05]  /*81a0*/  @!P1 BRA `(.L_x_3377) ;  /* 0xfffffffc00ec9947 */ /* 0x002fea000383ffff */
[----:B------:R-:W-:Y:S05]  /*81b0*/  BRA `(.L_x_3376) ;  /* 0xffffff9400487947 */ /* 0x000fea000383ffff */
.L_x_3381:
[----:B------:R-:W-:-:S04]  /*81c0*/  IMAD.U32 R5, RZ, RZ, UR8 ;  /* 0x00000008ff057e24 */ /* 0x000fc8000f8e00ff */
[----:B------:R1:W1:Y:S03]  /*81d0*/  SYNCS.PHASECHK.TRANS64.TRYWAIT P1, [R5+URZ+0x26830], R6 ;  /* 0x02683006050075a7 */ /* 0x000266000802017f */
[----:B-1----:R-:W-:Y:S05]  /*81e0*/  @!P1 NANOSLEEP.SYNCS 0x989680 ;  /* 0x009896800000995d */ /* 0x002fea0003900000 */
[----:B------:R-:W1:Y:S02]  /*81f0*/  @!P1 SYNCS.PHASECHK.TRANS64 P1, [R5+URZ+0x26830], R6 ;  /* 0x02683006050095a7 */ /* 0x000e64000802007f */
[----:B-1----:R-:W-:Y:S05]  /*8200*/  @!P1 BRA `(.L_x_3381) ;  /* 0xfffffffc00ec9947 */ /* 0x002fea000383ffff */
[----:B------:R-:W-:Y:S05]  /*8210*/  BRA `(.L_x_3380) ;  /* 0xffffff9800547947 */ /* 0x000fea000383ffff */
.L_x_3396:
[----:B------:R-:W-:Y:S01]  /*8220*/  BSSY B0, `(.L_x_3462) ;  /* 0x0000005000007945 */ /* 0x000fe20003800000 */
[----:B------:R-:W-:-:S07]  /*8230*/  IMAD.MOV.U32 R15, RZ, RZ, -0x1 ;  /* 0xffffffffff0f7424 */ /* 0x000fce00078e00ff */
[----:B------:R-:W-:Y:S05]  /*8240*/  WARPSYNC.COLLECTIVE R15, `(.L_x_3463) ;  /* 0x000000000f087348 */ /* 0x000fea0003c00000 */
[----:B------:R-:W-:Y:S01]  /*8250*/  NOP ;  /* 0x0000000000007918 */ /* 0x000fe20000000000 */
[----:B------:R-:W-:Y:S01]  /*8260*/  ENDCOLLECTIVE ;  /* 0x000000000000791b */ /* 0x000fe20003800000 */
.L_x_3463:
[----:B------:R-:W-:Y:S05]  /*8270*/  BSYNC B0 ;  /* 0x0000000000007941 */ /* 0x000fea0003800000 */
.L_x_3462:
[----:B------:R-:W-:Y:S05]  /*8280*/  BRA `(.L_x_3464) ;  /* 0xffffffcc00407947 */ /* 0x000fea000383ffff */
.L_x_3408:
[----:B------:R-:W-:Y:S01]  /*8290*/  BSSY B0, `(.L_x_3465) ;  /* 0x0000005000007945 */ /* 0x000fe20003800000 */
[----:B------:R-:W-:-:S07]  /*82a0*/  IMAD.MOV.U32 R15, RZ, RZ, -0x1 ;  /* 0xffffffffff0f7424 */ /* 0x000fce00078e00ff */
[----:B------:R-:W-:Y:S05]  /*82b0*/  WARPSYNC.COLLECTIVE R15, `(.L_x_3466) ;  /* 0x000000000f087348 */ /* 0x000fea0003c00000 */
[----:B------:R-:W-:Y:S01]  /*82c0*/  NOP ;  /* 0x0000000000007918 */ /* 0x000fe20000000000 */
[----:B------:R-:W-:Y:S01]  /*82d0*/  ENDCOLLECTIVE ;  /* 0x000000000000791b */ /* 0x000fe20003800000 */
.L_x_3466:
[----:B------:R-:W-:Y:S05]  /*82e0*/  BSYNC B0 ;  /* 0x0000000000007941 */ /* 0x000fea0003800000 */
.L_x_3465:
[----:B------:R-:W-:Y:S05]  /*82f0*/  BRA `(.L_x_3467) ;  /* 0xffffffd000587947 */ /* 0x000fea000383ffff */
.L_x_3421:
[----:B------:R-:W-:Y:S01]  /*8300*/  BSSY B0, `(.L_x_3468) ;  /* 0x0000005000007945 */ /* 0x000fe20003800000 */
[----:B------:R-:W-:-:S07]  /*8310*/  IMAD.MOV.U32 R15, RZ, RZ, -0x1 ;  /* 0xffffffffff0f7424 */ /* 0x000fce00078e00ff */
[----:B------:R-:W-:Y:S05]  /*8320*/  WARPSYNC.COLLECTIVE R15, `(.L_x_3469) ;  /* 0x000000000f087348 */ /* 0x000fea0003c00000 */
[----:B------:R-:W-:Y:S01]  /*8330*/  NOP ;  /* 0x0000000000007918 */ /* 0x000fe20000000000 */
[----:B------:R-:W-:Y:S01]  /*8340*/  ENDCOLLECTIVE ;  /* 0x000000000000791b */ /* 0x000fe20003800000 */
.L_x_3469:
[----:B------:R-:W-:Y:S05]  /*8350*/  BSYNC B0 ;  /* 0x0000000000007941 */ /* 0x000fea0003800000 */
.L_x_3468:
[----:B------:R-:W-:Y:S05]  /*8360*/  BRA `(.L_x_3470) ;  /* 0xffffffd400747947 */ /* 0x000fea000383ffff */
.L_x_3432:
[----:B-1----:R1:W2:Y:S02]  /*8370*/  SYNCS.PHASECHK.TRANS64.TRYWAIT P0, [R0+URZ+0x26820], R3 ;  /* 0x02682003000075a7 */ /* 0x0022a4000800017f */
[----:B--2---:R-:W-:Y:S05]  /*8380*/  @!P0 NANOSLEEP.SYNCS 0x989680 ;  /* 0x009896800000895d */ /* 0x004fea0003900000 */
[----:B------:R-:W2:Y:S02]  /*8390*/  @!P0 SYNCS.PHASECHK.TRANS64 P0, [R0+URZ+0x26820], R3 ;  /* 0x02682003000085a7 */ /* 0x000ea4000800007f */
[----:B--2---:R-:W-:Y:S05]  /*83a0*/  @!P0 BRA `(.L_x_3432) ;  /* 0xfffffffc00f08947 */ /* 0x004fea000383ffff */
[----:B------:R-:W-:Y:S05]  /*83b0*/  BRA `(.L_x_3471) ;  /* 0xffffffdc00387947 */ /* 0x000fea000383ffff */
.L_x_3436:
[----:B-1----:R1:W2:Y:S02]  /*83c0*/  SYNCS.PHASECHK.TRANS64.TRYWAIT P1, [R0+URZ+0x26840], R20 ;  /* 0x02684014000075a7 */ /* 0x0022a4000802017f */
[----:B--2---:R-:W-:Y:S05]  /*83d0*/  @!P1 NANOSLEEP.SYNCS 0x989680 ;  /* 0x009896800000995d */ /* 0x004fea0003900000 */
[----:B------:R-:W2:Y:S02]  /*83e0*/  @!P1 SYNCS.PHASECHK.TRANS64 P1, [R0+URZ+0x26840], R20 ;  /* 0x02684014000095a7 */ /* 0x000ea4000802007f */
[----:B--2---:R-:W-:Y:S05]  /*83f0*/  @!P1 BRA `(.L_x_3436) ;  /* 0xfffffffc00f09947 */ /* 0x004fea000383ffff */
[----:B------:R-:W-:Y:S05]  /*8400*/  BRA `(.L_x_3472) ;  /* 0xffffffe400647947 */ /* 0x000fea000383ffff */
.L_x_3438:
[----:B--2---:R2:W3:Y:S02]  /*8410*/  SYNCS.PHASECHK.TRANS64.TRYWAIT P1, [R0+URZ+0x26828], R20 ;  /* 0x02682814000075a7 */ /* 0x0044e4000802017f */
[----:B---3--:R-:W-:Y:S05]  /*8420*/  @!P1 NANOSLEEP.SYNCS 0x989680 ;  /* 0x009896800000995d */ /* 0x008fea0003900000 */
[----:B------:R-:W3:Y:S02]  /*8430*/  @!P1 SYNCS.PHASECHK.TRANS64 P1, [R0+URZ+0x26828], R20 ;  /* 0x02682814000095a7 */ /* 0x000ee4000802007f */
[----:B---3--:R-:W-:Y:S05]  /*8440*/  @!P1 BRA `(.L_x_3438) ;  /* 0xfffffffc00f09947 */ /* 0x008fea000383ffff */
[----:B------:R-:W-:Y:S05]  /*8450*/  BRA `(.L_x_3473) ;  /* 0xffffffe800107947 */ /* 0x000fea000383ffff */
.L_x_3440:
[----:B---3--:R3:W4:Y:S02]  /*8460*/  SYNCS.PHASECHK.TRANS64.TRYWAIT P1, [R0+URZ+0x26848], R20 ;  /* 0x02684814000075a7 */ /* 0x008724000802017f */
[----:B----4-:R-:W-:Y:S05]  /*8470*/  @!P1 NANOSLEEP.SYNCS 0x989680 ;  /* 0x009896800000995d */ /* 0x010fea0003900000 */
[----:B------:R-:W4:Y:S02]  /*8480*/  @!P1 SYNCS.PHASECHK.TRANS64 P1, [R0+URZ+0x26848], R20 ;  /* 0x02684814000095a7 */ /* 0x000f24000802007f */
[----:B----4-:R-:W-:Y:S05]  /*8490*/  @!P1 BRA `(.L_x_3440) ;  /* 0xfffffffc00f09947 */ /* 0x010fea000383ffff */
[----:B------:R-:W-:Y:S05]  /*84a0*/  BRA `(.L_x_3474) ;  /* 0xffffffe8009c7947 */ /* 0x000fea000383ffff */
.L_x_3442:
[----:B------:R-:W-:-:S07]  /*84b0*/  SHF.L.U32 R5, R9, 0x1f, RZ ;  /* 0x0000001f09057819 */ /* 0x000fce00000006ff */
.L_x_3475:
[----:B--2---:R2:W3:Y:S02]  /*84c0*/  SYNCS.PHASECHK.TRANS64.TRYWAIT P1, [R0+URZ+0x26820], R5 ;  /* 0x02682005000075a7 */ /* 0x0044e4000802017f */
[----:B---3--:R-:W-:Y:S05]  /*84d0*/  @!P1 NANOSLEEP.SYNCS 0x989680 ;  /* 0x009896800000995d */ /* 0x008fea0003900000 */
[----:B------:R-:W3:Y:S02]  /*84e0*/  @!P1 SYNCS.PHASECHK.TRANS64 P1, [R0+URZ+0x26820], R5 ;  /* 0x02682005000095a7 */ /* 0x000ee4000802007f */
[----:B---3--:R-:W-:Y:S05]  /*84f0*/  @!P1 BRA `(.L_x_3475) ;  /* 0xfffffffc00f09947 */ /* 0x008fea000383ffff */
[----:B------:R-:W-:Y:S05]  /*8500*/  BRA `(.L_x_3476) ;  /* 0xffffffec00387947 */ /* 0x000fea000383ffff */
.L_x_3445:
[----:B--2---:R2:W3:Y:S02]  /*8510*/  SYNCS.PHASECHK.TRANS64.TRYWAIT P1, [R0+URZ+0x26840], R7 ;  /* 0x02684007000075a7 */ /* 0x0044e4000802017f */
[----:B---3--:R-:W-:Y:S05]  /*8520*/  @!P1 NANOSLEEP.SYNCS 0x989680 ;  /* 0x009896800000995d */ /* 0x008fea0003900000 */
[----:B------:R-:W3:Y:S02]  /*8530*/  @!P1 SYNCS.PHASECHK.TRANS64 P1, [R0+URZ+0x26840], R7 ;  /* 0x02684007000095a7 */ /* 0x000ee4000802007f */
[----:B---3--:R-:W-:Y:S05]  /*8540*/  @!P1 BRA `(.L_x_3445) ;  /* 0xfffffffc00f09947 */ /* 0x008fea000383ffff */
[----:B------:R-:W-:Y:S05]  /*8550*/  BRA `(.L_x_3477) ;  /* 0xffffffec00e07947 */ /* 0x000fea000383ffff */
.L_x_3447:
[----:B---3--:R3:W4:Y:S02]  /*8560*/  SYNCS.PHASECHK.TRANS64.TRYWAIT P1, [R0+URZ+0x26828], R7 ;  /* 0x02682807000075a7 */ /* 0x008724000802017f */
[----:B----4-:R-:W-:Y:S05]  /*8570*/  @!P1 NANOSLEEP.SYNCS 0x989680 ;  /* 0x009896800000995d */ /* 0x010fea0003900000 */
[----:B------:R-:W4:Y:S02]  /*8580*/  @!P1 SYNCS.PHASECHK.TRANS64 P1, [R0+URZ+0x26828], R7 ;  /* 0x02682807000095a7 */ /* 0x000f24000802007f */
[----:B----4-:R-:W-:Y:S05]  /*8590*/  @!P1 BRA `(.L_x_3447) ;  /* 0xfffffffc00f09947 */ /* 0x010fea000383ffff */
[----:B------:R-:W-:Y:S05]  /*85a0*/  BRA `(.L_x_3478) ;  /* 0xfffffff000847947 */ /* 0x000fea000383ffff */
.L_x_3449:
[----:B----4-:R4:W1:Y:S02]  /*85b0*/  SYNCS.PHASECHK.TRANS64.TRYWAIT P0, [R3+URZ+0x26840], R2 ;  /* 0x02684002030075a7 */ /* 0x010864000800017f */
[----:B-1----:R-:W-:Y:S05]  /*85c0*/  @!P0 NANOSLEEP.SYNCS 0x989680 ;  /* 0x009896800000895d */ /* 0x002fea0003900000 */
[----:B------:R-:W1:Y:S02]  /*85d0*/  @!P0 SYNCS.PHASECHK.TRANS64 P0, [R3+URZ+0x26840], R2 ;  /* 0x02684002030085a7 */ /* 0x000e64000800007f */
[----:B-1----:R-:W-:Y:S05]  /*85e0*/  @!P0 BRA `(.L_x_3449) ;  /* 0xfffffffc00f08947 */ /* 0x002fea000383ffff */
[----:B------:R-:W-:Y:S05]  /*85f0*/  BRA `(.L_x_3479) ;  /* 0xfffffff400287947 */ /* 0x000fea000383ffff */
.L_x_3451:
[----:B------:R-:W-:Y:S01]  /*8600*/  BSSY B0, `(.L_x_3480) ;  /* 0x0000006000007945 */ /* 0x000fe20003800000 */
[----:B------:R-:W-:-:S07]  /*8610*/  IMAD.MOV.U32 R15, RZ, RZ, -0x1 ;  /* 0xffffffffff0f7424 */ /* 0x000fce00078e00ff */
[----:B------:R-:W-:Y:S05]  /*8620*/  WARPSYNC.COLLECTIVE R15, `(.L_x_3481) ;  /* 0x000000000f0c7348 */ /* 0x000fea0003c00000 */
[----:B------:R-:W-:Y:S02]  /*8630*/  ELECT P6, UR62, PT ;  /* 0x00000000003e782f */ /* 0x000fe400038c0000 */
[----:B------:R-:W-:Y:S01]  /*8640*/  MOV R14, UR62 ;  /* 0x0000003e000e7c02 */ /* 0x000fe20008000f00 */
[----:B------:R-:W-:Y:S10]  /*8650*/  ENDCOLLECTIVE ;  /* 0x000000000000791b */ /* 0x000ff40003800000 */
.L_x_3481:
[----:B------:R-:W-:Y:S05]  /*8660*/  BSYNC B0 ;  /* 0x0000000000007941 */ /* 0x000fea0003800000 */
.L_x_3480:
[----:B------:R-:W-:Y:S01]  /*8670*/  PLOP3.LUT P0, PT, P6, PT, PT, 0x80, 0x0 ;  /* 0x000000000000781c */ /* 0x000fe2000370f070 */
[----:B------:R-:W-:-:S12]  /*8680*/  BRA `(.L_x_3482) ;  /* 0xfffffff400ec7947 */ /* 0x000fd8000383ffff */
.L_x_3455:
[----:B-1----:R1:W2:Y:S02]  /*8690*/  SYNCS.PHASECHK.TRANS64.TRYWAIT P1, [R6+URZ], R5 ;  /* 0x00000005060075a7 */ /* 0x0022a4000802017f */
[----:B--2---:R-:W-:Y:S05]  /*86a0*/  @!P1 NANOSLEEP.SYNCS 0x989680 ;  /* 0x009896800000995d */ /* 0x004fea0003900000 */
[----:B------:R-:W2:Y:S02]  /*86b0*/  @!P1 SYNCS.PHASECHK.TRANS64 P1, [R6+URZ], R5 ;  /* 0x00000005060095a7 */ /* 0x000ea4000802007f */
[----:B--2---:R-:W-:Y:S05]  /*86c0*/  @!P1 BRA `(.L_x_3455) ;  /* 0xfffffffc00f09947 */ /* 0x004fea000383ffff */
[----:B------:R-:W-:Y:S05]  /*86d0*/  BRA `(.L_x_3483) ;  /* 0xfffffff800307947 */ /* 0x000fea000383ffff */
.L_x_3456:
[----:B--2---:R2:W3:Y:S02]  /*86e0*/  SYNCS.PHASECHK.TRANS64.TRYWAIT P1, [R3+URZ], R2 ;  /* 0x00000002030075a7 */ /* 0x0044e4000802017f */
[----:B---3--:R-:W-:Y:S05]  /*86f0*/  @!P1 NANOSLEEP.SYNCS 0x989680 ;  /* 0x009896800000995d */ /* 0x008fea0003900000 */
[----:B------:R-:W3:Y:S02]  /*8700*/  @!P1 SYNCS.PHASECHK.TRANS64 P1, [R3+URZ], R2 ;  /* 0x00000002030095a7 */ /* 0x000ee4000802007f */
[----:B---3--:R-:W-:Y:S05]  /*8710*/  @!P1 BRA `(.L_x_3456) ;  /* 0xfffffffc00f09947 */ /* 0x008fea000383ffff */
[----:B------:R-:W-:Y:S05]  /*8720*/  BRA `(.L_x_3484) ;  /* 0xfffffff800247947 */ /* 0x000fea000383ffff */
.L_x_3458:
[----:B--2---:R2:W3:Y:S02]  /*8730*/  SYNCS.PHASECHK.TRANS64.TRYWAIT P0, [R0+URZ], R5 ;  /* 0x00000005000075a7 */ /* 0x0044e4000800017f */
[----:B---3--:R-:W-:Y:S05]  /*8740*/  @!P0 NANOSLEEP.SYNCS 0x989680 ;  /* 0x009896800000895d */ /* 0x008fea0003900000 */
[----:B------:R-:W3:Y:S02]  /*8750*/  @!P0 SYNCS.PHASECHK.TRANS64 P0, [R0+URZ], R5 ;  /* 0x00000005000085a7 */ /* 0x000ee4000800007f */
[----:B---3--:R-:W-:Y:S05]  /*8760*/  @!P0 BRA `(.L_x_3458) ;  /* 0xfffffffc00f08947 */ /* 0x008fea000383ffff */
[----:B------:R-:W-:Y:S05]  /*8770*/  BRA `(.L_x_3485) ;  /* 0xfffffff800287947 */ /* 0x000fea000383ffff */
.L_x_3486:
        /* <DEDUP_REMOVED lines=16> */
.L_x_6578:


//--------------------- .text._ZN7cutlass13device_kernelIN5flash11enable_sm90INS1_16FlashAttnBwdSm90INS1_25CollectiveMainloopBwdSm90ILi2ELi2ELi2EN4cute5tupleIJNS5_1CILi1EEES8_S8_EEENS6_IJNS7_ILi64EEENS7_ILi128EEENS7_ILi96EEEEEENS_6half_tEfNS_4arch4Sm90ELb0ELb0ELb0ELb0ELb0ELb1ELb0ELb0ELi2ELi1ELi2ELi1ELb1EEENS1_24CollectiveEpilogueBwdGQAISD_fSG_Li256ELb0ELb0EEENS1_19SingleTileSchedulerILb0ELb0ELb0ELi128EEEEEEEEEvNT_6ParamsE --------------------------
	.section	.text._ZN7cutlass13device_kernelIN5flash11enable_sm90INS1_16FlashAttnBwdSm90INS1_25CollectiveMainloopBwdSm90ILi2ELi2ELi2EN4cute5tupleIJNS5_1CILi1EEES8_S8_EEENS6_IJNS7_ILi64EEENS7_ILi128EEENS7_ILi96EEEEEENS_6half_tEfNS_4arch4Sm90ELb0ELb0ELb0ELb0ELb0ELb1ELb0ELb0ELi2ELi1ELi2ELi1ELb1EEENS1_24CollectiveEpilogueBwdGQAISD_fSG_Li256ELb0ELb0EEENS1_19SingleTileSchedulerILb0ELb0ELb0ELi128EEEEEEEEEvNT_6ParamsE,"ax",@progbits
	.align	128
.text._ZN7cutlass13device_kernelIN5flash11enable_sm90INS1_16FlashAttnBwdSm90INS1_25CollectiveMainloopBwdSm90ILi2ELi2ELi2EN4cute5tupleIJNS5_1CILi1EEES8_S8_EEENS6_IJNS7_ILi64EEENS7_ILi128EEENS7_ILi96EEEEEENS_6half_tEfNS_4arch4Sm90ELb0ELb0ELb0ELb0ELb0ELb1ELb0ELb0ELi2ELi1ELi2ELi1ELb1EEENS1_24CollectiveEpilogueBwdGQAISD_fSG_Li256ELb0ELb0EEENS1_19SingleTileSchedulerILb0ELb0ELb0ELi128EEEEEEEEEvNT_6ParamsE:
        .type           _ZN7cutlass13device_kernelIN5flash11enable_sm90INS1_16FlashAttnBwdSm90INS1_25CollectiveMainloopBwdSm90ILi2ELi2ELi2EN4cute5tupleIJNS5_1CILi1EEES8_S8_EEENS6_IJNS7_ILi64EEENS7_ILi128EEENS7_ILi96EEEEEENS_6half_tEfNS_4arch4Sm90ELb0ELb0ELb0ELb0ELb0ELb1ELb0ELb0ELi2ELi1ELi2ELi1ELb1EEENS1_24CollectiveEpilogueBwdGQAISD_fSG_Li256ELb0ELb0EEENS1_19SingleTileSchedulerILb0ELb0ELb0ELi128EEEEEEEEEvNT_6ParamsE,@function
        .size           _ZN7cutlass13device_kernelIN5flash11enable_sm90INS1_16FlashAttnBwdSm90INS1_25CollectiveMainloopBwdSm90ILi2ELi2ELi2EN4cute5tupleIJNS5_1CILi1EEES8_S8_EEENS6_IJNS7_ILi64EEENS7_ILi128EEENS7_ILi96EEEEEENS_6half_tEfNS_4arch4Sm90ELb0ELb0ELb0ELb0ELb0ELb1ELb0ELb0ELi2ELi1ELi2ELi1ELb1EEENS1_24CollectiveEpilogueBwdGQAISD_fSG_Li256ELb0ELb0EEENS1_19SingleTileSchedulerILb0ELb0ELb0ELi128EEEEEEEEEvNT_6ParamsE,(.L_x_6579 - _ZN7cutlass13device_kernelIN5flash11enable_sm90INS1_16FlashAttnBwdSm90INS1_25CollectiveMainloopBwdSm90ILi2ELi2ELi2EN4cute5tupleIJNS5_1CILi1EEES8_S8_EEENS6_IJNS7_ILi64EEENS7_ILi128EEENS7_ILi96EEEEEENS_6half_tEfNS_4arch4Sm90ELb0ELb0ELb0ELb0ELb0ELb1ELb0ELb0ELi2ELi1ELi2ELi1ELb1EEENS1_24CollectiveEpilogueBwdGQAISD_fSG_Li256ELb0ELb0EEENS1_19SingleTileSchedulerILb0ELb0ELb0ELi128EEEEEEEEEvNT_6ParamsE)
        .other          _ZN7cutlass13device_kernelIN5flash11enable_sm90INS1_16FlashAttnBwdSm90INS1_25CollectiveMainloopBwdSm90ILi2ELi2ELi2EN4cute5tupleIJNS5_1CILi1EEES8_S8_EEENS6_IJNS7_ILi64EEENS7_ILi128EEENS7_ILi96EEEEEENS_6half_tEfNS_4arch4Sm90ELb0ELb0ELb0ELb0ELb0ELb1ELb0ELb0ELi2ELi1ELi2ELi1ELb1EEENS1_24CollectiveEpilogueBwdGQAISD_fSG_Li256ELb0ELb0EEENS1_19SingleTileSchedulerILb0ELb0ELb0ELi128EEEEEEEEEvNT_6ParamsE,@"STO_CUDA_ENTRY STV_DEFAULT"
_ZN7cutlass13device_kernelIN5flash11enable_sm90INS1_16FlashAttnBwdSm90INS1_25CollectiveMainloopBwdSm90ILi2ELi2ELi2EN4cute5tupleIJNS5_1CILi1EEES8_S8_EEENS6_IJNS7_ILi64EEENS7_ILi128EEENS7_ILi96EEEEEENS_6half_tEfNS_4arch4Sm90ELb0ELb0ELb0ELb0ELb0ELb1ELb0ELb0ELi2ELi1ELi2ELi1ELb1EEENS1_24CollectiveEpilogueBwdGQAISD_fSG_Li256ELb0ELb0EEENS1_19SingleTileSchedulerILb0ELb0ELb0ELi128EEEEEEEEEvNT_6ParamsE:
        /* <DEDUP_REMOVED lines=23> */
.L_x_3488:
[----:B------:R-:W-:Y:S05]  /*0170*/  BSYNC B0 ;  /* 0x0000000000007941 */ /* 0x000fea0003800000 */
.L_x_3487:
        /* <DEDUP_REMOVED lines=37> */
.L_x_3489:
        /* <DEDUP_REMOVED lines=22> */
.L_x_3490:
[----:B------:R-:W-:Y:S01]  /*0530*/  PLOP3.LUT P0, PT, PT, PT, UP0, 0x80, 0x0 ;  /* 0x000000000000781c */ /* 0x000fe20003f0f008 */
[----:B------:R-:W-:Y:S01]  /*0540*/  NOP ;  /* 0x0000000000007918 */ /* 0x000fe20000000000 */
[----:B------:R-:W-:Y:S01]  /*0550*/  BSSY B6, `(.L_x_3491) ;  /* 0x000070b000067945 */ /* 0x000fe20003800000 */
[----:B-12-45:R-:W-:Y:S10]  /*0560*/  BAR.SYNC.DEFER_BLOCKING 0x0 ;  /* 0x0000000000007b1d */ /* 0x036ff40000010000 */
[----:B------:R-:W-:Y:S05]  /*0570*/  @!P0 BRA `(.L_x_3492) ;  /* 0x0000004000848947 */ /* 0x000fea0003800000 */
.L_x_3493:
        /* <DEDUP_REMOVED lines=33> */
.L_x_3496:
        /* <DEDUP_REMOVED lines=15> */
.L_x_3495:
        /* <DEDUP_REMOVED lines=22> */
.L_x_3498:
        /* <DEDUP_REMOVED lines=15> */
.L_x_3497:
[----:B------:R-:W-:Y:S01]  /*0ad0*/  SHF.R.S32.HI R41, RZ, 0x1f, R22 ;  /* 0x0000001fff297819 */ /* 0x000fe20000011416 */
[----:B------:R-:W-:-:S03]  /*0ae0*/  UMOV UR4, 0xffffffff ;  /* 0xffffffff00047882 */ /* 0x000fc60000000000 */
[----:B------:R-:W-:-:S04]  /*0af0*/  LEA.HI R0, R41, R22, RZ, 0x7 ;  /* 0x0000001629007211 */ /* 0x000fc800078f38ff */
[----:B------:R-:W-:Y:S01]  /*0b00*/  SHF.R.S32.HI R16, RZ, 0x7, R0 ;  /* 0x00000007ff107819 */ /* 0x000fe20000011400 */
[----:B------:R-:W-:Y:S06]  /*0b10*/  BRA.DIV UR4, `(.L_x_3499) ;  /* 0x0000006a04c07947 */ /* 0x000fec000b800000 */
[----:B------:R1:W2:Y:S02]  /*0b20*/  SHFL.IDX PT, R14, R16, RZ, 0x1f ;  /* 0x00001fff100e7589 */ /* 0x0002a400000e0000 */
.L_x_3569:
        /* <DEDUP_REMOVED lines=15> */
.L_x_3500:
        /* <DEDUP_REMOVED lines=19> */
.L_x_3502:
        /* <DEDUP_REMOVED lines=173> */
[----:B------:R-:W-:Y:S01]  /*1820*/  USHF.R.S32.HI UR7, URZ, 0x6, UR7 ;  /* 0x000000063f077899 */ /* 0x000fe20008011407 */
[----:B------:R-:W-:Y:S01]  /*1830*/  UMOV UR6, URZ ;  /* 0x0000003f00067c82 */ /* 0x000fe20008000000 */
[----:B------:R-:W-:-:S10]  /*1840*/  ULDC UR20, c[0x0][0x744] ;  /* 0x0001d10000147ab9 */ /* 0x000fd40000000800 */
.L_x_3514:
[----:B------:R-:W-:-:S06]  /*1850*/  UISETP.NE.AND UP0, UPT, UR11, 0x3, UPT ;  /* 0x000000030b00788c */ /* 0x000fcc000bf05270 */
[----:B------:R-:W-:-:S13]  /*1860*/  PLOP3.LUT P0, PT, PT, PT, UP0, 0x80, 0x0 ;  /* 0x000000000000781c */ /* 0x000fda0003f0f008 */
[----:B-1----:R-:W-:Y:S05]  /*1870*/  @!P0 BRA `(.L_x_3504) ;  /* 0x0000000000048947 */ /* 0x002fea0003800000 */
[----:B------:R-:W-:Y:S01]  /*1880*/  BPT.TRAP 0x1 ;  /* 0x000000040000795c */ /* 0x000fe20000300000 */
.L_x_3504:
[----:B------:R-:W-:Y:S01]  /*1890*/  R2UR UR8, R18 ;  /* 0x00000000120872ca */ /* 0x000fe200000e0000 */
[----:B------:R-:W-:-:S05]  /*18a0*/  IMAD.U32 R22, RZ, RZ, UR5 ;  /* 0x00000005ff167e24 */ /* 0x000fca000f8e00ff */
[----:B------:R-:W-:-:S07]  /*18b0*/  SHF.L.U32 R22, R22, 0x1f, RZ ;  /* 0x0000001f16167819 */ /* 0x000fce00000006ff */
[----:B------:R-:W-:-:S09]  /*18c0*/  ULEA UR8, UR6, UR8, 0x3 ;  /* 0x0000000806087291 */ /* 0x000fd2000f8e183f */
[----:B------:R2:W3:Y:S01]  /*18d0*/  SYNCS.PHASECHK.TRANS64.TRYWAIT P1, [UR8+0x26810], R22 ;  /* 0x02681016ff0075a7 */ /* 0x0004e20008020148 */
[----:B------:R-:W-:Y:S05]  /*18e0*/  @!P0 BRA `(.L_x_3505) ;  /* 0x0000000000048947 */ /* 0x000fea0003800000 */
[----:B------:R-:W-:Y:S01]  /*18f0*/  BPT.TRAP 0x1 ;  /* 0x000000040000795c */ /* 0x000fe20000300000 */
.L_x_3505:
[----:B---3--:R-:W-:Y:S05]  /*1900*/  @P1 BRA `(.L_x_3506) ;  /* 0x0000000000081947 */ /* 0x008fea0003800000 */
[----:B------:R-:W3:Y:S02]  /*1910*/  SYNCS.PHASECHK.TRANS64.TRYWAIT P1, [UR8+0x26810], R22 ;  /* 0x02681016ff0075a7 */ /* 0x000ee40008020148 */
[----:B---3--:R-:W-:Y:S05]  /*1920*/  @!P1 BRA `(.L_x_3507) ;  /* 0x0000005c00709947 */ /* 0x008fea0003800000 */
.L_x_3506:
        /* <DEDUP_REMOVED lines=67> */
.L_x_3508:
[----:B------:R1:W1:Y:S01]  /*1d60*/  SYNCS.PHASECHK.TRANS64.TRYWAIT P1, [UR8+0x26830], R22 ;  /* 0x02683016ff0075a7 */ /* 0x0002620008020148 */
[----:B------:R-:W-:Y:S05]  /*1d70*/  @!P0 BRA `(.L_x_3509) ;  /* 0x0000000000048947 */ /* 0x000fea0003800000 */
[----:B------:R-:W-:Y:S01]  /*1d80*/  BPT.TRAP 0x1 ;  /* 0x000000040000795c */ /* 0x000fe20000300000 */
.L_x_3509:
[----:B-1----:R-:W-:Y:S05]  /*1d90*/  @P1 BRA `(.L_x_3510) ;  /* 0x0000000000081947 */ /* 0x002fea0003800000 */
[----:B------:R-:W1:Y:S02]  /*1da0*/  SYNCS.PHASECHK.TRANS64.TRYWAIT P1, [UR8+0x26830], R22 ;  /* 0x02683016ff0075a7 */ /* 0x000e640008020148 */
[----:B-1----:R-:W-:Y:S05]  /*1db0*/  @!P1 BRA `(.L_x_3511) ;  /* 0x0000005800649947 */ /* 0x002fea0003800000 */
.L_x_3510:
[----:B------:R-:W-:Y:S01]  /*1dc0*/  R2UR UR10, R18 ;  /* 0x00000000120a72ca */ /* 0x000fe200000e0000 */
[----:B------:R-:W-:Y:S01]  /*1dd0*/  WARPGROUP.ARRIVE ;  /* 0x00000000000079c5 */ /* 0x000fe20000000000 */
[----:B------:R-:W-:Y:S01]  /*1de0*/  UMOV UR15, 0x80000020 ;  /* 0x80000020000f7882 */ /* 0x000fe20000000000 */
[C---:B------:R-:W-:Y:S01]  /*1df0*/  ISETP.GT.AND P2, PT, R3.reuse, RZ, PT ;  /* 0x000000ff0300720c */ /* 0x040fe20003f44270 */
[----:B------:R-:W-:Y:S01]  /*1e00*/  UMOV UR19, 0xc0000010 ;  /* 0xc000001000137882 */ /* 0x000fe20000000000 */
[----:B------:R-:W-:Y:S01]  /*1e10*/  ISETP.GT.AND P1, PT, R3, 0x8, PT ;  /* 0x000000080300780c */ /* 0x000fe20003f24270 */
[----:B------:R-:W-:Y:S01]  /*1e20*/  UMOV UR17, 0x40000040 ;  /* 0x4000004000117882 */ /* 0x000fe20000000000 */
[----:B--2---:R-:W-:Y:S02]  /*1e30*/  FSEL R22, R153, -INF , P2 ;  /* 0xff80000099167808 */ /* 0x004fe40001000000 */
[----:B------:R-:W-:Y:S02]  /*1e40*/  FSEL R213, R152, -INF , P2 ;  /* 0xff80000098d57808 */ /* 0x000fe40001000000 */
[----:B------:R-:W-:Y:S01]  /*1e50*/  FSEL R214, R181, -INF , P2 ;  /* 0xff800000b5d67808 */ /* 0x000fe20001000000 */
[----:B------:R-:W-:Y:S01]  /*1e60*/  FFMA.FTZ R153, R22, UR20, -R211 ;  /* 0x0000001416997c23 */ /* 0x000fe200080108d3 */
[----:B------:R-:W-:Y:S01]  /*1e70*/  UIADD3 UR10, UR10, 0x18000, URZ ;  /* 0x000180000a0a7890 */ /* 0x000fe2000fffe03f */
[----:B------:R-:W-:Y:S01]  /*1e80*/  FSEL R22, R157, -INF , P2 ;  /* 0xff8000009d167808 */ /* 0x000fe20001000000 */
[----:B------:R-:W-:Y:S01]  /*1e90*/  FFMA.FTZ R152, R213, UR20, -R210 ;  /* 0x00000014d5987c23 */ /* 0x000fe200080108d2 */
[----:B------:R-:W-:Y:S01]  /*1ea0*/  FSEL R157, R160, -INF , P2 ;  /* 0xff800000a09d7808 */ /* 0x000fe20001000000 */
[----:B------:R-:W-:Y:S01]  /*1eb0*/  USHF.R.U32.HI UR10, URZ, 0x4, UR10 ;  /* 0x000000043f0a7899 */ /* 0x000fe2000801160a */
[----:B------:R-:W-:Y:S01]  /*1ec0*/  FSEL R213, R156, -INF , P2 ;  /* 0xff8000009cd57808 */ /* 0x000fe20001000000 */
[----:B------:R-:W-:Y:S01]  /*1ed0*/  FFMA.FTZ R215, R22, UR20, -R21 ;  /* 0x0000001416d77c23 */ /* 0x000fe20008010815 */
[----:B------:R-:W-:Y:S01]  /*1ee0*/  FSEL R22, R161, -INF , P2 ;  /* 0xff800000a1167808 */ /* 0x000fe20001000000 */
[----:B------:R-:W-:Y:S01]  /*1ef0*/  ULOP3.LUT UR10, UR10, 0x3fff, URZ, 0xc0, !UPT ;  /* 0x00003fff0a0a7892 */ /* 0x000fe2000f8ec03f */
[----:B------:R-:W-:Y:S01]  /*1f00*/  FFMA.FTZ R160, R157, UR20, -R14 ;  /* 0x000000149da07c23 */ /* 0x000fe2000801080e */
[----:B------:R-:W-:Y:S01]  /*1f10*/  FSEL R157, R164, -INF , P2 ;  /* 0xff800000a49d7808 */ /* 0x000fe20001000000 */
[----:B------:R-:W-:Y:S01]  /*1f20*/  FFMA.FTZ R208, R213, UR20, -R20 ;  /* 0x00000014d5d07c23 */ /* 0x000fe20008010814 */
[----:B------:R-:W-:Y:S01]  /*1f30*/  ULOP3.LUT UR12, UR10, 0x10000, URZ, 0xfc, !UPT ;  /* 0x000100000a0c7892 */ /* 0x000fe2000f8efc3f */
[----:B------:R-:W-:Y:S01]  /*1f40*/  FFMA.FTZ R213, R22, UR20, -R15 ;  /* 0x0000001416d57c23 */ /* 0x000fe2000801080f */
[----:B------:R-:W-:Y:S01]  /*1f50*/  FSEL R22, R165, -INF , P2 ;  /* 0xff800000a5167808 */ /* 0x000fe20001000000 */
[----:B------:R-:W-:Y:S01]  /*1f60*/  FFMA.FTZ R161, R157, UR20, -R10 ;  /* 0x000000149da17c23 */ /* 0x000fe2000801080a */
[----:B------:R-:W-:Y:S01]  /*1f70*/  UIMAD UR12, UR6, 0x300, UR12 ;  /* 0x00000300060c78a4 */ /* 0x000fe2000f8e020c */
[----:B------:R-:W-:Y:S01]  /*1f80*/  FSEL R157, R168, -INF , P2 ;  /* 0xff800000a89d7808 */ /* 0x000fe20001000000 */
[----:B------:R-:W1:Y:S01]  /*1f90*/  MUFU.EX2 R160, R160 ;  /* 0x000000a000a07308 */ /* 0x000e620000000800 */
[----:B------:R-:W-:Y:S01]  /*1fa0*/  FFMA.FTZ R164, R22, UR20, -R11 ;  /* 0x0000001416a47c23 */ /* 0x000fe2000801080b */
[----:B------:R-:W-:Y:S01]  /*1fb0*/  FSEL R156, R169, -INF , P2 ;  /* 0xff800000a99c7808 */ /* 0x000fe20001000000 */
[----:B------:R-:W-:Y:S01]  /*1fc0*/  ULOP3.LUT UR10, UR10, 0x1000000, URZ, 0xfc, !UPT ;  /* 0x010000000a0a7892 */ /* 0x000fe2000f8efc3f */
[----:B------:R-:W-:Y:S01]  /*1fd0*/  FFMA.FTZ R22, R157, UR20, -R12 ;  /* 0x000000149d167c23 */ /* 0x000fe2000801080c */
[----:B------:R-:W-:Y:S01]  /*1fe0*/  UMOV UR14, UR12 ;  /* 0x0000000c000e7c82 */ /* 0x000fe20008000000 */
[----:B------:R-:W-:Y:S01]  /*1ff0*/  FSEL R157, R154, -INF , P1 ;  /* 0xff8000009a9d7808 */ /* 0x000fe20000800000 */
[----:B------:R-:W-:Y:S01]  /*2000*/  HGMMA.64x64x16.F32 R120, R184, gdesc[UR12], RZ, !UPT, gsb0 ;  /* 0x00e0000cb8787df0 */ /* 0x000fe2000c0008ff */
[----:B------:R-:W-:Y:S01]  /*2010*/  UIADD3 UR14, UR12, 0x2, URZ ;  /* 0x000000020c0e7890 */ /* 0x000fe2000fffe03f */
[----:B------:R-:W-:Y:S01]  /*2020*/  FSEL R154, R155, -INF , P1 ;  /* 0xff8000009b9a7808 */ /* 0x000fe20000800000 */
[----:B------:R-:W-:Y:S01]  /*2030*/  UMOV UR15, 0x80000020 ;  /* 0x80000020000f7882 */ /* 0x000fe20000000000 */
[----:B------:R-:W-:Y:S01]  /*2040*/  FSEL R155, R158, -INF , P1 ;  /* 0xff8000009e9b7808 */ /* 0x000fe20000800000 */
[----:B------:R-:W-:Y:S01]  /*2050*/  FFMA.FTZ R156, R156, UR20, -R13 ;  /* 0x000000149c9c7c23 */ /* 0x000fe2000801080d */
[----:B------:R-:W-:Y:S01]  /*2060*/  FFMA.FTZ R157, R157, UR20, -R210 ;  /* 0x000000149d9d7c23 */ /* 0x000fe200080108d2 */
[----:B------:R-:W-:Y:S01]  /*2070*/  FFMA.FTZ R169, R154, UR20, -R211 ;  /* 0x000000149aa97c23 */ /* 0x000fe200080108d3 */
[----:B------:R-:W-:Y:S01]  /*2080*/  FSEL R154, R159, -INF , P1 ;  /* 0xff8000009f9a7808 */ /* 0x000fe20000800000 */
        /* <DEDUP_REMOVED lines=11> */
[----:B------:R-:W-:Y:S01]  /*2140*/  MUFU.EX2 R168, R157 ;  /* 0x0000009d00a87308 */ /* 0x000fe20000000800 */
[----:B------:R-:W-:Y:S01]  /*2150*/  FFMA.FTZ R155, R155, UR20, -R10 ;  /* 0x000000149b9b7c23 */ /* 0x000fe2000801080a */
[----:B------:R-:W-:Y:S01]  /*2160*/  FSEL R10, R167, -INF , P1 ;  /* 0xff800000a70a7808 */ /* 0x000fe20000800000 */
[----:B------:R-:W-:Y:S01]  /*2170*/  FFMA.FTZ R216, R181, UR20, -R6 ;  /* 0x00000014b5d87c23 */ /* 0x000fe20008010806 */
[----:B------:R-:W-:Y:S01]  /*2180*/  FSEL R211, R180, -INF , P2 ;  /* 0xff800000b4d37808 */ /* 0x000fe20001000000 */
[----:B------:R-:W-:Y:S01]  /*2190*/  UIMAD UR10, UR6, 0x300, UR10 ;  /* 0x00000300060a78a4 */ /* 0x000fe2000f8e020a */
[----:B------:R-:W-:Y:S01]  /*21a0*/  FSEL R180, R179, -INF , P1 ;  /* 0xff800000b3b47808 */ /* 0x000fe20000800000 */
[----:B------:R-:W-:Y:S01]  /*21b0*/  FFMA.FTZ R163, R10, UR20, -R11 ;  /* 0x000000140aa37c23 */ /* 0x000fe2000801080b */
[----:B------:R-:W-:Y:S01]  /*21c0*/  FSEL R11, R170, -INF , P1 ;  /* 0xff800000aa0b7808 */ /* 0x000fe20000800000 */
[----:B------:R2:W-:Y:S01]  /*21d0*/  MUFU.EX2 R162, R155 ;  /* 0x0000009b00a27308 */ /* 0x0005e20000000800 */
[----:B------:R-:W-:Y:S01]  /*21e0*/  FSEL R10, R171, -INF , P1 ;  /* 0xff800000ab0a7808 */ /* 0x000fe20000800000 */
[----:B------:R-:W-:Y:S01]  /*21f0*/  FFMA.FTZ R217, R180, UR20, -R7 ;  /* 0x00000014b4d97c23 */ /* 0x000fe20008010807 */
[----:B------:R-:W-:Y:S01]  /*2200*/  FSEL R179, R182, -INF , P1 ;  /* 0xff800000b6b37808 */ /* 0x000fe20000800000 */
[----:B------:R-:W-:Y:S01]  /*2210*/  FFMA.FTZ R166, R11, UR20, -R12 ;  /* 0x000000140ba67c23 */ /* 0x000fe2000801080c */
[----:B------:R-:W-:Y:S01]  /*2220*/  FSEL R11, R172, -INF , P2 ;  /* 0xff800000ac0b7808 */ /* 0x000fe20001000000 */
[----:B------:R-:W-:Y:S01]  /*2230*/  FFMA.FTZ R167, R10, UR20, -R13 ;  /* 0x000000140aa77c23 */ /* 0x000fe2000801080d */
[----:B------:R-:W-:Y:S01]  /*2240*/  FSEL R13, R174, -INF , P1 ;  /* 0xff800000ae0d7808 */ /* 0x000fe20000800000 */
[----:B------:R-:W3:Y:S01]  /*2250*/  MUFU.EX2 R213, R213 ;  /* 0x000000d500d57308 */ /* 0x000ee20000000800 */
[----:B------:R-:W-:Y:S01]  /*2260*/  FSEL R182, R183, -INF , P1 ;  /* 0xff800000b7b67808 */ /* 0x000fe20000800000 */
[----:B------:R-:W-:Y:S01]  /*2270*/  FFMA.FTZ R170, R11, UR20, -R8 ;  /* 0x000000140baa7c23 */ /* 0x000fe20008010808 */
[----:B------:R-:W-:Y:S01]  /*2280*/  FFMA.FTZ R180, R211, UR20, -R4 ;  /* 0x00000014d3b47c23 */ /* 0x000fe20008010804 */
[----:B------:R-:W-:Y:S01]  /*2290*/  FFMA.FTZ R171, R13, UR20, -R8 ;  /* 0x000000140dab7c23 */ /* 0x000fe20008010808 */
[----:B------:R-:W-:Y:S01]  /*22a0*/  FSEL R8, R173, -INF , P2 ;  /* 0xff800000ad087808 */ /* 0x000fe20001000000 */
[----:B------:R-:W-:Y:S01]  /*22b0*/  FFMA.FTZ R179, R179, UR20, -R4 ;  /* 0x00000014b3b37c23 */ /* 0x000fe20008010804 */
[----:B------:R-:W-:Y:S01]  /*22c0*/  FSEL R173, R176, -INF , P2 ;  /* 0xff800000b0ad7808 */ /* 0x000fe20001000000 */
[----:B------:R-:W3:Y:S01]  /*22d0*/  MUFU.EX2 R153, R153 ;  /* 0x0000009900997308 */ /* 0x000ee20000000800 */
[----:B------:R-:W-:Y:S01]  /*22e0*/  FFMA.FTZ R7, R214, UR20, -R5 ;  /* 0x00000014d6077c23 */ /* 0x000fe20008010805 */
[----:B------:R-:W-:Y:S01]  /*22f0*/  FFMA.FTZ R172, R8, UR20, -R9 ;  /* 0x0000001408ac7c23 */ /* 0x000fe20008010809 */
[----:B------:R-:W-:Y:S01]  /*2300*/  FSEL R8, R175, -INF , P1 ;  /* 0xff800000af087808 */ /* 0x000fe20000800000 */
[----:B------:R-:W-:Y:S01]  /*2310*/  FFMA.FTZ R178, R173, UR20, -R6 ;  /* 0x00000014adb27c23 */ /* 0x000fe20008010806 */
[----:B------:R-:W-:-:S03]  /*2320*/  FFMA.FTZ R6, R182, UR20, -R5 ;  /* 0x00000014b6067c23 */ /* 0x000fc60008010805 */
[----:B------:R-:W-:Y:S01]  /*2330*/  FFMA.FTZ R174, R8, UR20, -R9 ;  /* 0x0000001408ae7c23 */ /* 0x000fe20008010809 */
[----:B------:R1:W-:Y:S08]  /*2340*/  MUFU.EX2 R175, R172 ;  /* 0x000000ac00af7308 */ /* 0x0003f00000000800 */
[----:B------:R-:W3:Y:S08]  /*2350*/  MUFU.EX2 R169, R169 ;  /* 0x000000a900a97308 */ /* 0x000ef00000000800 */
[----:B------:R-:W3:Y:S01]  /*2360*/  MUFU.EX2 R152, R152 ;  /* 0x0000009800987308 */ /* 0x000ee20000000800 */
[----:B------:R-:W-:-:S02]  /*2370*/  WARPGROUP.DEPBAR.LE gsb0, 0x0 ;  /* 0x00008000000079c5 */ /* 0x000fc40000010000 */
[----:B------:R-:W-:-:S05]  /*2380*/  WARPGROUP.ARRIVE ;  /* 0x00000000000079c5 */ /* 0x000fca0000000000 */
[----:B------:R-:W3:Y:S01]  /*2390*/  MUFU.EX2 R170, R170 ;  /* 0x000000aa00aa7308 */ /* 0x000ee20000000800 */
[----:B------:R-:W-:Y:S01]  /*23a0*/  HGMMA.64x64x16.F32 R120, R196, gdesc[UR12], R120, gsb0 ;  /* 0x00e0000cc4787df0 */ /* 0x000fe20008000878 */
[----:B------:R-:W-:Y:S01]  /*23b0*/  UIADD3 UR14, UR12, 0x100, URZ ;  /* 0x000001000c0e7890 */ /* 0x000fe2000fffe03f */
[----:B------:R-:W-:-:S05]  /*23c0*/  UMOV UR15, 0x80000020 ;  /* 0x80000020000f7882 */ /* 0x000fca0000000000 */
[----:B------:R-:W3:Y:S08]  /*23d0*/  MUFU.EX2 R166, R166 ;  /* 0x000000a600a67308 */ /* 0x000ef00000000800 */
[----:B------:R-:W3:Y:S08]  /*23e0*/  MUFU.EX2 R167, R167 ;  /* 0x000000a700a77308 */ /* 0x000ef00000000800 */
[----:B------:R-:W3:Y:S08]  /*23f0*/  MUFU.EX2 R208, R208 ;  /* 0x000000d000d07308 */ /* 0x000ef00000000800 */
[----:B------:R-:W3:Y:S08]  /*2400*/  MUFU.EX2 R215, R215 ;  /* 0x000000d700d77308 */ /* 0x000ef00000000800 */
[----:B------:R-:W3:Y:S08]  /*2410*/  MUFU.EX2 R20, R20 ;  /* 0x0000001400147308 */ /* 0x000ef00000000800 */
[----:B------:R-:W3:Y:S08]  /*2420*/  MUFU.EX2 R21, R21 ;  /* 0x0000001500157308 */ /* 0x000ef00000000800 */
[----:B------:R-:W-:Y:S08]  /*2430*/  MUFU.EX2 R161, R161 ;  /* 0x000000a100a17308 */ /* 0x000ff00000000800 */
[----:B------:R-:W-:Y:S08]  /*2440*/  MUFU.EX2 R164, R164 ;  /* 0x000000a400a47308 */ /* 0x000ff00000000800 */
[----:B------:R-:W3:Y:S08]  /*2450*/  MUFU.EX2 R14, R14 ;  /* 0x0000000e000e7308 */ /* 0x000ef00000000800 */
[----:B------:R-:W3:Y:S01]  /*2460*/  MUFU.EX2 R15, R15 ;  /* 0x0000000f000f7308 */ /* 0x000ee20000000800 */
[----:B------:R-:W-:-:S02]  /*2470*/  WARPGROUP.DEPBAR.LE gsb0, 0x0 ;  /* 0x00008000000079c5 */ /* 0x000fc40000010000 */
[----:B----4-:R-:W-:-:S05]  /*2480*/  WARPGROUP.ARRIVE ;  /* 0x00000000000079c5 */ /* 0x010fca0000000000 */
[----:B------:R-:W4:Y:S01]  /*2490*/  MUFU.EX2 R163, R163 ;  /* 0x000000a300a37308 */ /* 0x000f220000000800 */
[----:B------:R-:W-:Y:S01]  /*24a0*/  HGMMA.64x64x16.F32 R120, R188, gdesc[UR12], R120, gsb0 ;  /* 0x00e0000cbc787df0 */ /* 0x000fe20008000878 */
[----:B------:R-:W-:Y:S01]  /*24b0*/  UIADD3 UR14, UR12, 0x102, URZ ;  /* 0x000001020c0e7890 */ /* 0x000fe2000fffe03f */
[----:B------:R-:W-:-:S05]  /*24c0*/  UMOV UR15, 0x80000020 ;  /* 0x80000020000f7882 */ /* 0x000fca0000000000 */
[----:B------:R-:W4:Y:S08]  /*24d0*/  MUFU.EX2 R22, R22 ;  /* 0x0000001600167308 */ /* 0x000f300000000800 */
[----:B------:R-:W4:Y:S08]  /*24e0*/  MUFU.EX2 R171, R171 ;  /* 0x000000ab00ab7308 */ /* 0x000f300000000800 */
[----:B------:R-:W4:Y:S08]  /*24f0*/  MUFU.EX2 R174, R174 ;  /* 0x000000ae00ae7308 */ /* 0x000f300000000800 */
[----:B------:R-:W4:Y:S08]  /*2500*/  MUFU.EX2 R178, R178 ;  /* 0x000000b200b27308 */ /* 0x000f300000000800 */
[----:B------:R-:W-:Y:S08]  /*2510*/  MUFU.EX2 R4, R216 ;  /* 0x000000d800047308 */ /* 0x000ff00000000800 */
[----:B------:R-:W4:Y:S08]  /*2520*/  MUFU.EX2 R5, R210 ;  /* 0x000000d200057308 */ /* 0x000f300000000800 */
        /* <DEDUP_REMOVED lines=23> */
[----:B------:R-:W3:Y:S04]  /*26a0*/  LDS.64 R12, [R212+0x1e220] ;  /* 0x01e22000d40c7984 */ /* 0x000ee80000000a00 */
[----:B--2---:R-:W2:Y:S04]  /*26b0*/  LDS.64 R154, [R212+0x1e240] ;  /* 0x01e24000d49a7984 */ /* 0x004ea80000000a00 */
[----:B------:R-:W4:Y:S04]  /*26c0*/  LDS.64 R156, [R212+0x1e260] ;  /* 0x01e26000d49c7984 */ /* 0x000f280000000a00 */
[----:B------:R-:W4:Y:S04]  /*26d0*/  LDS.64 R8, [R212+0x1e280] ;  /* 0x01e28000d4087984 */ /* 0x000f280000000a00 */
[----:B------:R-:W4:Y:S04]  /*26e0*/  LDS.64 R158, [R212+0x1e2a0] ;  /* 0x01e2a000d49e7984 */ /* 0x000f280000000a00 */
[----:B------:R-:W4:Y:S04]  /*26f0*/  LDS.64 R176, [R212+0x1e2e0] ;  /* 0x01e2e000d4b07984 */ /* 0x000f280000000a00 */
[----:B-1----:R-:W1:Y:S01]  /*2700*/  LDS.64 R172, [R212+0x1e2c0] ;  /* 0x01e2c000d4ac7984 */ /* 0x002e620000000a00 */
[--C-:B-----5:R-:W-:Y:S01]  /*2710*/  FADD.FTZ R181, R120, -R10.reuse ;  /* 0x8000000a78b57221 */ /* 0x120fe20000010000 */
[----:B------:R-:W-:Y:S01]  /*2720*/  FADD.FTZ R183, R122, -R10 ;  /* 0x8000000a7ab77221 */ /* 0x000fe20000010000 */
[--C-:B------:R-:W-:Y:S01]  /*2730*/  FADD.FTZ R10, R121, -R11.reuse ;  /* 0x8000000b790a7221 */ /* 0x100fe20000010000 */
[----:B------:R-:W-:Y:S01]  /*2740*/  FADD.FTZ R120, R123, -R11 ;  /* 0x8000000b7b787221 */ /* 0x000fe20000010000 */
[--C-:B---3--:R-:W-:Y:S01]  /*2750*/  FADD.FTZ R121, R124, -R12.reuse ;  /* 0x8000000c7c797221 */ /* 0x108fe20000010000 */
[----:B------:R-:W-:Y:S01]  /*2760*/  FADD.FTZ R123, R126, -R12 ;  /* 0x8000000c7e7b7221 */ /* 0x000fe20000010000 */
[--C-:B------:R-:W-:Y:S01]  /*2770*/  FADD.FTZ R12, R125, -R13.reuse ;  /* 0x8000000d7d0c7221 */ /* 0x100fe20000010000 */
[----:B------:R-:W-:Y:S01]  /*2780*/  FADD.FTZ R124, R127, -R13 ;  /* 0x8000000d7f7c7221 */ /* 0x000fe20000010000 */
[----:B------:R-:W3:Y:S01]  /*2790*/  MUFU.EX2 R11, R217 ;  /* 0x000000d9000b7308 */ /* 0x000ee20000000800 */
[----:B--2---:R-:W-:Y:S01]  /*27a0*/  FADD.FTZ R13, R128, -R154 ;  /* 0x8000009a800d7221 */ /* 0x004fe20000010000 */
[--C-:B------:R-:W-:Y:S01]  /*27b0*/  FADD.FTZ R122, R129, -R155.reuse ;  /* 0x8000009b817a7221 */ /* 0x100fe20000010000 */
[----:B------:R-:W-:Y:S01]  /*27c0*/  FADD.FTZ R126, R131, -R155 ;  /* 0x8000009b837e7221 */ /* 0x000fe20000010000 */
[----:B----4-:R-:W-:Y:S01]  /*27d0*/  FADD.FTZ R127, R134, -R156 ;  /* 0x8000009c867f7221 */ /* 0x010fe20000010000 */
[----:B------:R-:W-:Y:S01]  /*27e0*/  FADD.FTZ R125, R130, -R154 ;  /* 0x8000009a827d7221 */ /* 0x000fe20000010000 */
[----:B------:R-:W-:Y:S01]  /*27f0*/  FMUL.FTZ R13, R160, R13 ;  /* 0x0000000da00d7220 */ /* 0x000fe20000410000 */
[----:B------:R-:W-:Y:S01]  /*2800*/  FMUL.FTZ R122, R213, R122 ;  /* 0x0000007ad57a7220 */ /* 0x000fe20000410000 */
[--C-:B------:R-:W-:Y:S01]  /*2810*/  FADD.FTZ R131, R136, -R8.reuse ;  /* 0x8000000888837221 */ /* 0x100fe20000010000 */
[----:B------:R-:W-:Y:S01]  /*2820*/  FADD.FTZ R129, R138, -R8 ;  /* 0x800000088a817221 */ /* 0x000fe20000010000 */
[--C-:B------:R-:W-:Y:S01]  /*2830*/  FADD.FTZ R134, R137, -R9.reuse ;  /* 0x8000000989867221 */ /* 0x100fe20000010000 */
[----:B------:R-:W-:Y:S01]  /*2840*/  FADD.FTZ R8, R139, -R9 ;  /* 0x800000098b087221 */ /* 0x000fe20000010000 */
[----:B------:R-:W-:Y:S01]  /*2850*/  FADD.FTZ R9, R140, -R158 ;  /* 0x8000009e8c097221 */ /* 0x000fe20000010000 */
[----:B------:R-:W-:Y:S01]  /*2860*/  FADD.FTZ R130, R141, -R159 ;  /* 0x8000009f8d827221 */ /* 0x000fe20000010000 */
[----:B------:R-:W-:Y:S01]  /*2870*/  FMUL.FTZ R141, R153, R10 ;  /* 0x0000000a998d7220 */ /* 0x000fe20000410000 */
[----:B------:R-:W-:Y:S01]  /*2880*/  FADD.FTZ R132, R132, -R156 ;  /* 0x8000009c84847221 */ /* 0x000fe20000010000 */
[----:B------:R-:W-:Y:S01]  /*2890*/  FMUL.FTZ R10, R169, R120 ;  /* 0x00000078a90a7220 */ /* 0x000fe20000410000 */
[----:B------:R-:W-:Y:S01]  /*28a0*/  FMUL.FTZ R156, R152, R181 ;  /* 0x000000b5989c7220 */ /* 0x000fe20000410000 */
[----:B------:R-:W-:Y:S01]  /*28b0*/  F2FP.F16.F32.PACK_AB R120, R153, R152 ;  /* 0x000000989978723e */ /* 0x000fe200000000ff */
[----:B------:R-:W-:Y:S01]  /*28c0*/  FMUL.FTZ R9, R170, R9 ;  /* 0x00000009aa097220 */ /* 0x000fe20000410000 */
[----:B------:R-:W-:Y:S01]  /*28d0*/  FMUL.FTZ R130, R175, R130 ;  /* 0x00000082af827220 */ /* 0x000fe20000410000 */
[----:B------:R-:W-:Y:S01]  /*28e0*/  F2FP.F16.F32.PACK_AB R152, R122, R13 ;  /* 0x0000000d7a98723e */ /* 0x000fe200000000ff */
[--C-:B------:R-:W-:Y:S01]  /*28f0*/  FADD.FTZ R133, R133, -R157.reuse ;  /* 0x8000009d85857221 */ /* 0x100fe20000010000 */
[----:B------:R-:W-:Y:S01]  /*2900*/  FADD.FTZ R128, R135, -R157 ;  /* 0x8000009d87807221 */ /* 0x000fe20000010000 */
[----:B------:R-:W-:Y:S01]  /*2910*/  FMUL.FTZ R129, R166, R129 ;  /* 0x00000081a6817220 */ /* 0x000fe20000410000 */
[----:B------:R-:W-:Y:S01]  /*2920*/  FMUL.FTZ R8, R167, R8 ;  /* 0x00000008a7087220 */ /* 0x000fe20000410000 */
[----:B------:R-:W-:-:S02]  /*2930*/  IMAD.U32 R13, RZ, RZ, UR6 ;  /* 0x00000006ff0d7e24 */ /* 0x000fc4000f8e00ff */
[----:B------:R-:W-:Y:S01]  /*2940*/  FADD.FTZ R142, R142, -R158 ;  /* 0x8000009e8e8e7221 */ /* 0x000fe20000010000 */
[----:B------:R-:W-:Y:S01]  /*2950*/  FADD.FTZ R143, R143, -R159 ;  /* 0x8000009f8f8f7221 */ /* 0x000fe20000010000 */
[----:B------:R-:W-:Y:S01]  /*2960*/  FADD.FTZ R139, R148, -R176 ;  /* 0x800000b0948b7221 */ /* 0x000fe20000010000 */
[----:B------:R-:W-:Y:S01]  /*2970*/  FADD.FTZ R140, R149, -R177 ;  /* 0x800000b1958c7221 */ /* 0x000fe20000010000 */
[--C-:B-1----:R-:W-:Y:S01]  /*2980*/  FADD.FTZ R137, R144, -R172.reuse ;  /* 0x800000ac90897221 */ /* 0x102fe20000010000 */
[----:B------:R-:W-:Y:S01]  /*2990*/  FADD.FTZ R135, R146, -R172 ;  /* 0x800000ac92877221 */ /* 0x000fe20000010000 */
[--C-:B------:R-:W-:Y:S01]  /*29a0*/  FADD.FTZ R138, R145, -R173.reuse ;  /* 0x800000ad918a7221 */ /* 0x100fe20000010000 */
[----:B------:R-:W-:Y:S01]  /*29b0*/  FADD.FTZ R136, R147, -R173 ;  /* 0x800000ad93887221 */ /* 0x000fe20000010000 */
[----:B------:R-:W-:Y:S01]  /*29c0*/  FADD.FTZ R176, R150, -R176 ;  /* 0x800000b096b07221 */ /* 0x000fe20000010000 */
[----:B------:R-:W-:Y:S01]  /*29d0*/  FADD.FTZ R177, R151, -R177 ;  /* 0x800000b197b17221 */ /* 0x000fe20000010000 */
[----:B------:R-:W-:Y:S01]  /*29e0*/  FMUL.FTZ R157, R168, R183 ;  /* 0x000000b7a89d7220 */ /* 0x000fe20000410000 */
[----:B------:R-:W-:Y:S01]  /*29f0*/  FMUL.FTZ R121, R208, R121 ;  /* 0x00000079d0797220 */ /* 0x000fe20000410000 */
[----:B------:R-:W-:Y:S01]  /*2a00*/  FMUL.FTZ R12, R215, R12 ;  /* 0x0000000cd70c7220 */ /* 0x000fe20000410000 */
[----:B------:R-:W-:Y:S01]  /*2a10*/  FMUL.FTZ R123, R20, R123 ;  /* 0x0000007b147b7220 */ /* 0x000fe20000410000 */
        /* <DEDUP_REMOVED lines=17> */
[----:B---3--:R-:W-:Y:S01]  /*2b30*/  FMUL.FTZ R136, R11, R136 ;  /* 0x000000880b887220 */ /* 0x008fe20000410000 */
        /* <DEDUP_REMOVED lines=8> */
[----:B------:R-:W-:Y:S02]  /*2bc0*/  F2FP.F16.F32.PACK_AB R159, R124, R123 ;  /* 0x0000007b7c9f723e */ /* 0x000fe400000000ff */
[----:B------:R-:W-:Y:S02]  /*2bd0*/  F2FP.F16.F32.PACK_AB R153, R126, R125 ;  /* 0x0000007d7e99723e */ /* 0x000fe400000000ff */
[----:B------:R-:W-:Y:S01]  /*2be0*/  F2FP.F16.F32.PACK_AB R154, R133, R132 ;  /* 0x00000084859a723e */ /* 0x000fe200000000ff */
[----:B------:R1:W-:Y:S01]  /*2bf0*/  STSM.16.MT88.4 [R9+0x1e800], R156 ;  /* 0x01e8009c09007844 */ /* 0x0003e20000004200 */
[----:B------:R-:W-:Y:S02]  /*2c00*/  F2FP.F16.F32.PACK_AB R155, R128, R127 ;  /* 0x0000007f809b723e */ /* 0x000fe400000000ff */
[----:B------:R-:W-:-:S02]  /*2c10*/  F2FP.F16.F32.PACK_AB R148, R134, R131 ;  /* 0x000000838694723e */ /* 0x000fc400000000ff */
[----:B------:R-:W-:Y:S01]  /*2c20*/  F2FP.F16.F32.PACK_AB R151, R143, R142 ;  /* 0x0000008e8f97723e */ /* 0x000fe200000000ff */
[----:B------:R1:W-:Y:S01]  /*2c30*/  STSM.16.MT88.4 [R9+0x1f000], R152 ;  /* 0x01f0009809007844 */ /* 0x0003e20000004200 */
[----:B------:R-:W-:Y:S02]  /*2c40*/  F2FP.F16.F32.PACK_AB R144, R138, R137 ;  /* 0x000000898a90723e */ /* 0x000fe400000000ff */
[----:B------:R-:W-:Y:S01]  /*2c50*/  F2FP.F16.F32.PACK_AB R145, R136, R135 ;  /* 0x000000878891723e */ /* 0x000fe200000000ff */
[----:B------:R1:W-:Y:S01]  /*2c60*/  STSM.16.MT88.4 [R9+0x1f800], R148 ;  /* 0x01f8009409007844 */ /* 0x0003e20000004200 */
[----:B------:R-:W-:Y:S02]  /*2c70*/  F2FP.F16.F32.PACK_AB R146, R140, R139 ;  /* 0x0000008b8c92723e */ /* 0x000fe400000000ff */
[----:B------:R-:W-:Y:S01]  /*2c80*/  F2FP.F16.F32.PACK_AB R147, R8, R147 ;  /* 0x000000930893723e */ /* 0x000fe200000000ff */
[----:B------:R-:W-:Y:S01]  /*2c90*/  IMAD R8, R209, 0x1000, R18 ;  /* 0x00001000d1087824 */ /* 0x000fe200078e0212 */
[----:B------:R-:W-:-:S02]  /*2ca0*/  F2FP.F16.F32.PACK_AB R121, R169, R168 ;  /* 0x000000a8a979723e */ /* 0x000fc400000000ff */
[----:B------:R-:W-:Y:S01]  /*2cb0*/  F2FP.F16.F32.PACK_AB R122, R215, R208 ;  /* 0x000000d0d77a723e */ /* 0x000fe200000000ff */
[----:B------:R1:W-:Y:S01]  /*2cc0*/  STSM.16.MT88.4 [R9+0x20000], R144 ;  /* 0x0200009009007844 */ /* 0x0003e20000004200 */
[----:B------:R-:W-:Y:S02]  /*2cd0*/  F2FP.F16.F32.PACK_AB R123, R21, R20 ;  /* 0x00000014157b723e */ /* 0x000fe400000000ff */
        /* <DEDUP_REMOVED lines=11> */
[----:B------:R-:W-:Y:S02]  /*2d90*/  F2FP.F16.F32.PACK_AB R178, R7, R180 ;  /* 0x000000b407b2723e */ /* 0x000fe400000000ff */
        /* <DEDUP_REMOVED lines=187> */
.L_x_3512:
        /* <DEDUP_REMOVED lines=48> */
.L_x_3513:
        /* <DEDUP_REMOVED lines=16> */
.L_x_3503:
        /* <DEDUP_REMOVED lines=120> */
.L_x_3517:
[----:B------:R-:W-:Y:S01]  /*44d0*/  @P0 ELECT P2, URZ, PT ;  /* 0x00000000003f082f */ /* 0x000fe20003840000 */
[----:B------:R2:W-:-:S12]  /*44e0*/  UBLKRED.G.S.ADD.F32.RN [UR4], [UR6], UR7, desc[UR8] ;  /* 0x00000804060073bb */ /* 0x0005d800080a1407 */
[----:B------:R-:W-:Y:S02]  /*44f0*/  @P2 PLOP3.LUT P0, PT, P2, PT, PT, 0x8, 0x0 ;  /* 0x000000000000281c */ /* 0x000fe4000170e170 */
[----:B------:R-:W-:-:S11]  /*4500*/  PLOP3.LUT P2, PT, PT, PT, PT, 0x8, 0x0 ;  /* 0x000000000000781c */ /* 0x000fd60003f4e170 */
[----:B--2---:R-:W-:Y:S05]  /*4510*/  @P0 BRA.U.ANY `(.L_x_3517) ;  /* 0xfffffffd00ec0947 */ /* 0x004fea000393ffff */
[----:B------:R0:W-:Y:S01]  /*4520*/  UTMACMDFLUSH ;  /* 0x00000000000079b7 */ /* 0x0001e20000000000 */
[----:B------:R-:W-:-:S04]  /*4530*/  DEPBAR.LE SB0, 0x0 ;  /* 0x000080000000791a */ /* 0x000fc80000000000 */
.L_x_3516:
[----:B------:R-:W-:Y:S05]  /*4540*/  BSYNC B0 ;  /* 0x0000000000007941 */ /* 0x000fea0003800000 */
.L_x_3515:
        /* <DEDUP_REMOVED lines=28> */
.L_x_3518:
        /* <DEDUP_REMOVED lines=8> */
.L_x_3492:
        /* <DEDUP_REMOVED lines=28> */
[----:B------:R-:W-:Y:S11]  /*4950*/  @!P1 BRA `(.L_x_3494) ;  /* 0x0000002c00289947 */ /* 0x000ff60003800000 */
        /* <DEDUP_REMOVED lines=25> */
.L_x_3533:
        /* <DEDUP_REMOVED lines=21> */
.L_x_3522:
[----:B------:R-:W-:Y:S05]  /*4c40*/  BSYNC B0 ;  /* 0x0000000000007941 */ /* 0x000fea0003800000 */
.L_x_3521:
        /* <DEDUP_REMOVED lines=13> */
.L_x_3524:
[----:B------:R-:W-:Y:S05]  /*4d20*/  BSYNC B0 ;  /* 0x0000000000007941 */ /* 0x000fea0003800000 */
.L_x_3523:
[----:B------:R-:W-:Y:S06]  /*4d30*/  BAR.ARV 0xa, 0xa0 ;  /* 0x0282800000007b1d */ /* 0x000fec0000002000 */
[----:B------:R-:W-:Y:S04]  /*4d40*/  BSSY B0, `(.L_x_3525) ;  /* 0x0000003000007945 */ /* 0x000fe80003800000 */
[----:B------:R-:W-:Y:S05]  /*4d50*/  @!P0 BRA `(.L_x_3526) ;  /* 0x0000000000048947 */ /* 0x000fea0003800000 */
[----:B------:R-:W-:-:S04]  /*4d60*/  DEPBAR.LE SB0, 0x0 ;  /* 0x000080000000791a */ /* 0x000fc80000000000 */
.L_x_3526:
[----:B------:R-:W-:Y:S05]  /*4d70*/  BSYNC B0 ;  /* 0x0000000000007941 */ /* 0x000fea0003800000 */
.L_x_3525:
        /* <DEDUP_REMOVED lines=13> */
.L_x_3528:
[----:B------:R-:W-:Y:S05]  /*4e50*/  BSYNC B0 ;  /* 0x0000000000007941 */ /* 0x000fea0003800000 */
.L_x_3527:
        /* <DEDUP_REMOVED lines=13> */
.L_x_3530:
[----:B------:R-:W-:Y:S05]  /*4f30*/  BSYNC B0 ;  /* 0x0000000000007941 */ /* 0x000fea0003800000 */
.L_x_3529:
[----:B------:R-:W-:Y:S01]  /*4f40*/  UIADD3 UR11, UR11, -0x2, URZ ;  /* 0xfffffffe0b0b7890 */ /* 0x000fe2000fffe03f */
[----:B------:R-:W-:Y:S06]  /*4f50*/  BAR.ARV 0xa, 0xa0 ;  /* 0x0282800000007b1d */ /* 0x000fec0000002000 */
[----:B------:R-:W-:Y:S01]  /*4f60*/  BSSY B0, `(.L_x_3531) ;  /* 0x0000004000007945 */ /* 0x000fe20003800000 */
[----:B------:R-:W-:-:S03]  /*4f70*/  ISETP.NE.AND P1, PT, RZ, UR11, PT ;  /* 0x0000000bff007c0c */ /* 0x000fc6000bf25270 */
[----:B------:R-:W-:Y:S10]  /*4f80*/  @!P0 BRA `(.L_x_3532) ;  /* 0x0000000000048947 */ /* 0x000ff40003800000 */
[----:B------:R-:W-:-:S04]  /*4f90*/  DEPBAR.LE SB0, 0x0 ;  /* 0x000080000000791a */ /* 0x000fc80000000000 */
.L_x_3532:
[----:B------:R-:W-:Y:S05]  /*4fa0*/  BSYNC B0 ;  /* 0x0000000000007941 */ /* 0x000fea0003800000 */
.L_x_3531:
[----:B------:R-:W-:Y:S06]  /*4fb0*/  BAR.ARV 0xb, 0xa0 ;  /* 0x02c2800000007b1d */ /* 0x000fec0000002000 */
[----:B------:R-:W-:Y:S02]  /*4fc0*/  UIADD3 UR5, UR5, 0x2, URZ ;  /* 0x0000000205057890 */ /* 0x000fe4000fffe03f */
[----:B------:R-:W-:Y:S01]  /*4fd0*/  UIADD3 UR4, UR4, 0x1, URZ ;  /* 0x0000000104047890 */ /* 0x000fe2000fffe03f */
[----:B------:R-:W-:Y:S11]  /*4fe0*/  @P1 BRA `(.L_x_3533) ;  /* 0xfffffff800c01947 */ /* 0x000ff6000383ffff */
[----:B------:R-:W-:-:S12]  /*4ff0*/  UIADD3 UR4, UR18, 0x3000, URZ ;  /* 0x0000300012047890 */ /* 0x000fd8000fffe03f */
.L_x_3520:
[----:B------:R-:W-:-:S13]  /*5000*/  ISETP.NE.AND P1, PT, RZ, UR21, PT ;  /* 0x00000015ff007c0c */ /* 0x000fda000bf25270 */
        /* <DEDUP_REMOVED lines=18> */
.L_x_3535:
[----:B------:R-:W-:Y:S05]  /*5130*/  BSYNC B0 ;  /* 0x0000000000007941 */ /* 0x000fea0003800000 */
.L_x_3534:
        /* <DEDUP_REMOVED lines=19> */
.L_x_3537:
[----:B------:R-:W-:Y:S05]  /*5270*/  BSYNC B0 ;  /* 0x0000000000007941 */ /* 0x000fea0003800000 */
.L_x_3536:
[----:B------:R-:W-:Y:S06]  /*5280*/  BAR.ARV 0xa, 0xa0 ;  /* 0x0282800000007b1d */ /* 0x000fec0000002000 */
[----:B------:R-:W-:Y:S04]  /*5290*/  BSSY B0, `(.L_x_3538) ;  /* 0x0000003000007945 */ /* 0x000fe80003800000 */
[----:B------:R-:W-:Y:S05]  /*52a0*/  @!P0 BRA `(.L_x_3539) ;  /* 0x0000000000048947 */ /* 0x000fea0003800000 */
[----:B------:R-:W-:-:S04]  /*52b0*/  DEPBAR.LE SB0, 0x0 ;  /* 0x000080000000791a */ /* 0x000fc80000000000 */
.L_x_3539:
[----:B------:R-:W-:Y:S05]  /*52c0*/  BSYNC B0 ;  /* 0x0000000000007941 */ /* 0x000fea0003800000 */
.L_x_3538:
[----:B------:R-:W-:Y:S06]  /*52d0*/  BAR.ARV 0xb, 0xa0 ;  /* 0x02c2800000007b1d */ /* 0x000fec0000002000 */
[----:B------:R-:W-:Y:S05]  /*52e0*/  BRA `(.L_x_3494) ;  /* 0x0000002000c47947 */ /* 0x000fea0003800000 */
.L_x_3519:
        /* <DEDUP_REMOVED lines=48> */
.L_x_3570:
        /* <DEDUP_REMOVED lines=14> */
.L_x_3543:
        /* <DEDUP_REMOVED lines=132> */
.L_x_3554:
[----:B------:R-:W-:-:S04]  /*5f10*/  SHF.L.U32 R20, R9, 0x1f, RZ ;  /* 0x0000001f09147819 */ /* 0x000fc800000006ff */
[----:B-1----:R-:W1:Y:S02]  /*5f20*/  SYNCS.PHASECHK.TRANS64.TRYWAIT P1, [R0+URZ+0x26840], R20 ;  /* 0x02684014000075a7 */ /* 0x002e64000802017f */
[----:B-123--:R-:W-:Y:S05]  /*5f30*/  @!P1 BRA `(.L_x_3546) ;  /* 0x0000001800309947 */ /* 0x00efea0003800000 */
.L_x_3571:
[----:B------:R-:W-:Y:S05]  /*5f40*/  @P0 BRA `(.L_x_3547) ;  /* 0x0000000000140947 */ /* 0x000fea0003800000 */
[----:B------:R-:W-:Y:S01]  /*5f50*/  ISETP.NE.AND P1, PT, R13, RZ, PT ;  /* 0x000000ff0d00720c */ /* 0x000fe20003f25270 */
[----:B------:R-:W-:-:S04]  /*5f60*/  IMAD.MOV.U32 R3, RZ, RZ, 0x3100 ;  /* 0x00003100ff037424 */ /* 0x000fc800078e00ff */
[----:B------:R2:W-:Y:S08]  /*5f70*/  SYNCS.ARRIVE.TRANS64 RZ, [R0+URZ+0x26830], R3 ;  /* 0x0268300300ff79a7 */ /* 0x0005f0000800003f */
[----:B------:R-:W-:Y:S05]  /*5f80*/  @!P1 BRA `(.L_x_3547) ;  /* 0x0000000000049947 */ /* 0x000fea0003800000 */
[----:B------:R-:W-:Y:S01]  /*5f90*/  BPT.TRAP 0x1 ;  /* 0x000000040000795c */ /* 0x000fe20000300000 */
.L_x_3547:
        /* <DEDUP_REMOVED lines=42> */
.L_x_3572:
[----:B------:R-:W-:Y:S05]  /*6240*/  @P0 BRA `(.L_x_3549) ;  /* 0x0000000000140947 */ /* 0x000fea0003800000 */
[----:B------:R-:W-:Y:S01]  /*6250*/  ISETP.NE.AND P1, PT, R13, RZ, PT ;  /* 0x000000ff0d00720c */ /* 0x000fe20003f25270 */
[----:B------:R-:W-:-:S04]  /*6260*/  IMAD.MOV.U32 R3, RZ, RZ, 0x3100 ;  /* 0x00003100ff037424 */ /* 0x000fc800078e00ff */
[----:B------:R3:W-:Y:S08]  /*6270*/  SYNCS.ARRIVE.TRANS64 RZ, [R0+URZ+0x26818], R3 ;  /* 0x0268180300ff79a7 */ /* 0x0007f0000800003f */
[----:B------:R-:W-:Y:S05]  /*6280*/  @!P1 BRA `(.L_x_3549) ;  /* 0x0000000000049947 */ /* 0x000fea0003800000 */
[----:B------:R-:W-:Y:S01]  /*6290*/  BPT.TRAP 0x1 ;  /* 0x000000040000795c */ /* 0x000fe20000300000 */
.L_x_3549:
        /* <DEDUP_REMOVED lines=34> */
.L_x_3573:
[----:B-123--:R-:W-:Y:S01]  /*64c0*/  SHF.R.S32.HI R20, RZ, 0x1f, R19 ;  /* 0x0000001fff147819 */ /* 0x00efe20000011413 */
[----:B------:R-:W-:Y:S06]  /*64d0*/  @P0 BRA `(.L_x_3551) ;  /* 0x0000000000140947 */ /* 0x000fec0003800000 */
[----:B------:R-:W-:Y:S01]  /*64e0*/  ISETP.NE.AND P1, PT, R13, RZ, PT ;  /* 0x000000ff0d00720c */ /* 0x000fe20003f25270 */
[----:B------:R-:W-:-:S04]  /*64f0*/  IMAD.MOV.U32 R21, RZ, RZ, 0x3100 ;  /* 0x00003100ff157424 */ /* 0x000fc800078e00ff */
[----:B------:R1:W-:Y:S08]  /*6500*/  SYNCS.ARRIVE.TRANS64 RZ, [R0+URZ+0x26838], R21 ;  /* 0x0268381500ff79a7 */ /* 0x0003f0000800003f */
[----:B------:R-:W-:Y:S05]  /*6510*/  @!P1 BRA `(.L_x_3551) ;  /* 0x0000000000049947 */ /* 0x000fea0003800000 */
[----:B------:R-:W-:Y:S01]  /*6520*/  BPT.TRAP 0x1 ;  /* 0x000000040000795c */ /* 0x000fe20000300000 */
.L_x_3551:
        /* <DEDUP_REMOVED lines=38> */
.L_x_3575:
[----:B------:R-:W-:Y:S05]  /*6790*/  @P0 BRA `(.L_x_3553) ;  /* 0x0000000000140947 */ /* 0x000fea0003800000 */
[----:B------:R-:W-:Y:S01]  /*67a0*/  ISETP.NE.AND P1, PT, R13, RZ, PT ;  /* 0x000000ff0d00720c */ /* 0x000fe20003f25270 */
[----:B--2---:R-:W-:-:S04]  /*67b0*/  IMAD.MOV.U32 R5, RZ, RZ, 0x3100 ;  /* 0x00003100ff057424 */ /* 0x004fc800078e00ff */
[----:B------:R3:W-:Y:S08]  /*67c0*/  SYNCS.ARRIVE.TRANS64 RZ, [R0+URZ+0x26810], R5 ;  /* 0x0268100500ff79a7 */ /* 0x0007f0000800003f */
[----:B------:R-:W-:Y:S05]  /*67d0*/  @!P1 BRA `(.L_x_3553) ;  /* 0x0000000000049947 */ /* 0x000fea0003800000 */
[----:B------:R-:W-:Y:S01]  /*67e0*/  BPT.TRAP 0x1 ;  /* 0x000000040000795c */ /* 0x000fe20000300000 */
.L_x_3553:
        /* <DEDUP_REMOVED lines=36> */
.L_x_3545:
[----:B------:R-:W-:-:S13]  /*6a30*/  ISETP.NE.AND P1, PT, R17, RZ, PT ;  /* 0x000000ff1100720c */ /* 0x000fda0003f25270 */
[----:B------:R-:W-:Y:S05]  /*6a40*/  @!P1 BRA `(.L_x_3544) ;  /* 0x0000000400609947 */ /* 0x000fea0003800000 */
[----:B------:R-:W-:-:S04]  /*6a50*/  SHF.L.U32 R7, R9, 0x1f, RZ ;  /* 0x0000001f09077819 */ /* 0x000fc800000006ff */
[----:B------:R-:W2:Y:S02]  /*6a60*/  SYNCS.PHASECHK.TRANS64.TRYWAIT P1, [R0+URZ+0x26840], R7 ;  /* 0x02684007000075a7 */ /* 0x000ea4000802017f */
[----:B--2---:R-:W-:Y:S05]  /*6a70*/  @!P1 BRA `(.L_x_3555) ;  /* 0x0000000c00b49947 */ /* 0x004fea0003800000 */
.L_x_3576:
[----:B------:R-:W-:Y:S05]  /*6a80*/  @P0 BRA `(.L_x_3556) ;  /* 0x0000000000140947 */ /* 0x000fea0003800000 */
[----:B------:R-:W-:Y:S01]  /*6a90*/  ISETP.NE.AND P1, PT, R13, RZ, PT ;  /* 0x000000ff0d00720c */ /* 0x000fe20003f25270 */
[----:B------:R-:W-:-:S04]  /*6aa0*/  IMAD.MOV.U32 R5, RZ, RZ, 0x3100 ;  /* 0x00003100ff057424 */ /* 0x000fc800078e00ff */
[----:B------:R3:W-:Y:S08]  /*6ab0*/  SYNCS.ARRIVE.TRANS64 RZ, [R0+URZ+0x26830], R5 ;  /* 0x0268300500ff79a7 */ /* 0x0007f0000800003f */
[----:B------:R-:W-:Y:S05]  /*6ac0*/  @!P1 BRA `(.L_x_3556) ;  /* 0x0000000000049947 */ /* 0x000fea0003800000 */
[----:B------:R-:W-:Y:S01]  /*6ad0*/  BPT.TRAP 0x1 ;  /* 0x000000040000795c */ /* 0x000fe20000300000 */
.L_x_3556:
        /* <DEDUP_REMOVED lines=40> */
.L_x_3577:
[----:B------:R-:W-:Y:S05]  /*6d60*/  @P0 BRA `(.L_x_3558) ;  /* 0x0000000000140947 */ /* 0x000fea0003800000 */
[----:B------:R-:W-:Y:S01]  /*6d70*/  ISETP.NE.AND P0, PT, R13, RZ, PT ;  /* 0x000000ff0d00720c */ /* 0x000fe20003f05270 */
[----:B------:R-:W-:-:S04]  /*6d80*/  IMAD.MOV.U32 R5, RZ, RZ, 0x3100 ;  /* 0x00003100ff057424 */ /* 0x000fc800078e00ff */
[----:B------:R4:W-:Y:S08]  /*6d90*/  SYNCS.ARRIVE.TRANS64 RZ, [R0+URZ+0x26818], R5 ;  /* 0x0268180500ff79a7 */ /* 0x0009f0000800003f */
[----:B------:R-:W-:Y:S05]  /*6da0*/  @!P0 BRA `(.L_x_3558) ;  /* 0x0000000000048947 */ /* 0x000fea0003800000 */
[----:B------:R-:W-:Y:S01]  /*6db0*/  BPT.TRAP 0x1 ;  /* 0x000000040000795c */ /* 0x000fe20000300000 */
.L_x_3558:
        /* <DEDUP_REMOVED lines=33> */
.L_x_3544:
[----:B------:R-:W4:Y:S01]  /*6fd0*/  S2R R2, SR_TID.X ;  /* 0x0000000000027919 */ /* 0x000f220000002100 */
[----:B------:R-:W-:Y:S01]  /*6fe0*/  IMAD R3, R12, 0x8, R0 ;  /* 0x000000080c037824 */ /* 0x000fe200078e0200 */
[----:B----4-:R-:W-:Y:S02]  /*6ff0*/  LOP3.LUT R4, R2, 0x7f, RZ, 0xc0, !PT ;  /* 0x0000007f02047812 */ /* 0x010fe400078ec0ff */
[----:B------:R-:W-:Y:S02]  /*7000*/  SHF.L.U32 R2, R9, 0x1f, RZ ;  /* 0x0000001f09027819 */ /* 0x000fe400000006ff */
[----:B------:R-:W-:Y:S02]  /*7010*/  ISETP.NE.AND P1, PT, R4, RZ, PT ;  /* 0x000000ff0400720c */ /* 0x000fe40003f25270 */
[----:B------:R-:W4:Y:S02]  /*7020*/  SYNCS.PHASECHK.TRANS64.TRYWAIT P0, [R3+URZ+0x26840], R2 ;  /* 0x02684002030075a7 */ /* 0x000f24000800017f */
[----:B----4-:R-:W-:Y:S09]  /*7030*/  @!P0 BRA `(.L_x_3559) ;  /* 0x00000008006c8947 */ /* 0x010ff20003800000 */
.L_x_3578:
[----:B------:R-:W-:Y:S05]  /*7040*/  @P1 BRA `(.L_x_3560) ;  /* 0x0000000000181947 */ /* 0x000fea0003800000 */
[----:B------:R-:W5:Y:S01]  /*7050*/  S2R R4, SR_TID.X ;  /* 0x0000000000047919 */ /* 0x000f620000002100 */
[----:B----4-:R-:W-:-:S04]  /*7060*/  IMAD.MOV.U32 R2, RZ, RZ, 0x3100 ;  /* 0x00003100ff027424 */ /* 0x010fc800078e00ff */
[----:B------:R4:W-:Y:S01]  /*7070*/  SYNCS.ARRIVE.TRANS64 RZ, [R3+URZ+0x26830], R2 ;  /* 0x0268300203ff79a7 */ /* 0x0009e2000800003f */
[----:B-----5:R-:W-:-:S13]  /*7080*/  LOP3.LUT P0, RZ, R4, 0x1f, RZ, 0xc0, !PT ;  /* 0x0000001f04ff7812 */ /* 0x020fda000780c0ff */
[----:B----4-:R-:W-:Y:S05]  /*7090*/  @!P0 BRA `(.L_x_3560) ;  /* 0x0000000000048947 */ /* 0x010fea0003800000 */
[----:B------:R-:W-:Y:S01]  /*70a0*/  BPT.TRAP 0x1 ;  /* 0x000000040000795c */ /* 0x000fe20000300000 */
.L_x_3560:
        /* <DEDUP_REMOVED lines=47> */
.L_x_3541:
[----:B------:R-:W-:Y:S05]  /*73a0*/  BSYNC B0 ;  /* 0x0000000000007941 */ /* 0x000fea0003800000 */
.L_x_3540:
[----:B------:R-:W-:-:S03]  /*73b0*/  UMOV UR5, 0xffffffff ;  /* 0xffffffff00057882 */ /* 0x000fc60000000000 */
[----:B------:R-:W-:Y:S05]  /*73c0*/  BRA.DIV UR5, `(.L_x_3561) ;  /* 0x00000006059c7947 */ /* 0x000fea000b800000 */
[----:B------:R-:W-:-:S13]  /*73d0*/  ELECT P0, URZ, PT ;  /* 0x00000000003f782f */ /* 0x000fda0003800000 */
.L_x_3581:
[----:B------:R-:W-:Y:S05]  /*73e0*/  @!P0 BRA `(.L_x_3494) ;  /* 0x0000000000848947 */ /* 0x000fea0003800000 */
[----:B------:R-:W-:-:S06]  /*73f0*/  ULOP3.LUT UR5, UR38, 0x2, URZ, 0xfc, !UPT ;  /* 0x0000000226057892 */ /* 0x000fcc000f8efc3f */
[----:B------:R-:W-:-:S05]  /*7400*/  IMAD.U32 R2, RZ, RZ, UR5 ;  /* 0x00000005ff027e24 */ /* 0x000fca000f8e00ff */
[----:B------:R-:W-:-:S13]  /*7410*/  ISETP.NE.AND P0, PT, R2, 0x3, PT ;  /* 0x000000030200780c */ /* 0x000fda0003f05270 */
[----:B------:R-:W-:Y:S05]  /*7420*/  @!P0 BRA `(.L_x_3562) ;  /* 0x0000000000048947 */ /* 0x000fea0003800000 */
[----:B------:R-:W-:Y:S01]  /*7430*/  BPT.TRAP 0x1 ;  /* 0x000000040000795c */ /* 0x000fe20000300000 */
.L_x_3562:
        /* <DEDUP_REMOVED lines=15> */
.L_x_3582:
[----:B------:R-:W2:Y:S02]  /*7530*/  SYNCS.PHASECHK.TRANS64.TRYWAIT P1, [R3+URZ], R2 ;  /* 0x00000002030075a7 */ /* 0x000ea4000802017f */
[----:B--2---:R-:W-:Y:S05]  /*7540*/  @!P1 BRA `(.L_x_3564) ;  /* 0x0000000400749947 */ /* 0x004fea0003800000 */
.L_x_3583:
[----:B------:R-:W-:Y:S05]  /*7550*/  @!P0 BRA `(.L_x_3565) ;  /* 0x0000000000048947 */ /* 0x000fea0003800000 */
[----:B------:R-:W-:Y:S01]  /*7560*/  BPT.TRAP 0x1 ;  /* 0x000000040000795c */ /* 0x000fe20000300000 */
.L_x_3565:
[----:B--2---:R-:W-:-:S04]  /*7570*/  VIADD R3, R7, 0x26840 ;  /* 0x0002684007037836 */ /* 0x004fc80000000000 */
[----:B------:R-:W-:-:S04]  /*7580*/  IMAD R0, R0, 0x8, R3 ;  /* 0x0000000800007824 */ /* 0x000fc800078e0203 */
[----:B------:R-:W2:Y:S02]  /*7590*/  SYNCS.PHASECHK.TRANS64.TRYWAIT P0, [R0+URZ], R5 ;  /* 0x00000005000075a7 */ /* 0x000ea4000800017f */
[----:B--2---:R-:W-:Y:S05]  /*75a0*/  @!P0 BRA `(.L_x_3566) ;  /* 0x0000000400708947 */ /* 0x004fea0003800000 */
.L_x_3584:
[----:B------:R-:W-:-:S07]  /*75b0*/  IMAD R3, R4, 0x8, R3 ;  /* 0x0000000804037824 */ /* 0x000fce00078e0203 */
.L_x_3567:
[----:B---3--:R3:W4:Y:S02]  /*75c0*/  SYNCS.PHASECHK.TRANS64.TRYWAIT P0, [R3+URZ], R2 ;  /* 0x00000002030075a7 */ /* 0x008724000800017f */
[----:B----4-:R-:W-:Y:S05]  /*75d0*/  @!P0 NANOSLEEP.SYNCS 0x989680 ;  /* 0x009896800000895d */ /* 0x010fea0003900000 */
[----:B------:R-:W4:Y:S02]  /*75e0*/  @!P0 SYNCS.PHASECHK.TRANS64 P0, [R3+URZ], R2 ;  /* 0x00000002030085a7 */ /* 0x000f24000800007f */
[----:B----4-:R-:W-:Y:S05]  /*75f0*/  @!P0 BRA `(.L_x_3567) ;  /* 0xfffffffc00f08947 */ /* 0x010fea000383ffff */
.L_x_3494:
[----:B------:R-:W-:Y:S05]  /*7600*/  BSYNC B6 ;  /* 0x0000000000067941 */ /* 0x000fea0003800000 */
.L_x_3491:
[----:B------:R-:W-:Y:S05]  /*7610*/  EXIT ;  /* 0x000000000000794d */ /* 0x000fea0003800000 */
.L_x_3499:
[----:B------:R-:W-:Y:S02]  /*7620*/  IMAD.MOV.U32 R13, RZ, RZ, R16 ;  /* 0x000000ffff0d7224 */ /* 0x000fe400078e0010 */
[----:B------:R-:W-:Y:S02]  /*7630*/  IMAD.MOV.U32 R12, RZ, RZ, RZ ;  /* 0x000000ffff0c7224 */ /* 0x000fe400078e00ff */
[----:B------:R-:W-:Y:S02]  /*7640*/  IMAD.MOV.U32 R11, RZ, RZ, 0x1f ;  /* 0x0000001fff0b7424 */ /* 0x000fe400078e00ff */
[----:B------:R-:W-:-:S07]  /*7650*/  IMAD.MOV.U32 R15, RZ, RZ, -0x1 ;  /* 0xffffffffff0f7424 */ /* 0x000fce00078e00ff */
[----:B------:R-:W-:Y:S05]  /*7660*/  WARPSYNC.COLLECTIVE R15, `(.L_x_3568) ;  /* 0x000000000f087348 */ /* 0x000fea0003c00000 */
[----:B------:R1:W2:Y:S02]  /*7670*/  SHFL.IDX P6, R14, R13, R12, R11 ;  /* 0x0000000c0d0e7389 */ /* 0x0002a400000c000b */
[----:B-12---:R-:W-:Y:S01]  /*7680*/  ENDCOLLECTIVE ;  /* 0x000000000000791b */ /* 0x006fe20003800000 */
.L_x_3568:
[----:B------:R-:W-:Y:S05]  /*7690*/  BRA `(.L_x_3569) ;  /* 0xffffff9400247947 */ /* 0x000fea000383ffff */
.L_x_3501:
[----:B--2---:R2:W3:Y:S02]  /*76a0*/  SYNCS.PHASECHK.TRANS64.TRYWAIT P1, [R18+URZ+0x26800], R5 ;  /* 0x02680005120075a7 */ /* 0x0044e4000802017f */
[----:B---3--:R-:W-:Y:S05]  /*76b0*/  @!P1 NANOSLEEP.SYNCS 0x989680 ;  /* 0x009896800000995d */ /* 0x008fea0003900000 */
[----:B------:R-:W3:Y:S02]  /*76c0*/  @!P1 SYNCS.PHASECHK.TRANS64 P1, [R18+URZ+0x26800], R5 ;  /* 0x02680005120095a7 */ /* 0x000ee4000802007f */
[----:B---3--:R-:W-:Y:S05]  /*76d0*/  @!P1 BRA `(.L_x_3501) ;  /* 0xfffffffc00f09947 */ /* 0x008fea000383ffff */
[----:B------:R-:W-:Y:S05]  /*76e0*/  BRA `(.L_x_3500) ;  /* 0xffffff94004c7947 */ /* 0x000fea000383ffff */
.L_x_3507:
[----:B---3--:R-:W-:-:S04]  /*76f0*/  IMAD.U32 R5, RZ, RZ, UR8 ;  /* 0x00000008ff057e24 */ /* 0x008fc8000f8e00ff */
[----:B------:R3:W1:Y:S03]  /*7700*/  SYNCS.PHASECHK.TRANS64.TRYWAIT P1, [R5+URZ+0x26810], R22 ;  /* 0x02681016050075a7 */ /* 0x000666000802017f */
[----:B-1----:R-:W-:Y:S05]  /*7710*/  @!P1 NANOSLEEP.SYNCS 0x989680 ;  /* 0x009896800000995d */ /* 0x002fea0003900000 */
[----:B------:R-:W1:Y:S02]  /*7720*/  @!P1 SYNCS.PHASECHK.TRANS64 P1, [R5+URZ+0x26810], R22 ;  /* 0x02681016050095a7 */ /* 0x000e64000802007f */
[----:B-1----:R-:W-:Y:S05]  /*7730*/  @!P1 BRA `(.L_x_3507) ;  /* 0xfffffffc00ec9947 */ /* 0x002fea000383ffff */
[----:B------:R-:W-:Y:S05]  /*7740*/  BRA `(.L_x_3506) ;  /* 0xffffffa000787947 */ /* 0x000fea000383ffff */
.L_x_3511:
[----:B------:R-:W-:-:S04]  /*7750*/  IMAD.U32 R121, RZ, RZ, UR8 ;  /* 0x00000008ff797e24 */ /* 0x000fc8000f8e00ff */
[----:B------:R1:W1:Y:S03]  /*7760*/  SYNCS.PHASECHK.TRANS64.TRYWAIT P1, [R121+URZ+0x26830], R22 ;  /* 0x02683016790075a7 */ /* 0x000266000802017f */
[----:B-1----:R-:W-:Y:S05]  /*7770*/  @!P1 NANOSLEEP.SYNCS 0x989680 ;  /* 0x009896800000995d */ /* 0x002fea0003900000 */
[----:B------:R-:W1:Y:S02]  /*7780*/  @!P1 SYNCS.PHASECHK.TRANS64 P1, [R121+URZ+0x26830], R22 ;  /* 0x02683016790095a7 */ /* 0x000e64000802007f */
[----:B-1----:R-:W-:Y:S05]  /*7790*/  @!P1 BRA `(.L_x_3511) ;  /* 0xfffffffc00ec9947 */ /* 0x002fea000383ffff */
[----:B------:R-:W-:Y:S05]  /*77a0*/  BRA `(.L_x_3510) ;  /* 0xffffffa400847947 */ /* 0x000fea000383ffff */
.L_x_3542:
[----:B-1----:R1:W2:Y:S02]  /*77b0*/  SYNCS.PHASECHK.TRANS64.TRYWAIT P0, [R0+URZ+0x26820], R3 ;  /* 0x02682003000075a7 */ /* 0x0022a4000800017f */
[----:B--2---:R-:W-:Y:S05]  /*77c0*/  @!P0 NANOSLEEP.SYNCS 0x989680 ;  /* 0x009896800000895d */ /* 0x004fea0003900000 */
[----:B------:R-:W2:Y:S02]  /*77d0*/  @!P0 SYNCS.PHASECHK.TRANS64 P0, [R0+URZ+0x26820], R3 ;  /* 0x02682003000085a7 */ /* 0x000ea4000800007f */
[----:B--2---:R-:W-:Y:S05]  /*77e0*/  @!P0 BRA `(.L_x_3542) ;  /* 0xfffffffc00f08947 */ /* 0x004fea000383ffff */
[----:B------:R-:W-:Y:S05]  /*77f0*/  BRA `(.L_x_3570) ;  /* 0xffffffdc007c7947 */ /* 0x000fea000383ffff */
.L_x_3546:
[----:B-1----:R1:W2:Y:S02]  /*7800*/  SYNCS.PHASECHK.TRANS64.TRYWAIT P1, [R0+URZ+0x26840], R20 ;  /* 0x02684014000075a7 */ /* 0x0022a4000802017f */
[----:B--2---:R-:W-:Y:S05]  /*7810*/  @!P1 NANOSLEEP.SYNCS 0x989680 ;  /* 0x009896800000995d */ /* 0x004fea0003900000 */
[----:B------:R-:W2:Y:S02]  /*7820*/  @!P1 SYNCS.PHASECHK.TRANS64 P1, [R0+URZ+0x26840], R20 ;  /* 0x02684014000095a7 */ /* 0x000ea4000802007f */
[----:B--2---:R-:W-:Y:S05]  /*7830*/  @!P1 BRA `(.L_x_3546) ;  /* 0xfffffffc00f09947 */ /* 0x004fea000383ffff */
[----:B------:R-:W-:Y:S05]  /*7840*/  BRA `(.L_x_3571) ;  /* 0xffffffe400bc7947 */ /* 0x000fea000383ffff */
.L_x_3548:
[----:B--2---:R2:W3:Y:S02]  /*7850*/  SYNCS.PHASECHK.TRANS64.TRYWAIT P1, [R0+URZ+0x26828], R20 ;  /* 0x02682814000075a7 */ /* 0x0044e4000802017f */
[----:B---3--:R-:W-:Y:S05]  /*7860*/  @!P1 NANOSLEEP.SYNCS 0x989680 ;  /* 0x009896800000995d */ /* 0x008fea0003900000 */
[----:B------:R-:W3:Y:S02]  /*7870*/  @!P1 SYNCS.PHASECHK.TRANS64 P1, [R0+URZ+0x26828], R20 ;  /* 0x02682814000095a7 */ /* 0x000ee4000802007f */
[----:B---3--:R-:W-:Y:S05]  /*7880*/  @!P1 BRA `(.L_x_3548) ;  /* 0xfffffffc00f09947 */ /* 0x008fea000383ffff */
[----:B------:R-:W-:Y:S05]  /*7890*/  BRA `(.L_x_3572) ;  /* 0xffffffe800687947 */ /* 0x000fea000383ffff */
.L_x_3550:
[----:B---3--:R3:W4:Y:S02]  /*78a0*/  SYNCS.PHASECHK.TRANS64.TRYWAIT P1, [R0+URZ+0x26848], R20 ;  /* 0x02684814000075a7 */ /* 0x008724000802017f */
[----:B----4-:R-:W-:Y:S05]  /*78b0*/  @!P1 NANOSLEEP.SYNCS 0x989680 ;  /* 0x009896800000995d */ /* 0x010fea0003900000 */
[----:B------:R-:W4:Y:S02]  /*78c0*/  @!P1 SYNCS.PHASECHK.TRANS64 P1, [R0+URZ+0x26848], R20 ;  /* 0x02684814000095a7 */ /* 0x000f24000802007f */
[----:B----4-:R-:W-:Y:S05]  /*78d0*/  @!P1 BRA `(.L_x_3550) ;  /* 0xfffffffc00f09947 */ /* 0x010fea000383ffff */
[----:B------:R-:W-:Y:S05]  /*78e0*/  BRA `(.L_x_3573) ;  /* 0xffffffe800f47947 */ /* 0x000fea000383ffff */
.L_x_3552:
[----:B------:R-:W-:-:S07]  /*78f0*/  SHF.L.U32 R5, R9, 0x1f, RZ ;  /* 0x0000001f09057819 */ /* 0x000fce00000006ff */
.L_x_3574:
[----:B--2---:R2:W3:Y:S02]  /*7900*/  SYNCS.PHASECHK.TRANS64.TRYWAIT P1, [R0+URZ+0x26820], R5 ;  /* 0x02682005000075a7 */ /* 0x0044e4000802017f */
[----:B---3--:R-:W-:Y:S05]  /*7910*/  @!P1 NANOSLEEP.SYNCS 0x989680 ;  /* 0x009896800000995d */ /* 0x008fea0003900000 */
[----:B------:R-:W3:Y:S02]  /*7920*/  @!P1 SYNCS.PHASECHK.TRANS64 P1, [R0+URZ+0x26820], R5 ;  /* 0x02682005000095a7 */ /* 0x000ee4000802007f */
[----:B---3--:R-:W-:Y:S05]  /*7930*/  @!P1 BRA `(.L_x_3574) ;  /* 0xfffffffc00f09947 */ /* 0x008fea000383ffff */
[----:B------:R-:W-:Y:S05]  /*7940*/  BRA `(.L_x_3575) ;  /* 0xffffffec00907947 */ /* 0x000fea000383ffff */
.L_x_3555:
[----:B--2---:R2:W3:Y:S02]  /*7950*/  SYNCS.PHASECHK.TRANS64.TRYWAIT P1, [R0+URZ+0x26840], R7 ;  /* 0x02684007000075a7 */ /* 0x0044e4000802017f */
[----:B---3--:R-:W-:Y:S05]  /*7960*/  @!P1 NANOSLEEP.SYNCS 0x989680 ;  /* 0x009896800000995d */ /* 0x008fea0003900000 */
[----:B------:R-:W3:Y:S02]  /*7970*/  @!P1 SYNCS.PHASECHK.TRANS64 P1, [R0+URZ+0x26840], R7 ;  /* 0x02684007000095a7 */ /* 0x000ee4000802007f */
[----:B---3--:R-:W-:Y:S05]  /*7980*/  @!P1 BRA `(.L_x_3555) ;  /* 0xfffffffc00f09947 */ /* 0x008fea000383ffff */
[----:B------:R-:W-:Y:S05]  /*7990*/  BRA `(.L_x_3576) ;  /* 0xfffffff000387947 */ /* 0x000fea000383ffff */
.L_x_3557:
[----:B---3--:R3:W4:Y:S02]  /*79a0*/  SYNCS.PHASECHK.TRANS64.TRYWAIT P1, [R0+URZ+0x26828], R7 ;  /* 0x02682807000075a7 */ /* 0x008724000802017f */
[----:B----4-:R-:W-:Y:S05]  /*79b0*/  @!P1 NANOSLEEP.SYNCS 0x989680 ;  /* 0x009896800000995d */ /* 0x010fea0003900000 */
[----:B------:R-:W4:Y:S02]  /*79c0*/  @!P1 SYNCS.PHASECHK.TRANS64 P1, [R0+URZ+0x26828], R7 ;  /* 0x02682807000095a7 */ /* 0x000f24000802007f */
[----:B----4-:R-:W-:Y:S05]  /*79d0*/  @!P1 BRA `(.L_x_3557) ;  /* 0xfffffffc00f09947 */ /* 0x010fea000383ffff */
[----:B------:R-:W-:Y:S05]  /*79e0*/  BRA `(.L_x_3577) ;  /* 0xfffffff000dc7947 */ /* 0x000fea000383ffff */
.L_x_3559:
[----:B----4-:R4:W5:Y:S02]  /*79f0*/  SYNCS.PHASECHK.TRANS64.TRYWAIT P0, [R3+URZ+0x26840], R2 ;  /* 0x02684002030075a7 */ /* 0x010964000800017f */
[----:B-----5:R-:W-:Y:S05]  /*7a00*/  @!P0 NANOSLEEP.SYNCS 0x989680 ;  /* 0x009896800000895d */ /* 0x020fea0003900000 */
[----:B------:R-:W5:Y:S02]  /*7a10*/  @!P0 SYNCS.PHASECHK.TRANS64 P0, [R3+URZ+0x26840], R2 ;  /* 0x02684002030085a7 */ /* 0x000f64000800007f */
[----:B-----5:R-:W-:Y:S05]  /*7a20*/  @!P0 BRA `(.L_x_3559) ;  /* 0xfffffffc00f08947 */ /* 0x020fea000383ffff */
[----:B------:R-:W-:Y:S05]  /*7a30*/  BRA `(.L_x_3578) ;  /* 0xfffffff400807947 */ /* 0x000fea000383ffff */
.L_x_3561:
[----:B------:R-:W-:Y:S01]  /*7a40*/  BSSY B0, `(.L_x_3579) ;  /* 0x0000006000007945 */ /* 0x000fe20003800000 */
[----:B------:R-:W-:-:S07]  /*7a50*/  IMAD.MOV.U32 R15, RZ, RZ, -0x1 ;  /* 0xffffffffff0f7424 */ /* 0x000fce00078e00ff */
[----:B------:R-:W-:Y:S05]  /*7a60*/  WARPSYNC.COLLECTIVE R15, `(.L_x_3580) ;  /* 0x000000000f0c7348 */ /* 0x000fea0003c00000 */
[----:B------:R-:W-:Y:S02]  /*7a70*/  ELECT P6, UR62, PT ;  /* 0x00000000003e782f */ /* 0x000fe400038c0000 */
[----:B------:R-:W-:Y:S01]  /*7a80*/  MOV R14, UR62 ;  /* 0x0000003e000e7c02 */ /* 0x000fe20008000f00 */
[----:B------:R-:W-:Y:S10]  /*7a90*/  ENDCOLLECTIVE ;  /* 0x000000000000791b */ /* 0x000ff40003800000 */
.L_x_3580:
[----:B------:R-:W-:Y:S05]  /*7aa0*/  BSYNC B0 ;  /* 0x0000000000007941 */ /* 0x000fea0003800000 */
.L_x_3579:
[----:B------:R-:W-:Y:S01]  /*7ab0*/  PLOP3.LUT P0, PT, P6, PT, PT, 0x80, 0x0 ;  /* 0x000000000000781c */ /* 0x000fe2000370f070 */
[----:B------:R-:W-:-:S12]  /*7ac0*/  BRA `(.L_x_3581) ;  /* 0xfffffff800447947 */ /* 0x000fd8000383ffff */
.L_x_3563:
[----:B-1----:R1:W2:Y:S02]  /*7ad0*/  SYNCS.PHASECHK.TRANS64.TRYWAIT P1, [R6+URZ], R5 ;  /* 0x00000005060075a7 */ /* 0x0022a4000802017f */
[----:B--2---:R-:W-:Y:S05]  /*7ae0*/  @!P1 NANOSLEEP.SYNCS 0x989680 ;  /* 0x009896800000995d */ /* 0x004fea0003900000 */
[----:B------:R-:W2:Y:S02]  /*7af0*/  @!P1 SYNCS.PHASECHK.TRANS64 P1, [R6+URZ], R5 ;  /* 0x00000005060095a7 */ /* 0x000ea4000802007f */
[----:B--2---:R-:W-:Y:S05]  /*7b00*/  @!P1 BRA `(.L_x_3563) ;  /* 0xfffffffc00f09947 */ /* 0x004fea000383ffff */
[----:B------:R-:W-:Y:S05]  /*7b10*/  BRA `(.L_x_3582) ;  /* 0xfffffff800847947 */ /* 0x000fea000383ffff */
.L_x_3564:
[----:B--2---:R2:W3:Y:S02]  /*7b20*/  SYNCS.PHASECHK.TRANS64.TRYWAIT P1, [R3+URZ], R2 ;  /* 0x00000002030075a7 */ /* 0x0044e4000802017f */
[----:B---3--:R-:W-:Y:S05]  /*7b30*/  @!P1 NANOSLEEP.SYNCS 0x989680 ;  /* 0x009896800000995d */ /* 0x008fea0003900000 */
[----:B------:R-:W3:Y:S02]  /*7b40*/  @!P1 SYNCS.PHASECHK.TRANS64 P1, [R3+URZ], R2 ;  /* 0x00000002030095a7 */ /* 0x000ee4000802007f */
[----:B---3--:R-:W-:Y:S05]  /*7b50*/  @!P1 BRA `(.L_x_3564) ;  /* 0xfffffffc00f09947 */ /* 0x008fea000383ffff */
[----:B------:R-:W-:Y:S05]  /*7b60*/  BRA `(.L_x_3583) ;  /* 0xfffffff800787947 */ /* 0x000fea000383ffff */
.L_x_3566:
[----:B--2---:R2:W3:Y:S02]  /*7b70*/  SYNCS.PHASECHK.TRANS64.TRYWAIT P0, [R0+URZ], R5 ;  /* 0x00000005000075a7 */ /* 0x0044e4000800017f */
[----:B---3--:R-:W-:Y:S05]  /*7b80*/  @!P0 NANOSLEEP.SYNCS 0x989680 ;  /* 0x009896800000895d */ /* 0x008fea0003900000 */
[----:B------:R-:W3:Y:S02]  /*7b90*/  @!P0 SYNCS.PHASECHK.TRANS64 P0, [R0+URZ], R5 ;  /* 0x00000005000085a7 */ /* 0x000ee4000800007f */
[----:B---3--:R-:W-:Y:S05]  /*7ba0*/  @!P0 BRA `(.L_x_3566) ;  /* 0xfffffffc00f08947 */ /* 0x008fea000383ffff */
[----:B------:R-:W-:Y:S05]  /*7bb0*/  BRA `(.L_x_3584) ;  /* 0xfffffff8007c7947 */ /* 0x000fea000383ffff */
.L_x_3585:
        /* <DEDUP_REMOVED lines=12> */
.L_x_6579:


//--------------------- .text._ZN7cutlass13device_kernelIN5flash11enable_sm90INS1_16FlashAttnBwdSm90INS1_25CollectiveMainloopBwdSm90ILi2ELi2ELi2EN4cute5tupleIJNS5_1CILi1EEES8_S8_EEENS6_IJNS7_ILi64EEENS7_ILi128EEENS7_ILi96EEEEEENS_6half_tEfNS_4arch4Sm90ELb0ELb0ELb0ELb0ELb1ELb1ELb0ELb0ELi2ELi1ELi2ELi1ELb1EEENS1_24CollectiveEpilogueBwdGQAISD_fSG_Li256ELb0ELb1EEENS1_19SingleTileSchedulerILb0ELb0ELb0ELi128EEEEEEEEEvNT_6ParamsE --------------------------
	.section	.text._ZN7cutlass13device_kernelIN5flash11enable_sm90INS1_16FlashAttnBwdSm90INS1_25CollectiveMainloopBwdSm90ILi2ELi2ELi2EN4cute5tupleIJNS5_1CILi1EEES8_S8_EEENS6_IJNS7_ILi64EEENS7_ILi128EEENS7_ILi96EEEEEENS_6half_tEfNS_4arch4Sm90ELb0ELb0ELb0ELb0ELb1ELb1ELb0ELb0ELi2ELi1ELi2ELi1ELb1EEENS1_24CollectiveEpilogueBwdGQAISD_fSG_Li256ELb0ELb1EEENS1_19SingleTileSchedulerILb0ELb0ELb0ELi128EEEEEEEEEvNT_6ParamsE,"ax",@progbits
	.align	128
.text._ZN7cutlass13device_kernelIN5flash11enable_sm90INS1_16FlashAttnBwdSm90INS1_25CollectiveMainloopBwdSm90ILi2ELi2ELi2EN4cute5tupleIJNS5_1CILi1EEES8_S8_EEENS6_IJNS7_ILi64EEENS7_ILi128EEENS7_ILi96EEEEEENS_6half_tEfNS_4arch4Sm90ELb0ELb0ELb0ELb0ELb1ELb1ELb0ELb0ELi2ELi1ELi2ELi1ELb1EEENS1_24CollectiveEpilogueBwdGQAISD_fSG_Li256ELb0ELb1EEENS1_19SingleTileSchedulerILb0ELb0ELb0ELi128EEEEEEEEEvNT_6ParamsE:
        .type           _ZN7cutlass13device_kernelIN5flash11enable_sm90INS1_16FlashAttnBwdSm90INS1_25CollectiveMainloopBwdSm90ILi2ELi2ELi2EN4cute5tupleIJNS5_1CILi1EEES8_S8_EEENS6_IJNS7_ILi64EEENS7_ILi128EEENS7_ILi96EEEEEENS_6half_tEfNS_4arch4Sm90ELb0ELb0ELb0ELb0ELb1ELb1ELb0ELb0ELi2ELi1ELi2ELi1ELb1EEENS1_24CollectiveEpilogueBwdGQAISD_fSG_Li256ELb0ELb1EEENS1_19SingleTileSchedulerILb0ELb0ELb0ELi128EEEEEEEEEvNT_6ParamsE,@function
        .size           _ZN7cutlass13device_kernelIN5flash11enable_sm90INS1_16FlashAttnBwdSm90INS1_25CollectiveMainloopBwdSm90ILi2ELi2ELi2EN4cute5tupleIJNS5_1CILi1EEES8_S8_EEENS6_IJNS7_ILi64EEENS7_ILi128EEENS7_ILi96EEEEEENS_6half_tEfNS_4arch4Sm90ELb0ELb0ELb0ELb0ELb1ELb1ELb0ELb0ELi2ELi1ELi2ELi1ELb1EEENS1_24CollectiveEpilogueBwdGQAISD_fSG_Li256ELb0ELb1EEENS1_19SingleTileSchedulerILb0ELb0ELb0ELi128EEEEEEEEEvNT_6ParamsE,(.L_x_6580 - _ZN7cutlass13device_kernelIN5flash11enable_sm90INS1_16FlashAttnBwdSm90INS1_25CollectiveMainloopBwdSm90ILi2ELi2ELi2EN4cute5tupleIJNS5_1CILi1EEES8_S8_EEENS6_IJNS7_ILi64EEENS7_ILi128EEENS7_ILi96EEEEEENS_6half_tEfNS_4arch4Sm90ELb0ELb0ELb0ELb0ELb1ELb1ELb0ELb0ELi2ELi1ELi2ELi1ELb1EEENS1_24CollectiveEpilogueBwdGQAISD_fSG_Li256ELb0ELb1EEENS1_19SingleTileSchedulerILb0ELb0ELb0ELi128EEEEEEEEEvNT_6ParamsE)
        .other          _ZN7cutlass13device_kernelIN5flash11enable_sm90INS1_16FlashAttnBwdSm90INS1_25CollectiveMainloopBwdSm90ILi2ELi2ELi2EN4cute5tupleIJNS5_1CILi1EEES8_S8_EEENS6_IJNS7_ILi64EEENS7_ILi128EEENS7_ILi96EEEEEENS_6half_tEfNS_4arch4Sm90ELb0ELb0ELb0ELb0ELb1ELb1ELb0ELb0ELi2ELi1ELi2ELi1ELb1EEENS1_24CollectiveEpilogueBwdGQAISD_fSG_Li256ELb0ELb1EEENS1_19SingleTileSchedulerILb0ELb0ELb0ELi128EEEEEEEEEvNT_6ParamsE,@"STO_CUDA_ENTRY STV_DEFAULT"
_ZN7cutlass13device_kernelIN5flash11enable_sm90INS1_16FlashAttnBwdSm90INS1_25CollectiveMainloopBwdSm90ILi2ELi2ELi2EN4cute5tupleIJNS5_1CILi1EEES8_S8_EEENS6_IJNS7_ILi64EEENS7_ILi128EEENS7_ILi96EEEEEENS_6half_tEfNS_4arch4Sm90ELb0ELb0ELb0ELb0ELb1ELb1ELb0ELb0ELi2ELi1ELi2ELi1ELb1EEENS1_24CollectiveEpilogueBwdGQAISD_fSG_Li256ELb0ELb1EEENS1_19SingleTileSchedulerILb0ELb0ELb0ELi128EEEEEEEEEvNT_6ParamsE:
        /* <DEDUP_REMOVED lines=23> */
.L_x_3587:
[----:B------:R-:W-:Y:S05]  /*0170*/  BSYNC B0 ;  /* 0x0000000000007941 */ /* 0x000fea0003800000 */
.L_x_3586:
        /* <DEDUP_REMOVED lines=37> */
.L_x_3588:
        /* <DEDUP_REMOVED lines=22> */
.L_x_3589:
[----:B------:R-:W-:Y:S01]  /*0530*/  PLOP3.LUT P0, PT, PT, PT, UP0, 0x80, 0x0 ;  /* 0x000000000000781c */ /* 0x000fe20003f0f008 */
[----:B------:R-:W-:Y:S01]  /*0540*/  NOP ;  /* 0x0000000000007918 */ /* 0x000fe20000000000 */
[----:B------:R-:W-:Y:S01]  /*0550*/  ULDC.64 UR46, c[0x0][0x208] ;  /* 0x00008200002e7ab9 */ /* 0x000fe20000000a00 */
[----:B------:R-:W-:Y:S01]  /*0560*/  BSSY B6, `(.L_x_3590) ;  /* 0x00007de000067945 */ /* 0x000fe20003800000 */
[----:B-12-4-:R-:W-:Y:S09]  /*0570*/  BAR.SYNC.DEFER_BLOCKING 0x0 ;  /* 0x0000000000007b1d */ /* 0x016ff20000010000 */
[----:B------:R-:W-:Y:S05]  /*0580*/  @!P0 BRA `(.L_x_3591) ;  /* 0x0000004400bc8947 */ /* 0x000fea0003800000 */
.L_x_3592:
        /* <DEDUP_REMOVED lines=33> */
.L_x_3595:
        /* <DEDUP_REMOVED lines=15> */
.L_x_3594:
        /* <DEDUP_REMOVED lines=22> */
.L_x_3597:
        /* <DEDUP_REMOVED lines=15> */
.L_x_3596:
[----:B------:R-:W-:Y:S01]  /*0ae0*/  SHF.R.S32.HI R41, RZ, 0x1f, R22 ;  /* 0x0000001fff297819 */ /* 0x000fe20000011416 */
[----:B------:R-:W-:-:S03]  /*0af0*/  UMOV UR4, 0xffffffff ;  /* 0xffffffff00047882 */ /* 0x000fc60000000000 */
[----:B------:R-:W-:-:S04]  /*0b00*/  LEA.HI R0, R41, R22, RZ, 0x7 ;  /* 0x0000001629007211 */ /* 0x000fc800078f38ff */
[----:B------:R-:W-:Y:S01]  /*0b10*/  SHF.R.S32.HI R16, RZ, 0x7, R0 ;  /* 0x00000007ff107819 */ /* 0x000fe20000011400 */
[----:B------:R-:W-:Y:S06]  /*0b20*/  BRA.DIV UR4, `(.L_x_3598) ;  /* 0x0000007a040c7947 */ /* 0x000fec000b800000 */
[----:B------:R1:W2:Y:S02]  /*0b30*/  SHFL.IDX PT, R14, R16, RZ, 0x1f ;  /* 0x00001fff100e7589 */ /* 0x0002a400000e0000 */
.L_x_3696:
        /* <DEDUP_REMOVED lines=15> */
.L_x_3599:
        /* <DEDUP_REMOVED lines=19> */
.L_x_3601:
        /* <DEDUP_REMOVED lines=176> */
.L_x_3613:
[----:B------:R-:W-:-:S06]  /*1860*/  UISETP.NE.AND UP0, UPT, UR11, 0x3, UPT ;  /* 0x000000030b00788c */ /* 0x000fcc000bf05270 */
[----:B------:R-:W-:-:S13]  /*1870*/  PLOP3.LUT P0, PT, PT, PT, UP0, 0x80, 0x0 ;  /* 0x000000000000781c */ /* 0x000fda0003f0f008 */
[----:B-1----:R-:W-:Y:S05]  /*1880*/  @!P0 BRA `(.L_x_3603) ;  /* 0x0000000000048947 */ /* 0x002fea0003800000 */
[----:B------:R-:W-:Y:S01]  /*1890*/  BPT.TRAP 0x1 ;  /* 0x000000040000795c */ /* 0x000fe20000300000 */
.L_x_3603:
[----:B------:R-:W-:Y:S01]  /*18a0*/  R2UR UR8, R18 ;  /* 0x00000000120872ca */ /* 0x000fe200000e0000 */
[----:B------:R-:W-:-:S05]  /*18b0*/  IMAD.U32 R22, RZ, RZ, UR5 ;  /* 0x00000005ff167e24 */ /* 0x000fca000f8e00ff */
[----:B------:R-:W-:-:S07]  /*18c0*/  SHF.L.U32 R22, R22, 0x1f, RZ ;  /* 0x0000001f16167819 */ /* 0x000fce00000006ff */
[----:B------:R-:W-:-:S09]  /*18d0*/  ULEA UR8, UR6, UR8, 0x3 ;  /* 0x0000000806087291 */ /* 0x000fd2000f8e183f */
[----:B------:R2:W3:Y:S01]  /*18e0*/  SYNCS.PHASECHK.TRANS64.TRYWAIT P1, [UR8+0x26810], R22 ;  /* 0x02681016ff0075a7 */ /* 0x0004e20008020148 */
[----:B------:R-:W-:Y:S05]  /*18f0*/  @!P0 BRA `(.L_x_3604) ;  /* 0x0000000000048947 */ /* 0x000fea0003800000 */
[----:B------:R-:W-:Y:S01]  /*1900*/  BPT.TRAP 0x1 ;  /* 0x000000040000795c */ /* 0x000fe20000300000 */
.L_x_3604:
[----:B---3--:R-:W-:Y:S05]  /*1910*/  @P1 BRA `(.L_x_3605) ;  /* 0x0000000000081947 */ /* 0x008fea0003800000 */
[----:B------:R-:W3:Y:S02]  /*1920*/  SYNCS.PHASECHK.TRANS64.TRYWAIT P1, [UR8+0x26810], R22 ;  /* 0x02681016ff0075a7 */ /* 0x000ee40008020148 */
[----:B---3--:R-:W-:Y:S05]  /*1930*/  @!P1 BRA `(.L_x_3606) ;  /* 0x0000006800bc9947 */ /* 0x008fea0003800000 */
.L_x_3605:
        /* <DEDUP_REMOVED lines=67> */
.L_x_3607:
[----:B------:R1:W1:Y:S01]  /*1d70*/  SYNCS.PHASECHK.TRANS64.TRYWAIT P1, [UR8+0x26830], R22 ;  /* 0x02683016ff0075a7 */ /* 0x0002620008020148 */
[----:B------:R-:W-:Y:S05]  /*1d80*/  @!P0 BRA `(.L_x_3608) ;  /* 0x0000000000048947 */ /* 0x000fea0003800000 */
[----:B------:R-:W-:Y:S01]  /*1d90*/  BPT.TRAP 0x1 ;  /* 0x000000040000795c */ /* 0x000fe20000300000 */
.L_x_3608:
[----:B-1----:R-:W-:Y:S05]  /*1da0*/  @P1 BRA `(.L_x_3609) ;  /* 0x0000000000081947 */ /* 0x002fea0003800000 */
[----:B------:R-:W1:Y:S02]  /*1db0*/  SYNCS.PHASECHK.TRANS64.TRYWAIT P1, [UR8+0x26830], R22 ;  /* 0x02683016ff0075a7 */ /* 0x000e640008020148 */
[----:B-1----:R-:W-:Y:S05]  /*1dc0*/  @!P1 BRA `(.L_x_3610) ;  /* 0x0000006400b09947 */ /* 0x002fea0003800000 */
.L_x_3609:
        /* <DEDUP_REMOVED lines=8> */
[----:B--2---:R-:W-:Y:S02]  /*1e50*/  FSEL R22, R153, -INF , P2 ;  /* 0xff80000099167808 */ /* 0x004fe40001000000 */
        /* <DEDUP_REMOVED lines=12> */
[----:B------:R-:W-:Y:S01]  /*1f20*/  FFMA.FTZ R160, R157, UR13, -R14 ;  /* 0x0000000d9da07c23 */ /* 0x000fe2000801080e */
[----:B------:R-:W-:Y:S01]  /*1f30*/  FSEL R157, R164, -INF , P2 ;  /* 0xff800000a49d7808 */ /* 0x000fe20001000000 */
[----:B------:R-:W-:Y:S01]  /*1f40*/  ULOP3.LUT UR12, UR10, 0x10000, URZ, 0xfc, !UPT ;  /* 0x000100000a0c7892 */ /* 0x000fe2000f8efc3f */
[----:B------:R-:W-:Y:S01]  /*1f50*/  FSEL R156, R161, -INF , P2 ;  /* 0xff800000a19c7808 */ /* 0x000fe20001000000 */
[----:B------:R-:W1:Y:S01]  /*1f60*/  MUFU.EX2 R152, R152 ;  /* 0x0000009800987308 */ /* 0x000e620000000800 */
[----:B------:R-:W-:Y:S01]  /*1f70*/  ULOP3.LUT UR10, UR10, 0x1000000, URZ, 0xfc, !UPT ;  /* 0x010000000a0a7892 */ /* 0x000fe2000f8efc3f */
[----:B------:R-:W-:Y:S01]  /*1f80*/  FFMA.FTZ R164, R157, UR13, -R12 ;  /* 0x0000000d9da47c23 */ /* 0x000fe2000801080c */
[----:B------:R-:W-:Y:S01]  /*1f90*/  UIMAD UR12, UR6, 0x300, UR12 ;  /* 0x00000300060c78a4 */ /* 0x000fe2000f8e020c */
[----:B------:R-:W-:Y:S01]  /*1fa0*/  FSEL R157, R168, -INF , P2 ;  /* 0xff800000a89d7808 */ /* 0x000fe20001000000 */
[----:B------:R-:W-:Y:S01]  /*1fb0*/  FFMA.FTZ R208, R156, UR13, -R15 ;  /* 0x0000000d9cd07c23 */ /* 0x000fe2000801080f */
[----:B------:R-:W-:Y:S01]  /*1fc0*/  FSEL R156, R165, -INF , P2 ;  /* 0xff800000a59c7808 */ /* 0x000fe20001000000 */
[----:B------:R-:W-:Y:S01]  /*1fd0*/  UIMAD UR10, UR6, 0x300, UR10 ;  /* 0x00000300060a78a4 */ /* 0x000fe2000f8e020a */
[----:B------:R2:W-:Y:S02]  /*1fe0*/  MUFU.EX2 R161, R160 ;  /* 0x000000a000a17308 */ /* 0x0005e40000000800 */
[----:B------:R-:W-:Y:S01]  /*1ff0*/  UMOV UR14, UR12 ;  /* 0x0000000c000e7c82 */ /* 0x000fe20008000000 */
[----:B------:R-:W-:Y:S01]  /*2000*/  FFMA.FTZ R213, R156, UR13, -R13 ;  /* 0x0000000d9cd57c23 */ /* 0x000fe2000801080d */
[----:B------:R-:W-:Y:S01]  /*2010*/  HGMMA.64x64x16.F32 R120, R184, gdesc[UR12], RZ, !UPT, gsb0 ;  /* 0x00e0000cb8787df0 */ /* 0x000fe2000c0008ff */
[----:B------:R-:W-:Y:S01]  /*2020*/  UIADD3 UR14, UR12, 0x2, URZ ;  /* 0x000000020c0e7890 */ /* 0x000fe2000fffe03f */
[----:B------:R-:W-:Y:S01]  /*2030*/  FSEL R156, R169, -INF , P2 ;  /* 0xff800000a99c7808 */ /* 0x000fe20001000000 */
[----:B------:R-:W-:Y:S01]  /*2040*/  UMOV UR15, 0x80000020 ;  /* 0x80000020000f7882 */ /* 0x000fe20000000000 */
[----:B------:R-:W-:Y:S01]  /*2050*/  MUFU.EX2 R153, R153 ;  /* 0x0000009900997308 */ /* 0x000fe20000000800 */
[----:B--2---:R-:W-:Y:S01]  /*2060*/  FFMA.FTZ R160, R157, UR13, -R10 ;  /* 0x0000000d9da07c23 */ /* 0x004fe2000801080a */
[----:B------:R-:W-:Y:S01]  /*2070*/  FSEL R157, R172, -INF , P2 ;  /* 0xff800000ac9d7808 */ /* 0x000fe20001000000 */
[----:B------:R-:W-:Y:S01]  /*2080*/  FFMA.FTZ R165, R156, UR13, -R11 ;  /* 0x0000000d9ca57c23 */ /* 0x000fe2000801080b */
[----:B------:R-:W-:-:S03]  /*2090*/  FSEL R156, R173, -INF , P2 ;  /* 0xff800000ad9c7808 */ /* 0x000fc60001000000 */
[----:B------:R-:W-:Y:S01]  /*20a0*/  FFMA.FTZ R168, R157, UR13, -R4 ;  /* 0x0000000d9da87c23 */ /* 0x000fe20008010804 */
[----:B------:R-:W-:Y:S01]  /*20b0*/  FSEL R157, R154, -INF , P1 ;  /* 0xff8000009a9d7808 */ /* 0x000fe20000800000 */
[----:B------:R-:W-:Y:S01]  /*20c0*/  FFMA.FTZ R156, R156, UR13, -R5 ;  /* 0x0000000d9c9c7c23 */ /* 0x000fe20008010805 */
[----:B------:R-:W-:Y:S01]  /*20d0*/  FSEL R154, R155, -INF , P1 ;  /* 0xff8000009b9a7808 */ /* 0x000fe20000800000 */
[----:B------:R-:W2:Y:S01]  /*20e0*/  MUFU.EX2 R22, R22 ;  /* 0x0000001600167308 */ /* 0x000ea20000000800 */
[----:B------:R-:W-:Y:S01]  /*20f0*/  FSEL R155, R158, -INF , P1 ;  /* 0xff8000009e9b7808 */ /* 0x000fe20000800000 */
[----:B------:R-:W-:Y:S01]  /*2100*/  FFMA.FTZ R157, R157, UR13, -R210 ;  /* 0x0000000d9d9d7c23 */ /* 0x000fe200080108d2 */
[----:B------:R-:W-:Y:S01]  /*2110*/  FSEL R210, R177, -INF , P2 ;  /* 0xff800000b1d27808 */ /* 0x000fe20001000000 */
        /* <DEDUP_REMOVED lines=12> */
[----:B------:R5:W-:Y:S01]  /*21e0*/  MUFU.EX2 R172, R157 ;  /* 0x0000009d00ac7308 */ /* 0x000be20000000800 */
[----:B------:R-:W-:Y:S01]  /*21f0*/  FFMA.FTZ R15, R154, UR13, -R15 ;  /* 0x0000000d9a0f7c23 */ /* 0x000fe2000801080f */
        /* <DEDUP_REMOVED lines=17> */
[----:B------:R-:W-:Y:S01]  /*2310*/  FFMA.FTZ R8, R214, UR13, -R9 ;  /* 0x0000000dd6087c23 */ /* 0x000fe20008010809 */
[----:B------:R-:W-:Y:S01]  /*2320*/  FFMA.FTZ R167, R10, UR13, -R11 ;  /* 0x0000000d0aa77c23 */ /* 0x000fe2000801080b */
[----:B------:R-:W-:Y:S01]  /*2330*/  MUFU.EX2 R15, R15 ;  /* 0x0000000f000f7308 */ /* 0x000fe20000000800 */
[--C-:B------:R-:W-:Y:S01]  /*2340*/  FFMA.FTZ R178, R171, UR13, -R6.reuse ;  /* 0x0000000dabb27c23 */ /* 0x100fe20008010806 */
[----:B------:R-:W-:Y:S01]  /*2350*/  FFMA.FTZ R6, R181, UR13, -R6 ;  /* 0x0000000db5067c23 */ /* 0x000fe20008010806 */
[----:B------:R-:W-:-:S05]  /*2360*/  FFMA.FTZ R9, R182, UR13, -R9 ;  /* 0x0000000db6097c23 */ /* 0x000fca0008010809 */
[----:B------:R-:W3:Y:S08]  /*2370*/  MUFU.EX2 R173, R173 ;  /* 0x000000ad00ad7308 */ /* 0x000ef00000000800 */
        /* <DEDUP_REMOVED lines=14> */
[----:B------:R-:W3:Y:S08]  /*2460*/  MUFU.EX2 R162, R162 ;  /* 0x000000a200a27308 */ /* 0x000ef00000000800 */
        /* <DEDUP_REMOVED lines=11> */
[----:B------:R-:W-:Y:S08]  /*2520*/  MUFU.EX2 R6, R6 ;  /* 0x0000000600067308 */ /* 0x000ff00000000800 */
[----:B------:R-:W4:Y:S08]  /*2530*/  MUFU.EX2 R7, R210 ;  /* 0x000000d200077308 */ /* 0x000f300000000800 */
[----:B------:R-:W-:Y:S08]  /*2540*/  MUFU.EX2 R180, R180 ;  /* 0x000000b400b47308 */ /* 0x000ff00000000800 */
[----:B------:R-:W-:Y:S01]  /*2550*/  MUFU.EX2 R179, R179 ;  /* 0x000000b300b37308 */ /* 0x000fe20000000800 */
[----:B------:R-:W-:-:S02]  /*2560*/  WARPGROUP.DEPBAR.LE gsb0, 0x0 ;  /* 0x00008000000079c5 */ /* 0x000fc40000010000 */
        /* <DEDUP_REMOVED lines=18> */
[----:B------:R-:W2:Y:S04]  /*2690*/  LDS.64 R12, [R212+0x1e220] ;  /* 0x01e22000d40c7984 */ /* 0x000ea80000000a00 */
[----:B-----5:R-:W5:Y:S04]  /*26a0*/  LDS.64 R156, [R212+0x1e260] ;  /* 0x01e26000d49c7984 */ /* 0x020f680000000a00 */
[----:B------:R-:W3:Y:S04]  /*26b0*/  LDS.64 R4, [R212+0x1e280] ;  /* 0x01e28000d4047984 */ /* 0x000ee80000000a00 */
[----:B------:R-:W4:Y:S04]  /*26c0*/  LDS.64 R158, [R212+0x1e2a0] ;  /* 0x01e2a000d49e7984 */ /* 0x000f280000000a00 */
[----:B------:R-:W4:Y:S04]  /*26d0*/  LDS.64 R154, [R212+0x1e240] ;  /* 0x01e24000d49a7984 */ /* 0x000f280000000a00 */
[----:B------:R-:W4:Y:S04]  /*26e0*/  LDS.64 R176, [R212+0x1e2e0] ;  /* 0x01e2e000d4b07984 */ /* 0x000f280000000a00 */
[----:B------:R-:W4:Y:S01]  /*26f0*/  LDS.64 R170, [R212+0x1e2c0] ;  /* 0x01e2c000d4aa7984 */ /* 0x000f220000000a00 */
[--C-:B-1----:R-:W-:Y:S01]  /*2700*/  FADD.FTZ R181, R120, -R10.reuse ;  /* 0x8000000a78b57221 */ /* 0x102fe20000010000 */
[----:B------:R-:W-:Y:S01]  /*2710*/  FADD.FTZ R183, R122, -R10 ;  /* 0x8000000a7ab77221 */ /* 0x000fe20000010000 */
[--C-:B------:R-:W-:Y:S01]  /*2720*/  FADD.FTZ R120, R123, -R11.reuse ;  /* 0x8000000b7b787221 */ /* 0x100fe20000010000 */
[----:B------:R-:W-:Y:S01]  /*2730*/  FADD.FTZ R10, R121, -R11 ;  /* 0x8000000b790a7221 */ /* 0x000fe20000010000 */
[--C-:B--2---:R-:W-:Y:S01]  /*2740*/  FADD.FTZ R123, R126, -R12.reuse ;  /* 0x8000000c7e7b7221 */ /* 0x104fe20000010000 */
[----:B------:R-:W-:Y:S01]  /*2750*/  FADD.FTZ R121, R124, -R12 ;  /* 0x8000000c7c797221 */ /* 0x000fe20000010000 */
[--C-:B------:R-:W-:Y:S01]  /*2760*/  FADD.FTZ R12, R125, -R13.reuse ;  /* 0x8000000d7d0c7221 */ /* 0x100fe20000010000 */
[----:B------:R-:W-:Y:S01]  /*2770*/  FADD.FTZ R122, R127, -R13 ;  /* 0x8000000d7f7a7221 */ /* 0x000fe20000010000 */
[----:B-----5:R-:W-:Y:S01]  /*2780*/  FADD.FTZ R126, R133, -R157 ;  /* 0x8000009d857e7221 */ /* 0x020fe20000010000 */
[--C-:B------:R-:W-:Y:S01]  /*2790*/  FADD.FTZ R125, R132, -R156.reuse ;  /* 0x8000009c847d7221 */ /* 0x100fe20000010000 */
[----:B------:R-:W-:Y:S01]  /*27a0*/  FADD.FTZ R127, R134, -R156 ;  /* 0x8000009c867f7221 */ /* 0x000fe20000010000 */
[----:B------:R-:W-:Y:S01]  /*27b0*/  FMUL.FTZ R156, R152, R181 ;  /* 0x000000b5989c7220 */ /* 0x000fe20000410000 */
[----:B---3--:R-:W-:Y:S01]  /*27c0*/  FADD.FTZ R133, R136, -R4 ;  /* 0x8000000488857221 */ /* 0x008fe20000010000 */
[----:B------:R-:W1:Y:S01]  /*27d0*/  MUFU.EX2 R11, R216 ;  /* 0x000000d8000b7308 */ /* 0x000e620000000800 */
[----:B------:R-:W-:Y:S01]  /*27e0*/  FADD.FTZ R134, R137, -R5 ;  /* 0x8000000589867221 */ /* 0x000fe20000010000 */
[----:B------:R-:W-:Y:S01]  /*27f0*/  FMUL.FTZ R121, R22, R121 ;  /* 0x0000007916797220 */ /* 0x000fe20000410000 */
[--C-:B----4-:R-:W-:Y:S01]  /*2800*/  FADD.FTZ R136, R143, -R159.reuse ;  /* 0x8000009f8f887221 */ /* 0x110fe20000010000 */
[----:B------:R-:W-:Y:S01]  /*2810*/  FMUL.FTZ R143, R153, R10 ;  /* 0x0000000a998f7220 */ /* 0x000fe20000410000 */
[----:B------:R-:W-:Y:S01]  /*2820*/  FADD.FTZ R132, R141, -R159 ;  /* 0x8000009f8d847221 */ /* 0x000fe20000010000 */
[----:B------:R-:W-:Y:S01]  /*2830*/  FMUL.FTZ R10, R173, R120 ;  /* 0x00000078ad0a7220 */ /* 0x000fe20000410000 */
[----:B------:R-:W-:Y:S01]  /*2840*/  FADD.FTZ R13, R130, -R154 ;  /* 0x8000009a820d7221 */ /* 0x000fe20000010000 */
[----:B------:R-:W-:Y:S01]  /*2850*/  FADD.FTZ R124, R131, -R155 ;  /* 0x8000009b837c7221 */ /* 0x000fe20000010000 */
[----:B------:R-:W-:Y:S01]  /*2860*/  F2FP.F16.F32.PACK_AB R156, R143, R156 ;  /* 0x0000009c8f9c723e */ /* 0x000fe200000000ff */
[----:B------:R-:W-:Y:S01]  /*2870*/  FADD.FTZ R131, R138, -R4 ;  /* 0x800000048a837221 */ /* 0x000fe20000010000 */
[----:B------:R-:W2:Y:S01]  /*2880*/  MUFU.EX2 R143, R8 ;  /* 0x00000008008f7308 */ /* 0x000ea20000000800 */
[----:B------:R-:W-:Y:S01]  /*2890*/  FADD.FTZ R4, R139, -R5 ;  /* 0x800000058b047221 */ /* 0x000fe20000010000 */
[----:B------:R-:W-:Y:S01]  /*28a0*/  FADD.FTZ R5, R140, -R158 ;  /* 0x8000009e8c057221 */ /* 0x000fe20000010000 */
[----:B------:R-:W-:Y:S01]  /*28b0*/  FMUL.FTZ R13, R14, R13 ;  /* 0x0000000d0e0d7220 */ /* 0x000fe20000410000 */
[----:B------:R-:W-:Y:S01]  /*28c0*/  FMUL.FTZ R124, R15, R124 ;  /* 0x0000007c0f7c7220 */ /* 0x000fe20000410000 */
[----:B------:R-:W-:Y:S01]  /*28d0*/  F2FP.F16.F32.PACK_AB R120, R153, R152 ;  /* 0x000000989978723e */ /* 0x000fe200000000ff */
[----:B------:R-:W-:Y:S01]  /*28e0*/  FMUL.FTZ R5, R168, R5 ;  /* 0x00000005a8057220 */ /* 0x000fe20000410000 */
[----:B------:R-:W-:Y:S01]  /*28f0*/  FMUL.FTZ R132, R169, R132 ;  /* 0x00000084a9847220 */ /* 0x000fe20000410000 */
[----:B------:R-:W3:Y:S01]  /*2900*/  MUFU.EX2 R8, R9 ;  /* 0x0000000900087308 */ /* 0x000ee20000000800 */
[----:B------:R-:W-:Y:S01]  /*2910*/  FADD.FTZ R130, R135, -R157 ;  /* 0x8000009d87827221 */ /* 0x000fe20000010000 */
[----:B------:R-:W-:Y:S01]  /*2920*/  F2FP.F16.F32.PACK_AB R153, R124, R13 ;  /* 0x0000000d7c99723e */ /* 0x000fe200000000ff */
[----:B------:R-:W-:Y:S01]  /*2930*/  FADD.FTZ R128, R128, -R154 ;  /* 0x8000009a80807221 */ /* 0x000fe20000010000 */
[----:B------:R-:W-:Y:S01]  /*2940*/  FADD.FTZ R129, R129, -R155 ;  /* 0x8000009b81817221 */ /* 0x000fe20000010000 */
[----:B------:R-:W-:Y:S01]  /*2950*/  FADD.FTZ R135, R142, -R158 ;  /* 0x8000009e8e877221 */ /* 0x000fe20000010000 */
[----:B------:R-:W-:Y:S01]  /*2960*/  FMUL.FTZ R131, R166, R131 ;  /* 0x00000083a6837220 */ /* 0x000fe20000410000 */
[----:B------:R-:W-:Y:S01]  /*2970*/  FMUL.FTZ R4, R167, R4 ;  /* 0x00000004a7047220 */ /* 0x000fe20000410000 */
[----:B------:R-:W-:-:S02]  /*2980*/  IMAD.U32 R13, RZ, RZ, UR6 ;  /* 0x00000006ff0d7e24 */ /* 0x000fc4000f8e00ff */
[----:B------:R-:W-:Y:S01]  /*2990*/  FADD.FTZ R141, R148, -R176 ;  /* 0x800000b0948d7221 */ /* 0x000fe20000010000 */
[----:B------:R-:W-:Y:S01]  /*29a0*/  FADD.FTZ R142, R149, -R177 ;  /* 0x800000b1958e7221 */ /* 0x000fe20000010000 */
[--C-:B------:R-:W-:Y:S01]  /*29b0*/  FADD.FTZ R139, R144, -R170.reuse ;  /* 0x800000aa908b7221 */ /* 0x100fe20000010000 */
        /* <DEDUP_REMOVED lines=25> */
[----:B-1----:R-:W-:Y:S01]  /*2b50*/  FMUL.FTZ R138, R11, R138 ;  /* 0x0000008a0b8a7220 */ /* 0x002fe20000410000 */
[----:B------:R-:W-:Y:S01]  /*2b60*/  FMUL.FTZ R141, R180, R141 ;  /* 0x0000008db48d7220 */ /* 0x000fe20000410000 */
[----:B--2---:R-:W-:Y:S01]  /*2b70*/  FMUL.FTZ R142, R143, R142 ;  /* 0x0000008e8f8e7220 */ /* 0x004fe20000410000 */
[----:B------:R-:W-:Y:S01]  /*2b80*/  FMUL.FTZ R147, R179, R176 ;  /* 0x000000b0b3937220 */ /* 0x000fe20000410000 */
[----:B---3--:R-:W-:Y:S01]  /*2b90*/  FMUL.FTZ R4, R8, R177 ;  /* 0x000000b108047220 */ /* 0x008fe20000410000 */
[----:B------:R-:W-:Y:S01]  /*2ba0*/  F2FP.F16.F32.PACK_AB R157, R10, R157 ;  /* 0x0000009d0a9d723e */ /* 0x000fe200000000ff */
[----:B------:R-:W-:Y:S01]  /*2bb0*/  IMAD R5, R5, 0x2, R18 ;  /* 0x0000000205057824 */ /* 0x000fe200078e0212 */
[----:B------:R-:W-:-:S02]  /*2bc0*/  F2FP.F16.F32.PACK_AB R158, R12, R121 ;  /* 0x000000790c9e723e */ /* 0x000fc400000000ff */
[----:B------:R-:W-:Y:S02]  /*2bd0*/  F2FP.F16.F32.PACK_AB R159, R122, R123 ;  /* 0x0000007b7a9f723e */ /* 0x000fe400000000ff */
[----:B------:R-:W-:Y:S02]  /*2be0*/  F2FP.F16.F32.PACK_AB R152, R129, R128 ;  /* 0x000000808198723e */ /* 0x000fe400000000ff */
[----:B------:R-:W-:Y:S01]  /*2bf0*/  F2FP.F16.F32.PACK_AB R154, R126, R125 ;  /* 0x0000007d7e9a723e */ /* 0x000fe200000000ff */
[----:B------:R1:W-:Y:S01]  /*2c00*/  STSM.16.MT88.4 [R5+0x1e800], R156 ;  /* 0x01e8009c05007844 */ /* 0x0003e20000004200 */
[----:B------:R-:W-:Y:S02]  /*2c10*/  F2FP.F16.F32.PACK_AB R155, R130, R127 ;  /* 0x0000007f829b723e */ /* 0x000fe400000000ff */
[----:B------:R-:W-:Y:S02]  /*2c20*/  F2FP.F16.F32.PACK_AB R148, R134, R133 ;  /* 0x000000858694723e */ /* 0x000fe400000000ff */
[----:B------:R-:W-:Y:S01]  /*2c30*/  F2FP.F16.F32.PACK_AB R151, R136, R135 ;  /* 0x000000878897723e */ /* 0x000fe200000000ff */
[----:B------:R1:W-:Y:S01]  /*2c40*/  STSM.16.MT88.4 [R5+0x1f000], R152 ;  /* 0x01f0009805007844 */ /* 0x0003e20000004200 */
[----:B------:R-:W-:-:S02]  /*2c50*/  F2FP.F16.F32.PACK_AB R144, R140, R139 ;  /* 0x0000008b8c90723e */ /* 0x000fc400000000ff */
[----:B------:R-:W-:Y:S01]  /*2c60*/  F2FP.F16.F32.PACK_AB R145, R138, R137 ;  /* 0x000000898a91723e */ /* 0x000fe200000000ff */
[----:B------:R1:W-:Y:S01]  /*2c70*/  STSM.16.MT88.4 [R5+0x1f800], R148 ;  /* 0x01f8009405007844 */ /* 0x0003e20000004200 */
[----:B------:R-:W-:Y:S02]  /*2c80*/  F2FP.F16.F32.PACK_AB R146, R142, R141 ;  /* 0x0000008d8e92723e */ /* 0x000fe400000000ff */
[----:B------:R-:W-:Y:S01]  /*2c90*/  F2FP.F16.F32.PACK_AB R147, R4, R147 ;  /* 0x000000930493723e */ /* 0x000fe200000000ff */
[----:B------:R-:W-:Y:S01]  /*2ca0*/  IMAD R4, R209, 0x1000, R18 ;  /* 0x00001000d1047824 */ /* 0x000fe200078e0212 */
[----:B------:R-:W-:Y:S02]  /*2cb0*/  F2FP.F16.F32.PACK_AB R121, R173, R172 ;  /* 0x000000acad79723e */ /* 0x000fe400000000ff */
[----:B------:R-:W-:Y:S01]  /*2cc0*/  F2FP.F16.F32.PACK_AB R122, R215, R22 ;  /* 0x00000016d77a723e */ /* 0x000fe200000000ff */
[----:B------:R1:W-:Y:S01]  /*2cd0*/  STSM.16.MT88.4 [R5+0x20000], R144 ;  /* 0x0200009005007844 */ /* 0x0003e20000004200 */
[----:B------:R-:W-:-:S02]  /*2ce0*/  F2FP.F16.F32.PACK_AB R123, R21, R20 ;  /* 0x00000014157b723e */ /* 0x000fc400000000ff */
        /* <DEDUP_REMOVED lines=9> */
[----:B------:R-:W-:Y:S01]  /*2d80*/  F2FP.F16.F32.PACK_AB R179, R8, R179 ;  /* 0x000000b308b3723e */ /* 0x000fe200000000ff */
[----:B------:R-:W-:-:S02]  /*2d90*/  WARPGROUP.DEPBAR.LE gsb0, 0x0 ;  /* 0x00008000000079c5 */ /* 0x000fc40000010000 */
[----:B------:R-:W-:Y:S02]  /*2da0*/  F2FP.F16.F32.PACK_AB R120, R208, R161 ;  /* 0x000000a1d078723e */ /* 0x000fe400000000ff */
[----:B------:R-:W-:Y:S02]  /*2db0*/  F2FP.F16.F32.PACK_AB R121, R15, R14 ;  /* 0x0000000e0f79723e */ /* 0x000fe400000000ff */
[----:B------:R-:W-:Y:S02]  /*2dc0*/  F2FP.F16.F32.PACK_AB R122, R213, R164 ;  /* 0x000000a4d57a723e */ /* 0x000fe400000000ff */
[----:B------:R-:W-:Y:S02]  /*2dd0*/  F2FP.F16.F32.PACK_AB R123, R163, R162 ;  /* 0x000000a2a37b723e */ /* 0x000fe400000000ff */
[----:B------:R-:W-:Y:S02]  /*2de0*/  F2FP.F16.F32.PACK_AB R161, R167, R166 ;  /* 0x000000a6a7a1723e */ /* 0x000fe400000000ff */
[----:B------:R-:W-:Y:S01]  /*2df0*/  WARPGROUP.ARRIVE ;  /* 0x00000000000079c5 */ /* 0x000fe20000000000 */
[----:B------:R-:W-:-:S02]  /*2e00*/  F2FP.F16.F32.PACK_AB R162, R169, R168 ;  /* 0x000000a8a9a2723e */ /* 0x000fc400000000ff */
[----:B------:R-:W-:-:S03]  /*2e10*/  F2FP.F16.F32.PACK_AB R163, R175, R174 ;  /* 0x000000aeafa3723e */ /* 0x000fc600000000ff */
[----:B------:R-:W-:Y:S01]  /*2e20*/  HGMMA.64x96x16.F32 R24, R120, gdesc[UR12].tnspB, R24, gsb0 ;  /* 0x4160000c78187df0 */ /* 0x000fe20008000818 */
[----:B------:R-:W-:Y:S01]  /*2e30*/  UMOV UR14, UR12 ;  /* 0x0000000c000e7c82 */ /* 0x000fe20008000000 */
[----:B------:R-:W-:Y:S01]  /*2e40*/  UMOV UR15, 0x80000020 ;  /* 0x80000020000f7882 */ /* 0x000fe20000000000 */
[----:B------:R-:W-:-:S13]  /*2e50*/  R2UR UR12, R19 ;  /* 0x00000000130c72ca */ /* 0x000fda00000e0000 */
[----:B------:R-:W-:-:S04]  /*2e60*/  USHF.R.U32.HI UR12, URZ, 0x4, UR12 ;  /* 0x000000043f0c7899 */ /* 0x000fc8000801160c */
[----:B------:R-:W-:-:S04]  /*2e70*/  ULOP3.LUT UR12, UR12, 0x3fff, URZ, 0xc0, !UPT ;  /* 0x00003fff0c0c7892 */ /* 0x000fc8000f8ec03f */
[----:B------:R-:W-:Y:S01]  /*2e80*/  ULOP3.LUT UR16, UR12, 0x10000, URZ, 0xfc, !UPT ;  /* 0x000100000c107892 */ /* 0x000fe2000f8efc3f */
[----:B------:R-:W-:Y:S02]  /*2e90*/  WARPGROUP.DEPBAR.LE gsb0, 0x0 ;  /* 0x00008000000079c5 */ /* 0x000fe40000010000 */
[----:B------:R-:W-:-:S06]  /*2ea0*/  WARPGROUP.ARRIVE ;  /* 0x00000000000079c5 */ /* 0x000fcc0000000000 */
[----:B------:R-:W-:Y:S01]  /*2eb0*/  HGMMA.64x96x16.F32 R24, R160, gdesc[UR12].tnspB, R24, gsb0 ;  /* 0x4160000ca0187df0 */ /* 0x000fe20008000818 */
[----:B------:R-:W-:-:S13]  /*2ec0*/  R2UR UR14, R4 ;  /* 0x00000000040e72ca */ /* 0x000fda00000e0000 */
[----:B------:R-:W-:Y:S02]  /*2ed0*/  USHF.R.U32.HI UR15, URZ, 0x4, UR14 ;  /* 0x000000043f0f7899 */ /* 0x000fe4000801160e */
[----:B------:R-:W-:Y:S02]  /*2ee0*/  UIADD3 UR14, UR10, 0xc0, URZ ;  /* 0x000000c00a0e7890 */ /* 0x000fe4000fffe03f */
[----:B------:R-:W-:Y:S02]  /*2ef0*/  ULOP3.LUT UR12, UR15, 0x3fff, URZ, 0xc0, !UPT ;  /* 0x00003fff0f0c7892 */ /* 0x000fe4000f8ec03f */
[----:B------:R-:W-:Y:S02]  /*2f00*/  ULEA UR10, UR6, UR16, 0xa ;  /* 0x00000010060a7291 */ /* 0x000fe4000f8e503f */
[----:B------:R-:W-:Y:S01]  /*2f10*/  UIADD3 UR15, UR12, 0x200, URZ ;  /* 0x000002000c0f7890 */ /* 0x000fe2000fffe03f */
[----:B------:R-:W-:Y:S01]  /*2f20*/  UMOV UR18, UR14 ;  /* 0x0000000e00127c82 */ /* 0x000fe20008000000 */
[----:B------:R-:W-:-:S03]  /*2f30*/  UIADD3 UR14, UR12, 0x400, URZ ;  /* 0x000004000c0e7890 */ /* 0x000fc6000fffe03f */
        /* <DEDUP_REMOVED lines=162> */
.L_x_3611:
        /* <DEDUP_REMOVED lines=48> */
.L_x_3612:
        /* <DEDUP_REMOVED lines=16> */
.L_x_3602:
        /* <DEDUP_REMOVED lines=126> */
.L_x_3616:
[----:B------:R-:W2:Y:S04]  /*4540*/  LDG.E.STRONG.GPU R0, desc[UR46][R2.64] ;  /* 0x0000002e02007981 */ /* 0x000ea8000c1ef900 */
[----:B--2---:R-:W-:Y:S01]  /*4550*/  CCTL.IVALL ;  /* 0x00000000ff00798f */ /* 0x004fe20002000000 */
[----:B------:R-:W-:Y:S05]  /*4560*/  YIELD ;  /* 0x0000000000007946 */ /* 0x000fea0003800000 */
[----:B------:R-:W-:-:S13]  /*4570*/  ISETP.NE.AND P0, PT, R0, UR6, PT ;  /* 0x0000000600007c0c */ /* 0x000fda000bf05270 */
[----:B------:R-:W-:Y:S05]  /*4580*/  @P0 BRA `(.L_x_3616) ;  /* 0xfffffffc00ec0947 */ /* 0x000fea000383ffff */
.L_x_3615:
[----:B------:R-:W-:Y:S05]  /*4590*/  BSYNC B0 ;  /* 0x0000000000007941 */ /* 0x000fea0003800000 */
.L_x_3614:
[----:B------:R-:W-:-:S03]  /*45a0*/  UMOV UR4, 0xffffffff ;  /* 0xffffffff00047882 */ /* 0x000fc60000000000 */
[----:B------:R-:W-:Y:S05]  /*45b0*/  BRA.DIV UR4, `(.L_x_3617) ;  /* 0x0000003e04cc7947 */ /* 0x000fea000b800000 */
[----:B------:R-:W-:Y:S01]  /*45c0*/  NOP ;  /* 0x0000000000007918 */ /* 0x000fe20000000000 */
.L_x_3699:
        /* <DEDUP_REMOVED lines=16> */
.L_x_3620:
[----:B------:R-:W-:Y:S01]  /*46d0*/  @P0 ELECT P2, URZ, PT ;  /* 0x00000000003f082f */ /* 0x000fe20003840000 */
[----:B------:R2:W-:-:S12]  /*46e0*/  UBLKRED.G.S.ADD.F32.RN [UR4], [UR7], UR8, desc[UR10] ;  /* 0x00000a04070073bb */ /* 0x0005d800080a1408 */
[----:B------:R-:W-:Y:S02]  /*46f0*/  @P2 PLOP3.LUT P0, PT, P2, PT, PT, 0x8, 0x0 ;  /* 0x000000000000281c */ /* 0x000fe4000170e170 */
[----:B------:R-:W-:-:S11]  /*4700*/  PLOP3.LUT P2, PT, PT, PT, PT, 0x8, 0x0 ;  /* 0x000000000000781c */ /* 0x000fd60003f4e170 */
[----:B--2---:R-:W-:Y:S05]  /*4710*/  @P0 BRA.U.ANY `(.L_x_3620) ;  /* 0xfffffffd00ec0947 */ /* 0x004fea000393ffff */
[----:B------:R0:W-:Y:S01]  /*4720*/  UTMACMDFLUSH ;  /* 0x00000000000079b7 */ /* 0x0001e20000000000 */
[----:B------:R-:W-:-:S04]  /*4730*/  DEPBAR.LE SB0, 0x0 ;  /* 0x000080000000791a */ /* 0x000fc80000000000 */
.L_x_3619:
[----:B------:R-:W-:Y:S05]  /*4740*/  BSYNC B0 ;  /* 0x0000000000007941 */ /* 0x000fea0003800000 */
.L_x_3618:
        /* <DEDUP_REMOVED lines=14> */
.L_x_3622:
[----:B------:R-:W-:Y:S05]  /*4830*/  BSYNC B0 ;  /* 0x0000000000007941 */ /* 0x000fea0003800000 */
.L_x_3621:
        /* <DEDUP_REMOVED lines=20> */
.L_x_3625:
[----:B------:R-:W3:Y:S04]  /*4980*/  LDG.E.STRONG.GPU R0, desc[UR46][R2.64] ;  /* 0x0000002e02007981 */ /* 0x000ee8000c1ef900 */
[----:B---3--:R-:W-:Y:S01]  /*4990*/  CCTL.IVALL ;  /* 0x00000000ff00798f */ /* 0x008fe20002000000 */
[----:B------:R-:W-:Y:S05]  /*49a0*/  YIELD ;  /* 0x0000000000007946 */ /* 0x000fea0003800000 */
[----:B------:R-:W-:-:S13]  /*49b0*/  ISETP.NE.AND P0, PT, R0, UR6, PT ;  /* 0x0000000600007c0c */ /* 0x000fda000bf05270 */
[----:B------:R-:W-:Y:S05]  /*49c0*/  @P0 BRA `(.L_x_3625) ;  /* 0xfffffffc00ec0947 */ /* 0x000fea000383ffff */
.L_x_3624:
[----:B------:R-:W-:Y:S05]  /*49d0*/  BSYNC B0 ;  /* 0x0000000000007941 */ /* 0x000fea0003800000 */
.L_x_3623:
[----:B------:R-:W-:-:S03]  /*49e0*/  UMOV UR4, 0xffffffff ;  /* 0xffffffff00047882 */ /* 0x000fc60000000000 */
[----:B------:R-:W-:Y:S05]  /*49f0*/  BRA.DIV UR4, `(.L_x_3626) ;  /* 0x0000003a04d87947 */ /* 0x000fea000b800000 */
[----:B------:R-:W-:Y:S01]  /*4a00*/  NOP ;  /* 0x0000000000007918 */ /* 0x000fe20000000000 */
.L_x_3702:
        /* <DEDUP_REMOVED lines=17> */
.L_x_3629:
[----:B------:R-:W-:Y:S01]  /*4b20*/  @P0 ELECT P2, URZ, PT ;  /* 0x00000000003f082f */ /* 0x000fe20003840000 */
[----:B------:R3:W-:-:S12]  /*4b30*/  UBLKRED.G.S.ADD.F32.RN [UR4], [UR7], UR8, desc[UR10] ;  /* 0x00000a04070073bb */ /* 0x0007d800080a1408 */
[----:B------:R-:W-:Y:S02]  /*4b40*/  @P2 PLOP3.LUT P0, PT, P2, PT, PT, 0x8, 0x0 ;  /* 0x000000000000281c */ /* 0x000fe4000170e170 */
[----:B------:R-:W-:-:S11]  /*4b50*/  PLOP3.LUT P2, PT, PT, PT, PT, 0x8, 0x0 ;  /* 0x000000000000781c */ /* 0x000fd60003f4e170 */
[----:B---3--:R-:W-:Y:S05]  /*4b60*/  @P0 BRA.U.ANY `(.L_x_3629) ;  /* 0xfffffffd00ec0947 */ /* 0x008fea000393ffff */
[----:B------:R0:W-:Y:S01]  /*4b70*/  UTMACMDFLUSH ;  /* 0x00000000000079b7 */ /* 0x0001e20000000000 */
[----:B------:R-:W-:-:S04]  /*4b80*/  DEPBAR.LE SB0, 0x0 ;  /* 0x000080000000791a */ /* 0x000fc80000000000 */
.L_x_3628:
[----:B------:R-:W-:Y:S05]  /*4b90*/  BSYNC B0 ;  /* 0x0000000000007941 */ /* 0x000fea0003800000 */
.L_x_3627:
        /* <DEDUP_REMOVED lines=14> */
.L_x_3591:
        /* <DEDUP_REMOVED lines=62> */
.L_x_3656:
        /* <DEDUP_REMOVED lines=17> */
.L_x_3634:
[----:B------:R-:W2:Y:S04]  /*5170*/  LDG.E.STRONG.GPU R4, desc[UR46][R2.64] ;  /* 0x0000002e02047981 */ /* 0x000ea8000c1ef900 */
[----:B--2---:R-:W-:Y:S01]  /*5180*/  CCTL.IVALL ;  /* 0x00000000ff00798f */ /* 0x004fe20002000000 */
[----:B------:R-:W-:Y:S05]  /*5190*/  YIELD ;  /* 0x0000000000007946 */ /* 0x000fea0003800000 */
[----:B------:R-:W-:-:S13]  /*51a0*/  ISETP.NE.AND P3, PT, R4, UR27, PT ;  /* 0x0000001b04007c0c */ /* 0x000fda000bf65270 */
[----:B------:R-:W-:Y:S05]  /*51b0*/  @P3 BRA `(.L_x_3634) ;  /* 0xfffffffc00ec3947 */ /* 0x000fea000383ffff */
.L_x_3633:
[----:B------:R-:W-:Y:S05]  /*51c0*/  BSYNC B0 ;  /* 0x0000000000007941 */ /* 0x000fea0003800000 */
.L_x_3632:
[----:B------:R-:W-:-:S03]  /*51d0*/  UMOV UR16, 0xffffffff ;  /* 0xffffffff00107882 */ /* 0x000fc60000000000 */
[----:B------:R-:W-:Y:S05]  /*51e0*/  BRA.DIV UR16, `(.L_x_3635) ;  /* 0x0000003210f87947 */ /* 0x000fea000b800000 */
[----:B------:R-:W-:Y:S01]  /*51f0*/  NOP ;  /* 0x0000000000007918 */ /* 0x000fe20000000000 */
.L_x_3705:
        /* <DEDUP_REMOVED lines=19> */
.L_x_3637:
[----:B------:R-:W-:Y:S05]  /*5330*/  BSYNC B0 ;  /* 0x0000000000007941 */ /* 0x000fea0003800000 */
.L_x_3636:
        /* <DEDUP_REMOVED lines=13> */
.L_x_3639:
[----:B------:R-:W-:Y:S05]  /*5410*/  BSYNC B0 ;  /* 0x0000000000007941 */ /* 0x000fea0003800000 */
.L_x_3638:
[----:B------:R-:W-:Y:S06]  /*5420*/  BAR.ARV 0xa, 0xa0 ;  /* 0x0282800000007b1d */ /* 0x000fec0000002000 */
[----:B------:R-:W-:Y:S04]  /*5430*/  BSSY B0, `(.L_x_3640) ;  /* 0x0000003000007945 */ /* 0x000fe80003800000 */
[----:B------:R-:W-:Y:S05]  /*5440*/  @!P0 BRA `(.L_x_3641) ;  /* 0x0000000000048947 */ /* 0x000fea0003800000 */
[----:B------:R-:W-:-:S04]  /*5450*/  DEPBAR.LE SB0, 0x0 ;  /* 0x000080000000791a */ /* 0x000fc80000000000 */
.L_x_3641:
[----:B------:R-:W-:Y:S05]  /*5460*/  BSYNC B0 ;  /* 0x0000000000007941 */ /* 0x000fea0003800000 */
.L_x_3640:
        /* <DEDUP_REMOVED lines=19> */
.L_x_3643:
[----:B------:R-:W-:Y:S05]  /*55a0*/  BSYNC B0 ;  /* 0x0000000000007941 */ /* 0x000fea0003800000 */
.L_x_3642:
        /* <DEDUP_REMOVED lines=9> */
.L_x_3646:
[----:B------:R-:W2:Y:S04]  /*5640*/  LDG.E.STRONG.GPU R4, desc[UR46][R2.64] ;  /* 0x0000002e02047981 */ /* 0x000ea8000c1ef900 */
[----:B--2---:R-:W-:Y:S01]  /*5650*/  CCTL.IVALL ;  /* 0x00000000ff00798f */ /* 0x004fe20002000000 */
[----:B------:R-:W-:Y:S05]  /*5660*/  YIELD ;  /* 0x0000000000007946 */ /* 0x000fea0003800000 */
[----:B------:R-:W-:-:S13]  /*5670*/  ISETP.NE.AND P3, PT, R4, UR27, PT ;  /* 0x0000001b04007c0c */ /* 0x000fda000bf65270 */
[----:B------:R-:W-:Y:S05]  /*5680*/  @P3 BRA `(.L_x_3646) ;  /* 0xfffffffc00ec3947 */ /* 0x000fea000383ffff */
.L_x_3645:
[----:B------:R-:W-:Y:S05]  /*5690*/  BSYNC B0 ;  /* 0x0000000000007941 */ /* 0x000fea0003800000 */
.L_x_3644:
[----:B------:R-:W-:-:S03]  /*56a0*/  UMOV UR8, 0xffffffff ;  /* 0xffffffff00087882 */ /* 0x000fc60000000000 */
[----:B------:R-:W-:Y:S05]  /*56b0*/  BRA.DIV UR8, `(.L_x_3647) ;  /* 0x0000002e08e07947 */ /* 0x000fea000b800000 */
[----:B------:R-:W-:Y:S01]  /*56c0*/  NOP ;  /* 0x0000000000007918 */ /* 0x000fe20000000000 */
.L_x_3708:
        /* <DEDUP_REMOVED lines=13> */
.L_x_3649:
[----:B------:R-:W-:Y:S05]  /*57a0*/  BSYNC B0 ;  /* 0x0000000000007941 */ /* 0x000fea0003800000 */
.L_x_3648:
        /* <DEDUP_REMOVED lines=13> */
.L_x_3651:
[----:B------:R-:W-:Y:S05]  /*5880*/  BSYNC B0 ;  /* 0x0000000000007941 */ /* 0x000fea0003800000 */
.L_x_3650:
[----:B------:R-:W-:Y:S06]  /*5890*/  BAR.ARV 0xa, 0xa0 ;  /* 0x0282800000007b1d */ /* 0x000fec0000002000 */
[----:B------:R-:W-:Y:S04]  /*58a0*/  BSSY B0, `(.L_x_3652) ;  /* 0x0000003000007945 */ /* 0x000fe80003800000 */
[----:B------:R-:W-:Y:S05]  /*58b0*/  @!P0 BRA `(.L_x_3653) ;  /* 0x0000000000048947 */ /* 0x000fea0003800000 */
[----:B------:R-:W-:-:S04]  /*58c0*/  DEPBAR.LE SB0, 0x0 ;  /* 0x000080000000791a */ /* 0x000fc80000000000 */
.L_x_3653:
[----:B------:R-:W-:Y:S05]  /*58d0*/  BSYNC B0 ;  /* 0x0000000000007941 */ /* 0x000fea0003800000 */
.L_x_3652:
        /* <DEDUP_REMOVED lines=19> */
.L_x_3655:
[----:B------:R-:W-:Y:S05]  /*5a10*/  BSYNC B0 ;  /* 0x0000000000007941 */ /* 0x000fea0003800000 */
.L_x_3654:
[----:B------:R-:W-:Y:S02]  /*5a20*/  UIADD3 UR4, UR4, 0x2, URZ ;  /* 0x0000000204047890 */ /* 0x000fe4000fffe03f */
[----:B------:R-:W-:Y:S01]  /*5a30*/  UIADD3 UR5, UR5, 0x1, URZ ;  /* 0x0000000105057890 */ /* 0x000fe2000fffe03f */
[----:B------:R-:W-:Y:S11]  /*5a40*/  @P2 BRA `(.L_x_3656) ;  /* 0xfffffff400842947 */ /* 0x000ff6000383ffff */
.L_x_3631:
        /* <DEDUP_REMOVED lines=13> */
.L_x_3659:
[----:B------:R-:W2:Y:S04]  /*5b20*/  LDG.E.STRONG.GPU R0, desc[UR46][R2.64] ;  /* 0x0000002e02007981 */ /* 0x000ea8000c1ef900 */
[----:B--2---:R-:W-:Y:S01]  /*5b30*/  CCTL.IVALL ;  /* 0x00000000ff00798f */ /* 0x004fe20002000000 */
[----:B------:R-:W-:Y:S05]  /*5b40*/  YIELD ;  /* 0x0000000000007946 */ /* 0x000fea0003800000 */
[----:B------:R-:W-:-:S13]  /*5b50*/  ISETP.NE.AND P2, PT, R0, UR27, PT ;  /* 0x0000001b00007c0c */ /* 0x000fda000bf45270 */
[----:B------:R-:W-:Y:S05]  /*5b60*/  @P2 BRA `(.L_x_3659) ;  /* 0xfffffffc00ec2947 */ /* 0x000fea000383ffff */
.L_x_3658:
[----:B------:R-:W-:Y:S05]  /*5b70*/  BSYNC B0 ;  /* 0x0000000000007941 */ /* 0x000fea0003800000 */
.L_x_3657:
[----:B------:R-:W-:-:S03]  /*5b80*/  UMOV UR5, 0xffffffff ;  /* 0xffffffff00057882 */ /* 0x000fc60000000000 */
[----:B------:R-:W-:Y:S05]  /*5b90*/  BRA.DIV UR5, `(.L_x_3660) ;  /* 0x0000002a05c47947 */ /* 0x000fea000b800000 */
[----:B------:R-:W-:Y:S01]  /*5ba0*/  NOP ;  /* 0x0000000000007918 */ /* 0x000fe20000000000 */
.L_x_3711:
        /* <DEDUP_REMOVED lines=22> */
.L_x_3662:
[----:B------:R-:W-:Y:S05]  /*5d10*/  BSYNC B0 ;  /* 0x0000000000007941 */ /* 0x000fea0003800000 */
.L_x_3661:
        /* <DEDUP_REMOVED lines=20> */
.L_x_3664:
[----:B------:R-:W-:Y:S05]  /*5e60*/  BSYNC B0 ;  /* 0x0000000000007941 */ /* 0x000fea0003800000 */
.L_x_3663:
[----:B------:R-:W-:Y:S06]  /*5e70*/  BAR.ARV 0xa, 0xa0 ;  /* 0x0282800000007b1d */ /* 0x000fec0000002000 */
[----:B------:R-:W-:Y:S04]  /*5e80*/  BSSY B0, `(.L_x_3665) ;  /* 0x0000003000007945 */ /* 0x000fe80003800000 */
[----:B------:R-:W-:Y:S05]  /*5e90*/  @!P0 BRA `(.L_x_3666) ;  /* 0x0000000000048947 */ /* 0x000fea0003800000 */
[----:B------:R-:W-:-:S04]  /*5ea0*/  DEPBAR.LE SB0, 0x0 ;  /* 0x000080000000791a */ /* 0x000fc80000000000 */
.L_x_3666:
[----:B------:R-:W-:Y:S05]  /*5eb0*/  BSYNC B0 ;  /* 0x0000000000007941 */ /* 0x000fea0003800000 */
.L_x_3665:
        /* <DEDUP_REMOVED lines=19> */
.L_x_3630:
        /* <DEDUP_REMOVED lines=48> */
.L_x_3712:
        /* <DEDUP_REMOVED lines=14> */
.L_x_3670:
        /* <DEDUP_REMOVED lines=136> */
.L_x_3681:
[----:B------:R-:W-:-:S04]  /*6c50*/  SHF.L.U32 R20, R9, 0x1f, RZ ;  /* 0x0000001f09147819 */ /* 0x000fc800000006ff */
[----:B-1----:R-:W1:Y:S02]  /*6c60*/  SYNCS.PHASECHK.TRANS64.TRYWAIT P1, [R0+URZ+0x26840], R20 ;  /* 0x02684014000075a7 */ /* 0x002e64000802017f */
[----:B-123--:R-:W-:Y:S05]  /*6c70*/  @!P1 BRA `(.L_x_3673) ;  /* 0x0000001800bc9947 */ /* 0x00efea0003800000 */
.L_x_3713:
[----:B------:R-:W-:Y:S05]  /*6c80*/  @P0 BRA `(.L_x_3674) ;  /* 0x0000000000140947 */ /* 0x000fea0003800000 */
[----:B------:R-:W-:Y:S01]  /*6c90*/  ISETP.NE.AND P1, PT, R13, RZ, PT ;  /* 0x000000ff0d00720c */ /* 0x000fe20003f25270 */
[----:B------:R-:W-:-:S04]  /*6ca0*/  IMAD.MOV.U32 R3, RZ, RZ, 0x3100 ;  /* 0x00003100ff037424 */ /* 0x000fc800078e00ff */
[----:B------:R2:W-:Y:S08]  /*6cb0*/  SYNCS.ARRIVE.TRANS64 RZ, [R0+URZ+0x26830], R3 ;  /* 0x0268300300ff79a7 */ /* 0x0005f0000800003f */
[----:B------:R-:W-:Y:S05]  /*6cc0*/  @!P1 BRA `(.L_x_3674) ;  /* 0x0000000000049947 */ /* 0x000fea0003800000 */
[----:B------:R-:W-:Y:S01]  /*6cd0*/  BPT.TRAP 0x1 ;  /* 0x000000040000795c */ /* 0x000fe20000300000 */
.L_x_3674:
        /* <DEDUP_REMOVED lines=42> */
.L_x_3714:
[----:B------:R-:W-:Y:S05]  /*6f80*/  @P0 BRA `(.L_x_3676) ;  /* 0x0000000000140947 */ /* 0x000fea0003800000 */
[----:B------:R-:W-:Y:S01]  /*6f90*/  ISETP.NE.AND P1, PT, R13, RZ, PT ;  /* 0x000000ff0d00720c */ /* 0x000fe20003f25270 */
[----:B------:R-:W-:-:S04]  /*6fa0*/  IMAD.MOV.U32 R3, RZ, RZ, 0x3100 ;  /* 0x00003100ff037424 */ /* 0x000fc800078e00ff */
[----:B------:R3:W-:Y:S08]  /*6fb0*/  SYNCS.ARRIVE.TRANS64 RZ, [R0+URZ+0x26818], R3 ;  /* 0x0268180300ff79a7 */ /* 0x0007f0000800003f */
[----:B------:R-:W-:Y:S05]  /*6fc0*/  @!P1 BRA `(.L_x_3676) ;  /* 0x0000000000049947 */ /* 0x000fea0003800000 */
[----:B------:R-:W-:Y:S01]  /*6fd0*/  BPT.TRAP 0x1 ;  /* 0x000000040000795c */ /* 0x000fe20000300000 */
.L_x_3676:
        /* <DEDUP_REMOVED lines=34> */
.L_x_3715:
[----:B-123--:R-:W-:Y:S01]  /*7200*/  SHF.R.S32.HI R20, RZ, 0x1f, R19 ;  /* 0x0000001fff147819 */ /* 0x00efe20000011413 */
[----:B------:R-:W-:Y:S06]  /*7210*/  @P0 BRA `(.L_x_3678) ;  /* 0x0000000000140947 */ /* 0x000fec0003800000 */
[----:B------:R-:W-:Y:S01]  /*7220*/  ISETP.NE.AND P1, PT, R13, RZ, PT ;  /* 0x000000ff0d00720c */ /* 0x000fe20003f25270 */
[----:B------:R-:W-:-:S04]  /*7230*/  IMAD.MOV.U32 R21, RZ, RZ, 0x3100 ;  /* 0x00003100ff157424 */ /* 0x000fc800078e00ff */
[----:B------:R1:W-:Y:S08]  /*7240*/  SYNCS.ARRIVE.TRANS64 RZ, [R0+URZ+0x26838], R21 ;  /* 0x0268381500ff79a7 */ /* 0x0003f0000800003f */
[----:B------:R-:W-:Y:S05]  /*7250*/  @!P1 BRA `(.L_x_3678) ;  /* 0x0000000000049947 */ /* 0x000fea0003800000 */
[----:B------:R-:W-:Y:S01]  /*7260*/  BPT.TRAP 0x1 ;  /* 0x000000040000795c */ /* 0x000fe20000300000 */
.L_x_3678:
        /* <DEDUP_REMOVED lines=38> */
.L_x_3717:
[----:B------:R-:W-:Y:S05]  /*74d0*/  @P0 BRA `(.L_x_3680) ;  /* 0x0000000000140947 */ /* 0x000fea0003800000 */
[----:B------:R-:W-:Y:S01]  /*74e0*/  ISETP.NE.AND P1, PT, R13, RZ, PT ;  /* 0x000000ff0d00720c */ /* 0x000fe20003f25270 */
[----:B--2---:R-:W-:-:S04]  /*74f0*/  IMAD.MOV.U32 R5, RZ, RZ, 0x3100 ;  /* 0x00003100ff057424 */ /* 0x004fc800078e00ff */
[----:B------:R3:W-:Y:S08]  /*7500*/  SYNCS.ARRIVE.TRANS64 RZ, [R0+URZ+0x26810], R5 ;  /* 0x0268100500ff79a7 */ /* 0x0007f0000800003f */
[----:B------:R-:W-:Y:S05]  /*7510*/  @!P1 BRA `(.L_x_3680) ;  /* 0x0000000000049947 */ /* 0x000fea0003800000 */
[----:B------:R-:W-:Y:S01]  /*7520*/  BPT.TRAP 0x1 ;  /* 0x000000040000795c */ /* 0x000fe20000300000 */
.L_x_3680:
        /* <DEDUP_REMOVED lines=36> */
.L_x_3672:
[----:B------:R-:W-:-:S13]  /*7770*/  ISETP.NE.AND P1, PT, R17, RZ, PT ;  /* 0x000000ff1100720c */ /* 0x000fda0003f25270 */
[----:B------:R-:W-:Y:S05]  /*7780*/  @!P1 BRA `(.L_x_3671) ;  /* 0x0000000400609947 */ /* 0x000fea0003800000 */
[----:B------:R-:W-:-:S04]  /*7790*/  SHF.L.U32 R7, R9, 0x1f, RZ ;  /* 0x0000001f09077819 */ /* 0x000fc800000006ff */
[----:B------:R-:W2:Y:S02]  /*77a0*/  SYNCS.PHASECHK.TRANS64.TRYWAIT P1, [R0+URZ+0x26840], R7 ;  /* 0x02684007000075a7 */ /* 0x000ea4000802017f */
[----:B--2---:R-:W-:Y:S05]  /*77b0*/  @!P1 BRA `(.L_x_3682) ;  /* 0x0000001000409947 */ /* 0x004fea0003800000 */
.L_x_3718:
[----:B------:R-:W-:Y:S05]  /*77c0*/  @P0 BRA `(.L_x_3683) ;  /* 0x0000000000140947 */ /* 0x000fea0003800000 */
[----:B------:R-:W-:Y:S01]  /*77d0*/  ISETP.NE.AND P1, PT, R13, RZ, PT ;  /* 0x000000ff0d00720c */ /* 0x000fe20003f25270 */
[----:B------:R-:W-:-:S04]  /*77e0*/  IMAD.MOV.U32 R5, RZ, RZ, 0x3100 ;  /* 0x00003100ff057424 */ /* 0x000fc800078e00ff */
[----:B------:R3:W-:Y:S08]  /*77f0*/  SYNCS.ARRIVE.TRANS64 RZ, [R0+URZ+0x26830], R5 ;  /* 0x0268300500ff79a7 */ /* 0x0007f0000800003f */
[----:B------:R-:W-:Y:S05]  /*7800*/  @!P1 BRA `(.L_x_3683) ;  /* 0x0000000000049947 */ /* 0x000fea0003800000 */
[----:B------:R-:W-:Y:S01]  /*7810*/  BPT.TRAP 0x1 ;  /* 0x000000040000795c */ /* 0x000fe20000300000 */
.L_x_3683:
        /* <DEDUP_REMOVED lines=40> */
.L_x_3719:
[----:B------:R-:W-:Y:S05]  /*7aa0*/  @P0 BRA `(.L_x_3685) ;  /* 0x0000000000140947 */ /* 0x000fea0003800000 */
[----:B------:R-:W-:Y:S01]  /*7ab0*/  ISETP.NE.AND P0, PT, R13, RZ, PT ;  /* 0x000000ff0d00720c */ /* 0x000fe20003f05270 */
[----:B------:R-:W-:-:S04]  /*7ac0*/  IMAD.MOV.U32 R5, RZ, RZ, 0x3100 ;  /* 0x00003100ff057424 */ /* 0x000fc800078e00ff */
[----:B------:R4:W-:Y:S08]  /*7ad0*/  SYNCS.ARRIVE.TRANS64 RZ, [R0+URZ+0x26818], R5 ;  /* 0x0268180500ff79a7 */ /* 0x0009f0000800003f */
[----:B------:R-:W-:Y:S05]  /*7ae0*/  @!P0 BRA `(.L_x_3685) ;  /* 0x0000000000048947 */ /* 0x000fea0003800000 */
[----:B------:R-:W-:Y:S01]  /*7af0*/  BPT.TRAP 0x1 ;  /* 0x000000040000795c */ /* 0x000fe20000300000 */
.L_x_3685:
        /* <DEDUP_REMOVED lines=33> */
.L_x_3671:
[----:B------:R-:W4:Y:S01]  /*7d10*/  S2R R2, SR_TID.X ;  /* 0x0000000000027919 */ /* 0x000f220000002100 */
[----:B------:R-:W-:Y:S01]  /*7d20*/  IMAD R3, R12, 0x8, R0 ;  /* 0x000000080c037824 */ /* 0x000fe200078e0200 */
[----:B----4-:R-:W-:Y:S02]  /*7d30*/  LOP3.LUT R4, R2, 0x7f, RZ, 0xc0, !PT ;  /* 0x0000007f02047812 */ /* 0x010fe400078ec0ff */
[----:B------:R-:W-:Y:S02]  /*7d40*/  SHF.L.U32 R2, R9, 0x1f, RZ ;  /* 0x0000001f09027819 */ /* 0x000fe400000006ff */
[----:B------:R-:W-:Y:S02]  /*7d50*/  ISETP.NE.AND P1, PT, R4, RZ, PT ;  /* 0x000000ff0400720c */ /* 0x000fe40003f25270 */
[----:B------:R-:W4:Y:S02]  /*7d60*/  SYNCS.PHASECHK.TRANS64.TRYWAIT P0, [R3+URZ+0x26840], R2 ;  /* 0x02684002030075a7 */ /* 0x000f24000800017f */
[----:B----4-:R-:W-:Y:S09]  /*7d70*/  @!P0 BRA `(.L_x_3686) ;  /* 0x0000000800f88947 */ /* 0x010ff20003800000 */
.L_x_3720:
[----:B------:R-:W-:Y:S05]  /*7d80*/  @P1 BRA `(.L_x_3687) ;  /* 0x0000000000181947 */ /* 0x000fea0003800000 */
[----:B------:R-:W5:Y:S01]  /*7d90*/  S2R R4, SR_TID.X ;  /* 0x0000000000047919 */ /* 0x000f620000002100 */
[----:B----4-:R-:W-:-:S04]  /*7da0*/  IMAD.MOV.U32 R2, RZ, RZ, 0x3100 ;  /* 0x00003100ff027424 */ /* 0x010fc800078e00ff */
[----:B------:R4:W-:Y:S01]  /*7db0*/  SYNCS.ARRIVE.TRANS64 RZ, [R3+URZ+0x26830], R2 ;  /* 0x0268300203ff79a7 */ /* 0x0009e2000800003f */
[----:B-----5:R-:W-:-:S13]  /*7dc0*/  LOP3.LUT P0, RZ, R4, 0x1f, RZ, 0xc0, !PT ;  /* 0x0000001f04ff7812 */ /* 0x020fda000780c0ff */
[----:B----4-:R-:W-:Y:S05]  /*7dd0*/  @!P0 BRA `(.L_x_3687) ;  /* 0x0000000000048947 */ /* 0x010fea0003800000 */
[----:B------:R-:W-:Y:S01]  /*7de0*/  BPT.TRAP 0x1 ;  /* 0x000000040000795c */ /* 0x000fe20000300000 */
.L_x_3687:
        /* <DEDUP_REMOVED lines=47> */
.L_x_3668:
[----:B------:R-:W-:Y:S05]  /*80e0*/  BSYNC B0 ;  /* 0x0000000000007941 */ /* 0x000fea0003800000 */
.L_x_3667:
[----:B------:R-:W-:-:S03]  /*80f0*/  UMOV UR5, 0xffffffff ;  /* 0xffffffff00057882 */ /* 0x000fc60000000000 */
[----:B------:R-:W-:Y:S05]  /*8100*/  BRA.DIV UR5, `(.L_x_3688) ;  /* 0x0000000a05287947 */ /* 0x000fea000b800000 */
[----:B------:R-:W-:-:S13]  /*8110*/  ELECT P0, URZ, PT ;  /* 0x00000000003f782f */ /* 0x000fda0003800000 */
.L_x_3723:
[----:B------:R-:W-:Y:S05]  /*8120*/  @!P0 BRA `(.L_x_3593) ;  /* 0x0000000000848947 */ /* 0x000fea0003800000 */
[----:B------:R-:W-:-:S06]  /*8130*/  ULOP3.LUT UR5, UR38, 0x2, URZ, 0xfc, !UPT ;  /* 0x0000000226057892 */ /* 0x000fcc000f8efc3f */
[----:B------:R-:W-:-:S05]  /*8140*/  IMAD.U32 R2, RZ, RZ, UR5 ;  /* 0x00000005ff027e24 */ /* 0x000fca000f8e00ff */
[----:B------:R-:W-:-:S13]  /*8150*/  ISETP.NE.AND P0, PT, R2, 0x3, PT ;  /* 0x000000030200780c */ /* 0x000fda0003f05270 */
[----:B------:R-:W-:Y:S05]  /*8160*/  @!P0 BRA `(.L_x_3689) ;  /* 0x0000000000048947 */ /* 0x000fea0003800000 */
[----:B------:R-:W-:Y:S01]  /*8170*/  BPT.TRAP 0x1 ;  /* 0x000000040000795c */ /* 0x000fe20000300000 */
.L_x_3689:
        /* <DEDUP_REMOVED lines=15> */
.L_x_3724:
[----:B------:R-:W2:Y:S02]  /*8270*/  SYNCS.PHASECHK.TRANS64.TRYWAIT P1, [R3+URZ], R2 ;  /* 0x00000002030075a7 */ /* 0x000ea4000802017f */
[----:B--2---:R-:W-:Y:S05]  /*8280*/  @!P1 BRA `(.L_x_3691) ;  /* 0x0000000800009947 */ /* 0x004fea0003800000 */
.L_x_3725:
[----:B------:R-:W-:Y:S05]  /*8290*/  @!P0 BRA `(.L_x_3692) ;  /* 0x0000000000048947 */ /* 0x000fea0003800000 */
[----:B------:R-:W-:Y:S01]  /*82a0*/  BPT.TRAP 0x1 ;  /* 0x000000040000795c */ /* 0x000fe20000300000 */
.L_x_3692:
[----:B--2---:R-:W-:-:S04]  /*82b0*/  VIADD R3, R7, 0x26840 ;  /* 0x0002684007037836 */ /* 0x004fc80000000000 */
[----:B------:R-:W-:-:S04]  /*82c0*/  IMAD R0, R0, 0x8, R3 ;  /* 0x0000000800007824 */ /* 0x000fc800078e0203 */
[----:B------:R-:W2:Y:S02]  /*82d0*/  SYNCS.PHASECHK.TRANS64.TRYWAIT P0, [R0+URZ], R5 ;  /* 0x00000005000075a7 */ /* 0x000ea4000800017f */
[----:B--2---:R-:W-:Y:S05]  /*82e0*/  @!P0 BRA `(.L_x_3693) ;  /* 0x0000000400fc8947 */ /* 0x004fea0003800000 */
.L_x_3726:
[----:B------:R-:W-:-:S07]  /*82f0*/  IMAD R3, R4, 0x8, R3 ;  /* 0x0000000804037824 */ /* 0x000fce00078e0203 */
.L_x_3694:
[----:B---3--:R3:W4:Y:S02]  /*8300*/  SYNCS.PHASECHK.TRANS64.TRYWAIT P0, [R3+URZ], R2 ;  /* 0x00000002030075a7 */ /* 0x008724000800017f */
[----:B----4-:R-:W-:Y:S05]  /*8310*/  @!P0 NANOSLEEP.SYNCS 0x989680 ;  /* 0x009896800000895d */ /* 0x010fea0003900000 */
[----:B------:R-:W4:Y:S02]  /*8320*/  @!P0 SYNCS.PHASECHK.TRANS64 P0, [R3+URZ], R2 ;  /* 0x00000002030085a7 */ /* 0x000f24000800007f */
[----:B----4-:R-:W-:Y:S05]  /*8330*/  @!P0 BRA `(.L_x_3694) ;  /* 0xfffffffc00f08947 */ /* 0x010fea000383ffff */
.L_x_3593:
[----:B------:R-:W-:Y:S05]  /*8340*/  BSYNC B6 ;  /* 0x0000000000067941 */ /* 0x000fea0003800000 */
.L_x_3590:
[----:B------:R-:W-:Y:S05]  /*8350*/  EXIT ;  /* 0x000000000000794d */ /* 0x000fea0003800000 */
.L_x_3598:
[----:B------:R-:W-:Y:S02]  /*8360*/  IMAD.MOV.U32 R13, RZ, RZ, R16 ;  /* 0x000000ffff0d7224 */ /* 0x000fe400078e0010 */
[----:B------:R-:W-:Y:S02]  /*8370*/  IMAD.MOV.U32 R12, RZ, RZ, RZ ;  /* 0x000000ffff0c7224 */ /* 0x000fe400078e00ff */
[----:B------:R-:W-:Y:S02]  /*8380*/  IMAD.MOV.U32 R11, RZ, RZ, 0x1f ;  /* 0x0000001fff0b7424 */ /* 0x000fe400078e00ff */
[----:B------:R-:W-:-:S07]  /*8390*/  IMAD.MOV.U32 R15, RZ, RZ, -0x1 ;  /* 0xffffffffff0f7424 */ /* 0x000fce00078e00ff */
[----:B------:R-:W-:Y:S05]  /*83a0*/  WARPSYNC.COLLECTIVE R15, `(.L_x_3695) ;  /* 0x000000000f087348 */ /* 0x000fea0003c00000 */
[----:B------:R1:W2:Y:S02]  /*83b0*/  SHFL.IDX P6, R14, R13, R12, R11 ;  /* 0x0000000c0d0e7389 */ /* 0x0002a400000c000b */
[----:B-12---:R-:W-:Y:S01]  /*83c0*/  ENDCOLLECTIVE ;  /* 0x000000000000791b */ /* 0x006fe20003800000 */
.L_x_3695:
[----:B------:R-:W-:Y:S05]  /*83d0*/  BRA `(.L_x_3696) ;  /* 0xffffff8400d87947 */ /* 0x000fea000383ffff */
.L_x_3600:
[----:B--2---:R2:W3:Y:S02]  /*83e0*/  SYNCS.PHASECHK.TRANS64.TRYWAIT P0, [R18+URZ+0x26800], R5 ;  /* 0x02680005120075a7 */ /* 0x0044e4000800017f */
[----:B---3--:R-:W-:Y:S05]  /*83f0*/  @!P0 NANOSLEEP.SYNCS 0x989680 ;  /* 0x009896800000895d */ /* 0x008fea0003900000 */
[----:B------:R-:W3:Y:S02]  /*8400*/  @!P0 SYNCS.PHASECHK.TRANS64 P0, [R18+URZ+0x26800], R5 ;  /* 0x02680005120085a7 */ /* 0x000ee4000800007f */
[----:B---3--:R-:W-:Y:S05]  /*8410*/  @!P0 BRA `(.L_x_3600) ;  /* 0xfffffffc00f08947 */ /* 0x008fea000383ffff */
[----:B------:R-:W-:Y:S05]  /*8420*/  BRA `(.L_x_3599) ;  /* 0xffffff8800007947 */ /* 0x000fea000383ffff */
.L_x_3606:
[----:B---3--:R-:W-:-:S04]  /*8430*/  IMAD.U32 R5, RZ, RZ, UR8 ;  /* 0x00000008ff057e24 */ /* 0x008fc8000f8e00ff */
[----:B------:R3:W1:Y:S03]  /*8440*/  SYNCS.PHASECHK.TRANS64.TRYWAIT P1, [R5+URZ+0x26810], R22 ;  /* 0x02681016050075a7 */ /* 0x000666000802017f */
[----:B-1----:R-:W-:Y:S05]  /*8450*/  @!P1 NANOSLEEP.SYNCS 0x989680 ;  /* 0x009896800000995d */ /* 0x002fea0003900000 */
[----:B------:R-:W1:Y:S02]  /*8460*/  @!P1 SYNCS.PHASECHK.TRANS64 P1, [R5+URZ+0x26810], R22 ;  /* 0x02681016050095a7 */ /* 0x000e64000802007f */
[----:B-1----:R-:W-:Y:S05]  /*8470*/  @!P1 BRA `(.L_x_3606) ;  /* 0xfffffffc00ec9947 */ /* 0x002fea000383ffff */
[----:B------:R-:W-:Y:S05]  /*8480*/  BRA `(.L_x_3605) ;  /* 0xffffff94002c7947 */ /* 0x000fea000383ffff */
.L_x_3610:
[----:B------:R-:W-:-:S04]  /*8490*/  IMAD.U32 R121, RZ, RZ, UR8 ;  /* 0x00000008ff797e24 */ /* 0x000fc8000f8e00ff */
[----:B------:R1:W1:Y:S03]  /*84a0*/  SYNCS.PHASECHK.TRANS64.TRYWAIT P1, [R121+URZ+0x26830], R22 ;  /* 0x02683016790075a7 */ /* 0x000266000802017f */
[----:B-1----:R-:W-:Y:S05]  /*84b0*/  @!P1 NANOSLEEP.SYNCS 0x989680 ;  /* 0x009896800000995d */ /* 0x002fea0003900000 */
[----:B------:R-:W1:Y:S02]  /*84c0*/  @!P1 SYNCS.PHASECHK.TRANS64 P1, [R121+URZ+0x26830], R22 ;  /* 0x02683016790095a7 */ /* 0x000e64000802007f */
[----:B-1----:R-:W-:Y:S05]  /*84d0*/  @!P1 BRA `(.L_x_3610) ;  /* 0xfffffffc00ec9947 */ /* 0x002fea000383ffff */
[----:B------:R-:W-:Y:S05]  /*84e0*/  BRA `(.L_x_3609) ;  /* 0xffffff9800387947 */ /* 0x000fea000383ffff */
.L_x_3617:
[----:B------:R-:W-:Y:S01]  /*84f0*/  BSSY B0, `(.L_x_3697) ;  /* 0x0000005000007945 */ /* 0x000fe20003800000 */
[----:B------:R-:W-:-:S07]  /*8500*/  IMAD.MOV.U32 R15, RZ, RZ, -0x1 ;  /* 0xffffffffff0f7424 */ /* 0x000fce00078e00ff */
[----:B-1----:R-:W-:Y:S05]  /*8510*/  WARPSYNC.COLLECTIVE R15, `(.L_x_3698) ;  /* 0x000000000f087348 */ /* 0x002fea0003c00000 */
[----:B------:R-:W-:Y:S01]  /*8520*/  NOP ;  /* 0x0000000000007918 */ /* 0x000fe20000000000 */
[----:B-1----:R-:W-:Y:S01]  /*8530*/  ENDCOLLECTIVE ;  /* 0x000000000000791b */ /* 0x002fe20003800000 */
.L_x_3698:
[----:B------:R-:W-:Y:S05]  /*8540*/  BSYNC B0 ;  /* 0x0000000000007941 */ /* 0x000fea0003800000 */
.L_x_3697:
[----:B------:R-:W-:Y:S05]  /*8550*/  BRA `(.L_x_3699) ;  /* 0xffffffc0001c7947 */ /* 0x000fea000383ffff */
.L_x_3626:
[----:B------:R-:W-:Y:S01]  /*8560*/  BSSY B0, `(.L_x_3700) ;  /* 0x0000005000007945 */ /* 0x000fe20003800000 */
[----:B------:R-:W-:-:S07]  /*8570*/  IMAD.MOV.U32 R15, RZ, RZ, -0x1 ;  /* 0xffffffffff0f7424 */ /* 0x000fce00078e00ff */
[----:B-12---:R-:W-:Y:S05]  /*8580*/  WARPSYNC.COLLECTIVE R15, `(.L_x_3701) ;  /* 0x000000000f087348 */ /* 0x006fea0003c00000 */
[----:B------:R-:W-:Y:S01]  /*8590*/  NOP ;  /* 0x0000000000007918 */ /* 0x000fe20000000000 */
[----:B-12---:R-:W-:Y:S01]  /*85a0*/  ENDCOLLECTIVE ;  /* 0x000000000000791b */ /* 0x006fe20003800000 */
.L_x_3701:
[----:B------:R-:W-:Y:S05]  /*85b0*/  BSYNC B0 ;  /* 0x0000000000007941 */ /* 0x000fea0003800000 */
.L_x_3700:
[----:B------:R-:W-:Y:S05]  /*85c0*/  BRA `(.L_x_3702) ;  /* 0xffffffc400107947 */ /* 0x000fea000383ffff */
.L_x_3635:
[----:B------:R-:W-:Y:S01]  /*85d0*/  BSSY B0, `(.L_x_3703) ;  /* 0x0000005000007945 */ /* 0x000fe20003800000 */
[----:B------:R-:W-:-:S07]  /*85e0*/  IMAD.MOV.U32 R15, RZ, RZ, -0x1 ;  /* 0xffffffffff0f7424 */ /* 0x000fce00078e00ff */
[----:B------:R-:W-:Y:S05]  /*85f0*/  WARPSYNC.COLLECTIVE R15, `(.L_x_3704) ;  /* 0x000000000f087348 */ /* 0x000fea0003c00000 */
[----:B------:R-:W-:Y:S01]  /*8600*/  NOP ;  /* 0x0000000000007918 */ /* 0x000fe20000000000 */
[----:B------:R-:W-:Y:S01]  /*8610*/  ENDCOLLECTIVE ;  /* 0x000000000000791b */ /* 0x000fe20003800000 */
.L_x_3704:
[----:B------:R-:W-:Y:S05]  /*8620*/  BSYNC B0 ;  /* 0x0000000000007941 */ /* 0x000fea0003800000 */
.L_x_3703:
[----:B------:R-:W-:Y:S05]  /*8630*/  BRA `(.L_x_3705) ;  /* 0xffffffc800f07947 */ /* 0x000fea000383ffff */
.L_x_3647:
[----:B------:R-:W-:Y:S01]  /*8640*/  BSSY B0, `(.L_x_3706) ;  /* 0x0000005000007945 */ /* 0x000fe20003800000 */
[----:B------:R-:W-:-:S07]  /*8650*/  IMAD.MOV.U32 R15, RZ, RZ, -0x1 ;  /* 0xffffffffff0f7424 */ /* 0x000fce00078e00ff */
[----:B------:R-:W-:Y:S05]  /*8660*/  WARPSYNC.COLLECTIVE R15, `(.L_x_3707) ;  /* 0x000000000f087348 */ /* 0x000fea0003c00000 */
[----:B------:R-:W-:Y:S01]  /*8670*/  NOP ;  /* 0x0000000000007918 */ /* 0x000fe20000000000 */
[----:B------:R-:W-:Y:S01]  /*8680*/  ENDCOLLECTIVE ;  /* 0x000000000000791b */ /* 0x000fe20003800000 */
.L_x_3707:
[----:B------:R-:W-:Y:S05]  /*8690*/  BSYNC B0 ;  /* 0x0000000000007941 */ /* 0x000fea0003800000 */
.L_x_3706:
[----:B------:R-:W-:Y:S05]  /*86a0*/  BRA `(.L_x_3708) ;  /* 0xffffffd000087947 */ /* 0x000fea000383ffff */
.L_x_3660:
[----:B------:R-:W-:Y:S01]  /*86b0*/  BSSY B0, `(.L_x_3709) ;  /* 0x0000005000007945 */ /* 0x000fe20003800000 */
[----:B------:R-:W-:-:S07]  /*86c0*/  IMAD.MOV.U32 R15, RZ, RZ, -0x1 ;  /* 0xffffffffff0f7424 */ /* 0x000fce00078e00ff */
[----:B------:R-:W-:Y:S05]  /*86d0*/  WARPSYNC.COLLECTIVE R15, `(.L_x_3710) ;  /* 0x000000000f087348 */ /* 0x000fea0003c00000 */
[----:B------:R-:W-:Y:S01]  /*86e0*/  NOP ;  /* 0x0000000000007918 */ /* 0x000fe20000000000 */
[----:B------:R-:W-:Y:S01]  /*86f0*/  ENDCOLLECTIVE ;  /* 0x000000000000791b */ /* 0x000fe20003800000 */
.L_x_3710:
[----:B------:R-:W-:Y:S05]  /*8700*/  BSYNC B0 ;  /* 0x0000000000007941 */ /* 0x000fea0003800000 */
.L_x_3709:
[----:B------:R-:W-:Y:S05]  /*8710*/  BRA `(.L_x_3711) ;  /* 0xffffffd400247947 */ /* 0x000fea000383ffff */
.L_x_3669:
[----:B-1----:R1:W2:Y:S02]  /*8720*/  SYNCS.PHASECHK.TRANS64.TRYWAIT P0, [R0+URZ+0x26820], R3 ;  /* 0x02682003000075a7 */ /* 0x0022a4000800017f */
[----:B--2---:R-:W-:Y:S05]  /*8730*/  @!P0 NANOSLEEP.SYNCS 0x989680 ;  /* 0x009896800000895d */ /* 0x004fea0003900000 */
[----:B------:R-:W2:Y:S02]  /*8740*/  @!P0 SYNCS.PHASECHK.TRANS64 P0, [R0+URZ+0x26820], R3 ;  /* 0x02682003000085a7 */ /* 0x000ea4000800007f */
[----:B--2---:R-:W-:Y:S05]  /*8750*/  @!P0 BRA `(.L_x_3669) ;  /* 0xfffffffc00f08947 */ /* 0x004fea000383ffff */
[----:B------:R-:W-:Y:S05]  /*8760*/  BRA `(.L_x_3712) ;  /* 0xffffffd800e07947 */ /* 0x000fea000383ffff */
.L_x_3673:
[----:B-1----:R1:W2:Y:S02]  /*8770*/  SYNCS.PHASECHK.TRANS64.TRYWAIT P1, [R0+URZ+0x26840], R20 ;  /* 0x02684014000075a7 */ /* 0x0022a4000802017f */
[----:B--2---:R-:W-:Y:S05]  /*8780*/  @!P1 NANOSLEEP.SYNCS 0x989680 ;  /* 0x009896800000995d */ /* 0x004fea0003900000 */
[----:B------:R-:W2:Y:S02]  /*8790*/  @!P1 SYNCS.PHASECHK.TRANS64 P1, [R0+URZ+0x26840], R20 ;  /* 0x02684014000095a7 */ /* 0x000ea4000802007f */
[----:B--2---:R-:W-:Y:S05]  /*87a0*/  @!P1 BRA `(.L_x_3673) ;  /* 0xfffffffc00f09947 */ /* 0x004fea000383ffff */
[----:B------:R-:W-:Y:S05]  /*87b0*/  BRA `(.L_x_3713) ;  /* 0xffffffe400307947 */ /* 0x000fea000383ffff */
.L_x_3675:
[----:B--2---:R2:W3:Y:S02]  /*87c0*/  SYNCS.PHASECHK.TRANS64.TRYWAIT P1, [R0+URZ+0x26828], R20 ;  /* 0x02682814000075a7 */ /* 0x0044e4000802017f */
[----:B---3--:R-:W-:Y:S05]  /*87d0*/  @!P1 NANOSLEEP.SYNCS 0x989680 ;  /* 0x009896800000995d */ /* 0x008fea0003900000 */
[----:B------:R-:W3:Y:S02]  /*87e0*/  @!P1 SYNCS.PHASECHK.TRANS64 P1, [R0+URZ+0x26828], R20 ;  /* 0x02682814000095a7 */ /* 0x000ee4000802007f */
[----:B---3--:R-:W-:Y:S05]  /*87f0*/  @!P1 BRA `(.L_x_3675) ;  /* 0xfffffffc00f09947 */ /* 0x008fea000383ffff */
[----:B------:R-:W-:Y:S05]  /*8800*/  BRA `(.L_x_3714) ;  /* 0xffffffe400dc7947 */ /* 0x000fea000383ffff */
.L_x_3677:
[----:B---3--:R3:W4:Y:S02]  /*8810*/  SYNCS.PHASECHK.TRANS64.TRYWAIT P1, [R0+URZ+0x26848], R20 ;  /* 0x02684814000075a7 */ /* 0x008724000802017f */
[----:B----4-:R-:W-:Y:S05]  /*8820*/  @!P1 NANOSLEEP.SYNCS 0x989680 ;  /* 0x009896800000995d */ /* 0x010fea0003900000 */
[----:B------:R-:W4:Y:S02]  /*8830*/  @!P1 SYNCS.PHASECHK.TRANS64 P1, [R0+URZ+0x26848], R20 ;  /* 0x02684814000095a7 */ /* 0x000f24000802007f */
[----:B----4-:R-:W-:Y:S05]  /*8840*/  @!P1 BRA `(.L_x_3677) ;  /* 0xfffffffc00f09947 */ /* 0x010fea000383ffff */
[----:B------:R-:W-:Y:S05]  /*8850*/  BRA `(.L_x_3715) ;  /* 0xffffffe800687947 */ /* 0x000fea000383ffff */
.L_x_3679:
[----:B------:R-:W-:-:S07]  /*8860*/  SHF.L.U32 R5, R9, 0x1f, RZ ;  /* 0x0000001f09057819 */ /* 0x000fce00000006ff */
.L_x_3716:
[----:B--2---:R2:W3:Y:S02]  /*8870*/  SYNCS.PHASECHK.TRANS64.TRYWAIT P1, [R0+URZ+0x26820], R5 ;  /* 0x02682005000075a7 */ /* 0x0044e4000802017f */
[----:B---3--:R-:W-:Y:S05]  /*8880*/  @!P1 NANOSLEEP.SYNCS 0x989680 ;  /* 0x009896800000995d */ /* 0x008fea0003900000 */
[----:B------:R-:W3:Y:S02]  /*8890*/  @!P1 SYNCS.PHASECHK.TRANS64 P1, [R0+URZ+0x26820], R5 ;  /* 0x02682005000095a7 */ /* 0x000ee4000802007f */
[----:B---3--:R-:W-:Y:S05]  /*88a0*/  @!P1 BRA `(.L_x_3716) ;  /* 0xfffffffc00f09947 */ /* 0x008fea000383ffff */
[----:B------:R-:W-:Y:S05]  /*88b0*/  BRA `(.L_x_3717) ;  /* 0xffffffec00047947 */ /* 0x000fea000383ffff */
.L_x_3682:
[----:B--2---:R2:W3:Y:S02]  /*88c0*/  SYNCS.PHASECHK.TRANS64.TRYWAIT P1, [R0+URZ+0x26840], R7 ;  /* 0x02684007000075a7 */ /* 0x0044e4000802017f */
[----:B---3--:R-:W-:Y:S05]  /*88d0*/  @!P1 NANOSLEEP.SYNCS 0x989680 ;  /* 0x009896800000995d */ /* 0x008fea0003900000 */
[----:B------:R-:W3:Y:S02]  /*88e0*/  @!P1 SYNCS.PHASECHK.TRANS64 P1, [R0+URZ+0x26840], R7 ;  /* 0x02684007000095a7 */ /* 0x000ee4000802007f */
[----:B---3--:R-:W-:Y:S05]  /*88f0*/  @!P1 BRA `(.L_x_3682) ;  /* 0xfffffffc00f09947 */ /* 0x008fea000383ffff */
[----:B------:R-:W-:Y:S05]  /*8900*/  BRA `(.L_x_3718) ;  /* 0xffffffec00ac7947 */ /* 0x000fea000383ffff */
.L_x_3684:
[----:B---3--:R3:W4:Y:S02]  /*8910*/  SYNCS.PHASECHK.TRANS64.TRYWAIT P1, [R0+URZ+0x26828], R7 ;  /* 0x02682807000075a7 */ /* 0x008724000802017f */
[----:B----4-:R-:W-:Y:S05]  /*8920*/  @!P1 NANOSLEEP.SYNCS 0x989680 ;  /* 0x009896800000995d */ /* 0x010fea0003900000 */
[----:B------:R-:W4:Y:S02]  /*8930*/  @!P1 SYNCS.PHASECHK.TRANS64 P1, [R0+URZ+0x26828], R7 ;  /* 0x02682807000095a7 */ /* 0x000f24000802007f */
[----:B----4-:R-:W-:Y:S05]  /*8940*/  @!P1 BRA `(.L_x_3684) ;  /* 0xfffffffc00f09947 */ /* 0x010fea000383ffff */
[----:B------:R-:W-:Y:S05]  /*8950*/  BRA `(.L_x_3719) ;  /* 0xfffffff000507947 */ /* 0x000fea000383ffff */
.L_x_3686:
[----:B----4-:R4:W1:Y:S02]  /*8960*/  SYNCS.PHASECHK.TRANS64.TRYWAIT P0, [R3+URZ+0x26840], R2 ;  /* 0x02684002030075a7 */ /* 0x010864000800017f */
[----:B-1----:R-:W-:Y:S05]  /*8970*/  @!P0 NANOSLEEP.SYNCS 0x989680 ;  /* 0x009896800000895d */ /* 0x002fea0003900000 */
[----:B------:R-:W1:Y:S02]  /*8980*/  @!P0 SYNCS.PHASECHK.TRANS64 P0, [R3+URZ+0x26840], R2 ;  /* 0x02684002030085a7 */ /* 0x000e64000800007f */
[----:B-1----:R-:W-:Y:S05]  /*8990*/  @!P0 BRA `(.L_x_3686) ;  /* 0xfffffffc00f08947 */ /* 0x002fea000383ffff */
[----:B------:R-:W-:Y:S05]  /*89a0*/  BRA `(.L_x_3720) ;  /* 0xfffffff000f47947 */ /* 0x000fea000383ffff */
.L_x_3688:
[----:B------:R-:W-:Y:S01]  /*89b0*/  BSSY B0, `(.L_x_3721) ;  /* 0x0000006000007945 */ /* 0x000fe20003800000 */
[----:B------:R-:W-:-:S07]  /*89c0*/  IMAD.MOV.U32 R15, RZ, RZ, -0x1 ;  /* 0xffffffffff0f7424 */ /* 0x000fce00078e00ff */
[----:B------:R-:W-:Y:S05]  /*89d0*/  WARPSYNC.COLLECTIVE R15, `(.L_x_3722) ;  /* 0x000000000f0c7348 */ /* 0x000fea0003c00000 */
[----:B------:R-:W-:Y:S02]  /*89e0*/  ELECT P6, UR62, PT ;  /* 0x00000000003e782f */ /* 0x000fe400038c0000 */
[----:B------:R-:W-:Y:S01]  /*89f0*/  MOV R14, UR62 ;  /* 0x0000003e000e7c02 */ /* 0x000fe20008000f00 */
[----:B------:R-:W-:Y:S10]  /*8a00*/  ENDCOLLECTIVE ;  /* 0x000000000000791b */ /* 0x000ff40003800000 */
.L_x_3722:
[----:B------:R-:W-:Y:S05]  /*8a10*/  BSYNC B0 ;  /* 0x0000000000007941 */ /* 0x000fea0003800000 */
.L_x_3721:
[----:B------:R-:W-:Y:S01]  /*8a20*/  PLOP3.LUT P0, PT, P6, PT, PT, 0x80, 0x0 ;  /* 0x000000000000781c */ /* 0x000fe2000370f070 */
[----:B------:R-:W-:-:S12]  /*8a30*/  BRA `(.L_x_3723) ;  /* 0xfffffff400b87947 */ /* 0x000fd8000383ffff */
.L_x_3690:
[----:B-1----:R1:W2:Y:S02]  /*8a40*/  SYNCS.PHASECHK.TRANS64.TRYWAIT P1, [R6+URZ], R5 ;  /* 0x00000005060075a7 */ /* 0x0022a4000802017f */
[----:B--2---:R-:W-:Y:S05]  /*8a50*/  @!P1 NANOSLEEP.SYNCS 0x989680 ;  /* 0x009896800000995d */ /* 0x004fea0003900000 */
[----:B------:R-:W2:Y:S02]  /*8a60*/  @!P1 SYNCS.PHASECHK.TRANS64 P1, [R6+URZ], R5 ;  /* 0x00000005060095a7 */ /* 0x000ea4000802007f */
[----:B--2---:R-:W-:Y:S05]  /*8a70*/  @!P1 BRA `(.L_x_3690) ;  /* 0xfffffffc00f09947 */ /* 0x004fea000383ffff */
[----:B------:R-:W-:Y:S05]  /*8a80*/  BRA `(.L_x_3724) ;  /* 0xfffffff400f87947 */ /* 0x000fea000383ffff */
.L_x_3691:
[----:B--2---:R2:W3:Y:S02]  /*8a90*/  SYNCS.PHASECHK.TRANS64.TRYWAIT P1, [R3+URZ], R2 ;  /* 0x00000002030075a7 */ /* 0x0044e4000802017f */
[----:B---3--:R-:W-:Y:S05]  /*8aa0*/  @!P1 NANOSLEEP.SYNCS 0x989680 ;  /* 0x009896800000995d */ /* 0x008fea0003900000 */
[----:B------:R-:W3:Y:S02]  /*8ab0*/  @!P1 SYNCS.PHASECHK.TRANS64 P1, [R3+URZ], R2 ;  /* 0x00000002030095a7 */ /* 0x000ee4000802007f */
[----:B---3--:R-:W-:Y:S05]  /*8ac0*/  @!P1 BRA `(.L_x_3691) ;  /* 0xfffffffc00f09947 */ /* 0x008fea000383ffff */
[----:B------:R-:W-:Y:S05]  /*8ad0*/  BRA `(.L_x_3725) ;  /* 0xfffffff400ec7947 */ /* 0x000fea000383ffff */
.L_x_3693:
[----:B--2---:R2:W3:Y:S02]  /*8ae0*/  SYNCS.PHASECHK.TRANS64.TRYWAIT P0, [R0+URZ], R5 ;  /* 0x00000005000075a7 */ /* 0x0044e4000800017f */
[----:B---3--:R-:W-:Y:S05]  /*8af0*/  @!P0 NANOSLEEP.SYNCS 0x989680 ;  /* 0x009896800000895d */ /* 0x008fea0003900000 */
[----:B------:R-:W3:Y:S02]  /*8b00*/  @!P0 SYNCS.PHASECHK.TRANS64 P0, [R0+URZ], R5 ;  /* 0x00000005000085a7 */ /* 0x000ee4000800007f */
[----:B---3--:R-:W-:Y:S05]  /*8b10*/  @!P0 BRA `(.L_x_3693) ;  /* 0xfffffffc00f08947 */ /* 0x008fea000383ffff */
[----:B------:R-:W-:Y:S05]  /*8b20*/  BRA `(.L_x_3726) ;  /* 0xfffffff400f07947 */ /* 0x000fea000383ffff */
.L_x_3727:
        /* <DEDUP_REMOVED lines=13> */
.L_x_6580:


//--------------------- .text._ZN7cutlass13device_kernelIN5flash11enable_sm90INS1_16FlashAttnBwdSm90INS1_25CollectiveMainloopBwdSm90ILi2ELi2ELi2EN4cute5tupleIJNS5_1CILi1EEES8_S8_EEENS6_IJNS7_ILi64EEENS7_ILi128EEENS7_ILi96EEEEEENS_6half_tEfNS_4arch4Sm90ELb0ELb0ELb0ELb1ELb0ELb1ELb0ELb0ELi2ELi1ELi2ELi1ELb1EEENS1_21CollectiveEpilogueBwdISD_SE_SG_Li256ELb1ELb0ELi1EEENS1_19SingleTileSchedulerILb1ELb0ELb0ELi128EEEEEEEEEvNT_6ParamsE --------------------------
	.section	.text._ZN7cutlass13device_kernelIN5flash11enable_sm90INS1_16FlashAttnBwdSm90INS1_25CollectiveMainloopBwdSm90ILi2ELi2ELi2EN4cute5tupleIJNS5_1CILi1EEES8_S8_EEENS6_IJNS7_ILi64EEENS7_ILi128EEENS7_ILi96EEEEEENS_6half_tEfNS_4arch4Sm90ELb0ELb0ELb0ELb1ELb0ELb1ELb0ELb0ELi2ELi1ELi2ELi1ELb1EEENS1_21CollectiveEpilogueBwdISD_SE_SG_Li256ELb1ELb0ELi1EEENS1_19SingleTileSchedulerILb1ELb0ELb0ELi128EEEEEEEEEvNT_6ParamsE,"ax",@progbits
	.align	128
.text._ZN7cutlass13device_kernelIN5flash11enable_sm90INS1_16FlashAttnBwdSm90INS1_25CollectiveMainloopBwdSm90ILi2ELi2ELi2EN4cute5tupleIJNS5_1CILi1EEES8_S8_EEENS6_IJNS7_ILi64EEENS7_ILi128EEENS7_ILi96EEEEEENS_6half_tEfNS_4arch4Sm90ELb0ELb0ELb0ELb1ELb0ELb1ELb0ELb0ELi2ELi1ELi2ELi1ELb1EEENS1_21CollectiveEpilogueBwdISD_SE_SG_Li256ELb1ELb0ELi1EEENS1_19SingleTileSchedulerILb1ELb0ELb0ELi128EEEEEEEEEvNT_6ParamsE:
        .type           _ZN7cutlass13device_kernelIN5flash11enable_sm90INS1_16FlashAttnBwdSm90INS1_25CollectiveMainloopBwdSm90ILi2ELi2ELi2EN4cute5tupleIJNS5_1CILi1EEES8_S8_EEENS6_IJNS7_ILi64EEENS7_ILi128EEENS7_ILi96EEEEEENS_6half_tEfNS_4arch4Sm90ELb0ELb0ELb0ELb1ELb0ELb1ELb0ELb0ELi2ELi1ELi2ELi1ELb1EEENS1_21CollectiveEpilogueBwdISD_SE_SG_Li256ELb1ELb0ELi1EEENS1_19SingleTileSchedulerILb1ELb0ELb0ELi128EEEEEEEEEvNT_6ParamsE,@function
        .size           _ZN7cutlass13device_kernelIN5flash11enable_sm90INS1_16FlashAttnBwdSm90INS1_25CollectiveMainloopBwdSm90ILi2ELi2ELi2EN4cute5tupleIJNS5_1CILi1EEES8_S8_EEENS6_IJNS7_ILi64EEENS7_ILi128EEENS7_ILi96EEEEEENS_6half_tEfNS_4arch4Sm90ELb0ELb0ELb0ELb1ELb0ELb1ELb0ELb0ELi2ELi1ELi2ELi1ELb1EEENS1_21CollectiveEpilogueBwdISD_SE_SG_Li256ELb1ELb0ELi1EEENS1_19SingleTileSchedulerILb1ELb0ELb0ELi128EEEEEEEEEvNT_6ParamsE,(.L_x_6581 - _ZN7cutlass13device_kernelIN5flash11enable_sm90INS1_16FlashAttnBwdSm90INS1_25CollectiveMainloopBwdSm90ILi2ELi2ELi2EN4cute5tupleIJNS5_1CILi1EEES8_S8_EEENS6_IJNS7_ILi64EEENS7_ILi128EEENS7_ILi96EEEEEENS_6half_tEfNS_4arch4Sm90ELb0ELb0ELb0ELb1ELb0ELb1ELb0ELb0ELi2ELi1ELi2ELi1ELb1EEENS1_21CollectiveEpilogueBwdISD_SE_SG_Li256ELb1ELb0ELi1EEENS1_19SingleTileSchedulerILb1ELb0ELb0ELi128EEEEEEEEEvNT_6ParamsE)
        .other          _ZN7cutlass13device_kernelIN5flash11enable_sm90INS1_16FlashAttnBwdSm90INS1_25CollectiveMainloopBwdSm90ILi2ELi2ELi2EN4cute5tupleIJNS5_1CILi1EEES8_S8_EEENS6_IJNS7_ILi64EEENS7_ILi128EEENS7_ILi96EEEEEENS_6half_tEfNS_4arch4Sm90ELb0ELb0ELb0ELb1ELb0ELb1ELb0ELb0ELi2ELi1ELi2ELi1ELb1EEENS1_21CollectiveEpilogueBwdISD_SE_SG_Li256ELb1ELb0ELi1EEENS1_19SingleTileSchedulerILb1ELb0ELb0ELi128EEEEEEEEEvNT_6ParamsE,@"STO_CUDA_ENTRY STV_DEFAULT"
_ZN7cutlass13device_kernelIN5flash11enable_sm90INS1_16FlashAttnBwdSm90INS1_25CollectiveMainloopBwdSm90ILi2ELi2ELi2EN4cute5tupleIJNS5_1CILi1EEES8_S8_EEENS6_IJNS7_ILi64EEENS7_ILi128EEENS7_ILi96EEEEEENS_6half_tEfNS_4arch4Sm90ELb0ELb0ELb0ELb1ELb0ELb1ELb0ELb0ELi2ELi1ELi2ELi1ELb1EEENS1_21CollectiveEpilogueBwdISD_SE_SG_Li256ELb1ELb0ELi1EEENS1_19SingleTileSchedulerILb1ELb0ELb0ELi128EEEEEEEEEvNT_6ParamsE:
        /* <DEDUP_REMOVED lines=23> */
.L_x_3729:
[----:B------:R-:W-:Y:S05]  /*0170*/  BSYNC B0 ;  /* 0x0000000000007941 */ /* 0x000fea0003800000 */
.L_x_3728:
        /* <DEDUP_REMOVED lines=37> */
.L_x_3730:
        /* <DEDUP_REMOVED lines=22> */
.L_x_3731:
[----:B------:R-:W-:Y:S01]  /*0530*/  PLOP3.LUT P0, PT, PT, PT, UP0, 0x80, 0x0 ;  /* 0x000000000000781c */ /* 0x000fe20003f0f008 */
[----:B------:R-:W-:Y:S01]  /*0540*/  NOP ;  /* 0x0000000000007918 */ /* 0x000fe20000000000 */
[----:B------:R-:W-:Y:S01]  /*0550*/  ULDC.64 UR46, c[0x0][0x208] ;  /* 0x00008200002e7ab9 */ /* 0x000fe20000000a00 */
[----:B------:R-:W-:Y:S01]  /*0560*/  BSSY B6, `(.L_x_3732) ;  /* 0x0000945000067945 */ /* 0x000fe20003800000 */
[----:B-12-4-:R-:W-:Y:S09]  /*0570*/  BAR.SYNC.DEFER_BLOCKING 0x0 ;  /* 0x0000000000007b1d */ /* 0x016ff20000010000 */
[----:B------:R-:W-:Y:S05]  /*0580*/  @!P0 BRA `(.L_x_3733) ;  /* 0x0000005800c88947 */ /* 0x000fea0003800000 */
.L_x_3734:
        /* <DEDUP_REMOVED lines=21> */
.L_x_3735:
        /* <DEDUP_REMOVED lines=14> */
.L_x_3737:
[----:B------:R-:W-:-:S05]  /*07c0*/  ULDC UR4, c[0x0][0x8bc] ;  /* 0x00022f0000047ab9 */ /* 0x000fca0000000800 */
.L_x_3736:
        /* <DEDUP_REMOVED lines=21> */
.L_x_3739:
        /* <DEDUP_REMOVED lines=14> */
.L_x_3740:
        /* <DEDUP_REMOVED lines=10> */
.L_x_3741:
        /* <DEDUP_REMOVED lines=11> */
.L_x_3742:
        /* <DEDUP_REMOVED lines=72> */
.L_x_3745:
        /* <DEDUP_REMOVED lines=15> */
.L_x_3744:
        /* <DEDUP_REMOVED lines=22> */
.L_x_3747:
        /* <DEDUP_REMOVED lines=15> */
.L_x_3746:
[----:B------:R-:W-:Y:S01]  /*1310*/  SHF.R.S32.HI R25, RZ, 0x1f, R22 ;  /* 0x0000001fff197819 */ /* 0x000fe20000011416 */
[----:B------:R-:W-:-:S03]  /*1320*/  UMOV UR4, 0xffffffff ;  /* 0xffffffff00047882 */ /* 0x000fc60000000000 */
[----:B------:R-:W-:-:S04]  /*1330*/  LEA.HI R0, R25, R22, RZ, 0x7 ;  /* 0x0000001619007211 */ /* 0x000fc800078f38ff */
[----:B------:R-:W-:Y:S01]  /*1340*/  SHF.R.S32.HI R16, RZ, 0x7, R0 ;  /* 0x00000007ff107819 */ /* 0x000fe20000011400 */
[----:B------:R-:W-:Y:S06]  /*1350*/  BRA.DIV UR4, `(.L_x_3748) ;  /* 0x00000086049c7947 */ /* 0x000fec000b800000 */
[----:B------:R2:W3:Y:S02]  /*1360*/  SHFL.IDX PT, R14, R16, RZ, 0x1f ;  /* 0x00001fff100e7589 */ /* 0x0004e400000e0000 */
.L_x_3836:
        /* <DEDUP_REMOVED lines=14> */
.L_x_3749:
        /* <DEDUP_REMOVED lines=19> */
.L_x_3751:
        /* <DEDUP_REMOVED lines=119> */
[----:B------:R-:W-:Y:S02]  /*1cf0*/  USHF.R.S32.HI UR7, URZ, 0x6, UR6 ;  /* 0x000000063f077899 */ /* 0x000fe40008011406 */
[----:B------:R-:W-:Y:S01]  /*1d00*/  ULOP3.LUT UR11, UR38, 0x1, URZ, 0xfc, !UPT ;  /* 0x00000001260b7892 */ /* 0x000fe2000f8efc3f */
[----:B------:R-:W-:Y:S01]  /*1d10*/  UMOV UR4, URZ ;  /* 0x0000003f00047c82 */ /* 0x000fe20008000000 */
[----:B------:R-:W-:Y:S01]  /*1d20*/  UMOV UR5, URZ ;  /* 0x0000003f00057c82 */ /* 0x000fe20008000000 */
[----:B------:R-:W-:Y:S01]  /*1d30*/  UMOV UR6, URZ ;  /* 0x0000003f00067c82 */ /* 0x000fe20008000000 */
[----:B-12-4-:R-:W-:-:S08]  /*1d40*/  ULDC UR13, c[0x0][0x744] ;  /* 0x0001d100000d7ab9 */ /* 0x016fd00000000800 */
.L_x_3762:
[----:B------:R-:W-:-:S06]  /*1d50*/  UISETP.NE.AND UP0, UPT, UR11, 0x3, UPT ;  /* 0x000000030b00788c */ /* 0x000fcc000bf05270 */
[----:B------:R-:W-:-:S13]  /*1d60*/  PLOP3.LUT P0, PT, PT, PT, UP0, 0x80, 0x0 ;  /* 0x000000000000781c */ /* 0x000fda0003f0f008 */
[----:B-1----:R-:W-:Y:S05]  /*1d70*/  @!P0 BRA `(.L_x_3752) ;  /* 0x0000000000048947 */ /* 0x002fea0003800000 */
[----:B------:R-:W-:Y:S01]  /*1d80*/  BPT.TRAP 0x1 ;  /* 0x000000040000795c */ /* 0x000fe20000300000 */
.L_x_3752:
[----:B------:R-:W-:Y:S01]  /*1d90*/  R2UR UR8, R18 ;  /* 0x00000000120872ca */ /* 0x000fe200000e0000 */
[----:B------:R-:W-:-:S05]  /*1da0*/  IMAD.U32 R16, RZ, RZ, UR5 ;  /* 0x00000005ff107e24 */ /* 0x000fca000f8e00ff */
[----:B------:R-:W-:-:S07]  /*1db0*/  SHF.L.U32 R16, R16, 0x1f, RZ ;  /* 0x0000001f10107819 */ /* 0x000fce00000006ff */
[----:B------:R-:W-:-:S09]  /*1dc0*/  ULEA UR8, UR6, UR8, 0x3 ;  /* 0x0000000806087291 */ /* 0x000fd2000f8e183f */
[----:B------:R1:W2:Y:S01]  /*1dd0*/  SYNCS.PHASECHK.TRANS64.TRYWAIT P1, [UR8+0x26810], R16 ;  /* 0x02681010ff0075a7 */ /* 0x0002a20008020148 */
[----:B------:R-:W-:Y:S05]  /*1de0*/  @!P0 BRA `(.L_x_3753) ;  /* 0x0000000000048947 */ /* 0x000fea0003800000 */
[----:B------:R-:W-:Y:S01]  /*1df0*/  BPT.TRAP 0x1 ;  /* 0x000000040000795c */ /* 0x000fe20000300000 */
.L_x_3753:
[----:B--2---:R-:W-:Y:S05]  /*1e00*/  @P1 BRA `(.L_x_3754) ;  /* 0x0000000000081947 */ /* 0x004fea0003800000 */
[----:B------:R-:W2:Y:S02]  /*1e10*/  SYNCS.PHASECHK.TRANS64.TRYWAIT P1, [UR8+0x26810], R16 ;  /* 0x02681010ff0075a7 */ /* 0x000ea40008020148 */
[----:B--2---:R-:W-:Y:S05]  /*1e20*/  @!P1 BRA `(.L_x_3755) ;  /* 0x0000007c001c9947 */ /* 0x004fea0003800000 */
.L_x_3754:
        /* <DEDUP_REMOVED lines=67> */
.L_x_3756:
[----:B------:R1:W1:Y:S01]  /*2260*/  SYNCS.PHASECHK.TRANS64.TRYWAIT P1, [UR8+0x26830], R16 ;  /* 0x02683010ff0075a7 */ /* 0x0002620008020148 */
[----:B------:R-:W-:Y:S05]  /*2270*/  @!P0 BRA `(.L_x_3757) ;  /* 0x0000000000048947 */ /* 0x000fea0003800000 */
[----:B------:R-:W-:Y:S01]  /*2280*/  BPT.TRAP 0x1 ;  /* 0x000000040000795c */ /* 0x000fe20000300000 */
.L_x_3757:
[----:B-1----:R-:W-:Y:S05]  /*2290*/  @P1 BRA `(.L_x_3758) ;  /* 0x0000000000081947 */ /* 0x002fea0003800000 */
[----:B------:R-:W1:Y:S02]  /*22a0*/  SYNCS.PHASECHK.TRANS64.TRYWAIT P1, [UR8+0x26830], R16 ;  /* 0x02683010ff0075a7 */ /* 0x000e640008020148 */
[----:B-1----:R-:W-:Y:S05]  /*22b0*/  @!P1 BRA `(.L_x_3759) ;  /* 0x0000007800109947 */ /* 0x002fea0003800000 */
.L_x_3758:
        /* <DEDUP_REMOVED lines=9> */
[----:B------:R-:W-:Y:S01]  /*2350*/  FSEL R22, R157, -INF , P2 ;  /* 0xff8000009d167808 */ /* 0x000fe20001000000 */
[----:B---3--:R-:W-:Y:S01]  /*2360*/  FFMA.FTZ R152, R5, UR13, -R210 ;  /* 0x0000000d05987c23 */ /* 0x008fe200080108d2 */
[----:B------:R-:W-:Y:S01]  /*2370*/  UIADD3 UR10, UR10, 0x18000, URZ ;  /* 0x000180000a0a7890 */ /* 0x000fe2000fffe03f */
[----:B------:R-:W-:Y:S01]  /*2380*/  FSEL R5, R156, -INF , P2 ;  /* 0xff8000009c057808 */ /* 0x000fe20001000000 */
[----:B------:R-:W-:Y:S01]  /*2390*/  FFMA.FTZ R153, R16, UR13, -R211 ;  /* 0x0000000d10997c23 */ /* 0x000fe200080108d3 */
[----:B------:R-:W-:Y:S01]  /*23a0*/  FSEL R156, R165, -INF , P2 ;  /* 0xff800000a59c7808 */ /* 0x000fe20001000000 */
[----:B------:R-:W-:Y:S01]  /*23b0*/  USHF.R.U32.HI UR10, URZ, 0x4, UR10 ;  /* 0x000000043f0a7899 */ /* 0x000fe2000801160a */
[----:B------:R-:W-:Y:S01]  /*23c0*/  FSEL R157, R164, -INF , P2 ;  /* 0xff800000a49d7808 */ /* 0x000fe20001000000 */
[----:B----4-:R-:W-:Y:S01]  /*23d0*/  FFMA.FTZ R213, R22, UR13, -R209 ;  /* 0x0000000d16d57c23 */ /* 0x010fe200080108d1 */
[----:B------:R-:W-:Y:S01]  /*23e0*/  FFMA.FTZ R16, R5, UR13, -R208 ;  /* 0x0000000d05107c23 */ /* 0x000fe200080108d0 */
[----:B------:R-:W-:Y:S01]  /*23f0*/  ULOP3.LUT UR10, UR10, 0x3fff, URZ, 0xc0, !UPT ;  /* 0x00003fff0a0a7892 */ /* 0x000fe2000f8ec03f */
[----:B------:R-:W-:Y:S01]  /*2400*/  FSEL R22, R161, -INF , P2 ;  /* 0xff800000a1167808 */ /* 0x000fe20001000000 */
[----:B------:R-:W-:Y:S01]  /*2410*/  FFMA.FTZ R161, R156, UR13, -R15 ;  /* 0x0000000d9ca17c23 */ /* 0x000fe2000801080f */
[----:B------:R-:W-:Y:S01]  /*2420*/  FSEL R5, R160, -INF , P2 ;  /* 0xff800000a0057808 */ /* 0x000fe20001000000 */
[----:B------:R-:W-:Y:S01]  /*2430*/  ULOP3.LUT UR12, UR10, 0x10000, URZ, 0xfc, !UPT ;  /* 0x000100000a0c7892 */ /* 0x000fe2000f8efc3f */
[----:B------:R-:W-:Y:S01]  /*2440*/  FFMA.FTZ R160, R157, UR13, -R14 ;  /* 0x0000000d9da07c23 */ /* 0x000fe2000801080e */
[----:B------:R-:W-:Y:S01]  /*2450*/  FSEL R156, R169, -INF , P2 ;  /* 0xff800000a99c7808 */ /* 0x000fe20001000000 */
[----:B------:R-:W-:Y:S01]  /*2460*/  FFMA.FTZ R22, R22, UR13, -R21 ;  /* 0x0000000d16167c23 */ /* 0x000fe20008010815 */
[----:B------:R-:W-:Y:S01]  /*2470*/  UIMAD UR12, UR6, 0x300, UR12 ;  /* 0x00000300060c78a4 */ /* 0x000fe2000f8e020c */
[----:B------:R-:W-:Y:S01]  /*2480*/  FSEL R157, R168, -INF , P2 ;  /* 0xff800000a89d7808 */ /* 0x000fe20001000000 */
[----:B------:R-:W-:Y:S01]  /*2490*/  FFMA.FTZ R5, R5, UR13, -R20 ;  /* 0x0000000d05057c23 */ /* 0x000fe20008010814 */
[----:B------:R-:W-:Y:S01]  /*24a0*/  FFMA.FTZ R165, R156, UR13, -R13 ;  /* 0x0000000d9ca57c23 */ /* 0x000fe2000801080d */
[----:B------:R-:W-:Y:S01]  /*24b0*/  FSEL R156, R173, -INF , P2 ;  /* 0xff800000ad9c7808 */ /* 0x000fe20001000000 */
[----:B------:R-:W-:Y:S01]  /*24c0*/  MUFU.EX2 R152, R152 ;  /* 0x0000009800987308 */ /* 0x000fe20000000800 */
        /* <DEDUP_REMOVED lines=19> */
[----:B------:R-:W-:Y:S01]  /*2600*/  FFMA.FTZ R216, R158, UR13, -R7 ;  /* 0x0000000d9ed87c23 */ /* 0x000fe20008010807 */
[----:B------:R-:W-:Y:S01]  /*2610*/  FFMA.FTZ R155, R155, UR13, -R20 ;  /* 0x0000000d9b9b7c23 */ /* 0x000fe20008010814 */
[----:B------:R-:W-:Y:S01]  /*2620*/  FSEL R20, R163, -INF , P1 ;  /* 0xff800000a3147808 */ /* 0x000fe20000800000 */
[----:B------:R1:W-:Y:S01]  /*2630*/  MUFU.EX2 R172, R157 ;  /* 0x0000009d00ac7308 */ /* 0x0003e20000000800 */
[----:B------:R-:W-:Y:S01]  /*2640*/  FFMA.FTZ R209, R154, UR13, -R209 ;  /* 0x0000000d9ad17c23 */ /* 0x000fe200080108d1 */
[----:B------:R-:W-:Y:S01]  /*2650*/  FSEL R211, R180, -INF , P2 ;  /* 0xff800000b4d37808 */ /* 0x000fe20001000000 */
[----:B------:R-:W-:Y:S01]  /*2660*/  ULOP3.LUT UR10, UR10, 0x1000000, URZ, 0xfc, !UPT ;  /* 0x010000000a0a7892 */ /* 0x000fe2000f8efc3f */
[----:B------:R-:W-:Y:S01]  /*2670*/  FFMA.FTZ R20, R20, UR13, -R21 ;  /* 0x0000000d14147c23 */ /* 0x000fe20008010815 */
[----:B------:R-:W-:-:S02]  /*2680*/  FSEL R21, R166, -INF , P1 ;  /* 0xff800000a6157808 */ /* 0x000fc40000800000 */
[----:B------:R-:W-:Y:S01]  /*2690*/  FSEL R214, R181, -INF , P2 ;  /* 0xff800000b5d67808 */ /* 0x000fe20001000000 */
[----:B------:R-:W-:Y:S01]  /*26a0*/  MUFU.EX2 R163, R20 ;  /* 0x0000001400a37308 */ /* 0x000fe20000000800 */
[----:B-1----:R-:W-:Y:S01]  /*26b0*/  FSEL R157, R174, -INF , P1 ;  /* 0xff800000ae9d7808 */ /* 0x002fe20000800000 */
[----:B------:R-:W-:Y:S01]  /*26c0*/  FFMA.FTZ R166, R21, UR13, -R14 ;  /* 0x0000000d15a67c23 */ /* 0x000fe2000801080e */
        /* <DEDUP_REMOVED lines=8> */
[----:B------:R-:W-:-:S02]  /*2750*/  FSEL R208, R177, -INF , P2 ;  /* 0xff800000b1d07808 */ /* 0x000fc40001000000 */
[----:B------:R-:W-:Y:S01]  /*2760*/  FSEL R179, R182, -INF , P1 ;  /* 0xff800000b6b37808 */ /* 0x000fe20000800000 */
[----:B------:R-:W-:Y:S01]  /*2770*/  FFMA.FTZ R170, R15, UR13, -R12 ;  /* 0x0000000d0faa7c23 */ /* 0x000fe2000801080c */
[----:B------:R-:W-:Y:S01]  /*2780*/  FSEL R12, R171, -INF , P1 ;  /* 0xff800000ab0c7808 */ /* 0x000fe20000800000 */
[----:B------:R-:W-:Y:S01]  /*2790*/  FFMA.FTZ R208, R208, UR13, -R11 ;  /* 0x0000000dd0d07c23 */ /* 0x000fe2000801080b */
[----:B------:R-:W-:Y:S01]  /*27a0*/  FSEL R182, R183, -INF , P1 ;  /* 0xff800000b7b67808 */ /* 0x000fe20000800000 */
[----:B------:R-:W-:Y:S01]  /*27b0*/  MUFU.EX2 R169, R156 ;  /* 0x0000009c00a97308 */ /* 0x000fe20000000800 */
[----:B------:R-:W-:Y:S01]  /*27c0*/  FFMA.FTZ R183, R181, UR13, -R10 ;  /* 0x0000000db5b77c23 */ /* 0x000fe2000801080a */
[----:B------:R-:W-:Y:S01]  /*27d0*/  FFMA.FTZ R171, R12, UR13, -R13 ;  /* 0x0000000d0cab7c23 */ /* 0x000fe2000801080d */
[----:B------:R-:W-:Y:S01]  /*27e0*/  FFMA.FTZ R179, R179, UR13, -R8 ;  /* 0x0000000db3b37c23 */ /* 0x000fe20008010808 */
[----:B------:R-:W-:-:S04]  /*27f0*/  FFMA.FTZ R10, R182, UR13, -R9 ;  /* 0x0000000db60a7c23 */ /* 0x000fc80008010809 */
[----:B------:R-:W1:Y:S08]  /*2800*/  MUFU.EX2 R173, R173 ;  /* 0x000000ad00ad7308 */ /* 0x000e700000000800 */
[----:B------:R-:W3:Y:S08]  /*2810*/  MUFU.EX2 R210, R210 ;  /* 0x000000d200d27308 */ /* 0x000ef00000000800 */
[----:B------:R4:W5:Y:S08]  /*2820*/  MUFU.EX2 R177, R215 ;  /* 0x000000d700b17308 */ /* 0x0009700000000800 */
[----:B------:R-:W2:Y:S01]  /*2830*/  MUFU.EX2 R178, R216 ;  /* 0x000000d800b27308 */ /* 0x000ea20000000800 */
[----:B------:R-:W-:-:S02]  /*2840*/  WARPGROUP.DEPBAR.LE gsb0, 0x0 ;  /* 0x00008000000079c5 */ /* 0x000fc40000010000 */
[----:B------:R-:W-:Y:S01]  /*2850*/  WARPGROUP.ARRIVE ;  /* 0x00000000000079c5 */ /* 0x000fe20000000000 */
[----:B----4-:R-:W-:Y:S01]  /*2860*/  FFMA.FTZ R215, R180, UR13, -R11 ;  /* 0x0000000db4d77c23 */ /* 0x010fe2000801080b */
[----:B------:R-:W-:Y:S01]  /*2870*/  FFMA.FTZ R180, R211, UR13, -R8 ;  /* 0x0000000dd3b47c23 */ /* 0x000fe20008010808 */
[----:B------:R-:W-:Y:S02]  /*2880*/  FFMA.FTZ R11, R214, UR13, -R9 ;  /* 0x0000000dd60b7c23 */ /* 0x000fe40008010809 */
        /* <DEDUP_REMOVED lines=8> */
[----:B------:R-:W4:Y:S08]  /*2910*/  MUFU.EX2 R5, R5 ;  /* 0x0000000500057308 */ /* 0x000f300000000800 */
[----:B------:R-:W4:Y:S08]  /*2920*/  MUFU.EX2 R22, R22 ;  /* 0x0000001600167308 */ /* 0x000f300000000800 */
[----:B------:R-:W4:Y:S08]  /*2930*/  MUFU.EX2 R160, R160 ;  /* 0x000000a000a07308 */ /* 0x000f300000000800 */
[----:B------:R-:W4:Y:S08]  /*2940*/  MUFU.EX2 R161, R161 ;  /* 0x000000a100a17308 */ /* 0x000f300000000800 */
[----:B------:R-:W4:Y:S01]  /*2950*/  MUFU.EX2 R166, R166 ;  /* 0x000000a600a67308 */ /* 0x000f220000000800 */
[----:B------:R-:W-:-:S02]  /*2960*/  WARPGROUP.DEPBAR.LE gsb0, 0x0 ;  /* 0x00008000000079c5 */ /* 0x000fc40000010000 */
[----:B------:R-:W-:-:S05]  /*2970*/  WARPGROUP.ARRIVE ;  /* 0x00000000000079c5 */ /* 0x000fca0000000000 */
[----:B------:R-:W4:Y:S01]  /*2980*/  MUFU.EX2 R167, R167 ;  /* 0x000000a700a77308 */ /* 0x000f220000000800 */
[----:B------:R-:W-:Y:S01]  /*2990*/  HGMMA.64x64x16.F32 R120, R188, gdesc[UR12], R120, gsb0 ;  /* 0x00e0000cbc787df0 */ /* 0x000fe20008000878 */
[----:B------:R-:W-:Y:S01]  /*29a0*/  UIADD3 UR14, UR12, 0x102, URZ ;  /* 0x000001020c0e7890 */ /* 0x000fe2000fffe03f */
[----:B------:R-:W-:-:S05]  /*29b0*/  UMOV UR15, 0x80000020 ;  /* 0x80000020000f7882 */ /* 0x000fca0000000000 */
[----:B------:R-:W4:Y:S08]  /*29c0*/  MUFU.EX2 R164, R164 ;  /* 0x000000a400a47308 */ /* 0x000f300000000800 */
[----:B------:R-:W4:Y:S08]  /*29d0*/  MUFU.EX2 R165, R165 ;  /* 0x000000a500a57308 */ /* 0x000f300000000800 */
[----:B------:R-:W-:Y:S08]  /*29e0*/  MUFU.EX2 R168, R168 ;  /* 0x000000a800a87308 */ /* 0x000ff00000000800 */
        /* <DEDUP_REMOVED lines=27> */
[----:B------:R-:W3:Y:S04]  /*2ba0*/  LDS.64 R20, [R212+0x1e220] ;  /* 0x01e22000d4147984 */ /* 0x000ee80000000a00 */
[----:B------:R-:W5:Y:S04]  /*2bb0*/  LDS.64 R12, [R212+0x1e260] ;  /* 0x01e26000d40c7984 */ /* 0x000f680000000a00 */
[----:B------:R-:W2:Y:S04]  /*2bc0*/  LDS.64 R6, [R212+0x1e2a0] ;  /* 0x01e2a000d4067984 */ /* 0x000ea80000000a00 */
[----:B------:R-:W4:Y:S04]  /*2bd0*/  LDS.64 R154, [R212+0x1e240] ;  /* 0x01e24000d49a7984 */ /* 0x000f280000000a00 */
[----:B------:R-:W4:Y:S04]  /*2be0*/  LDS.64 R156, [R212+0x1e280] ;  /* 0x01e28000d49c7984 */ /* 0x000f280000000a00 */
[----:B------:R-:W4:Y:S04]  /*2bf0*/  LDS.64 R174, [R212+0x1e2e0] ;  /* 0x01e2e000d4ae7984 */ /* 0x000f280000000a00 */
[----:B------:R-:W4:Y:S01]  /*2c00*/  LDS.64 R158, [R212+0x1e2c0] ;  /* 0x01e2c000d49e7984 */ /* 0x000f220000000a00 */
[--C-:B-1----:R-:W-:Y:S01]  /*2c10*/  FADD.FTZ R181, R120, -R14.reuse ;  /* 0x8000000e78b57221 */ /* 0x102fe20000010000 */
[--C-:B------:R-:W-:Y:S01]  /*2c20*/  FADD.FTZ R120, R121, -R15.reuse ;  /* 0x8000000f79787221 */ /* 0x100fe20000010000 */
[----:B------:R-:W-:Y:S01]  /*2c30*/  FADD.FTZ R15, R123, -R15 ;  /* 0x8000000f7b0f7221 */ /* 0x000fe20000010000 */
[----:B------:R-:W-:Y:S01]  /*2c40*/  FADD.FTZ R14, R122, -R14 ;  /* 0x8000000e7a0e7221 */ /* 0x000fe20000010000 */
[--C-:B---3--:R-:W-:Y:S01]  /*2c50*/  FADD.FTZ R121, R124, -R20.reuse ;  /* 0x800000147c797221 */ /* 0x108fe20000010000 */
[----:B------:R-:W-:Y:S01]  /*2c60*/  FADD.FTZ R123, R126, -R20 ;  /* 0x800000147e7b7221 */ /* 0x000fe20000010000 */
[--C-:B------:R-:W-:Y:S01]  /*2c70*/  FADD.FTZ R20, R125, -R21.reuse ;  /* 0x800000157d147221 */ /* 0x100fe20000010000 */
[----:B------:R-:W-:Y:S01]  /*2c80*/  FADD.FTZ R122, R127, -R21 ;  /* 0x800000157f7a7221 */ /* 0x000fe20000010000 */
[--C-:B-----5:R-:W-:Y:S01]  /*2c90*/  FADD.FTZ R125, R132, -R12.reuse ;  /* 0x8000000c847d7221 */ /* 0x120fe20000010000 */
[----:B------:R-:W-:Y:S01]  /*2ca0*/  FADD.FTZ R127, R134, -R12 ;  /* 0x8000000c867f7221 */ /* 0x000fe20000010000 */
[--C-:B------:R-:W-:Y:S01]  /*2cb0*/  FADD.FTZ R12, R133, -R13.reuse ;  /* 0x8000000d850c7221 */ /* 0x100fe20000010000 */
[----:B------:R-:W-:Y:S01]  /*2cc0*/  FADD.FTZ R126, R135, -R13 ;  /* 0x8000000d877e7221 */ /* 0x000fe20000010000 */
[----:B------:R-:W-:Y:S01]  /*2cd0*/  FMUL.FTZ R14, R173, R14 ;  /* 0x0000000ead0e7220 */ /* 0x000fe20000410000 */
[----:B------:R-:W1:Y:S01]  /*2ce0*/  MUFU.EX2 R13, R215 ;  /* 0x000000d7000d7308 */ /* 0x000e620000000800 */
[----:B------:R-:W-:Y:S01]  /*2cf0*/  FMUL.FTZ R15, R210, R15 ;  /* 0x0000000fd20f7220 */ /* 0x000fe20000410000 */
[--C-:B--2---:R-:W-:Y:S01]  /*2d00*/  FADD.FTZ R133, R140, -R6.reuse ;  /* 0x800000068c857221 */ /* 0x104fe20000010000 */
[----:B------:R-:W-:Y:S01]  /*2d10*/  FADD.FTZ R6, R142, -R6 ;  /* 0x800000068e067221 */ /* 0x000fe20000010000 */
[----:B------:R-:W-:Y:S01]  /*2d20*/  FADD.FTZ R143, R143, -R7 ;  /* 0x800000078f8f7221 */ /* 0x000fe20000010000 */
[--C-:B----4-:R-:W-:Y:S01]  /*2d30*/  FADD.FTZ R128, R128, -R154.reuse ;  /* 0x8000009a80807221 */ /* 0x110fe20000010000 */
[----:B------:R-:W-:Y:S01]  /*2d40*/  FADD.FTZ R21, R130, -R154 ;  /* 0x8000009a82157221 */ /* 0x000fe20000010000 */
[--C-:B------:R-:W-:Y:S01]  /*2d50*/  FADD.FTZ R154, R137, -R157.reuse ;  /* 0x8000009d899a7221 */ /* 0x100fe20000010000 */
[----:B------:R-:W-:Y:S01]  /*2d60*/  FADD.FTZ R130, R139, -R157 ;  /* 0x8000009d8b827221 */ /* 0x000fe20000010000 */
[--C-:B------:R-:W-:Y:S01]  /*2d70*/  FADD.FTZ R124, R131, -R155.reuse ;  /* 0x8000009b837c7221 */ /* 0x100fe20000010000 */
[----:B------:R-:W-:Y:S01]  /*2d80*/  F2FP.F16.F32.PACK_AB R157, R15, R14 ;  /* 0x0000000e0f9d723e */ /* 0x000fe200000000ff */
[----:B------:R-:W-:Y:S01]  /*2d90*/  FADD.FTZ R129, R129, -R155 ;  /* 0x8000009b81817221 */ /* 0x000fe20000010000 */
        /* <DEDUP_REMOVED lines=77> */
[----:B------:R-:W-:Y:S01]  /*3270*/  F2FP.F16.F32.PACK_AB R175, R10, R179 ;  /* 0x000000b30aaf723e */ /* 0x000fe200000000ff */
[----:B------:R-:W-:-:S02]  /*3280*/  WARPGROUP.DEPBAR.LE gsb0, 0x0 ;  /* 0x00008000000079c5 */ /* 0x000fc40000010000 */
[----:B------:R-:W-:Y:S01]  /*3290*/  F2FP.F16.F32.PACK_AB R120, R22, R5 ;  /* 0x000000051678723e */ /* 0x000fe200000000ff */
[----:B------:R-:W-:Y:S01]  /*32a0*/  IMAD R5, R23, 0x1000, R18 ;  /* 0x0000100017057824 */ /* 0x000fe200078e0212 */
[----:B------:R-:W-:Y:S02]  /*32b0*/  F2FP.F16.F32.PACK_AB R121, R163, R162 ;  /* 0x000000a2a379723e */ /* 0x000fe400000000ff */
[----:B------:R-:W-:Y:S02]  /*32c0*/  F2FP.F16.F32.PACK_AB R122, R161, R160 ;  /* 0x000000a0a17a723e */ /* 0x000fe400000000ff */
[----:B------:R-:W-:Y:S02]  /*32d0*/  F2FP.F16.F32.PACK_AB R123, R167, R166 ;  /* 0x000000a6a77b723e */ /* 0x000fe400000000ff */
[----:B------:R-:W-:Y:S02]  /*32e0*/  F2FP.F16.F32.PACK_AB R166, R169, R168 ;  /* 0x000000a8a9a6723e */ /* 0x000fe400000000ff */
[----:B------:R-:W-:Y:S01]  /*32f0*/  WARPGROUP.ARRIVE ;  /* 0x00000000000079c5 */ /* 0x000fe20000000000 */
[----:B------:R-:W-:-:S05]  /*3300*/  F2FP.F16.F32.PACK_AB R167, R178, R177 ;  /* 0x000000b1b2a7723e */ /* 0x000fca00000000ff */
        /* <DEDUP_REMOVED lines=179> */
.L_x_3760:
        /* <DEDUP_REMOVED lines=46> */
.L_x_3761:
        /* <DEDUP_REMOVED lines=62> */
.L_x_3743:
        /* <DEDUP_REMOVED lines=150> */
.L_x_3764:
        /* <DEDUP_REMOVED lines=60> */
.L_x_3766:
[----:B------:R-:W-:Y:S05]  /*5220*/  BSYNC B0 ;  /* 0x0000000000007941 */ /* 0x000fea0003800000 */
.L_x_3765:
        /* <DEDUP_REMOVED lines=22> */
.L_x_3768:
[----:B------:R-:W-:Y:S05]  /*5390*/  BSYNC B0 ;  /* 0x0000000000007941 */ /* 0x000fea0003800000 */
.L_x_3767:
        /* <DEDUP_REMOVED lines=26> */
.L_x_3770:
[----:B------:R-:W-:Y:S05]  /*5540*/  BSYNC B0 ;  /* 0x0000000000007941 */ /* 0x000fea0003800000 */
.L_x_3769:
        /* <DEDUP_REMOVED lines=23> */
.L_x_3763:
        /* <DEDUP_REMOVED lines=41> */
.L_x_3771:
        /* <DEDUP_REMOVED lines=47> */
.L_x_3773:
[----:B------:R-:W-:Y:S05]  /*5c40*/  BSYNC B0 ;  /* 0x0000000000007941 */ /* 0x000fea0003800000 */
.L_x_3772:
        /* <DEDUP_REMOVED lines=21> */
.L_x_3775:
[----:B------:R-:W-:Y:S05]  /*5da0*/  BSYNC B0 ;  /* 0x0000000000007941 */ /* 0x000fea0003800000 */
.L_x_3774:
        /* <DEDUP_REMOVED lines=25> */
.L_x_3777:
[----:B------:R-:W-:Y:S05]  /*5f40*/  BSYNC B0 ;  /* 0x0000000000007941 */ /* 0x000fea0003800000 */
.L_x_3776:
        /* <DEDUP_REMOVED lines=22> */
.L_x_3733:
        /* <DEDUP_REMOVED lines=20> */
.L_x_3779:
        /* <DEDUP_REMOVED lines=13> */
.L_x_3781:
[----:B------:R-:W-:-:S05]  /*62c0*/  ULDC UR5, c[0x0][0x8bc] ;  /* 0x00022f0000057ab9 */ /* 0x000fca0000000800 */
.L_x_3780:
        /* <DEDUP_REMOVED lines=40> */
.L_x_3782:
        /* <DEDUP_REMOVED lines=49> */
.L_x_3796:
        /* <DEDUP_REMOVED lines=21> */
.L_x_3785:
[----:B------:R-:W-:Y:S05]  /*69b0*/  BSYNC B0 ;  /* 0x0000000000007941 */ /* 0x000fea0003800000 */
.L_x_3784:
        /* <DEDUP_REMOVED lines=13> */
.L_x_3787:
[----:B------:R-:W-:Y:S05]  /*6a90*/  BSYNC B0 ;  /* 0x0000000000007941 */ /* 0x000fea0003800000 */
.L_x_3786:
[----:B------:R-:W-:Y:S06]  /*6aa0*/  BAR.ARV 0xa, 0xa0 ;  /* 0x0282800000007b1d */ /* 0x000fec0000002000 */
[----:B------:R-:W-:Y:S04]  /*6ab0*/  BSSY B0, `(.L_x_3788) ;  /* 0x0000003000007945 */ /* 0x000fe80003800000 */
[----:B------:R-:W-:Y:S05]  /*6ac0*/  @!P0 BRA `(.L_x_3789) ;  /* 0x0000000000048947 */ /* 0x000fea0003800000 */
[----:B------:R-:W-:-:S04]  /*6ad0*/  DEPBAR.LE SB0, 0x0 ;  /* 0x000080000000791a */ /* 0x000fc80000000000 */
.L_x_3789:
[----:B------:R-:W-:Y:S05]  /*6ae0*/  BSYNC B0 ;  /* 0x0000000000007941 */ /* 0x000fea0003800000 */
.L_x_3788:
        /* <DEDUP_REMOVED lines=13> */
.L_x_3791:
[----:B------:R-:W-:Y:S05]  /*6bc0*/  BSYNC B0 ;  /* 0x0000000000007941 */ /* 0x000fea0003800000 */
.L_x_3790:
        /* <DEDUP_REMOVED lines=13> */
.L_x_3793:
[----:B------:R-:W-:Y:S05]  /*6ca0*/  BSYNC B0 ;  /* 0x0000000000007941 */ /* 0x000fea0003800000 */
.L_x_3792:
[----:B------:R-:W-:Y:S01]  /*6cb0*/  VIADD R0, R0, 0xfffffffe ;  /* 0xfffffffe00007836 */ /* 0x000fe20000000000 */
[----:B------:R-:W-:Y:S06]  /*6cc0*/  BAR.ARV 0xa, 0xa0 ;  /* 0x0282800000007b1d */ /* 0x000fec0000002000 */
[----:B------:R-:W-:Y:S01]  /*6cd0*/  BSSY B0, `(.L_x_3794) ;  /* 0x0000004000007945 */ /* 0x000fe20003800000 */
[----:B------:R-:W-:-:S03]  /*6ce0*/  ISETP.NE.AND P1, PT, R0, RZ, PT ;  /* 0x000000ff0000720c */ /* 0x000fc60003f25270 */
[----:B------:R-:W-:Y:S10]  /*6cf0*/  @!P0 BRA `(.L_x_3795) ;  /* 0x0000000000048947 */ /* 0x000ff40003800000 */
[----:B------:R-:W-:-:S04]  /*6d00*/  DEPBAR.LE SB0, 0x0 ;  /* 0x000080000000791a */ /* 0x000fc80000000000 */
.L_x_3795:
[----:B------:R-:W-:Y:S05]  /*6d10*/  BSYNC B0 ;  /* 0x0000000000007941 */ /* 0x000fea0003800000 */
.L_x_3794:
[----:B------:R-:W-:Y:S06]  /*6d20*/  BAR.ARV 0xb, 0xa0 ;  /* 0x02c2800000007b1d */ /* 0x000fec0000002000 */
[----:B------:R-:W-:Y:S02]  /*6d30*/  UIADD3 UR5, UR5, 0x2, URZ ;  /* 0x0000000205057890 */ /* 0x000fe4000fffe03f */
[----:B------:R-:W-:Y:S01]  /*6d40*/  UIADD3 UR4, UR4, 0x1, URZ ;  /* 0x0000000104047890 */ /* 0x000fe2000fffe03f */
[----:B------:R-:W-:Y:S11]  /*6d50*/  @P1 BRA `(.L_x_3796) ;  /* 0xfffffff800c01947 */ /* 0x000ff6000383ffff */
[----:B------:R-:W-:-:S12]  /*6d60*/  UIADD3 UR6, UR16, 0x3000, URZ ;  /* 0x0000300010067890 */ /* 0x000fd8000fffe03f */
.L_x_3783:
        /* <DEDUP_REMOVED lines=19> */
.L_x_3798:
[----:B------:R-:W-:Y:S05]  /*6ea0*/  BSYNC B0 ;  /* 0x0000000000007941 */ /* 0x000fea0003800000 */
.L_x_3797:
        /* <DEDUP_REMOVED lines=19> */
.L_x_3800:
[----:B------:R-:W-:Y:S05]  /*6fe0*/  BSYNC B0 ;  /* 0x0000000000007941 */ /* 0x000fea0003800000 */
.L_x_3799:
[----:B------:R-:W-:Y:S06]  /*6ff0*/  BAR.ARV 0xa, 0xa0 ;  /* 0x0282800000007b1d */ /* 0x000fec0000002000 */
[----:B------:R-:W-:Y:S04]  /*7000*/  BSSY B0, `(.L_x_3801) ;  /* 0x0000003000007945 */ /* 0x000fe80003800000 */
[----:B------:R-:W-:Y:S05]  /*7010*/  @!P0 BRA `(.L_x_3802) ;  /* 0x0000000000048947 */ /* 0x000fea0003800000 */
[----:B------:R-:W-:-:S04]  /*7020*/  DEPBAR.LE SB0, 0x0 ;  /* 0x000080000000791a */ /* 0x000fc80000000000 */
.L_x_3802:
[----:B------:R-:W-:Y:S05]  /*7030*/  BSYNC B0 ;  /* 0x0000000000007941 */ /* 0x000fea0003800000 */
.L_x_3801:
[----:B------:R-:W-:Y:S06]  /*7040*/  BAR.ARV 0xb, 0xa0 ;  /* 0x02c2800000007b1d */ /* 0x000fec0000002000 */
[----:B------:R-:W-:Y:S05]  /*7050*/  BRA `(.L_x_3738) ;  /* 0x0000002800547947 */ /* 0x000fea0003800000 */
.L_x_3778:
        /* <DEDUP_REMOVED lines=13> */
.L_x_3803:
        /* <DEDUP_REMOVED lines=14> */
.L_x_3805:
[----:B------:R-:W-:-:S05]  /*7210*/  ULDC UR4, c[0x0][0x8bc] ;  /* 0x00022f0000047ab9 */ /* 0x000fca0000000800 */
.L_x_3804:
        /* <DEDUP_REMOVED lines=56> */
.L_x_3807:
        /* <DEDUP_REMOVED lines=63> */
.L_x_3837:
        /* <DEDUP_REMOVED lines=13> */
.L_x_3810:
        /* <DEDUP_REMOVED lines=125> */
.L_x_3821:
[----:B------:R-:W-:-:S04]  /*8230*/  SHF.L.U32 R21, R9, 0x1f, RZ ;  /* 0x0000001f09157819 */ /* 0x000fc800000006ff */
[----:B-1----:R-:W1:Y:S02]  /*8240*/  SYNCS.PHASECHK.TRANS64.TRYWAIT P1, [R0+URZ+0x26840], R21 ;  /* 0x02684015000075a7 */ /* 0x002e64000802017f */
[----:B-12---:R-:W-:Y:S05]  /*8250*/  @!P1 BRA `(.L_x_3813) ;  /* 0x0000001800549947 */ /* 0x006fea0003800000 */
.L_x_3838:
[----:B------:R-:W-:Y:S05]  /*8260*/  @P0 BRA `(.L_x_3814) ;  /* 0x0000000000140947 */ /* 0x000fea0003800000 */
[----:B------:R-:W-:Y:S01]  /*8270*/  ISETP.NE.AND P1, PT, R16, RZ, PT ;  /* 0x000000ff1000720c */ /* 0x000fe20003f25270 */
[----:B------:R-:W-:-:S04]  /*8280*/  IMAD.MOV.U32 R3, RZ, RZ, 0x3100 ;  /* 0x00003100ff037424 */ /* 0x000fc800078e00ff */
[----:B------:R2:W-:Y:S08]  /*8290*/  SYNCS.ARRIVE.TRANS64 RZ, [R0+URZ+0x26830], R3 ;  /* 0x0268300300ff79a7 */ /* 0x0005f0000800003f */
[----:B------:R-:W-:Y:S05]  /*82a0*/  @!P1 BRA `(.L_x_3814) ;  /* 0x0000000000049947 */ /* 0x000fea0003800000 */
[----:B------:R-:W-:Y:S01]  /*82b0*/  BPT.TRAP 0x1 ;  /* 0x000000040000795c */ /* 0x000fe20000300000 */
.L_x_3814:
        /* <DEDUP_REMOVED lines=43> */
.L_x_3839:
[----:B------:R-:W-:Y:S05]  /*8570*/  @P0 BRA `(.L_x_3816) ;  /* 0x0000000000140947 */ /* 0x000fea0003800000 */
[----:B------:R-:W-:Y:S01]  /*8580*/  ISETP.NE.AND P1, PT, R16, RZ, PT ;  /* 0x000000ff1000720c */ /* 0x000fe20003f25270 */
[----:B------:R-:W-:-:S04]  /*8590*/  IMAD.MOV.U32 R3, RZ, RZ, 0x3100 ;  /* 0x00003100ff037424 */ /* 0x000fc800078e00ff */
[----:B------:R3:W-:Y:S08]  /*85a0*/  SYNCS.ARRIVE.TRANS64 RZ, [R0+URZ+0x26818], R3 ;  /* 0x0268180300ff79a7 */ /* 0x0007f0000800003f */
[----:B------:R-:W-:Y:S05]  /*85b0*/  @!P1 BRA `(.L_x_3816) ;  /* 0x0000000000049947 */ /* 0x000fea0003800000 */
[----:B------:R-:W-:Y:S01]  /*85c0*/  BPT.TRAP 0x1 ;  /* 0x000000040000795c */ /* 0x000fe20000300000 */
.L_x_3816:
        /* <DEDUP_REMOVED lines=36> */
.L_x_3840:
        /* <DEDUP_REMOVED lines=9> */
.L_x_3818:
        /* <DEDUP_REMOVED lines=38> */
.L_x_3842:
[----:B------:R-:W-:Y:S05]  /*8b00*/  @P0 BRA `(.L_x_3820) ;  /* 0x0000000000140947 */ /* 0x000fea0003800000 */
[----:B------:R-:W-:Y:S01]  /*8b10*/  ISETP.NE.AND P1, PT, R16, RZ, PT ;  /* 0x000000ff1000720c */ /* 0x000fe20003f25270 */
[----:B-1----:R-:W-:-:S04]  /*8b20*/  IMAD.MOV.U32 R5, RZ, RZ, 0x3100 ;  /* 0x00003100ff057424 */ /* 0x002fc800078e00ff */
[----:B------:R2:W-:Y:S08]  /*8b30*/  SYNCS.ARRIVE.TRANS64 RZ, [R0+URZ+0x26810], R5 ;  /* 0x0268100500ff79a7 */ /* 0x0005f0000800003f */
[----:B------:R-:W-:Y:S05]  /*8b40*/  @!P1 BRA `(.L_x_3820) ;  /* 0x0000000000049947 */ /* 0x000fea0003800000 */
[----:B------:R-:W-:Y:S01]  /*8b50*/  BPT.TRAP 0x1 ;  /* 0x000000040000795c */ /* 0x000fe20000300000 */
.L_x_3820:
        /* <DEDUP_REMOVED lines=37> */
.L_x_3812:
[----:B------:R-:W-:-:S13]  /*8db0*/  ISETP.NE.AND P1, PT, R13, RZ, PT ;  /* 0x000000ff0d00720c */ /* 0x000fda0003f25270 */
[----:B------:R-:W-:Y:S05]  /*8dc0*/  @!P1 BRA `(.L_x_3811) ;  /* 0x0000000400689947 */ /* 0x000fea0003800000 */
[----:B------:R-:W-:-:S04]  /*8dd0*/  SHF.L.U32 R7, R9, 0x1f, RZ ;  /* 0x0000001f09077819 */ /* 0x000fc800000006ff */
[----:B------:R-:W1:Y:S02]  /*8de0*/  SYNCS.PHASECHK.TRANS64.TRYWAIT P1, [R0+URZ+0x26840], R7 ;  /* 0x02684007000075a7 */ /* 0x000e64000802017f */
[----:B-1----:R-:W-:Y:S05]  /*8df0*/  @!P1 BRA `(.L_x_3822) ;  /* 0x0000000c00c09947 */ /* 0x002fea0003800000 */
.L_x_3843:
[----:B------:R-:W-:Y:S05]  /*8e00*/  @P0 BRA `(.L_x_3823) ;  /* 0x0000000000140947 */ /* 0x000fea0003800000 */
[----:B------:R-:W-:Y:S01]  /*8e10*/  ISETP.NE.AND P1, PT, R16, RZ, PT ;  /* 0x000000ff1000720c */ /* 0x000fe20003f25270 */
[----:B------:R-:W-:-:S04]  /*8e20*/  IMAD.MOV.U32 R5, RZ, RZ, 0x3100 ;  /* 0x00003100ff057424 */ /* 0x000fc800078e00ff */
[----:B------:R2:W-:Y:S08]  /*8e30*/  SYNCS.ARRIVE.TRANS64 RZ, [R0+URZ+0x26830], R5 ;  /* 0x0268300500ff79a7 */ /* 0x0005f0000800003f */
[----:B------:R-:W-:Y:S05]  /*8e40*/  @!P1 BRA `(.L_x_3823) ;  /* 0x0000000000049947 */ /* 0x000fea0003800000 */
[----:B------:R-:W-:Y:S01]  /*8e50*/  BPT.TRAP 0x1 ;  /* 0x000000040000795c */ /* 0x000fe20000300000 */
.L_x_3823:
        /* <DEDUP_REMOVED lines=41> */
.L_x_3844:
[----:B------:R-:W-:Y:S05]  /*90f0*/  @P0 BRA `(.L_x_3825) ;  /* 0x0000000000140947 */ /* 0x000fea0003800000 */
[----:B------:R-:W-:Y:S01]  /*9100*/  ISETP.NE.AND P0, PT, R16, RZ, PT ;  /* 0x000000ff1000720c */ /* 0x000fe20003f05270 */
[----:B------:R-:W-:-:S04]  /*9110*/  IMAD.MOV.U32 R5, RZ, RZ, 0x3100 ;  /* 0x00003100ff057424 */ /* 0x000fc800078e00ff */
[----:B------:R3:W-:Y:S08]  /*9120*/  SYNCS.ARRIVE.TRANS64 RZ, [R0+URZ+0x26818], R5 ;  /* 0x0268180500ff79a7 */ /* 0x0007f0000800003f */
[----:B------:R-:W-:Y:S05]  /*9130*/  @!P0 BRA `(.L_x_3825) ;  /* 0x0000000000048947 */ /* 0x000fea0003800000 */
[----:B------:R-:W-:Y:S01]  /*9140*/  BPT.TRAP 0x1 ;  /* 0x000000040000795c */ /* 0x000fe20000300000 */
.L_x_3825:
        /* <DEDUP_REMOVED lines=34> */
.L_x_3811:
[----:B------:R-:W3:Y:S01]  /*9370*/  S2R R2, SR_TID.X ;  /* 0x0000000000027919 */ /* 0x000ee20000002100 */
[----:B------:R-:W-:Y:S01]  /*9380*/  IMAD R3, R12, 0x8, R0 ;  /* 0x000000080c037824 */ /* 0x000fe200078e0200 */
[----:B---3--:R-:W-:Y:S02]  /*9390*/  LOP3.LUT R4, R2, 0x7f, RZ, 0xc0, !PT ;  /* 0x0000007f02047812 */ /* 0x008fe400078ec0ff */
[----:B------:R-:W-:Y:S02]  /*93a0*/  SHF.L.U32 R2, R9, 0x1f, RZ ;  /* 0x0000001f09027819 */ /* 0x000fe400000006ff */
[----:B------:R-:W-:Y:S02]  /*93b0*/  ISETP.NE.AND P1, PT, R4, RZ, PT ;  /* 0x000000ff0400720c */ /* 0x000fe40003f25270 */
[----:B------:R-:W3:Y:S02]  /*93c0*/  SYNCS.PHASECHK.TRANS64.TRYWAIT P0, [R3+URZ+0x26840], R2 ;  /* 0x02684002030075a7 */ /* 0x000ee4000800017f */
[----:B---3--:R-:W-:Y:S09]  /*93d0*/  @!P0 BRA `(.L_x_3826) ;  /* 0x0000000800708947 */ /* 0x008ff20003800000 */
.L_x_3845:
[----:B------:R-:W-:Y:S05]  /*93e0*/  @P1 BRA `(.L_x_3827) ;  /* 0x0000000000181947 */ /* 0x000fea0003800000 */
[----:B------:R-:W4:Y:S01]  /*93f0*/  S2R R4, SR_TID.X ;  /* 0x0000000000047919 */ /* 0x000f220000002100 */
[----:B---3--:R-:W-:-:S04]  /*9400*/  IMAD.MOV.U32 R2, RZ, RZ, 0x3100 ;  /* 0x00003100ff027424 */ /* 0x008fc800078e00ff */
[----:B------:R3:W-:Y:S01]  /*9410*/  SYNCS.ARRIVE.TRANS64 RZ, [R3+URZ+0x26830], R2 ;  /* 0x0268300203ff79a7 */ /* 0x0007e2000800003f */
[----:B----4-:R-:W-:-:S13]  /*9420*/  LOP3.LUT P0, RZ, R4, 0x1f, RZ, 0xc0, !PT ;  /* 0x0000001f04ff7812 */ /* 0x010fda000780c0ff */
[----:B---3--:R-:W-:Y:S05]  /*9430*/  @!P0 BRA `(.L_x_3827) ;  /* 0x0000000000048947 */ /* 0x008fea0003800000 */
[----:B------:R-:W-:Y:S01]  /*9440*/  BPT.TRAP 0x1 ;  /* 0x000000040000795c */ /* 0x000fe20000300000 */
.L_x_3827:
        /* <DEDUP_REMOVED lines=48> */
.L_x_3808:
[----:B------:R-:W-:Y:S05]  /*9750*/  BSYNC B0 ;  /* 0x0000000000007941 */ /* 0x000fea0003800000 */
.L_x_3806:
[----:B------:R-:W-:-:S03]  /*9760*/  UMOV UR8, 0xffffffff ;  /* 0xffffffff00087882 */ /* 0x000fc60000000000 */
[----:B------:R-:W-:Y:S05]  /*9770*/  BRA.DIV UR8, `(.L_x_3828) ;  /* 0x00000006089c7947 */ /* 0x000fea000b800000 */
[----:B------:R-:W-:-:S13]  /*9780*/  ELECT P0, URZ, PT ;  /* 0x00000000003f782f */ /* 0x000fda0003800000 */
.L_x_3848:
[----:B------:R-:W-:Y:S05]  /*9790*/  @!P0 BRA `(.L_x_3738) ;  /* 0x0000000000848947 */ /* 0x000fea0003800000 */
[----:B------:R-:W-:-:S06]  /*97a0*/  ULOP3.LUT UR8, UR38, 0x2, URZ, 0xfc, !UPT ;  /* 0x0000000226087892 */ /* 0x000fcc000f8efc3f */
[----:B------:R-:W-:-:S05]  /*97b0*/  IMAD.U32 R2, RZ, RZ, UR8 ;  /* 0x00000008ff027e24 */ /* 0x000fca000f8e00ff */
[----:B------:R-:W-:-:S13]  /*97c0*/  ISETP.NE.AND P2, PT, R2, 0x3, PT ;  /* 0x000000030200780c */ /* 0x000fda0003f45270 */
[----:B------:R-:W-:Y:S05]  /*97d0*/  @!P2 BRA `(.L_x_3829) ;  /* 0x000000000004a947 */ /* 0x000fea0003800000 */
[----:B--2---:R-:W-:Y:S01]  /*97e0*/  BPT.TRAP 0x1 ;  /* 0x000000040000795c */ /* 0x004fe20000300000 */
.L_x_3829:
        /* <DEDUP_REMOVED lines=15> */
.L_x_3849:
[----:B------:R-:W3:Y:S02]  /*98e0*/  SYNCS.PHASECHK.TRANS64.TRYWAIT P0, [R3+URZ], R2 ;  /* 0x00000002030075a7 */ /* 0x000ee4000800017f */
[----:B---3--:R-:W-:Y:S05]  /*98f0*/  @!P0 BRA `(.L_x_3831) ;  /* 0x0000000400748947 */ /* 0x008fea0003800000 */
.L_x_3850:
[----:B------:R-:W-:Y:S05]  /*9900*/  @!P2 BRA `(.L_x_3832) ;  /* 0x000000000004a947 */ /* 0x000fea0003800000 */
[----:B--2---:R-:W-:Y:S01]  /*9910*/  BPT.TRAP 0x1 ;  /* 0x000000040000795c */ /* 0x004fe20000300000 */
.L_x_3832:
[----:B---3--:R-:W-:-:S04]  /*9920*/  VIADD R3, R7, 0x26840 ;  /* 0x0002684007037836 */ /* 0x008fc80000000000 */
[----:B------:R-:W-:-:S04]  /*9930*/  IMAD R0, R0, 0x8, R3 ;  /* 0x0000000800007824 */ /* 0x000fc800078e0203 */
[----:B------:R-:W3:Y:S02]  /*9940*/  SYNCS.PHASECHK.TRANS64.TRYWAIT P0, [R0+URZ], R5 ;  /* 0x00000005000075a7 */ /* 0x000ee4000800017f */
[----:B---3--:R-:W-:Y:S05]  /*9950*/  @!P0 BRA `(.L_x_3833) ;  /* 0x0000000400708947 */ /* 0x008fea0003800000 */
.L_x_3851:
[----:B------:R-:W-:-:S07]  /*9960*/  IMAD R3, R4, 0x8, R3 ;  /* 0x0000000804037824 */ /* 0x000fce00078e0203 */
.L_x_3834:
[----:B----4-:R4:W1:Y:S02]  /*9970*/  SYNCS.PHASECHK.TRANS64.TRYWAIT P0, [R3+URZ], R2 ;  /* 0x00000002030075a7 */ /* 0x010864000800017f */
[----:B-1----:R-:W-:Y:S05]  /*9980*/  @!P0 NANOSLEEP.SYNCS 0x989680 ;  /* 0x009896800000895d */ /* 0x002fea0003900000 */
[----:B------:R-:W1:Y:S02]  /*9990*/  @!P0 SYNCS.PHASECHK.TRANS64 P0, [R3+URZ], R2 ;  /* 0x00000002030085a7 */ /* 0x000e64000800007f */
[----:B-1----:R-:W-:Y:S05]  /*99a0*/  @!P0 BRA `(.L_x_3834) ;  /* 0xfffffffc00f08947 */ /* 0x002fea000383ffff */
.L_x_3738:
[----:B--2---:R-:W-:Y:S05]  /*99b0*/  BSYNC B6 ;  /* 0x0000000000067941 */ /* 0x004fea0003800000 */
.L_x_3732:
[----:B------:R-:W-:Y:S05]  /*99c0*/  EXIT ;  /* 0x000000000000794d */ /* 0x000fea0003800000 */
.L_x_3748:
[----:B------:R-:W-:Y:S02]  /*99d0*/  IMAD.MOV.U32 R13, RZ, RZ, R16 ;  /* 0x000000ffff0d7224 */ /* 0x000fe400078e0010 */
[----:B------:R-:W-:Y:S02]  /*99e0*/  IMAD.MOV.U32 R12, RZ, RZ, RZ ;  /* 0x000000ffff0c7224 */ /* 0x000fe400078e00ff */
[----:B------:R-:W-:Y:S02]  /*99f0*/  IMAD.MOV.U32 R11, RZ, RZ, 0x1f ;  /* 0x0000001fff0b7424 */ /* 0x000fe400078e00ff */
[----:B------:R-:W-:-:S07]  /*9a00*/  IMAD.MOV.U32 R15, RZ, RZ, -0x1 ;  /* 0xffffffffff0f7424 */ /* 0x000fce00078e00ff */
[----:B-1---5:R-:W-:Y:S05]  /*9a10*/  WARPSYNC.COLLECTIVE R15, `(.L_x_3835) ;  /* 0x000000000f087348 */ /* 0x022fea0003c00000 */
[----:B------:R2:W3:Y:S02]  /*9a20*/  SHFL.IDX P6, R14, R13, R12, R11 ;  /* 0x0000000c0d0e7389 */ /* 0x0004e400000c000b */
[----:B-123-5:R-:W-:Y:S01]  /*9a30*/  ENDCOLLECTIVE ;  /* 0x000000000000791b */ /* 0x02efe20003800000 */
.L_x_3835:
[----:B------:R-:W-:Y:S05]  /*9a40*/  BRA `(.L_x_3836) ;  /* 0xffffff7800487947 */ /* 0x000fea000383ffff */
.L_x_3750:
[----:B-1----:R1:W3:Y:S02]  /*9a50*/  SYNCS.PHASECHK.TRANS64.TRYWAIT P0, [R18+URZ+0x26800], R5 ;  /* 0x02680005120075a7 */ /* 0x0022e4000800017f */
[----:B---3--:R-:W-:Y:S05]  /*9a60*/  @!P0 NANOSLEEP.SYNCS 0x989680 ;  /* 0x009896800000895d */ /* 0x008fea0003900000 */
[----:B------:R-:W3:Y:S02]  /*9a70*/  @!P0 SYNCS.PHASECHK.TRANS64 P0, [R18+URZ+0x26800], R5 ;  /* 0x02680005120085a7 */ /* 0x000ee4000800007f */
[----:B---3--:R-:W-:Y:S05]  /*9a80*/  @!P0 BRA `(.L_x_3750) ;  /* 0xfffffffc00f08947 */ /* 0x008fea000383ffff */
[----:B------:R-:W-:Y:S05]  /*9a90*/  BRA `(.L_x_3749) ;  /* 0xffffff78006c7947 */ /* 0x000fea000383ffff */
.L_x_3755:
[----:B--2---:R-:W-:-:S04]  /*9aa0*/  IMAD.U32 R5, RZ, RZ, UR8 ;  /* 0x00000008ff057e24 */ /* 0x004fc8000f8e00ff */
[----:B------:R2:W3:Y:S03]  /*9ab0*/  SYNCS.PHASECHK.TRANS64.TRYWAIT P1, [R5+URZ+0x26810], R16 ;  /* 0x02681010050075a7 */ /* 0x0004e6000802017f */
[----:B---3--:R-:W-:Y:S05]  /*9ac0*/  @!P1 NANOSLEEP.SYNCS 0x989680 ;  /* 0x009896800000995d */ /* 0x008fea0003900000 */
[----:B------:R-:W3:Y:S02]  /*9ad0*/  @!P1 SYNCS.PHASECHK.TRANS64 P1, [R5+URZ+0x26810], R16 ;  /* 0x02681010050095a7 */ /* 0x000ee4000802007f */
[----:B---3--:R-:W-:Y:S05]  /*9ae0*/  @!P1 BRA `(.L_x_3755) ;  /* 0xfffffffc00ec9947 */ /* 0x008fea000383ffff */
[----:B------:R-:W-:Y:S05]  /*9af0*/  BRA `(.L_x_3754) ;  /* 0xffffff8000cc7947 */ /* 0x000fea000383ffff */
.L_x_3759:
[----:B------:R-:W-:-:S04]  /*9b00*/  IMAD.U32 R5, RZ, RZ, UR8 ;  /* 0x00000008ff057e24 */ /* 0x000fc8000f8e00ff */
[----:B------:R1:W1:Y:S03]  /*9b10*/  SYNCS.PHASECHK.TRANS64.TRYWAIT P1, [R5+URZ+0x26830], R16 ;  /* 0x02683010050075a7 */ /* 0x000266000802017f */
[----:B-1----:R-:W-:Y:S05]  /*9b20*/  @!P1 NANOSLEEP.SYNCS 0x989680 ;  /* 0x009896800000995d */ /* 0x002fea0003900000 */
[----:B------:R-:W1:Y:S02]  /*9b30*/  @!P1 SYNCS.PHASECHK.TRANS64 P1, [R5+URZ+0x26830], R16 ;  /* 0x02683010050095a7 */ /* 0x000e64000802007f */
[----:B-1----:R-:W-:Y:S05]  /*9b40*/  @!P1 BRA `(.L_x_3759) ;  /* 0xfffffffc00ec9947 */ /* 0x002fea000383ffff */
[----:B------:R-:W-:Y:S05]  /*9b50*/  BRA `(.L_x_3758) ;  /* 0xffffff8400d87947 */ /* 0x000fea000383ffff */
.L_x_3809:
[----:B-1----:R1:W2:Y:S02]  /*9b60*/  SYNCS.PHASECHK.TRANS64.TRYWAIT P0, [R0+URZ+0x26820], R3 ;  /* 0x02682003000075a7 */ /* 0x0022a4000800017f */
[----:B--2---:R-:W-:Y:S05]  /*9b70*/  @!P0 NANOSLEEP.SYNCS 0x989680 ;  /* 0x009896800000895d */ /* 0x004fea0003900000 */
[----:B------:R-:W2:Y:S02]  /*9b80*/  @!P0 SYNCS.PHASECHK.TRANS64 P0, [R0+URZ+0x26820], R3 ;  /* 0x02682003000085a7 */ /* 0x000ea4000800007f */
[----:B--2---:R-:W-:Y:S05]  /*9b90*/  @!P0 BRA `(.L_x_3809) ;  /* 0xfffffffc00f08947 */ /* 0x004fea000383ffff */
[----:B------:R-:W-:Y:S05]  /*9ba0*/  BRA `(.L_x_3837) ;  /* 0xffffffdc00787947 */ /* 0x000fea000383ffff */
.L_x_3813:
[----:B-1----:R1:W2:Y:S02]  /*9bb0*/  SYNCS.PHASECHK.TRANS64.TRYWAIT P1, [R0+URZ+0x26840], R21 ;  /* 0x02684015000075a7 */ /* 0x0022a4000802017f */
[----:B--2---:R-:W-:Y:S05]  /*9bc0*/  @!P1 NANOSLEEP.SYNCS 0x989680 ;  /* 0x009896800000995d */ /* 0x004fea0003900000 */
[----:B------:R-:W2:Y:S02]  /*9bd0*/  @!P1 SYNCS.PHASECHK.TRANS64 P1, [R0+URZ+0x26840], R21 ;  /* 0x02684015000095a7 */ /* 0x000ea4000802007f */
[----:B--2---:R-:W-:Y:S05]  /*9be0*/  @!P1 BRA `(.L_x_3813) ;  /* 0xfffffffc00f09947 */ /* 0x004fea000383ffff */
[----:B------:R-:W-:Y:S05]  /*9bf0*/  BRA `(.L_x_3838) ;  /* 0xffffffe400987947 */ /* 0x000fea000383ffff */
.L_x_3815:
[----:B--2---:R2:W3:Y:S02]  /*9c00*/  SYNCS.PHASECHK.TRANS64.TRYWAIT P1, [R0+URZ+0x26828], R21 ;  /* 0x02682815000075a7 */ /* 0x0044e4000802017f */
[----:B---3--:R-:W-:Y:S05]  /*9c10*/  @!P1 NANOSLEEP.SYNCS 0x989680 ;  /* 0x009896800000995d */ /* 0x008fea0003900000 */
[----:B------:R-:W3:Y:S02]  /*9c20*/  @!P1 SYNCS.PHASECHK.TRANS64 P1, [R0+URZ+0x26828], R21 ;  /* 0x02682815000095a7 */ /* 0x000ee4000802007f */
[----:B---3--:R-:W-:Y:S05]  /*9c30*/  @!P1 BRA `(.L_x_3815) ;  /* 0xfffffffc00f09947 */ /* 0x008fea000383ffff */
[----:B------:R-:W-:Y:S05]  /*9c40*/  BRA `(.L_x_3839) ;  /* 0xffffffe800487947 */ /* 0x000fea000383ffff */
.L_x_3817:
[----:B---3--:R3:W4:Y:S02]  /*9c50*/  SYNCS.PHASECHK.TRANS64.TRYWAIT P1, [R0+URZ+0x26848], R21 ;  /* 0x02684815000075a7 */ /* 0x008724000802017f */
[----:B----4-:R-:W-:Y:S05]  /*9c60*/  @!P1 NANOSLEEP.SYNCS 0x989680 ;  /* 0x009896800000995d */ /* 0x010fea0003900000 */
[----:B------:R-:W4:Y:S02]  /*9c70*/  @!P1 SYNCS.PHASECHK.TRANS64 P1, [R0+URZ+0x26848], R21 ;  /* 0x02684815000095a7 */ /* 0x000f24000802007f */
[----:B----4-:R-:W-:Y:S05]  /*9c80*/  @!P1 BRA `(.L_x_3817) ;  /* 0xfffffffc00f09947 */ /* 0x010fea000383ffff */
[----:B------:R-:W-:Y:S05]  /*9c90*/  BRA `(.L_x_3840) ;  /* 0xffffffe800dc7947 */ /* 0x000fea000383ffff */
.L_x_3819:
[----:B------:R-:W-:-:S07]  /*9ca0*/  SHF.L.U32 R5, R9, 0x1f, RZ ;  /* 0x0000001f09057819 */ /* 0x000fce00000006ff */
.L_x_3841:
[----:B-1----:R1:W2:Y:S02]  /*9cb0*/  SYNCS.PHASECHK.TRANS64.TRYWAIT P1, [R0+URZ+0x26820], R5 ;  /* 0x02682005000075a7 */ /* 0x0022a4000802017f */
[----:B--2---:R-:W-:Y:S05]  /*9cc0*/  @!P1 NANOSLEEP.SYNCS 0x989680 ;  /* 0x009896800000995d */ /* 0x004fea0003900000 */
[----:B------:R-:W2:Y:S02]  /*9cd0*/  @!P1 SYNCS.PHASECHK.TRANS64 P1, [R0+URZ+0x26820], R5 ;  /* 0x02682005000095a7 */ /* 0x000ea4000802007f */
[----:B--2---:R-:W-:Y:S05]  /*9ce0*/  @!P1 BRA `(.L_x_3841) ;  /* 0xfffffffc00f09947 */ /* 0x004fea000383ffff */
[----:B------:R-:W-:Y:S05]  /*9cf0*/  BRA `(.L_x_3842) ;  /* 0xffffffec00807947 */ /* 0x000fea000383ffff */
.L_x_3822:
[----:B-1----:R1:W2:Y:S02]  /*9d00*/  SYNCS.PHASECHK.TRANS64.TRYWAIT P1, [R0+URZ+0x26840], R7 ;  /* 0x02684007000075a7 */ /* 0x0022a4000802017f */
[----:B--2---:R-:W-:Y:S05]  /*9d10*/  @!P1 NANOSLEEP.SYNCS 0x989680 ;  /* 0x009896800000995d */ /* 0x004fea0003900000 */
[----:B------:R-:W2:Y:S02]  /*9d20*/  @!P1 SYNCS.PHASECHK.TRANS64 P1, [R0+URZ+0x26840], R7 ;  /* 0x02684007000095a7 */ /* 0x000ea4000802007f */
[----:B--2---:R-:W-:Y:S05]  /*9d30*/  @!P1 BRA `(.L_x_3822) ;  /* 0xfffffffc00f09947 */ /* 0x004fea000383ffff */
[----:B------:R-:W-:Y:S05]  /*9d40*/  BRA `(.L_x_3843) ;  /* 0xfffffff0002c7947 */ /* 0x000fea000383ffff */
.L_x_3824:
[----:B--2---:R2:W3:Y:S02]  /*9d50*/  SYNCS.PHASECHK.TRANS64.TRYWAIT P1, [R0+URZ+0x26828], R7 ;  /* 0x02682807000075a7 */ /* 0x0044e4000802017f */
[----:B---3--:R-:W-:Y:S05]  /*9d60*/  @!P1 NANOSLEEP.SYNCS 0x989680 ;  /* 0x009896800000995d */ /* 0x008fea0003900000 */
[----:B------:R-:W3:Y:S02]  /*9d70*/  @!P1 SYNCS.PHASECHK.TRANS64 P1, [R0+URZ+0x26828], R7 ;  /* 0x02682807000095a7 */ /* 0x000ee4000802007f */
[----:B---3--:R-:W-:Y:S05]  /*9d80*/  @!P1 BRA `(.L_x_3824) ;  /* 0xfffffffc00f09947 */ /* 0x008fea000383ffff */
[----:B------:R-:W-:Y:S05]  /*9d90*/  BRA `(.L_x_3844) ;  /* 0xfffffff000d47947 */ /* 0x000fea000383ffff */
.L_x_3826:
[----:B---3--:R3:W4:Y:S02]  /*9da0*/  SYNCS.PHASECHK.TRANS64.TRYWAIT P0, [R3+URZ+0x26840], R2 ;  /* 0x02684002030075a7 */ /* 0x008724000800017f */
[----:B----4-:R-:W-:Y:S05]  /*9db0*/  @!P0 NANOSLEEP.SYNCS 0x989680 ;  /* 0x009896800000895d */ /* 0x010fea0003900000 */
[----:B------:R-:W4:Y:S02]  /*9dc0*/  @!P0 SYNCS.PHASECHK.TRANS64 P0, [R3+URZ+0x26840], R2 ;  /* 0x02684002030085a7 */ /* 0x000f24000800007f */
[----:B----4-:R-:W-:Y:S05]  /*9dd0*/  @!P0 BRA `(.L_x_3826) ;  /* 0xfffffffc00f08947 */ /* 0x010fea000383ffff */
[----:B------:R-:W-:Y:S05]  /*9de0*/  BRA `(.L_x_3845) ;  /* 0xfffffff4007c7947 */ /* 0x000fea000383ffff */
.L_x_3828:
[----:B------:R-:W-:Y:S01]  /*9df0*/  BSSY B0, `(.L_x_3846) ;  /* 0x0000006000007945 */ /* 0x000fe20003800000 */
[----:B------:R-:W-:-:S07]  /*9e00*/  IMAD.MOV.U32 R15, RZ, RZ, -0x1 ;  /* 0xffffffffff0f7424 */ /* 0x000fce00078e00ff */
[----:B--2---:R-:W-:Y:S05]  /*9e10*/  WARPSYNC.COLLECTIVE R15, `(.L_x_3847) ;  /* 0x000000000f0c7348 */ /* 0x004fea0003c00000 */
[----:B------:R-:W-:Y:S02]  /*9e20*/  ELECT P6, UR62, PT ;  /* 0x00000000003e782f */ /* 0x000fe400038c0000 */
[----:B------:R-:W-:Y:S01]  /*9e30*/  MOV R14, UR62 ;  /* 0x0000003e000e7c02 */ /* 0x000fe20008000f00 */
[----:B--2---:R-:W-:Y:S10]  /*9e40*/  ENDCOLLECTIVE ;  /* 0x000000000000791b */ /* 0x004ff40003800000 */
.L_x_3847:
[----:B------:R-:W-:Y:S05]  /*9e50*/  BSYNC B0 ;  /* 0x0000000000007941 */ /* 0x000fea0003800000 */
.L_x_3846:
[----:B------:R-:W-:Y:S01]  /*9e60*/  PLOP3.LUT P0, PT, P6, PT, PT, 0x80, 0x0 ;  /* 0x000000000000781c */ /* 0x000fe2000370f070 */
[----:B------:R-:W-:-:S12]  /*9e70*/  BRA `(.L_x_3848) ;  /* 0xfffffff800447947 */ /* 0x000fd8000383ffff */
.L_x_3830:
[----:B-1----:R1:W3:Y:S02]  /*9e80*/  SYNCS.PHASECHK.TRANS64.TRYWAIT P0, [R6+URZ], R5 ;  /* 0x00000005060075a7 */ /* 0x0022e4000800017f */
[----:B---3--:R-:W-:Y:S05]  /*9e90*/  @!P0 NANOSLEEP.SYNCS 0x989680 ;  /* 0x009896800000895d */ /* 0x008fea0003900000 */
[----:B------:R-:W3:Y:S02]  /*9ea0*/  @!P0 SYNCS.PHASECHK.TRANS64 P0, [R6+URZ], R5 ;  /* 0x00000005060085a7 */ /* 0x000ee4000800007f */
[----:B---3--:R-:W-:Y:S05]  /*9eb0*/  @!P0 BRA `(.L_x_3830) ;  /* 0xfffffffc00f08947 */ /* 0x008fea000383ffff */
[----:B------:R-:W-:Y:S05]  /*9ec0*/  BRA `(.L_x_3849) ;  /* 0xfffffff800847947 */ /* 0x000fea000383ffff */
.L_x_3831:
[----:B---3--:R3:W4:Y:S02]  /*9ed0*/  SYNCS.PHASECHK.TRANS64.TRYWAIT P0, [R3+URZ], R2 ;  /* 0x00000002030075a7 */ /* 0x008724000800017f */
[----:B----4-:R-:W-:Y:S05]  /*9ee0*/  @!P0 NANOSLEEP.SYNCS 0x989680 ;  /* 0x009896800000895d */ /* 0x010fea0003900000 */
[----:B------:R-:W4:Y:S02]  /*9ef0*/  @!P0 SYNCS.PHASECHK.TRANS64 P0, [R3+URZ], R2 ;  /* 0x00000002030085a7 */ /* 0x000f24000800007f */
[----:B----4-:R-:W-:Y:S05]  /*9f00*/  @!P0 BRA `(.L_x_3831) ;  /* 0xfffffffc00f08947 */ /* 0x010fea000383ffff */
[----:B------:R-:W-:Y:S05]  /*9f10*/  BRA `(.L_x_3850) ;  /* 0xfffffff800787947 */ /* 0x000fea000383ffff */
.L_x_3833:
[----:B---3--:R3:W4:Y:S02]  /*9f20*/  SYNCS.PHASECHK.TRANS64.TRYWAIT P0, [R0+URZ], R5 ;  /* 0x00000005000075a7 */ /* 0x008724000800017f */
[----:B----4-:R-:W-:Y:S05]  /*9f30*/  @!P0 NANOSLEEP.SYNCS 0x989680 ;  /* 0x009896800000895d */ /* 0x010fea0003900000 */
[----:B------:R-:W4:Y:S02]  /*9f40*/  @!P0 SYNCS.PHASECHK.TRANS64 P0, [R0+URZ], R5 ;  /* 0x00000005000085a7 */ /* 0x000f24000800007f */
[----:B----4-:R-:W-:Y:S05]  /*9f50*/  @!P0 BRA `(.L_x_3833) ;  /* 0xfffffffc00f08947 */ /* 0x010fea000383ffff */
[----:B------:R-:W-:Y:S05]  /*9f60*/  BRA `(.L_x_3851) ;  /* 0xfffffff8007c7947 */ /* 0x000fea000383ffff */
.L_x_3852:
        /* <DEDUP_REMOVED lines=9> */
.L_x_6581:


//--------------------- .text._ZN7cutlass13device_kernelIN5flash11enable_sm90INS1_16FlashAttnBwdSm90INS1_25CollectiveMainloopBwdSm90ILi2ELi2ELi2EN4cute5tupleIJNS5_1CILi1EEES8_S8_EEENS6_IJNS7_ILi64EEENS7_ILi128EEENS7_ILi96EEEEEENS_6half_tEfNS_4arch4Sm90ELb0ELb0ELb0ELb1ELb1ELb1ELb0ELb0ELi2ELi1ELi2ELi1ELb1EEENS1_21CollectiveEpilogueBwdISD_SE_SG_Li256ELb1ELb0ELi1EEENS1_19SingleTileSchedulerILb1ELb0ELb0ELi128EEEEEEEEEvNT_6ParamsE --------------------------
	.section	.text._ZN7cutlass13device_kernelIN5flash11enable_sm90INS1_16FlashAttnBwdSm90INS1_25CollectiveMainloopBwdSm90ILi2ELi2ELi2EN4cute5tupleIJNS5_1CILi1EEES8_S8_EEENS6_IJNS7_ILi64EEENS7_ILi128EEENS7_ILi96EEEEEENS_6half_tEfNS_4arch4Sm90ELb0ELb0ELb0ELb1ELb1ELb1ELb0ELb0ELi2ELi1ELi2ELi1ELb1EEENS1_21CollectiveEpilogueBwdISD_SE_SG_Li256ELb1ELb0ELi1EEENS1_19SingleTileSchedulerILb1ELb0ELb0ELi128EEEEEEEEEvNT_6ParamsE,"ax",@progbits
	.align	128
.text._ZN7cutlass13device_kernelIN5flash11enable_sm90INS1_16FlashAttnBwdSm90INS1_25CollectiveMainloopBwdSm90ILi2ELi2ELi2EN4cute5tupleIJNS5_1CILi1EEES8_S8_EEENS6_IJNS7_ILi64EEENS7_ILi128EEENS7_ILi96EEEEEENS_6half_tEfNS_4arch4Sm90ELb0ELb0ELb0ELb1ELb1ELb1ELb0ELb0ELi2ELi1ELi2ELi1ELb1EEENS1_21CollectiveEpilogueBwdISD_SE_SG_Li256ELb1ELb0ELi1EEENS1_19SingleTileSchedulerILb1ELb0ELb0ELi128EEEEEEEEEvNT_6ParamsE:
        .type           _ZN7cutlass13device_kernelIN5flash11enable_sm90INS1_16FlashAttnBwdSm90INS1_25CollectiveMainloopBwdSm90ILi2ELi2ELi2EN4cute5tupleIJNS5_1CILi1EEES8_S8_EEENS6_IJNS7_ILi64EEENS7_ILi128EEENS7_ILi96EEEEEENS_6half_tEfNS_4arch4Sm90ELb0ELb0ELb0ELb1ELb1ELb1ELb0ELb0ELi2ELi1ELi2ELi1ELb1EEENS1_21CollectiveEpilogueBwdISD_SE_SG_Li256ELb1ELb0ELi1EEENS1_19SingleTileSchedulerILb1ELb0ELb0ELi128EEEEEEEEEvNT_6ParamsE,@function
        .size           _ZN7cutlass13device_kernelIN5flash11enable_sm90INS1_16FlashAttnBwdSm90INS1_25CollectiveMainloopBwdSm90ILi2ELi2ELi2EN4cute5tupleIJNS5_1CILi1EEES8_S8_EEENS6_IJNS7_ILi64EEENS7_ILi128EEENS7_ILi96EEEEEENS_6half_tEfNS_4arch4Sm90ELb0ELb0ELb0ELb1ELb1ELb1ELb0ELb0ELi2ELi1ELi2ELi1ELb1EEENS1_21CollectiveEpilogueBwdISD_SE_SG_Li256ELb1ELb0ELi1EEENS1_19SingleTileSchedulerILb1ELb0ELb0ELi128EEEEEEEEEvNT_6ParamsE,(.L_x_6582 - _ZN7cutlass13device_kernelIN5flash11enable_sm90INS1_16FlashAttnBwdSm90INS1_25CollectiveMainloopBwdSm90ILi2ELi2ELi2EN4cute5tupleIJNS5_1CILi1EEES8_S8_EEENS6_IJNS7_ILi64EEENS7_ILi128EEENS7_ILi96EEEEEENS_6half_tEfNS_4arch4Sm90ELb0ELb0ELb0ELb1ELb1ELb1ELb0ELb0ELi2ELi1ELi2ELi1ELb1EEENS1_21CollectiveEpilogueBwdISD_SE_SG_Li256ELb1ELb0ELi1EEENS1_19SingleTileSchedulerILb1ELb0ELb0ELi128EEEEEEEEEvNT_6ParamsE)
        .other          _ZN7cutlass13device_kernelIN5flash11enable_sm90INS1_16FlashAttnBwdSm90INS1_25CollectiveMainloopBwdSm90ILi2ELi2ELi2EN4cute5tupleIJNS5_1CILi1EEES8_S8_EEENS6_IJNS7_ILi64EEENS7_ILi128EEENS7_ILi96EEEEEENS_6half_tEfNS_4arch4Sm90ELb0ELb0ELb0ELb1ELb1ELb1ELb0ELb0ELi2ELi1ELi2ELi1ELb1EEENS1_21CollectiveEpilogueBwdISD_SE_SG_Li256ELb1ELb0ELi1EEENS1_19SingleTileSchedulerILb1ELb0ELb0ELi128EEEEEEEEEvNT_6ParamsE,@"STO_CUDA_ENTRY STV_DEFAULT"
_ZN7cutlass13device_kernelIN5flash11enable_sm90INS1_16FlashAttnBwdSm90INS1_25CollectiveMainloopBwdSm90ILi2ELi2ELi2EN4cute5tupleIJNS5_1CILi1EEES8_S8_EEENS6_IJNS7_ILi64EEENS7_ILi128EEENS7_ILi96EEEEEENS_6half_tEfNS_4arch4Sm90ELb0ELb0ELb0ELb1ELb1ELb1ELb0ELb0ELi2ELi1ELi2ELi1ELb1EEENS1_21CollectiveEpilogueBwdISD_SE_SG_Li256ELb1ELb0ELi1EEENS1_19SingleTileSchedulerILb1ELb0ELb0ELi128EEEEEEEEEvNT_6ParamsE:
        /* <DEDUP_REMOVED lines=23> */
.L_x_3854:
[----:B------:R-:W-:Y:S05]  /*0170*/  BSYNC B0 ;  /* 0x0000000000007941 */ /* 0x000fea0003800000 */
.L_x_3853:
        /* <DEDUP_REMOVED lines=37> */
.L_x_3855:
        /* <DEDUP_REMOVED lines=22> */
.L_x_3856:
[----:B------:R-:W-:Y:S01]  /*0530*/  PLOP3.LUT P0, PT, PT, PT, UP0, 0x80, 0x0 ;  /* 0x000000000000781c */ /* 0x000fe20003f0f008 */
[----:B------:R-:W-:Y:S01]  /*0540*/  NOP ;  /* 0x0000000000007918 */ /* 0x000fe20000000000 */
[----:B------:R-:W-:Y:S01]  /*0550*/  ULDC.64 UR46, c[0x0][0x208] ;  /* 0x00008200002e7ab9 */ /* 0x000fe20000000a00 */
[----:B------:R-:W-:Y:S01]  /*0560*/  BSSY B6, `(.L_x_3857) ;  /* 0x00009ca000067945 */ /* 0x000fe20003800000 */
[----:B-12-4-:R-:W-:Y:S09]  /*0570*/  BAR.SYNC.DEFER_BLOCKING 0x0 ;  /* 0x0000000000007b1d */ /* 0x016ff20000010000 */
[----:B------:R-:W-:Y:S05]  /*0580*/  @!P0 BRA `(.L_x_3858) ;  /* 0x0000005800c88947 */ /* 0x000fea0003800000 */
.L_x_3859:
        /* <DEDUP_REMOVED lines=21> */
.L_x_3860:
        /* <DEDUP_REMOVED lines=14> */
.L_x_3862:
[----:B------:R-:W-:-:S05]  /*07c0*/  ULDC UR4, c[0x0][0x8bc] ;  /* 0x00022f0000047ab9 */ /* 0x000fca0000000800 */
.L_x_3861:
        /* <DEDUP_REMOVED lines=21> */
.L_x_3864:
        /* <DEDUP_REMOVED lines=14> */
.L_x_3865:
        /* <DEDUP_REMOVED lines=10> */
.L_x_3866:
        /* <DEDUP_REMOVED lines=11> */
.L_x_3867:
        /* <DEDUP_REMOVED lines=72> */
.L_x_3870:
        /* <DEDUP_REMOVED lines=15> */
.L_x_3869:
        /* <DEDUP_REMOVED lines=22> */
.L_x_3872:
        /* <DEDUP_REMOVED lines=15> */
.L_x_3871:
[----:B------:R-:W-:Y:S01]  /*1310*/  SHF.R.S32.HI R25, RZ, 0x1f, R22 ;  /* 0x0000001fff197819 */ /* 0x000fe20000011416 */
[----:B------:R-:W-:-:S03]  /*1320*/  UMOV UR4, 0xffffffff ;  /* 0xffffffff00047882 */ /* 0x000fc60000000000 */
[----:B------:R-:W-:-:S04]  /*1330*/  LEA.HI R0, R25, R22, RZ, 0x7 ;  /* 0x0000001619007211 */ /* 0x000fc800078f38ff */
[----:B------:R-:W-:Y:S01]  /*1340*/  SHF.R.S32.HI R16, RZ, 0x7, R0 ;  /* 0x00000007ff107819 */ /* 0x000fe20000011400 */
[----:B------:R-:W-:Y:S06]  /*1350*/  BRA.DIV UR4, `(.L_x_3873) ;  /* 0x0000008e04b07947 */ /* 0x000fec000b800000 */
[----:B------:R2:W3:Y:S02]  /*1360*/  SHFL.IDX PT, R14, R16, RZ, 0x1f ;  /* 0x00001fff100e7589 */ /* 0x0004e400000e0000 */
.L_x_3977:
        /* <DEDUP_REMOVED lines=14> */
.L_x_3874:
        /* <DEDUP_REMOVED lines=19> */
.L_x_3876:
        /* <DEDUP_REMOVED lines=125> */
.L_x_3887:
[----:B------:R-:W-:-:S06]  /*1d50*/  UISETP.NE.AND UP0, UPT, UR11, 0x3, UPT ;  /* 0x000000030b00788c */ /* 0x000fcc000bf05270 */
[----:B------:R-:W-:-:S13]  /*1d60*/  PLOP3.LUT P0, PT, PT, PT, UP0, 0x80, 0x0 ;  /* 0x000000000000781c */ /* 0x000fda0003f0f008 */
[----:B-1----:R-:W-:Y:S05]  /*1d70*/  @!P0 BRA `(.L_x_3877) ;  /* 0x0000000000048947 */ /* 0x002fea0003800000 */
[----:B------:R-:W-:Y:S01]  /*1d80*/  BPT.TRAP 0x1 ;  /* 0x000000040000795c */ /* 0x000fe20000300000 */
.L_x_3877:
[----:B------:R-:W-:Y:S01]  /*1d90*/  R2UR UR8, R18 ;  /* 0x00000000120872ca */ /* 0x000fe200000e0000 */
[----:B------:R-:W-:-:S05]  /*1da0*/  IMAD.U32 R16, RZ, RZ, UR5 ;  /* 0x00000005ff107e24 */ /* 0x000fca000f8e00ff */
[----:B------:R-:W-:-:S07]  /*1db0*/  SHF.L.U32 R16, R16, 0x1f, RZ ;  /* 0x0000001f10107819 */ /* 0x000fce00000006ff */
[----:B------:R-:W-:-:S09]  /*1dc0*/  ULEA UR8, UR6, UR8, 0x3 ;  /* 0x0000000806087291 */ /* 0x000fd2000f8e183f */
[----:B------:R1:W2:Y:S01]  /*1dd0*/  SYNCS.PHASECHK.TRANS64.TRYWAIT P1, [UR8+0x26810], R16 ;  /* 0x02681010ff0075a7 */ /* 0x0002a20008020148 */
[----:B------:R-:W-:Y:S05]  /*1de0*/  @!P0 BRA `(.L_x_3878) ;  /* 0x0000000000048947 */ /* 0x000fea0003800000 */
[----:B------:R-:W-:Y:S01]  /*1df0*/  BPT.TRAP 0x1 ;  /* 0x000000040000795c */ /* 0x000fe20000300000 */
.L_x_3878:
[----:B--2---:R-:W-:Y:S05]  /*1e00*/  @P1 BRA `(.L_x_3879) ;  /* 0x0000000000081947 */ /* 0x004fea0003800000 */
[----:B------:R-:W2:Y:S02]  /*1e10*/  SYNCS.PHASECHK.TRANS64.TRYWAIT P1, [UR8+0x26810], R16 ;  /* 0x02681010ff0075a7 */ /* 0x000ea40008020148 */
[----:B--2---:R-:W-:Y:S05]  /*1e20*/  @!P1 BRA `(.L_x_3880) ;  /* 0x0000008400309947 */ /* 0x004fea0003800000 */
.L_x_3879:
        /* <DEDUP_REMOVED lines=67> */
.L_x_3881:
[----:B------:R1:W1:Y:S01]  /*2260*/  SYNCS.PHASECHK.TRANS64.TRYWAIT P1, [UR8+0x26830], R16 ;  /* 0x02683010ff0075a7 */ /* 0x0002620008020148 */
[----:B------:R-:W-:Y:S05]  /*2270*/  @!P0 BRA `(.L_x_3882) ;  /* 0x0000000000048947 */ /* 0x000fea0003800000 */
[----:B------:R-:W-:Y:S01]  /*2280*/  BPT.TRAP 0x1 ;  /* 0x000000040000795c */ /* 0x000fe20000300000 */
.L_x_3882:
[----:B-1----:R-:W-:Y:S05]  /*2290*/  @P1 BRA `(.L_x_3883) ;  /* 0x0000000000081947 */ /* 0x002fea0003800000 */
[----:B------:R-:W1:Y:S02]  /*22a0*/  SYNCS.PHASECHK.TRANS64.TRYWAIT P1, [UR8+0x26830], R16 ;  /* 0x02683010ff0075a7 */ /* 0x000e640008020148 */
[----:B-1----:R-:W-:Y:S05]  /*22b0*/  @!P1 BRA `(.L_x_3884) ;  /* 0x0000008000249947 */ /* 0x002fea0003800000 */
.L_x_3883:
        /* <DEDUP_REMOVED lines=440> */
.L_x_3885:
        /* <DEDUP_REMOVED lines=46> */
.L_x_3886:
        /* <DEDUP_REMOVED lines=62> */
.L_x_3868:
        /* <DEDUP_REMOVED lines=150> */
.L_x_3889:
        /* <DEDUP_REMOVED lines=60> */
.L_x_3891:
[----:B------:R-:W-:Y:S05]  /*5220*/  BSYNC B0 ;  /* 0x0000000000007941 */ /* 0x000fea0003800000 */
.L_x_3890:
        /* <DEDUP_REMOVED lines=22> */
.L_x_3893:
[----:B------:R-:W-:Y:S05]  /*5390*/  BSYNC B0 ;  /* 0x0000000000007941 */ /* 0x000fea0003800000 */
.L_x_3892:
        /* <DEDUP_REMOVED lines=26> */
.L_x_3895:
[----:B------:R-:W-:Y:S05]  /*5540*/  BSYNC B0 ;  /* 0x0000000000007941 */ /* 0x000fea0003800000 */
.L_x_3894:
        /* <DEDUP_REMOVED lines=23> */
.L_x_3888:
        /* <DEDUP_REMOVED lines=41> */
.L_x_3896:
        /* <DEDUP_REMOVED lines=47> */
.L_x_3898:
[----:B------:R-:W-:Y:S05]  /*5c40*/  BSYNC B0 ;  /* 0x0000000000007941 */ /* 0x000fea0003800000 */
.L_x_3897:
        /* <DEDUP_REMOVED lines=21> */
.L_x_3900:
[----:B------:R-:W-:Y:S05]  /*5da0*/  BSYNC B0 ;  /* 0x0000000000007941 */ /* 0x000fea0003800000 */
.L_x_3899:
        /* <DEDUP_REMOVED lines=25> */
.L_x_3902:
[----:B------:R-:W-:Y:S05]  /*5f40*/  BSYNC B0 ;  /* 0x0000000000007941 */ /* 0x000fea0003800000 */
.L_x_3901:
        /* <DEDUP_REMOVED lines=22> */
.L_x_3858:
        /* <DEDUP_REMOVED lines=21> */
.L_x_3904:
        /* <DEDUP_REMOVED lines=13> */
.L_x_3906:
[----:B------:R-:W-:-:S05]  /*62d0*/  ULDC UR4, c[0x0][0x8bc] ;  /* 0x00022f0000047ab9 */ /* 0x000fca0000000800 */
.L_x_3905:
        /* <DEDUP_REMOVED lines=39> */
.L_x_3907:
        /* <DEDUP_REMOVED lines=61> */
.L_x_3933:
        /* <DEDUP_REMOVED lines=17> */
.L_x_3911:
[----:B------:R-:W2:Y:S04]  /*6a30*/  LDG.E.STRONG.GPU R4, desc[UR46][R2.64] ;  /* 0x0000002e02047981 */ /* 0x000ea8000c1ef900 */
[----:B--2---:R-:W-:Y:S01]  /*6a40*/  CCTL.IVALL ;  /* 0x00000000ff00798f */ /* 0x004fe20002000000 */
[----:B------:R-:W-:Y:S05]  /*6a50*/  YIELD ;  /* 0x0000000000007946 */ /* 0x000fea0003800000 */
[----:B------:R-:W-:-:S13]  /*6a60*/  ISETP.NE.AND P2, PT, R4, UR25, PT ;  /* 0x0000001904007c0c */ /* 0x000fda000bf45270 */
[----:B------:R-:W-:Y:S05]  /*6a70*/  @P2 BRA `(.L_x_3911) ;  /* 0xfffffffc00ec2947 */ /* 0x000fea000383ffff */
.L_x_3910:
[----:B------:R-:W-:Y:S05]  /*6a80*/  BSYNC B0 ;  /* 0x0000000000007941 */ /* 0x000fea0003800000 */
.L_x_3909:
[----:B------:R-:W-:-:S03]  /*6a90*/  UMOV UR16, 0xffffffff ;  /* 0xffffffff00107882 */ /* 0x000fc60000000000 */
[----:B------:R-:W-:Y:S05]  /*6aa0*/  BRA.DIV UR16, `(.L_x_3912) ;  /* 0x0000003a10407947 */ /* 0x000fea000b800000 */
[----:B------:R-:W-:Y:S01]  /*6ab0*/  NOP ;  /* 0x0000000000007918 */ /* 0x000fe20000000000 */
.L_x_3980:
        /* <DEDUP_REMOVED lines=19> */
.L_x_3914:
[----:B------:R-:W-:Y:S05]  /*6bf0*/  BSYNC B0 ;  /* 0x0000000000007941 */ /* 0x000fea0003800000 */
.L_x_3913:
        /* <DEDUP_REMOVED lines=13> */
.L_x_3916:
[----:B------:R-:W-:Y:S05]  /*6cd0*/  BSYNC B0 ;  /* 0x0000000000007941 */ /* 0x000fea0003800000 */
.L_x_3915:
[----:B------:R-:W-:Y:S06]  /*6ce0*/  BAR.ARV 0xa, 0xa0 ;  /* 0x0282800000007b1d */ /* 0x000fec0000002000 */
[----:B------:R-:W-:Y:S04]  /*6cf0*/  BSSY B0, `(.L_x_3917) ;  /* 0x0000003000007945 */ /* 0x000fe80003800000 */
[----:B------:R-:W-:Y:S05]  /*6d00*/  @!P0 BRA `(.L_x_3918) ;  /* 0x0000000000048947 */ /* 0x000fea0003800000 */
[----:B------:R-:W-:-:S04]  /*6d10*/  DEPBAR.LE SB0, 0x0 ;  /* 0x000080000000791a */ /* 0x000fc80000000000 */
.L_x_3918:
[----:B------:R-:W-:Y:S05]  /*6d20*/  BSYNC B0 ;  /* 0x0000000000007941 */ /* 0x000fea0003800000 */
.L_x_3917:
        /* <DEDUP_REMOVED lines=19> */
.L_x_3920:
[----:B------:R-:W-:Y:S05]  /*6e60*/  BSYNC B0 ;  /* 0x0000000000007941 */ /* 0x000fea0003800000 */
.L_x_3919:
        /* <DEDUP_REMOVED lines=9> */
.L_x_3923:
[----:B------:R-:W2:Y:S04]  /*6f00*/  LDG.E.STRONG.GPU R4, desc[UR46][R2.64] ;  /* 0x0000002e02047981 */ /* 0x000ea8000c1ef900 */
[----:B--2---:R-:W-:Y:S01]  /*6f10*/  CCTL.IVALL ;  /* 0x00000000ff00798f */ /* 0x004fe20002000000 */
[----:B------:R-:W-:Y:S05]  /*6f20*/  YIELD ;  /* 0x0000000000007946 */ /* 0x000fea0003800000 */
[----:B------:R-:W-:-:S13]  /*6f30*/  ISETP.NE.AND P2, PT, R4, UR25, PT ;  /* 0x0000001904007c0c */ /* 0x000fda000bf45270 */
[----:B------:R-:W-:Y:S05]  /*6f40*/  @P2 BRA `(.L_x_3923) ;  /* 0xfffffffc00ec2947 */ /* 0x000fea000383ffff */
.L_x_3922:
[----:B------:R-:W-:Y:S05]  /*6f50*/  BSYNC B0 ;  /* 0x0000000000007941 */ /* 0x000fea0003800000 */
.L_x_3921:
[----:B------:R-:W-:-:S03]  /*6f60*/  UMOV UR6, 0xffffffff ;  /* 0xffffffff00067882 */ /* 0x000fc60000000000 */
[----:B------:R-:W-:Y:S05]  /*6f70*/  BRA.DIV UR6, `(.L_x_3924) ;  /* 0x0000003606287947 */ /* 0x000fea000b800000 */
[----:B------:R-:W-:Y:S01]  /*6f80*/  NOP ;  /* 0x0000000000007918 */ /* 0x000fe20000000000 */
.L_x_3983:
        /* <DEDUP_REMOVED lines=13> */
.L_x_3926:
[----:B------:R-:W-:Y:S05]  /*7060*/  BSYNC B0 ;  /* 0x0000000000007941 */ /* 0x000fea0003800000 */
.L_x_3925:
        /* <DEDUP_REMOVED lines=13> */
.L_x_3928:
[----:B------:R-:W-:Y:S05]  /*7140*/  BSYNC B0 ;  /* 0x0000000000007941 */ /* 0x000fea0003800000 */
.L_x_3927:
[----:B------:R-:W-:Y:S06]  /*7150*/  BAR.ARV 0xa, 0xa0 ;  /* 0x0282800000007b1d */ /* 0x000fec0000002000 */
[----:B------:R-:W-:Y:S04]  /*7160*/  BSSY B0, `(.L_x_3929) ;  /* 0x0000003000007945 */ /* 0x000fe80003800000 */
[----:B------:R-:W-:Y:S05]  /*7170*/  @!P0 BRA `(.L_x_3930) ;  /* 0x0000000000048947 */ /* 0x000fea0003800000 */
[----:B------:R-:W-:-:S04]  /*7180*/  DEPBAR.LE SB0, 0x0 ;  /* 0x000080000000791a */ /* 0x000fc80000000000 */
.L_x_3930:
[----:B------:R-:W-:Y:S05]  /*7190*/  BSYNC B0 ;  /* 0x0000000000007941 */ /* 0x000fea0003800000 */
.L_x_3929:
        /* <DEDUP_REMOVED lines=19> */
.L_x_3932:
[----:B------:R-:W-:Y:S05]  /*72d0*/  BSYNC B0 ;  /* 0x0000000000007941 */ /* 0x000fea0003800000 */
.L_x_3931:
[----:B------:R-:W-:Y:S02]  /*72e0*/  UIADD3 UR4, UR4, 0x2, URZ ;  /* 0x0000000204047890 */ /* 0x000fe4000fffe03f */
[----:B------:R-:W-:Y:S01]  /*72f0*/  UIADD3 UR5, UR5, 0x1, URZ ;  /* 0x0000000105057890 */ /* 0x000fe2000fffe03f */
[----:B------:R-:W-:Y:S11]  /*7300*/  @P1 BRA `(.L_x_3933) ;  /* 0xfffffff400841947 */ /* 0x000ff6000383ffff */
.L_x_3908:
        /* <DEDUP_REMOVED lines=13> */
.L_x_3936:
[----:B------:R-:W2:Y:S04]  /*73e0*/  LDG.E.STRONG.GPU R0, desc[UR46][R2.64] ;  /* 0x0000002e02007981 */ /* 0x000ea8000c1ef900 */
[----:B--2---:R-:W-:Y:S01]  /*73f0*/  CCTL.IVALL ;  /* 0x00000000ff00798f */ /* 0x004fe20002000000 */
[----:B------:R-:W-:Y:S05]  /*7400*/  YIELD ;  /* 0x0000000000007946 */ /* 0x000fea0003800000 */
[----:B------:R-:W-:-:S13]  /*7410*/  ISETP.NE.AND P1, PT, R0, UR25, PT ;  /* 0x0000001900007c0c */ /* 0x000fda000bf25270 */
[----:B------:R-:W-:Y:S05]  /*7420*/  @P1 BRA `(.L_x_3936) ;  /* 0xfffffffc00ec1947 */ /* 0x000fea000383ffff */
.L_x_3935:
[----:B------:R-:W-:Y:S05]  /*7430*/  BSYNC B0 ;  /* 0x0000000000007941 */ /* 0x000fea0003800000 */
.L_x_3934:
[----:B------:R-:W-:-:S03]  /*7440*/  UMOV UR5, 0xffffffff ;  /* 0xffffffff00057882 */ /* 0x000fc60000000000 */
[----:B------:R-:W-:Y:S05]  /*7450*/  BRA.DIV UR5, `(.L_x_3937) ;  /* 0x00000032050c7947 */ /* 0x000fea000b800000 */
[----:B------:R-:W-:Y:S01]  /*7460*/  NOP ;  /* 0x0000000000007918 */ /* 0x000fe20000000000 */
.L_x_3986:
        /* <DEDUP_REMOVED lines=22> */
.L_x_3939:
[----:B------:R-:W-:Y:S05]  /*75d0*/  BSYNC B0 ;  /* 0x0000000000007941 */ /* 0x000fea0003800000 */
.L_x_3938:
        /* <DEDUP_REMOVED lines=20> */
.L_x_3941:
[----:B------:R-:W-:Y:S05]  /*7720*/  BSYNC B0 ;  /* 0x0000000000007941 */ /* 0x000fea0003800000 */
.L_x_3940:
[----:B------:R-:W-:Y:S06]  /*7730*/  BAR.ARV 0xa, 0xa0 ;  /* 0x0282800000007b1d */ /* 0x000fec0000002000 */
[----:B------:R-:W-:Y:S04]  /*7740*/  BSSY B0, `(.L_x_3942) ;  /* 0x0000003000007945 */ /* 0x000fe80003800000 */
[----:B------:R-:W-:Y:S05]  /*7750*/  @!P0 BRA `(.L_x_3943) ;  /* 0x0000000000048947 */ /* 0x000fea0003800000 */
[----:B------:R-:W-:-:S04]  /*7760*/  DEPBAR.LE SB0, 0x0 ;  /* 0x000080000000791a */ /* 0x000fc80000000000 */
.L_x_3943:
[----:B------:R-:W-:Y:S05]  /*7770*/  BSYNC B0 ;  /* 0x0000000000007941 */ /* 0x000fea0003800000 */
.L_x_3942:
        /* <DEDUP_REMOVED lines=19> */
.L_x_3903:
        /* <DEDUP_REMOVED lines=13> */
.L_x_3944:
        /* <DEDUP_REMOVED lines=14> */
.L_x_3946:
[----:B------:R-:W-:-:S05]  /*7a60*/  ULDC UR4, c[0x0][0x8bc] ;  /* 0x00022f0000047ab9 */ /* 0x000fca0000000800 */
.L_x_3945:
        /* <DEDUP_REMOVED lines=56> */
.L_x_3948:
        /* <DEDUP_REMOVED lines=63> */
.L_x_3987:
        /* <DEDUP_REMOVED lines=13> */
.L_x_3951:
        /* <DEDUP_REMOVED lines=125> */
.L_x_3962:
[----:B------:R-:W-:-:S04]  /*8a80*/  SHF.L.U32 R21, R9, 0x1f, RZ ;  /* 0x0000001f09157819 */ /* 0x000fc800000006ff */
[----:B-1----:R-:W1:Y:S02]  /*8a90*/  SYNCS.PHASECHK.TRANS64.TRYWAIT P1, [R0+URZ+0x26840], R21 ;  /* 0x02684015000075a7 */ /* 0x002e64000802017f */
[----:B-12---:R-:W-:Y:S05]  /*8aa0*/  @!P1 BRA `(.L_x_3954) ;  /* 0x0000001800a89947 */ /* 0x006fea0003800000 */
.L_x_3988:
[----:B------:R-:W-:Y:S05]  /*8ab0*/  @P0 BRA `(.L_x_3955) ;  /* 0x0000000000140947 */ /* 0x000fea0003800000 */
[----:B------:R-:W-:Y:S01]  /*8ac0*/  ISETP.NE.AND P1, PT, R16, RZ, PT ;  /* 0x000000ff1000720c */ /* 0x000fe20003f25270 */
[----:B------:R-:W-:-:S04]  /*8ad0*/  IMAD.MOV.U32 R3, RZ, RZ, 0x3100 ;  /* 0x00003100ff037424 */ /* 0x000fc800078e00ff */
[----:B------:R2:W-:Y:S08]  /*8ae0*/  SYNCS.ARRIVE.TRANS64 RZ, [R0+URZ+0x26830], R3 ;  /* 0x0268300300ff79a7 */ /* 0x0005f0000800003f */
[----:B------:R-:W-:Y:S05]  /*8af0*/  @!P1 BRA `(.L_x_3955) ;  /* 0x0000000000049947 */ /* 0x000fea0003800000 */
[----:B------:R-:W-:Y:S01]  /*8b00*/  BPT.TRAP 0x1 ;  /* 0x000000040000795c */ /* 0x000fe20000300000 */
.L_x_3955:
        /* <DEDUP_REMOVED lines=43> */
.L_x_3989:
[----:B------:R-:W-:Y:S05]  /*8dc0*/  @P0 BRA `(.L_x_3957) ;  /* 0x0000000000140947 */ /* 0x000fea0003800000 */
[----:B------:R-:W-:Y:S01]  /*8dd0*/  ISETP.NE.AND P1, PT, R16, RZ, PT ;  /* 0x000000ff1000720c */ /* 0x000fe20003f25270 */
[----:B------:R-:W-:-:S04]  /*8de0*/  IMAD.MOV.U32 R3, RZ, RZ, 0x3100 ;  /* 0x00003100ff037424 */ /* 0x000fc800078e00ff */
[----:B------:R3:W-:Y:S08]  /*8df0*/  SYNCS.ARRIVE.TRANS64 RZ, [R0+URZ+0x26818], R3 ;  /* 0x0268180300ff79a7 */ /* 0x0007f0000800003f */
[----:B------:R-:W-:Y:S05]  /*8e00*/  @!P1 BRA `(.L_x_3957) ;  /* 0x0000000000049947 */ /* 0x000fea0003800000 */
[----:B------:R-:W-:Y:S01]  /*8e10*/  BPT.TRAP 0x1 ;  /* 0x000000040000795c */ /* 0x000fe20000300000 */
.L_x_3957:
        /* <DEDUP_REMOVED lines=36> */
.L_x_3990:
        /* <DEDUP_REMOVED lines=9> */
.L_x_3959:
        /* <DEDUP_REMOVED lines=38> */
.L_x_3992:
[----:B------:R-:W-:Y:S05]  /*9350*/  @P0 BRA `(.L_x_3961) ;  /* 0x0000000000140947 */ /* 0x000fea0003800000 */
[----:B------:R-:W-:Y:S01]  /*9360*/  ISETP.NE.AND P1, PT, R16, RZ, PT ;  /* 0x000000ff1000720c */ /* 0x000fe20003f25270 */
[----:B-1----:R-:W-:-:S04]  /*9370*/  IMAD.MOV.U32 R5, RZ, RZ, 0x3100 ;  /* 0x00003100ff057424 */ /* 0x002fc800078e00ff */
[----:B------:R2:W-:Y:S08]  /*9380*/  SYNCS.ARRIVE.TRANS64 RZ, [R0+URZ+0x26810], R5 ;  /* 0x0268100500ff79a7 */ /* 0x0005f0000800003f */
[----:B------:R-:W-:Y:S05]  /*9390*/  @!P1 BRA `(.L_x_3961) ;  /* 0x0000000000049947 */ /* 0x000fea0003800000 */
[----:B------:R-:W-:Y:S01]  /*93a0*/  BPT.TRAP 0x1 ;  /* 0x000000040000795c */ /* 0x000fe20000300000 */
.L_x_3961:
        /* <DEDUP_REMOVED lines=37> */
.L_x_3953:
[----:B------:R-:W-:-:S13]  /*9600*/  ISETP.NE.AND P1, PT, R13, RZ, PT ;  /* 0x000000ff0d00720c */ /* 0x000fda0003f25270 */
[----:B------:R-:W-:Y:S05]  /*9610*/  @!P1 BRA `(.L_x_3952) ;  /* 0x0000000400689947 */ /* 0x000fea0003800000 */
[----:B------:R-:W-:-:S04]  /*9620*/  SHF.L.U32 R7, R9, 0x1f, RZ ;  /* 0x0000001f09077819 */ /* 0x000fc800000006ff */
[----:B------:R-:W1:Y:S02]  /*9630*/  SYNCS.PHASECHK.TRANS64.TRYWAIT P1, [R0+URZ+0x26840], R7 ;  /* 0x02684007000075a7 */ /* 0x000e64000802017f */
[----:B-1----:R-:W-:Y:S05]  /*9640*/  @!P1 BRA `(.L_x_3963) ;  /* 0x0000001000149947 */ /* 0x002fea0003800000 */
.L_x_3993:
[----:B------:R-:W-:Y:S05]  /*9650*/  @P0 BRA `(.L_x_3964) ;  /* 0x0000000000140947 */ /* 0x000fea0003800000 */
[----:B------:R-:W-:Y:S01]  /*9660*/  ISETP.NE.AND P1, PT, R16, RZ, PT ;  /* 0x000000ff1000720c */ /* 0x000fe20003f25270 */
[----:B------:R-:W-:-:S04]  /*9670*/  IMAD.MOV.U32 R5, RZ, RZ, 0x3100 ;  /* 0x00003100ff057424 */ /* 0x000fc800078e00ff */
[----:B------:R2:W-:Y:S08]  /*9680*/  SYNCS.ARRIVE.TRANS64 RZ, [R0+URZ+0x26830], R5 ;  /* 0x0268300500ff79a7 */ /* 0x0005f0000800003f */
[----:B------:R-:W-:Y:S05]  /*9690*/  @!P1 BRA `(.L_x_3964) ;  /* 0x0000000000049947 */ /* 0x000fea0003800000 */
[----:B------:R-:W-:Y:S01]  /*96a0*/  BPT.TRAP 0x1 ;  /* 0x000000040000795c */ /* 0x000fe20000300000 */
.L_x_3964:
        /* <DEDUP_REMOVED lines=41> */
.L_x_3994:
[----:B------:R-:W-:Y:S05]  /*9940*/  @P0 BRA `(.L_x_3966) ;  /* 0x0000000000140947 */ /* 0x000fea0003800000 */
[----:B------:R-:W-:Y:S01]  /*9950*/  ISETP.NE.AND P0, PT, R16, RZ, PT ;  /* 0x000000ff1000720c */ /* 0x000fe20003f05270 */
[----:B------:R-:W-:-:S04]  /*9960*/  IMAD.MOV.U32 R5, RZ, RZ, 0x3100 ;  /* 0x00003100ff057424 */ /* 0x000fc800078e00ff */
[----:B------:R3:W-:Y:S08]  /*9970*/  SYNCS.ARRIVE.TRANS64 RZ, [R0+URZ+0x26818], R5 ;  /* 0x0268180500ff79a7 */ /* 0x0007f0000800003f */
[----:B------:R-:W-:Y:S05]  /*9980*/  @!P0 BRA `(.L_x_3966) ;  /* 0x0000000000048947 */ /* 0x000fea0003800000 */
[----:B------:R-:W-:Y:S01]  /*9990*/  BPT.TRAP 0x1 ;  /* 0x000000040000795c */ /* 0x000fe20000300000 */
.L_x_3966:
        /* <DEDUP_REMOVED lines=34> */
.L_x_3952:
[----:B------:R-:W3:Y:S01]  /*9bc0*/  S2R R2, SR_TID.X ;  /* 0x0000000000027919 */ /* 0x000ee20000002100 */
[----:B------:R-:W-:Y:S01]  /*9bd0*/  IMAD R3, R12, 0x8, R0 ;  /* 0x000000080c037824 */ /* 0x000fe200078e0200 */
[----:B---3--:R-:W-:Y:S02]  /*9be0*/  LOP3.LUT R4, R2, 0x7f, RZ, 0xc0, !PT ;  /* 0x0000007f02047812 */ /* 0x008fe400078ec0ff */
[----:B------:R-:W-:Y:S02]  /*9bf0*/  SHF.L.U32 R2, R9, 0x1f, RZ ;  /* 0x0000001f09027819 */ /* 0x000fe400000006ff */
[----:B------:R-:W-:Y:S02]  /*9c00*/  ISETP.NE.AND P1, PT, R4, RZ, PT ;  /* 0x000000ff0400720c */ /* 0x000fe40003f25270 */
[----:B------:R-:W3:Y:S02]  /*9c10*/  SYNCS.PHASECHK.TRANS64.TRYWAIT P0, [R3+URZ+0x26840], R2 ;  /* 0x02684002030075a7 */ /* 0x000ee4000800017f */
[----:B---3--:R-:W-:Y:S09]  /*9c20*/  @!P0 BRA `(.L_x_3967) ;  /* 0x0000000800c48947 */ /* 0x008ff20003800000 */
.L_x_3995:
[----:B------:R-:W-:Y:S05]  /*9c30*/  @P1 BRA `(.L_x_3968) ;  /* 0x0000000000181947 */ /* 0x000fea0003800000 */
[----:B------:R-:W4:Y:S01]  /*9c40*/  S2R R4, SR_TID.X ;  /* 0x0000000000047919 */ /* 0x000f220000002100 */
[----:B---3--:R-:W-:-:S04]  /*9c50*/  IMAD.MOV.U32 R2, RZ, RZ, 0x3100 ;  /* 0x00003100ff027424 */ /* 0x008fc800078e00ff */
[----:B------:R3:W-:Y:S01]  /*9c60*/  SYNCS.ARRIVE.TRANS64 RZ, [R3+URZ+0x26830], R2 ;  /* 0x0268300203ff79a7 */ /* 0x0007e2000800003f */
[----:B----4-:R-:W-:-:S13]  /*9c70*/  LOP3.LUT P0, RZ, R4, 0x1f, RZ, 0xc0, !PT ;  /* 0x0000001f04ff7812 */ /* 0x010fda000780c0ff */
[----:B---3--:R-:W-:Y:S05]  /*9c80*/  @!P0 BRA `(.L_x_3968) ;  /* 0x0000000000048947 */ /* 0x008fea0003800000 */
[----:B------:R-:W-:Y:S01]  /*9c90*/  BPT.TRAP 0x1 ;  /* 0x000000040000795c */ /* 0x000fe20000300000 */
.L_x_3968:
        /* <DEDUP_REMOVED lines=48> */
.L_x_3949:
[----:B------:R-:W-:Y:S05]  /*9fa0*/  BSYNC B0 ;  /* 0x0000000000007941 */ /* 0x000fea0003800000 */
.L_x_3947:
[----:B------:R-:W-:-:S03]  /*9fb0*/  UMOV UR8, 0xffffffff ;  /* 0xffffffff00087882 */ /* 0x000fc60000000000 */
[----:B------:R-:W-:Y:S05]  /*9fc0*/  BRA.DIV UR8, `(.L_x_3969) ;  /* 0x0000000608f07947 */ /* 0x000fea000b800000 */
[----:B------:R-:W-:-:S13]  /*9fd0*/  ELECT P0, URZ, PT ;  /* 0x00000000003f782f */ /* 0x000fda0003800000 */
.L_x_3998:
[----:B------:R-:W-:Y:S05]  /*9fe0*/  @!P0 BRA `(.L_x_3863) ;  /* 0x0000000000848947 */ /* 0x000fea0003800000 */
[----:B------:R-:W-:-:S06]  /*9ff0*/  ULOP3.LUT UR8, UR38, 0x2, URZ, 0xfc, !UPT ;  /* 0x0000000226087892 */ /* 0x000fcc000f8efc3f */
[----:B------:R-:W-:-:S05]  /*a000*/  IMAD.U32 R2, RZ, RZ, UR8 ;  /* 0x00000008ff027e24 */ /* 0x000fca000f8e00ff */
[----:B------:R-:W-:-:S13]  /*a010*/  ISETP.NE.AND P2, PT, R2, 0x3, PT ;  /* 0x000000030200780c */ /* 0x000fda0003f45270 */
[----:B------:R-:W-:Y:S05]  /*a020*/  @!P2 BRA `(.L_x_3970) ;  /* 0x000000000004a947 */ /* 0x000fea0003800000 */
[----:B--2---:R-:W-:Y:S01]  /*a030*/  BPT.TRAP 0x1 ;  /* 0x000000040000795c */ /* 0x004fe20000300000 */
.L_x_3970:
        /* <DEDUP_REMOVED lines=15> */
.L_x_3999:
[----:B------:R-:W3:Y:S02]  /*a130*/  SYNCS.PHASECHK.TRANS64.TRYWAIT P0, [R3+URZ], R2 ;  /* 0x00000002030075a7 */ /* 0x000ee4000800017f */
[----:B---3--:R-:W-:Y:S05]  /*a140*/  @!P0 BRA `(.L_x_3972) ;  /* 0x0000000400c88947 */ /* 0x008fea0003800000 */
.L_x_4000:
[----:B------:R-:W-:Y:S05]  /*a150*/  @!P2 BRA `(.L_x_3973) ;  /* 0x000000000004a947 */ /* 0x000fea0003800000 */
[----:B--2---:R-:W-:Y:S01]  /*a160*/  BPT.TRAP 0x1 ;  /* 0x000000040000795c */ /* 0x004fe20000300000 */
.L_x_3973:
[----:B---3--:R-:W-:-:S04]  /*a170*/  VIADD R3, R7, 0x26840 ;  /* 0x0002684007037836 */ /* 0x008fc80000000000 */
[----:B------:R-:W-:-:S04]  /*a180*/  IMAD R0, R0, 0x8, R3 ;  /* 0x0000000800007824 */ /* 0x000fc800078e0203 */
[----:B------:R-:W3:Y:S02]  /*a190*/  SYNCS.PHASECHK.TRANS64.TRYWAIT P0, [R0+URZ], R5 ;  /* 0x00000005000075a7 */ /* 0x000ee4000800017f */
[----:B---3--:R-:W-:Y:S05]  /*a1a0*/  @!P0 BRA `(.L_x_3974) ;  /* 0x0000000400c48947 */ /* 0x008fea0003800000 */
.L_x_4001:
[----:B------:R-:W-:-:S07]  /*a1b0*/  IMAD R3, R4, 0x8, R3 ;  /* 0x0000000804037824 */ /* 0x000fce00078e0203 */
.L_x_3975:
[----:B----4-:R4:W1:Y:S02]  /*a1c0*/  SYNCS.PHASECHK.TRANS64.TRYWAIT P0, [R3+URZ], R2 ;  /* 0x00000002030075a7 */ /* 0x010864000800017f */
[----:B-1----:R-:W-:Y:S05]  /*a1d0*/  @!P0 NANOSLEEP.SYNCS 0x989680 ;  /* 0x009896800000895d */ /* 0x002fea0003900000 */
[----:B------:R-:W1:Y:S02]  /*a1e0*/  @!P0 SYNCS.PHASECHK.TRANS64 P0, [R3+URZ], R2 ;  /* 0x00000002030085a7 */ /* 0x000e64000800007f */
[----:B-1----:R-:W-:Y:S05]  /*a1f0*/  @!P0 BRA `(.L_x_3975) ;  /* 0xfffffffc00f08947 */ /* 0x002fea000383ffff */
.L_x_3863:
[----:B--2---:R-:W-:Y:S05]  /*a200*/  BSYNC B6 ;  /* 0x0000000000067941 */ /* 0x004fea0003800000 */
.L_x_3857:
[----:B------:R-:W-:Y:S05]  /*a210*/  EXIT ;  /* 0x000000000000794d */ /* 0x000fea0003800000 */
.L_x_3873:
[----:B------:R-:W-:Y:S02]  /*a220*/  IMAD.MOV.U32 R13, RZ, RZ, R16 ;  /* 0x000000ffff0d7224 */ /* 0x000fe400078e0010 */
[----:B------:R-:W-:Y:S02]  /*a230*/  IMAD.MOV.U32 R12, RZ, RZ, RZ ;  /* 0x000000ffff0c7224 */ /* 0x000fe400078e00ff */
[----:B------:R-:W-:Y:S02]  /*a240*/  IMAD.MOV.U32 R11, RZ, RZ, 0x1f ;  /* 0x0000001fff0b7424 */ /* 0x000fe400078e00ff */
[----:B------:R-:W-:-:S07]  /*a250*/  IMAD.MOV.U32 R15, RZ, RZ, -0x1 ;  /* 0xffffffffff0f7424 */ /* 0x000fce00078e00ff */
[----:B-1---5:R-:W-:Y:S05]  /*a260*/  WARPSYNC.COLLECTIVE R15, `(.L_x_3976) ;  /* 0x000000000f087348 */ /* 0x022fea0003c00000 */
[----:B------:R2:W3:Y:S02]  /*a270*/  SHFL.IDX P6, R14, R13, R12, R11 ;  /* 0x0000000c0d0e7389 */ /* 0x0004e400000c000b */
[----:B-123-5:R-:W-:Y:S01]  /*a280*/  ENDCOLLECTIVE ;  /* 0x000000000000791b */ /* 0x02efe20003800000 */
.L_x_3976:
[----:B------:R-:W-:Y:S05]  /*a290*/  BRA `(.L_x_3977) ;  /* 0xffffff7000347947 */ /* 0x000fea000383ffff */
.L_x_3875:
[----:B-1----:R1:W3:Y:S02]  /*a2a0*/  SYNCS.PHASECHK.TRANS64.TRYWAIT P0, [R18+URZ+0x26800], R5 ;  /* 0x02680005120075a7 */ /* 0x0022e4000800017f */
[----:B---3--:R-:W-:Y:S05]  /*a2b0*/  @!P0 NANOSLEEP.SYNCS 0x989680 ;  /* 0x009896800000895d */ /* 0x008fea0003900000 */
[----:B------:R-:W3:Y:S02]  /*a2c0*/  @!P0 SYNCS.PHASECHK.TRANS64 P0, [R18+URZ+0x26800], R5 ;  /* 0x02680005120085a7 */ /* 0x000ee4000800007f */
[----:B---3--:R-:W-:Y:S05]  /*a2d0*/  @!P0 BRA `(.L_x_3875) ;  /* 0xfffffffc00f08947 */ /* 0x008fea000383ffff */
[----:B------:R-:W-:Y:S05]  /*a2e0*/  BRA `(.L_x_3874) ;  /* 0xffffff7000587947 */ /* 0x000fea000383ffff */
.L_x_3880:
[----:B--2---:R-:W-:-:S04]  /*a2f0*/  IMAD.U32 R5, RZ, RZ, UR8 ;  /* 0x00000008ff057e24 */ /* 0x004fc8000f8e00ff */
[----:B------:R2:W3:Y:S03]  /*a300*/  SYNCS.PHASECHK.TRANS64.TRYWAIT P1, [R5+URZ+0x26810], R16 ;  /* 0x02681010050075a7 */ /* 0x0004e6000802017f */
[----:B---3--:R-:W-:Y:S05]  /*a310*/  @!P1 NANOSLEEP.SYNCS 0x989680 ;  /* 0x009896800000995d */ /* 0x008fea0003900000 */
[----:B------:R-:W3:Y:S02]  /*a320*/  @!P1 SYNCS.PHASECHK.TRANS64 P1, [R5+URZ+0x26810], R16 ;  /* 0x02681010050095a7 */ /* 0x000ee4000802007f */
[----:B---3--:R-:W-:Y:S05]  /*a330*/  @!P1 BRA `(.L_x_3880) ;  /* 0xfffffffc00ec9947 */ /* 0x008fea000383ffff */
[----:B------:R-:W-:Y:S05]  /*a340*/  BRA `(.L_x_3879) ;  /* 0xffffff7800b87947 */ /* 0x000fea000383ffff */
.L_x_3884:
[----:B------:R-:W-:-:S04]  /*a350*/  IMAD.U32 R5, RZ, RZ, UR8 ;  /* 0x00000008ff057e24 */ /* 0x000fc8000f8e00ff */
[----:B------:R1:W1:Y:S03]  /*a360*/  SYNCS.PHASECHK.TRANS64.TRYWAIT P1, [R5+URZ+0x26830], R16 ;  /* 0x02683010050075a7 */ /* 0x000266000802017f */
[----:B-1----:R-:W-:Y:S05]  /*a370*/  @!P1 NANOSLEEP.SYNCS 0x989680 ;  /* 0x009896800000995d */ /* 0x002fea0003900000 */
[----:B------:R-:W1:Y:S02]  /*a380*/  @!P1 SYNCS.PHASECHK.TRANS64 P1, [R5+URZ+0x26830], R16 ;  /* 0x02683010050095a7 */ /* 0x000e64000802007f */
[----:B-1----:R-:W-:Y:S05]  /*a390*/  @!P1 BRA `(.L_x_3884) ;  /* 0xfffffffc00ec9947 */ /* 0x002fea000383ffff */
[----:B------:R-:W-:Y:S05]  /*a3a0*/  BRA `(.L_x_3883) ;  /* 0xffffff7c00c47947 */ /* 0x000fea000383ffff */
.L_x_3912:
[----:B------:R-:W-:Y:S01]  /*a3b0*/  BSSY B0, `(.L_x_3978) ;  /* 0x0000005000007945 */ /* 0x000fe20003800000 */
[----:B------:R-:W-:-:S07]  /*a3c0*/  IMAD.MOV.U32 R15, RZ, RZ, -0x1 ;  /* 0xffffffffff0f7424 */ /* 0x000fce00078e00ff */
[----:B------:R-:W-:Y:S05]  /*a3d0*/  WARPSYNC.COLLECTIVE R15, `(.L_x_3979) ;  /* 0x000000000f087348 */ /* 0x000fea0003c00000 */
[----:B------:R-:W-:Y:S01]  /*a3e0*/  NOP ;  /* 0x0000000000007918 */ /* 0x000fe20000000000 */
[----:B------:R-:W-:Y:S01]  /*a3f0*/  ENDCOLLECTIVE ;  /* 0x000000000000791b */ /* 0x000fe20003800000 */
.L_x_3979:
[----:B------:R-:W-:Y:S05]  /*a400*/  BSYNC B0 ;  /* 0x0000000000007941 */ /* 0x000fea0003800000 */
.L_x_3978:
[----:B------:R-:W-:Y:S05]  /*a410*/  BRA `(.L_x_3980) ;  /* 0xffffffc400a87947 */ /* 0x000fea000383ffff */
.L_x_3924:
[----:B------:R-:W-:Y:S01]  /*a420*/  BSSY B0, `(.L_x_3981) ;  /* 0x0000005000007945 */ /* 0x000fe20003800000 */
[----:B------:R-:W-:-:S07]  /*a430*/  IMAD.MOV.U32 R15, RZ, RZ, -0x1 ;  /* 0xffffffffff0f7424 */ /* 0x000fce00078e00ff */
[----:B------:R-:W-:Y:S05]  /*a440*/  WARPSYNC.COLLECTIVE R15, `(.L_x_3982) ;  /* 0x000000000f087348 */ /* 0x000fea0003c00000 */
[----:B------:R-:W-:Y:S01]  /*a450*/  NOP ;  /* 0x0000000000007918 */ /* 0x000fe20000000000 */
[----:B------:R-:W-:Y:S01]  /*a460*/  ENDCOLLECTIVE ;  /* 0x000000000000791b */ /* 0x000fe20003800000 */
.L_x_3982:
[----:B------:R-:W-:Y:S05]  /*a470*/  BSYNC B0 ;  /* 0x0000000000007941 */ /* 0x000fea0003800000 */
.L_x_3981:
[----:B------:R-:W-:Y:S05]  /*a480*/  BRA `(.L_x_3983) ;  /* 0xffffffc800c07947 */ /* 0x000fea000383ffff */
.L_x_3937:
[----:B------:R-:W-:Y:S01]  /*a490*/  BSSY B0, `(.L_x_3984) ;  /* 0x0000005000007945 */ /* 0x000fe20003800000 */
[----:B------:R-:W-:-:S07]  /*a4a0*/  IMAD.MOV.U32 R15, RZ, RZ, -0x1 ;  /* 0xffffffffff0f7424 */ /* 0x000fce00078e00ff */
[----:B------:R-:W-:Y:S05]  /*a4b0*/  WARPSYNC.COLLECTIVE R15, `(.L_x_3985) ;  /* 0x000000000f087348 */ /* 0x000fea0003c00000 */
[----:B------:R-:W-:Y:S01]  /*a4c0*/  NOP ;  /* 0x0000000000007918 */ /* 0x000fe20000000000 */
[----:B------:R-:W-:Y:S01]  /*a4d0*/  ENDCOLLECTIVE ;  /* 0x000000000000791b */ /* 0x000fe20003800000 */
.L_x_3985:
[----:B------:R-:W-:Y:S05]  /*a4e0*/  BSYNC B0 ;  /* 0x0000000000007941 */ /* 0x000fea0003800000 */
.L_x_3984:
[----:B------:R-:W-:Y:S05]  /*a4f0*/  BRA `(.L_x_3986) ;  /* 0xffffffcc00dc7947 */ /* 0x000fea000383ffff */
.L_x_3950:
[----:B-1----:R1:W2:Y:S02]  /*a500*/  SYNCS.PHASECHK.TRANS64.TRYWAIT P0, [R0+URZ+0x26820], R3 ;  /* 0x02682003000075a7 */ /* 0x0022a4000800017f */
[----:B--2---:R-:W-:Y:S05]  /*a510*/  @!P0 NANOSLEEP.SYNCS 0x989680 ;  /* 0x009896800000895d */ /* 0x004fea0003900000 */
[----:B------:R-:W2:Y:S02]  /*a520*/  @!P0 SYNCS.PHASECHK.TRANS64 P0, [R0+URZ+0x26820], R3 ;  /* 0x02682003000085a7 */ /* 0x000ea4000800007f */
[----:B--2---:R-:W-:Y:S05]  /*a530*/  @!P0 BRA `(.L_x_3950) ;  /* 0xfffffffc00f08947 */ /* 0x004fea000383ffff */
[----:B------:R-:W-:Y:S05]  /*a540*/  BRA `(.L_x_3987) ;  /* 0xffffffdc00247947 */ /* 0x000fea000383ffff */
.L_x_3954:
[----:B-1----:R1:W2:Y:S02]  /*a550*/  SYNCS.PHASECHK.TRANS64.TRYWAIT P1, [R0+URZ+0x26840], R21 ;  /* 0x02684015000075a7 */ /* 0x0022a4000802017f */
[----:B--2---:R-:W-:Y:S05]  /*a560*/  @!P1 NANOSLEEP.SYNCS 0x989680 ;  /* 0x009896800000995d */ /* 0x004fea0003900000 */
[----:B------:R-:W2:Y:S02]  /*a570*/  @!P1 SYNCS.PHASECHK.TRANS64 P1, [R0+URZ+0x26840], R21 ;  /* 0x02684015000095a7 */ /* 0x000ea4000802007f */
[----:B--2---:R-:W-:Y:S05]  /*a580*/  @!P1 BRA `(.L_x_3954) ;  /* 0xfffffffc00f09947 */ /* 0x004fea000383ffff */
[----:B------:R-:W-:Y:S05]  /*a590*/  BRA `(.L_x_3988) ;  /* 0xffffffe400447947 */ /* 0x000fea000383ffff */
.L_x_3956:
[----:B--2---:R2:W3:Y:S02]  /*a5a0*/  SYNCS.PHASECHK.TRANS64.TRYWAIT P1, [R0+URZ+0x26828], R21 ;  /* 0x02682815000075a7 */ /* 0x0044e4000802017f */
[----:B---3--:R-:W-:Y:S05]  /*a5b0*/  @!P1 NANOSLEEP.SYNCS 0x989680 ;  /* 0x009896800000995d */ /* 0x008fea0003900000 */
[----:B------:R-:W3:Y:S02]  /*a5c0*/  @!P1 SYNCS.PHASECHK.TRANS64 P1, [R0+URZ+0x26828], R21 ;  /* 0x02682815000095a7 */ /* 0x000ee4000802007f */
[----:B---3--:R-:W-:Y:S05]  /*a5d0*/  @!P1 BRA `(.L_x_3956) ;  /* 0xfffffffc00f09947 */ /* 0x008fea000383ffff */
[----:B------:R-:W-:Y:S05]  /*a5e0*/  BRA `(.L_x_3989) ;  /* 0xffffffe400f47947 */ /* 0x000fea000383ffff */
.L_x_3958:
[----:B---3--:R3:W4:Y:S02]  /*a5f0*/  SYNCS.PHASECHK.TRANS64.TRYWAIT P1, [R0+URZ+0x26848], R21 ;  /* 0x02684815000075a7 */ /* 0x008724000802017f */
[----:B----4-:R-:W-:Y:S05]  /*a600*/  @!P1 NANOSLEEP.SYNCS 0x989680 ;  /* 0x009896800000995d */ /* 0x010fea0003900000 */
[----:B------:R-:W4:Y:S02]  /*a610*/  @!P1 SYNCS.PHASECHK.TRANS64 P1, [R0+URZ+0x26848], R21 ;  /* 0x02684815000095a7 */ /* 0x000f24000802007f */
[----:B----4-:R-:W-:Y:S05]  /*a620*/  @!P1 BRA `(.L_x_3958) ;  /* 0xfffffffc00f09947 */ /* 0x010fea000383ffff */
[----:B------:R-:W-:Y:S05]  /*a630*/  BRA `(.L_x_3990) ;  /* 0xffffffe800887947 */ /* 0x000fea000383ffff */
.L_x_3960:
[----:B------:R-:W-:-:S07]  /*a640*/  SHF.L.U32 R5, R9, 0x1f, RZ ;  /* 0x0000001f09057819 */ /* 0x000fce00000006ff */
.L_x_3991:
[----:B-1----:R1:W2:Y:S02]  /*a650*/  SYNCS.PHASECHK.TRANS64.TRYWAIT P1, [R0+URZ+0x26820], R5 ;  /* 0x02682005000075a7 */ /* 0x0022a4000802017f */
[----:B--2---:R-:W-:Y:S05]  /*a660*/  @!P1 NANOSLEEP.SYNCS 0x989680 ;  /* 0x009896800000995d */ /* 0x004fea0003900000 */
[----:B------:R-:W2:Y:S02]  /*a670*/  @!P1 SYNCS.PHASECHK.TRANS64 P1, [R0+URZ+0x26820], R5 ;  /* 0x02682005000095a7 */ /* 0x000ea4000802007f */
[----:B--2---:R-:W-:Y:S05]  /*a680*/  @!P1 BRA `(.L_x_3991) ;  /* 0xfffffffc00f09947 */ /* 0x004fea000383ffff */
[----:B------:R-:W-:Y:S05]  /*a690*/  BRA `(.L_x_3992) ;  /* 0xffffffec002c7947 */ /* 0x000fea000383ffff */
.L_x_3963:
[----:B-1----:R1:W2:Y:S02]  /*a6a0*/  SYNCS.PHASECHK.TRANS64.TRYWAIT P1, [R0+URZ+0x26840], R7 ;  /* 0x02684007000075a7 */ /* 0x0022a4000802017f */
[----:B--2---:R-:W-:Y:S05]  /*a6b0*/  @!P1 NANOSLEEP.SYNCS 0x989680 ;  /* 0x009896800000995d */ /* 0x004fea0003900000 */
[----:B------:R-:W2:Y:S02]  /*a6c0*/  @!P1 SYNCS.PHASECHK.TRANS64 P1, [R0+URZ+0x26840], R7 ;  /* 0x02684007000095a7 */ /* 0x000ea4000802007f */
[----:B--2---:R-:W-:Y:S05]  /*a6d0*/  @!P1 BRA `(.L_x_3963) ;  /* 0xfffffffc00f09947 */ /* 0x004fea000383ffff */
[----:B------:R-:W-:Y:S05]  /*a6e0*/  BRA `(.L_x_3993) ;  /* 0xffffffec00d87947 */ /* 0x000fea000383ffff */
.L_x_3965:
[----:B--2---:R2:W3:Y:S02]  /*a6f0*/  SYNCS.PHASECHK.TRANS64.TRYWAIT P1, [R0+URZ+0x26828], R7 ;  /* 0x02682807000075a7 */ /* 0x0044e4000802017f */
[----:B---3--:R-:W-:Y:S05]  /*a700*/  @!P1 NANOSLEEP.SYNCS 0x989680 ;  /* 0x009896800000995d */ /* 0x008fea0003900000 */
[----:B------:R-:W3:Y:S02]  /*a710*/  @!P1 SYNCS.PHASECHK.TRANS64 P1, [R0+URZ+0x26828], R7 ;  /* 0x02682807000095a7 */ /* 0x000ee4000802007f */
[----:B---3--:R-:W-:Y:S05]  /*a720*/  @!P1 BRA `(.L_x_3965) ;  /* 0xfffffffc00f09947 */ /* 0x008fea000383ffff */
[----:B------:R-:W-:Y:S05]  /*a730*/  BRA `(.L_x_3994) ;  /* 0xfffffff000807947 */ /* 0x000fea000383ffff */
.L_x_3967:
[----:B---3--:R3:W4:Y:S02]  /*a740*/  SYNCS.PHASECHK.TRANS64.TRYWAIT P0, [R3+URZ+0x26840], R2 ;  /* 0x02684002030075a7 */ /* 0x008724000800017f */
[----:B----4-:R-:W-:Y:S05]  /*a750*/  @!P0 NANOSLEEP.SYNCS 0x989680 ;  /* 0x009896800000895d */ /* 0x010fea0003900000 */
[----:B------:R-:W4:Y:S02]  /*a760*/  @!P0 SYNCS.PHASECHK.TRANS64 P0, [R3+URZ+0x26840], R2 ;  /* 0x02684002030085a7 */ /* 0x000f24000800007f */
[----:B----4-:R-:W-:Y:S05]  /*a770*/  @!P0 BRA `(.L_x_3967) ;  /* 0xfffffffc00f08947 */ /* 0x010fea000383ffff */
[----:B------:R-:W-:Y:S05]  /*a780*/  BRA `(.L_x_3995) ;  /* 0xfffffff400287947 */ /* 0x000fea000383ffff */
.L_x_3969:
[----:B------:R-:W-:Y:S01]  /*a790*/  BSSY B0, `(.L_x_3996) ;  /* 0x0000006000007945 */ /* 0x000fe20003800000 */
[----:B------:R-:W-:-:S07]  /*a7a0*/  IMAD.MOV.U32 R15, RZ, RZ, -0x1 ;  /* 0xffffffffff0f7424 */ /* 0x000fce00078e00ff */
[----:B--2---:R-:W-:Y:S05]  /*a7b0*/  WARPSYNC.COLLECTIVE R15, `(.L_x_3997) ;  /* 0x000000000f0c7348 */ /* 0x004fea0003c00000 */
[----:B------:R-:W-:Y:S02]  /*a7c0*/  ELECT P6, UR62, PT ;  /* 0x00000000003e782f */ /* 0x000fe400038c0000 */
[----:B------:R-:W-:Y:S01]  /*a7d0*/  MOV R14, UR62 ;  /* 0x0000003e000e7c02 */ /* 0x000fe20008000f00 */
[----:B--2---:R-:W-:Y:S10]  /*a7e0*/  ENDCOLLECTIVE ;  /* 0x000000000000791b */ /* 0x004ff40003800000 */
.L_x_3997:
[----:B------:R-:W-:Y:S05]  /*a7f0*/  BSYNC B0 ;  /* 0x0000000000007941 */ /* 0x000fea0003800000 */
.L_x_3996:
[----:B------:R-:W-:Y:S01]  /*a800*/  PLOP3.LUT P0, PT, P6, PT, PT, 0x80, 0x0 ;  /* 0x000000000000781c */ /* 0x000fe2000370f070 */
[----:B------:R-:W-:-:S12]  /*a810*/  BRA `(.L_x_3998) ;  /* 0xfffffff400f07947 */ /* 0x000fd8000383ffff */
.L_x_3971:
[----:B-1----:R1:W3:Y:S02]  /*a820*/  SYNCS.PHASECHK.TRANS64.TRYWAIT P0, [R6+URZ], R5 ;  /* 0x00000005060075a7 */ /* 0x0022e4000800017f */
[----:B---3--:R-:W-:Y:S05]  /*a830*/  @!P0 NANOSLEEP.SYNCS 0x989680 ;  /* 0x009896800000895d */ /* 0x008fea0003900000 */
[----:B------:R-:W3:Y:S02]  /*a840*/  @!P0 SYNCS.PHASECHK.TRANS64 P0, [R6+URZ], R5 ;  /* 0x00000005060085a7 */ /* 0x000ee4000800007f */
[----:B---3--:R-:W-:Y:S05]  /*a850*/  @!P0 BRA `(.L_x_3971) ;  /* 0xfffffffc00f08947 */ /* 0x008fea000383ffff */
[----:B------:R-:W-:Y:S05]  /*a860*/  BRA `(.L_x_3999) ;  /* 0xfffffff800307947 */ /* 0x000fea000383ffff */
.L_x_3972:
[----:B---3--:R3:W4:Y:S02]  /*a870*/  SYNCS.PHASECHK.TRANS64.TRYWAIT P0, [R3+URZ], R2 ;  /* 0x00000002030075a7 */ /* 0x008724000800017f */
[----:B----4-:R-:W-:Y:S05]  /*a880*/  @!P0 NANOSLEEP.SYNCS 0x989680 ;  /* 0x009896800000895d */ /* 0x010fea0003900000 */
[----:B------:R-:W4:Y:S02]  /*a890*/  @!P0 SYNCS.PHASECHK.TRANS64 P0, [R3+URZ], R2 ;  /* 0x00000002030085a7 */ /* 0x000f24000800007f */
[----:B----4-:R-:W-:Y:S05]  /*a8a0*/  @!P0 BRA `(.L_x_3972) ;  /* 0xfffffffc00f08947 */ /* 0x010fea000383ffff */
[----:B------:R-:W-:Y:S05]  /*a8b0*/  BRA `(.L_x_4000) ;  /* 0xfffffff800247947 */ /* 0x000fea000383ffff */
.L_x_3974:
[----:B---3--:R3:W4:Y:S02]  /*a8c0*/  SYNCS.PHASECHK.TRANS64.TRYWAIT P0, [R0+URZ], R5 ;  /* 0x00000005000075a7 */ /* 0x008724000800017f */
[----:B----4-:R-:W-:Y:S05]  /*a8d0*/  @!P0 NANOSLEEP.SYNCS 0x989680 ;  /* 0x009896800000895d */ /* 0x010fea0003900000 */
[----:B------:R-:W4:Y:S02]  /*a8e0*/  @!P0 SYNCS.PHASECHK.TRANS64 P0, [R0+URZ], R5 ;  /* 0x00000005000085a7 */ /* 0x000f24000800007f */
[----:B----4-:R-:W-:Y:S05]  /*a8f0*/  @!P0 BRA `(.L_x_3974) ;  /* 0xfffffffc00f08947 */ /* 0x010fea000383ffff */
[----:B------:R-:W-:Y:S05]  /*a900*/  BRA `(.L_x_4001) ;  /* 0xfffffff800287947 */ /* 0x000fea000383ffff */
.L_x_4002:
        /* <DEDUP_REMOVED lines=15> */
.L_x_6582:


//--------------------- .text._ZN7cutlass13device_kernelIN5flash11enable_sm90INS1_16FlashAttnBwdSm90INS1_25CollectiveMainloopBwdSm90ILi2ELi2ELi2EN4cute5tupleIJNS5_1CILi1EEES8_S8_EEENS6_IJNS7_ILi64EEENS7_ILi128EEENS7_ILi96EEEEEENS_6half_tEfNS_4arch4Sm90ELb0ELb0ELb0ELb1ELb0ELb1ELb0ELb0ELi2ELi1ELi2ELi1ELb1EEENS1_24CollectiveEpilogueBwdGQAISD_fSG_Li256ELb1ELb0EEENS1_19SingleTileSchedulerILb1ELb0ELb0ELi128EEEEEEEEEvNT_6ParamsE --------------------------
	.section	.text._ZN7cutlass13device_kernelIN5flash11enable_sm90INS1_16FlashAttnBwdSm90INS1_25CollectiveMainloopBwdSm90ILi2ELi2ELi2EN4cute5tupleIJNS5_1CILi1EEES8_S8_EEENS6_IJNS7_ILi64EEENS7_ILi128EEENS7_ILi96EEEEEENS_6half_tEfNS_4arch4Sm90ELb0ELb0ELb0ELb1ELb0ELb1ELb0ELb0ELi2ELi1ELi2ELi1ELb1EEENS1_24CollectiveEpilogueBwdGQAISD_fSG_Li256ELb1ELb0EEENS1_19SingleTileSchedulerILb1ELb0ELb0ELi128EEEEEEEEEvNT_6ParamsE,"ax",@progbits
	.align	128
.text._ZN7cutlass13device_kernelIN5flash11enable_sm90INS1_16FlashAttnBwdSm90INS1_25CollectiveMainloopBwdSm90ILi2ELi2ELi2EN4cute5tupleIJNS5_1CILi1EEES8_S8_EEENS6_IJNS7_ILi64EEENS7_ILi128EEENS7_ILi96EEEEEENS_6half_tEfNS_4arch4Sm90ELb0ELb0ELb0ELb1ELb0ELb1ELb0ELb0ELi2ELi1ELi2ELi1ELb1EEENS1_24CollectiveEpilogueBwdGQAISD_fSG_Li256ELb1ELb0EEENS1_19SingleTileSchedulerILb1ELb0ELb0ELi128EEEEEEEEEvNT_6ParamsE:
        .type           _ZN7cutlass13device_kernelIN5flash11enable_sm90INS1_16FlashAttnBwdSm90INS1_25CollectiveMainloopBwdSm90ILi2ELi2ELi2EN4cute5tupleIJNS5_1CILi1EEES8_S8_EEENS6_IJNS7_ILi64EEENS7_ILi128EEENS7_ILi96EEEEEENS_6half_tEfNS_4arch4Sm90ELb0ELb0ELb0ELb1ELb0ELb1ELb0ELb0ELi2ELi1ELi2ELi1ELb1EEENS1_24CollectiveEpilogueBwdGQAISD_fSG_Li256ELb1ELb0EEENS1_19SingleTileSchedulerILb1ELb0ELb0ELi128EEEEEEEEEvNT_6ParamsE,@function
        .size           _ZN7cutlass13device_kernelIN5flash11enable_sm90INS1_16FlashAttnBwdSm90INS1_25CollectiveMainloopBwdSm90ILi2ELi2ELi2EN4cute5tupleIJNS5_1CILi1EEES8_S8_EEENS6_IJNS7_ILi64EEENS7_ILi128EEENS7_ILi96EEEEEENS_6half_tEfNS_4arch4Sm90ELb0ELb0ELb0ELb1ELb0ELb1ELb0ELb0ELi2ELi1ELi2ELi1ELb1EEENS1_24CollectiveEpilogueBwdGQAISD_fSG_Li256ELb1ELb0EEENS1_19SingleTileSchedulerILb1ELb0ELb0ELi128EEEEEEEEEvNT_6ParamsE,(.L_x_6583 - _ZN7cutlass13device_kernelIN5flash11enable_sm90INS1_16FlashAttnBwdSm90INS1_25CollectiveMainloopBwdSm90ILi2ELi2ELi2EN4cute5tupleIJNS5_1CILi1EEES8_S8_EEENS6_IJNS7_ILi64EEENS7_ILi128EEENS7_ILi96EEEEEENS_6half_tEfNS_4arch4Sm90ELb0ELb0ELb0ELb1ELb0ELb1ELb0ELb0ELi2ELi1ELi2ELi1ELb1EEENS1_24CollectiveEpilogueBwdGQAISD_fSG_Li256ELb1ELb0EEENS1_19SingleTileSchedulerILb1ELb0ELb0ELi128EEEEEEEEEvNT_6ParamsE)
        .other          _ZN7cutlass13device_kernelIN5flash11enable_sm90INS1_16FlashAttnBwdSm90INS1_25CollectiveMainloopBwdSm90ILi2ELi2ELi2EN4cute5tupleIJNS5_1CILi1EEES8_S8_EEENS6_IJNS7_ILi64EEENS7_ILi128EEENS7_ILi96EEEEEENS_6half_tEfNS_4arch4Sm90ELb0ELb0ELb0ELb1ELb0ELb1ELb0ELb0ELi2ELi1ELi2ELi1ELb1EEENS1_24CollectiveEpilogueBwdGQAISD_fSG_Li256ELb1ELb0EEENS1_19SingleTileSchedulerILb1ELb0ELb0ELi128EEEEEEEEEvNT_6ParamsE,@"STO_CUDA_ENTRY STV_DEFAULT"
_ZN7cutlass13device_kernelIN5flash11enable_sm90INS1_16FlashAttnBwdSm90INS1_25CollectiveMainloopBwdSm90ILi2ELi2ELi2EN4cute5tupleIJNS5_1CILi1EEES8_S8_EEENS6_IJNS7_ILi64EEENS7_ILi128EEENS7_ILi96EEEEEENS_6half_tEfNS_4arch4Sm90ELb0ELb0ELb0ELb1ELb0ELb1ELb0ELb0ELi2ELi1ELi2ELi1ELb1EEENS1_24CollectiveEpilogueBwdGQAISD_fSG_Li256ELb1ELb0EEENS1_19SingleTileSchedulerILb1ELb0ELb0ELi128EEEEEEEEEvNT_6ParamsE:
        /* <DEDUP_REMOVED lines=23> */
.L_x_4004:
[----:B------:R-:W-:Y:S05]  /*0170*/  BSYNC B0 ;  /* 0x0000000000007941 */ /* 0x000fea0003800000 */
.L_x_4003:
        /* <DEDUP_REMOVED lines=37> */
.L_x_4005:
        /* <DEDUP_REMOVED lines=22> */
.L_x_4006:
[----:B------:R-:W-:Y:S01]  /*0530*/  PLOP3.LUT P0, PT, PT, PT, UP0, 0x80, 0x0 ;  /* 0x000000000000781c */ /* 0x000fe20003f0f008 */
[----:B------:R-:W-:Y:S01]  /*0540*/  NOP ;  /* 0x0000000000007918 */ /* 0x000fe20000000000 */
[----:B------:R-:W-:Y:S01]  /*0550*/  ULDC.64 UR46, c[0x0][0x208] ;  /* 0x00008200002e7ab9 */ /* 0x000fe20000000a00 */
[----:B------:R-:W-:Y:S01]  /*0560*/  BSSY B6, `(.L_x_4007) ;  /* 0x000081e000067945 */ /* 0x000fe20003800000 */
[----:B-12-4-:R-:W-:Y:S09]  /*0570*/  BAR.SYNC.DEFER_BLOCKING 0x0 ;  /* 0x0000000000007b1d */ /* 0x016ff20000010000 */
[----:B------:R-:W-:Y:S05]  /*0580*/  @!P0 BRA `(.L_x_4008) ;  /* 0x00000048002c8947 */ /* 0x000fea0003800000 */
.L_x_4009:
        /* <DEDUP_REMOVED lines=21> */
.L_x_4010:
        /* <DEDUP_REMOVED lines=14> */
.L_x_4012:
[----:B------:R-:W-:-:S05]  /*07c0*/  ULDC UR4, c[0x0][0x8c4] ;  /* 0x0002310000047ab9 */ /* 0x000fca0000000800 */
.L_x_4011:
        /* <DEDUP_REMOVED lines=21> */
.L_x_4014:
        /* <DEDUP_REMOVED lines=14> */
.L_x_4015:
        /* <DEDUP_REMOVED lines=10> */
.L_x_4016:
        /* <DEDUP_REMOVED lines=11> */
.L_x_4017:
        /* <DEDUP_REMOVED lines=71> */
.L_x_4020:
        /* <DEDUP_REMOVED lines=15> */
.L_x_4019:
        /* <DEDUP_REMOVED lines=22> */
.L_x_4022:
        /* <DEDUP_REMOVED lines=15> */
.L_x_4021:
[----:B------:R-:W-:Y:S01]  /*1300*/  SHF.R.S32.HI R25, RZ, 0x1f, R22 ;  /* 0x0000001fff197819 */ /* 0x000fe20000011416 */
[----:B------:R-:W-:-:S03]  /*1310*/  UMOV UR4, 0xffffffff ;  /* 0xffffffff00047882 */ /* 0x000fc60000000000 */
[----:B------:R-:W-:-:S04]  /*1320*/  LEA.HI R0, R25, R22, RZ, 0x7 ;  /* 0x0000001619007211 */ /* 0x000fc800078f38ff */
[----:B------:R-:W-:Y:S01]  /*1330*/  SHF.R.S32.HI R16, RZ, 0x7, R0 ;  /* 0x00000007ff107819 */ /* 0x000fe20000011400 */
[----:B------:R-:W-:Y:S06]  /*1340*/  BRA.DIV UR4, `(.L_x_4023) ;  /* 0x0000007604047947 */ /* 0x000fec000b800000 */
[----:B------:R1:W2:Y:S02]  /*1350*/  SHFL.IDX PT, R14, R16, RZ, 0x1f ;  /* 0x00001fff100e7589 */ /* 0x0002a400000e0000 */
.L_x_4100:
        /* <DEDUP_REMOVED lines=14> */
.L_x_4024:
        /* <DEDUP_REMOVED lines=19> */
.L_x_4026:
        /* <DEDUP_REMOVED lines=119> */
[----:B------:R-:W-:Y:S02]  /*1ce0*/  USHF.R.S32.HI UR7, URZ, 0x6, UR6 ;  /* 0x000000063f077899 */ /* 0x000fe40008011406 */
[----:B------:R-:W-:Y:S01]  /*1cf0*/  ULOP3.LUT UR11, UR38, 0x1, URZ, 0xfc, !UPT ;  /* 0x00000001260b7892 */ /* 0x000fe2000f8efc3f */
[----:B------:R-:W-:Y:S01]  /*1d00*/  UMOV UR4, URZ ;  /* 0x0000003f00047c82 */ /* 0x000fe20008000000 */
[----:B------:R-:W-:Y:S01]  /*1d10*/  UMOV UR5, URZ ;  /* 0x0000003f00057c82 */ /* 0x000fe20008000000 */
[----:B------:R-:W-:Y:S01]  /*1d20*/  UMOV UR6, URZ ;  /* 0x0000003f00067c82 */ /* 0x000fe20008000000 */
[----:B-1-34-:R-:W-:-:S08]  /*1d30*/  ULDC UR13, c[0x0][0x744] ;  /* 0x0001d100000d7ab9 */ /* 0x01afd00000000800 */
.L_x_4037:
[----:B------:R-:W-:-:S06]  /*1d40*/  UISETP.NE.AND UP0, UPT, UR11, 0x3, UPT ;  /* 0x000000030b00788c */ /* 0x000fcc000bf05270 */
[----:B------:R-:W-:-:S13]  /*1d50*/  PLOP3.LUT P0, PT, PT, PT, UP0, 0x80, 0x0 ;  /* 0x000000000000781c */ /* 0x000fda0003f0f008 */
[----:B-1----:R-:W-:Y:S05]  /*1d60*/  @!P0 BRA `(.L_x_4027) ;  /* 0x0000000000048947 */ /* 0x002fea0003800000 */
[----:B------:R-:W-:Y:S01]  /*1d70*/  BPT.TRAP 0x1 ;  /* 0x000000040000795c */ /* 0x000fe20000300000 */
.L_x_4027:
[----:B------:R-:W-:Y:S01]  /*1d80*/  R2UR UR8, R18 ;  /* 0x00000000120872ca */ /* 0x000fe200000e0000 */
[----:B------:R-:W-:-:S05]  /*1d90*/  IMAD.U32 R16, RZ, RZ, UR5 ;  /* 0x00000005ff107e24 */ /* 0x000fca000f8e00ff */
[----:B------:R-:W-:-:S07]  /*1da0*/  SHF.L.U32 R16, R16, 0x1f, RZ ;  /* 0x0000001f10107819 */ /* 0x000fce00000006ff */
[----:B------:R-:W-:-:S09]  /*1db0*/  ULEA UR8, UR6, UR8, 0x3 ;  /* 0x0000000806087291 */ /* 0x000fd2000f8e183f */
[----:B------:R1:W2:Y:S01]  /*1dc0*/  SYNCS.PHASECHK.TRANS64.TRYWAIT P1, [UR8+0x26810], R16 ;  /* 0x02681010ff0075a7 */ /* 0x0002a20008020148 */
[----:B------:R-:W-:Y:S05]  /*1dd0*/  @!P0 BRA `(.L_x_4028) ;  /* 0x0000000000048947 */ /* 0x000fea0003800000 */
[----:B------:R-:W-:Y:S01]  /*1de0*/  BPT.TRAP 0x1 ;  /* 0x000000040000795c */ /* 0x000fe20000300000 */
.L_x_4028:
[----:B--2---:R-:W-:Y:S05]  /*1df0*/  @P1 BRA `(.L_x_4029) ;  /* 0x0000000000081947 */ /* 0x004fea0003800000 */
[----:B------:R-:W2:Y:S02]  /*1e00*/  SYNCS.PHASECHK.TRANS64.TRYWAIT P1, [UR8+0x26810], R16 ;  /* 0x02681010ff0075a7 */ /* 0x000ea40008020148 */
[----:B--2---:R-:W-:Y:S05]  /*1e10*/  @!P1 BRA `(.L_x_4030) ;  /* 0x0000006800849947 */ /* 0x004fea0003800000 */
.L_x_4029:
        /* <DEDUP_REMOVED lines=67> */
.L_x_4031:
[----:B------:R1:W1:Y:S01]  /*2250*/  SYNCS.PHASECHK.TRANS64.TRYWAIT P1, [UR8+0x26830], R16 ;  /* 0x02683010ff0075a7 */ /* 0x0002620008020148 */
[----:B------:R-:W-:Y:S05]  /*2260*/  @!P0 BRA `(.L_x_4032) ;  /* 0x0000000000048947 */ /* 0x000fea0003800000 */
[----:B------:R-:W-:Y:S01]  /*2270*/  BPT.TRAP 0x1 ;  /* 0x000000040000795c */ /* 0x000fe20000300000 */
.L_x_4032:
[----:B-1----:R-:W-:Y:S05]  /*2280*/  @P1 BRA `(.L_x_4033) ;  /* 0x0000000000081947 */ /* 0x002fea0003800000 */
[----:B------:R-:W1:Y:S02]  /*2290*/  SYNCS.PHASECHK.TRANS64.TRYWAIT P1, [UR8+0x26830], R16 ;  /* 0x02683010ff0075a7 */ /* 0x000e640008020148 */
[----:B-1----:R-:W-:Y:S05]  /*22a0*/  @!P1 BRA `(.L_x_4034) ;  /* 0x0000006400789947 */ /* 0x002fea0003800000 */
.L_x_4033:
        /* <DEDUP_REMOVED lines=440> */
.L_x_4035:
        /* <DEDUP_REMOVED lines=46> */
.L_x_4036:
        /* <DEDUP_REMOVED lines=66> */
.L_x_4018:
        /* <DEDUP_REMOVED lines=101> */
.L_x_4040:
[----:B------:R-:W-:Y:S01]  /*4b80*/  @P0 ELECT P1, URZ, PT ;  /* 0x00000000003f082f */ /* 0x000fe20003820000 */
[----:B------:R2:W-:-:S12]  /*4b90*/  UBLKRED.G.S.ADD.F32.RN [UR6], [UR4], UR5, desc[UR8] ;  /* 0x00000806040073bb */ /* 0x0005d800080a1405 */
[----:B------:R-:W-:Y:S02]  /*4ba0*/  @P1 PLOP3.LUT P0, PT, P1, PT, PT, 0x8, 0x0 ;  /* 0x000000000000181c */ /* 0x000fe40000f0e170 */
[----:B------:R-:W-:-:S11]  /*4bb0*/  PLOP3.LUT P1, PT, PT, PT, PT, 0x8, 0x0 ;  /* 0x000000000000781c */ /* 0x000fd60003f2e170 */
[----:B--2---:R-:W-:Y:S05]  /*4bc0*/  @P0 BRA.U.ANY `(.L_x_4040) ;  /* 0xfffffffd00ec0947 */ /* 0x004fea000393ffff */
[----:B------:R0:W-:Y:S01]  /*4bd0*/  UTMACMDFLUSH ;  /* 0x00000000000079b7 */ /* 0x0001e20000000000 */
[----:B------:R-:W-:-:S04]  /*4be0*/  DEPBAR.LE SB0, 0x0 ;  /* 0x000080000000791a */ /* 0x000fc80000000000 */
.L_x_4039:
[----:B------:R-:W-:Y:S05]  /*4bf0*/  BSYNC B0 ;  /* 0x0000000000007941 */ /* 0x000fea0003800000 */
.L_x_4038:
        /* <DEDUP_REMOVED lines=28> */
.L_x_4041:
        /* <DEDUP_REMOVED lines=8> */
.L_x_4008:
        /* <DEDUP_REMOVED lines=20> */
.L_x_4043:
        /* <DEDUP_REMOVED lines=13> */
.L_x_4045:
[----:B------:R-:W-:-:S05]  /*5050*/  ULDC UR5, c[0x0][0x8c4] ;  /* 0x0002310000057ab9 */ /* 0x000fca0000000800 */
.L_x_4044:
        /* <DEDUP_REMOVED lines=40> */
.L_x_4046:
        /* <DEDUP_REMOVED lines=49> */
.L_x_4060:
        /* <DEDUP_REMOVED lines=21> */
.L_x_4049:
[----:B------:R-:W-:Y:S05]  /*5740*/  BSYNC B0 ;  /* 0x0000000000007941 */ /* 0x000fea0003800000 */
.L_x_4048:
        /* <DEDUP_REMOVED lines=13> */
.L_x_4051:
[----:B------:R-:W-:Y:S05]  /*5820*/  BSYNC B0 ;  /* 0x0000000000007941 */ /* 0x000fea0003800000 */
.L_x_4050:
[----:B------:R-:W-:Y:S06]  /*5830*/  BAR.ARV 0xa, 0xa0 ;  /* 0x0282800000007b1d */ /* 0x000fec0000002000 */
[----:B------:R-:W-:Y:S04]  /*5840*/  BSSY B0, `(.L_x_4052) ;  /* 0x0000003000007945 */ /* 0x000fe80003800000 */
[----:B------:R-:W-:Y:S05]  /*5850*/  @!P0 BRA `(.L_x_4053) ;  /* 0x0000000000048947 */ /* 0x000fea0003800000 */
[----:B------:R-:W-:-:S04]  /*5860*/  DEPBAR.LE SB0, 0x0 ;  /* 0x000080000000791a */ /* 0x000fc80000000000 */
.L_x_4053:
[----:B------:R-:W-:Y:S05]  /*5870*/  BSYNC B0 ;  /* 0x0000000000007941 */ /* 0x000fea0003800000 */
.L_x_4052:
        /* <DEDUP_REMOVED lines=13> */
.L_x_4055:
[----:B------:R-:W-:Y:S05]  /*5950*/  BSYNC B0 ;  /* 0x0000000000007941 */ /* 0x000fea0003800000 */
.L_x_4054:
        /* <DEDUP_REMOVED lines=13> */
.L_x_4057:
[----:B------:R-:W-:Y:S05]  /*5a30*/  BSYNC B0 ;  /* 0x0000000000007941 */ /* 0x000fea0003800000 */
.L_x_4056:
[----:B------:R-:W-:Y:S01]  /*5a40*/  VIADD R0, R0, 0xfffffffe ;  /* 0xfffffffe00007836 */ /* 0x000fe20000000000 */
[----:B------:R-:W-:Y:S06]  /*5a50*/  BAR.ARV 0xa, 0xa0 ;  /* 0x0282800000007b1d */ /* 0x000fec0000002000 */
[----:B------:R-:W-:Y:S01]  /*5a60*/  BSSY B0, `(.L_x_4058) ;  /* 0x0000004000007945 */ /* 0x000fe20003800000 */
[----:B------:R-:W-:-:S03]  /*5a70*/  ISETP.NE.AND P1, PT, R0, RZ, PT ;  /* 0x000000ff0000720c */ /* 0x000fc60003f25270 */
[----:B------:R-:W-:Y:S10]  /*5a80*/  @!P0 BRA `(.L_x_4059) ;  /* 0x0000000000048947 */ /* 0x000ff40003800000 */
[----:B------:R-:W-:-:S04]  /*5a90*/  DEPBAR.LE SB0, 0x0 ;  /* 0x000080000000791a */ /* 0x000fc80000000000 */
.L_x_4059:
[----:B------:R-:W-:Y:S05]  /*5aa0*/  BSYNC B0 ;  /* 0x0000000000007941 */ /* 0x000fea0003800000 */
.L_x_4058:
[----:B------:R-:W-:Y:S06]  /*5ab0*/  BAR.ARV 0xb, 0xa0 ;  /* 0x02c2800000007b1d */ /* 0x000fec0000002000 */
[----:B------:R-:W-:Y:S02]  /*5ac0*/  UIADD3 UR5, UR5, 0x2, URZ ;  /* 0x0000000205057890 */ /* 0x000fe4000fffe03f */
[----:B------:R-:W-:Y:S01]  /*5ad0*/  UIADD3 UR4, UR4, 0x1, URZ ;  /* 0x0000000104047890 */ /* 0x000fe2000fffe03f */
[----:B------:R-:W-:Y:S11]  /*5ae0*/  @P1 BRA `(.L_x_4060) ;  /* 0xfffffff800c01947 */ /* 0x000ff6000383ffff */
[----:B------:R-:W-:-:S12]  /*5af0*/  UIADD3 UR6, UR16, 0x3000, URZ ;  /* 0x0000300010067890 */ /* 0x000fd8000fffe03f */
.L_x_4047:
        /* <DEDUP_REMOVED lines=19> */
.L_x_4062:
[----:B------:R-:W-:Y:S05]  /*5c30*/  BSYNC B0 ;  /* 0x0000000000007941 */ /* 0x000fea0003800000 */
.L_x_4061:
        /* <DEDUP_REMOVED lines=19> */
.L_x_4064:
[----:B------:R-:W-:Y:S05]  /*5d70*/  BSYNC B0 ;  /* 0x0000000000007941 */ /* 0x000fea0003800000 */
.L_x_4063:
[----:B------:R-:W-:Y:S06]  /*5d80*/  BAR.ARV 0xa, 0xa0 ;  /* 0x0282800000007b1d */ /* 0x000fec0000002000 */
[----:B------:R-:W-:Y:S04]  /*5d90*/  BSSY B0, `(.L_x_4065) ;  /* 0x0000003000007945 */ /* 0x000fe80003800000 */
[----:B------:R-:W-:Y:S05]  /*5da0*/  @!P0 BRA `(.L_x_4066) ;  /* 0x0000000000048947 */ /* 0x000fea0003800000 */
[----:B------:R-:W-:-:S04]  /*5db0*/  DEPBAR.LE SB0, 0x0 ;  /* 0x000080000000791a */ /* 0x000fc80000000000 */
.L_x_4066:
[----:B------:R-:W-:Y:S05]  /*5dc0*/  BSYNC B0 ;  /* 0x0000000000007941 */ /* 0x000fea0003800000 */
.L_x_4065:
[----:B------:R-:W-:Y:S06]  /*5dd0*/  BAR.ARV 0xb, 0xa0 ;  /* 0x02c2800000007b1d */ /* 0x000fec0000002000 */
[----:B------:R-:W-:Y:S05]  /*5de0*/  BRA `(.L_x_4013) ;  /* 0x0000002800547947 */ /* 0x000fea0003800000 */
.L_x_4042:
        /* <DEDUP_REMOVED lines=13> */
.L_x_4067:
        /* <DEDUP_REMOVED lines=14> */
.L_x_4069:
[----:B------:R-:W-:-:S05]  /*5fa0*/  ULDC UR4, c[0x0][0x8c4] ;  /* 0x0002310000047ab9 */ /* 0x000fca0000000800 */
.L_x_4068:
        /* <DEDUP_REMOVED lines=56> */
.L_x_4071:
        /* <DEDUP_REMOVED lines=63> */
.L_x_4101:
        /* <DEDUP_REMOVED lines=13> */
.L_x_4074:
        /* <DEDUP_REMOVED lines=125> */
.L_x_4085:
[----:B------:R-:W-:-:S04]  /*6fc0*/  SHF.L.U32 R21, R9, 0x1f, RZ ;  /* 0x0000001f09157819 */ /* 0x000fc800000006ff */
[----:B-1----:R-:W1:Y:S02]  /*6fd0*/  SYNCS.PHASECHK.TRANS64.TRYWAIT P1, [R0+URZ+0x26840], R21 ;  /* 0x02684015000075a7 */ /* 0x002e64000802017f */
[----:B-12---:R-:W-:Y:S05]  /*6fe0*/  @!P1 BRA `(.L_x_4077) ;  /* 0x0000001800549947 */ /* 0x006fea0003800000 */
.L_x_4102:
[----:B------:R-:W-:Y:S05]  /*6ff0*/  @P0 BRA `(.L_x_4078) ;  /* 0x0000000000140947 */ /* 0x000fea0003800000 */
[----:B------:R-:W-:Y:S01]  /*7000*/  ISETP.NE.AND P1, PT, R16, RZ, PT ;  /* 0x000000ff1000720c */ /* 0x000fe20003f25270 */
[----:B------:R-:W-:-:S04]  /*7010*/  IMAD.MOV.U32 R3, RZ, RZ, 0x3100 ;  /* 0x00003100ff037424 */ /* 0x000fc800078e00ff */
[----:B------:R2:W-:Y:S08]  /*7020*/  SYNCS.ARRIVE.TRANS64 RZ, [R0+URZ+0x26830], R3 ;  /* 0x0268300300ff79a7 */ /* 0x0005f0000800003f */
[----:B------:R-:W-:Y:S05]  /*7030*/  @!P1 BRA `(.L_x_4078) ;  /* 0x0000000000049947 */ /* 0x000fea0003800000 */
[----:B------:R-:W-:Y:S01]  /*7040*/  BPT.TRAP 0x1 ;  /* 0x000000040000795c */ /* 0x000fe20000300000 */
.L_x_4078:
        /* <DEDUP_REMOVED lines=43> */
.L_x_4103:
[----:B------:R-:W-:Y:S05]  /*7300*/  @P0 BRA `(.L_x_4080) ;  /* 0x0000000000140947 */ /* 0x000fea0003800000 */
[----:B------:R-:W-:Y:S01]  /*7310*/  ISETP.NE.AND P1, PT, R16, RZ, PT ;  /* 0x000000ff1000720c */ /* 0x000fe20003f25270 */
[----:B------:R-:W-:-:S04]  /*7320*/  IMAD.MOV.U32 R3, RZ, RZ, 0x3100 ;  /* 0x00003100ff037424 */ /* 0x000fc800078e00ff */
[----:B------:R3:W-:Y:S08]  /*7330*/  SYNCS.ARRIVE.TRANS64 RZ, [R0+URZ+0x26818], R3 ;  /* 0x0268180300ff79a7 */ /* 0x0007f0000800003f */
[----:B------:R-:W-:Y:S05]  /*7340*/  @!P1 BRA `(.L_x_4080) ;  /* 0x0000000000049947 */ /* 0x000fea0003800000 */
[----:B------:R-:W-:Y:S01]  /*7350*/  BPT.TRAP 0x1 ;  /* 0x000000040000795c */ /* 0x000fe20000300000 */
.L_x_4080:
        /* <DEDUP_REMOVED lines=36> */
.L_x_4104:
        /* <DEDUP_REMOVED lines=9> */
.L_x_4082:
        /* <DEDUP_REMOVED lines=38> */
.L_x_4106:
[----:B------:R-:W-:Y:S05]  /*7890*/  @P0 BRA `(.L_x_4084) ;  /* 0x0000000000140947 */ /* 0x000fea0003800000 */
[----:B------:R-:W-:Y:S01]  /*78a0*/  ISETP.NE.AND P1, PT, R16, RZ, PT ;  /* 0x000000ff1000720c */ /* 0x000fe20003f25270 */
[----:B-1----:R-:W-:-:S04]  /*78b0*/  IMAD.MOV.U32 R5, RZ, RZ, 0x3100 ;  /* 0x00003100ff057424 */ /* 0x002fc800078e00ff */
[----:B------:R2:W-:Y:S08]  /*78c0*/  SYNCS.ARRIVE.TRANS64 RZ, [R0+URZ+0x26810], R5 ;  /* 0x0268100500ff79a7 */ /* 0x0005f0000800003f */
[----:B------:R-:W-:Y:S05]  /*78d0*/  @!P1 BRA `(.L_x_4084) ;  /* 0x0000000000049947 */ /* 0x000fea0003800000 */
[----:B------:R-:W-:Y:S01]  /*78e0*/  BPT.TRAP 0x1 ;  /* 0x000000040000795c */ /* 0x000fe20000300000 */
.L_x_4084:
        /* <DEDUP_REMOVED lines=37> */
.L_x_4076:
[----:B------:R-:W-:-:S13]  /*7b40*/  ISETP.NE.AND P1, PT, R13, RZ, PT ;  /* 0x000000ff0d00720c */ /* 0x000fda0003f25270 */
[----:B------:R-:W-:Y:S05]  /*7b50*/  @!P1 BRA `(.L_x_4075) ;  /* 0x0000000400689947 */ /* 0x000fea0003800000 */
[----:B------:R-:W-:-:S04]  /*7b60*/  SHF.L.U32 R7, R9, 0x1f, RZ ;  /* 0x0000001f09077819 */ /* 0x000fc800000006ff */
[----:B------:R-:W1:Y:S02]  /*7b70*/  SYNCS.PHASECHK.TRANS64.TRYWAIT P1, [R0+URZ+0x26840], R7 ;  /* 0x02684007000075a7 */ /* 0x000e64000802017f */
[----:B-1----:R-:W-:Y:S05]  /*7b80*/  @!P1 BRA `(.L_x_4086) ;  /* 0x0000000c00c09947 */ /* 0x002fea0003800000 */
.L_x_4107:
[----:B------:R-:W-:Y:S05]  /*7b90*/  @P0 BRA `(.L_x_4087) ;  /* 0x0000000000140947 */ /* 0x000fea0003800000 */
[----:B------:R-:W-:Y:S01]  /*7ba0*/  ISETP.NE.AND P1, PT, R16, RZ, PT ;  /* 0x000000ff1000720c */ /* 0x000fe20003f25270 */
[----:B------:R-:W-:-:S04]  /*7bb0*/  IMAD.MOV.U32 R5, RZ, RZ, 0x3100 ;  /* 0x00003100ff057424 */ /* 0x000fc800078e00ff */
[----:B------:R2:W-:Y:S08]  /*7bc0*/  SYNCS.ARRIVE.TRANS64 RZ, [R0+URZ+0x26830], R5 ;  /* 0x0268300500ff79a7 */ /* 0x0005f0000800003f */
[----:B------:R-:W-:Y:S05]  /*7bd0*/  @!P1 BRA `(.L_x_4087) ;  /* 0x0000000000049947 */ /* 0x000fea0003800000 */
[----:B------:R-:W-:Y:S01]  /*7be0*/  BPT.TRAP 0x1 ;  /* 0x000000040000795c */ /* 0x000fe20000300000 */
.L_x_4087:
        /* <DEDUP_REMOVED lines=41> */
.L_x_4108:
[----:B------:R-:W-:Y:S05]  /*7e80*/  @P0 BRA `(.L_x_4089) ;  /* 0x0000000000140947 */ /* 0x000fea0003800000 */
[----:B------:R-:W-:Y:S01]  /*7e90*/  ISETP.NE.AND P0, PT, R16, RZ, PT ;  /* 0x000000ff1000720c */ /* 0x000fe20003f05270 */
[----:B------:R-:W-:-:S04]  /*7ea0*/  IMAD.MOV.U32 R5, RZ, RZ, 0x3100 ;  /* 0x00003100ff057424 */ /* 0x000fc800078e00ff */
[----:B------:R3:W-:Y:S08]  /*7eb0*/  SYNCS.ARRIVE.TRANS64 RZ, [R0+URZ+0x26818], R5 ;  /* 0x0268180500ff79a7 */ /* 0x0007f0000800003f */
[----:B------:R-:W-:Y:S05]  /*7ec0*/  @!P0 BRA `(.L_x_4089) ;  /* 0x0000000000048947 */ /* 0x000fea0003800000 */
[----:B------:R-:W-:Y:S01]  /*7ed0*/  BPT.TRAP 0x1 ;  /* 0x000000040000795c */ /* 0x000fe20000300000 */
.L_x_4089:
        /* <DEDUP_REMOVED lines=34> */
.L_x_4075:
[----:B------:R-:W3:Y:S01]  /*8100*/  S2R R2, SR_TID.X ;  /* 0x0000000000027919 */ /* 0x000ee20000002100 */
[----:B------:R-:W-:Y:S01]  /*8110*/  IMAD R3, R12, 0x8, R0 ;  /* 0x000000080c037824 */ /* 0x000fe200078e0200 */
[----:B---3--:R-:W-:Y:S02]  /*8120*/  LOP3.LUT R4, R2, 0x7f, RZ, 0xc0, !PT ;  /* 0x0000007f02047812 */ /* 0x008fe400078ec0ff */
[----:B------:R-:W-:Y:S02]  /*8130*/  SHF.L.U32 R2, R9, 0x1f, RZ ;  /* 0x0000001f09027819 */ /* 0x000fe400000006ff */
[----:B------:R-:W-:Y:S02]  /*8140*/  ISETP.NE.AND P1, PT, R4, RZ, PT ;  /* 0x000000ff0400720c */ /* 0x000fe40003f25270 */
[----:B------:R-:W3:Y:S02]  /*8150*/  SYNCS.PHASECHK.TRANS64.TRYWAIT P0, [R3+URZ+0x26840], R2 ;  /* 0x02684002030075a7 */ /* 0x000ee4000800017f */
[----:B---3--:R-:W-:Y:S09]  /*8160*/  @!P0 BRA `(.L_x_4090) ;  /* 0x0000000800708947 */ /* 0x008ff20003800000 */
.L_x_4109:
[----:B------:R-:W-:Y:S05]  /*8170*/  @P1 BRA `(.L_x_4091) ;  /* 0x0000000000181947 */ /* 0x000fea0003800000 */
[----:B------:R-:W4:Y:S01]  /*8180*/  S2R R4, SR_TID.X ;  /* 0x0000000000047919 */ /* 0x000f220000002100 */
[----:B---3--:R-:W-:-:S04]  /*8190*/  IMAD.MOV.U32 R2, RZ, RZ, 0x3100 ;  /* 0x00003100ff027424 */ /* 0x008fc800078e00ff */
[----:B------:R3:W-:Y:S01]  /*81a0*/  SYNCS.ARRIVE.TRANS64 RZ, [R3+URZ+0x26830], R2 ;  /* 0x0268300203ff79a7 */ /* 0x0007e2000800003f */
[----:B----4-:R-:W-:-:S13]  /*81b0*/  LOP3.LUT P0, RZ, R4, 0x1f, RZ, 0xc0, !PT ;  /* 0x0000001f04ff7812 */ /* 0x010fda000780c0ff */
[----:B---3--:R-:W-:Y:S05]  /*81c0*/  @!P0 BRA `(.L_x_4091) ;  /* 0x0000000000048947 */ /* 0x008fea0003800000 */
[----:B------:R-:W-:Y:S01]  /*81d0*/  BPT.TRAP 0x1 ;  /* 0x000000040000795c */ /* 0x000fe20000300000 */
.L_x_4091:
        /* <DEDUP_REMOVED lines=48> */
.L_x_4072:
[----:B------:R-:W-:Y:S05]  /*84e0*/  BSYNC B0 ;  /* 0x0000000000007941 */ /* 0x000fea0003800000 */
.L_x_4070:
[----:B------:R-:W-:-:S03]  /*84f0*/  UMOV UR8, 0xffffffff ;  /* 0xffffffff00087882 */ /* 0x000fc60000000000 */
[----:B------:R-:W-:Y:S05]  /*8500*/  BRA.DIV UR8, `(.L_x_4092) ;  /* 0x00000006089c7947 */ /* 0x000fea000b800000 */
[----:B------:R-:W-:-:S13]  /*8510*/  ELECT P0, URZ, PT ;  /* 0x00000000003f782f */ /* 0x000fda0003800000 */
.L_x_4112:
[----:B------:R-:W-:Y:S05]  /*8520*/  @!P0 BRA `(.L_x_4013) ;  /* 0x0000000000848947 */ /* 0x000fea0003800000 */
[----:B------:R-:W-:-:S06]  /*8530*/  ULOP3.LUT UR8, UR38, 0x2, URZ, 0xfc, !UPT ;  /* 0x0000000226087892 */ /* 0x000fcc000f8efc3f */
[----:B------:R-:W-:-:S05]  /*8540*/  IMAD.U32 R2, RZ, RZ, UR8 ;  /* 0x00000008ff027e24 */ /* 0x000fca000f8e00ff */
[----:B------:R-:W-:-:S13]  /*8550*/  ISETP.NE.AND P0, PT, R2, 0x3, PT ;  /* 0x000000030200780c */ /* 0x000fda0003f05270 */
[----:B------:R-:W-:Y:S05]  /*8560*/  @!P0 BRA `(.L_x_4093) ;  /* 0x0000000000048947 */ /* 0x000fea0003800000 */
[----:B--2---:R-:W-:Y:S01]  /*8570*/  BPT.TRAP 0x1 ;  /* 0x000000040000795c */ /* 0x004fe20000300000 */
.L_x_4093:
        /* <DEDUP_REMOVED lines=15> */
.L_x_4113:
[----:B------:R-:W3:Y:S02]  /*8670*/  SYNCS.PHASECHK.TRANS64.TRYWAIT P1, [R3+URZ], R2 ;  /* 0x00000002030075a7 */ /* 0x000ee4000802017f */
[----:B---3--:R-:W-:Y:S05]  /*8680*/  @!P1 BRA `(.L_x_4095) ;  /* 0x0000000400749947 */ /* 0x008fea0003800000 */
.L_x_4114:
[----:B------:R-:W-:Y:S05]  /*8690*/  @!P0 BRA `(.L_x_4096) ;  /* 0x0000000000048947 */ /* 0x000fea0003800000 */
[----:B--2---:R-:W-:Y:S01]  /*86a0*/  BPT.TRAP 0x1 ;  /* 0x000000040000795c */ /* 0x004fe20000300000 */
.L_x_4096:
[----:B---3--:R-:W-:-:S04]  /*86b0*/  VIADD R3, R7, 0x26840 ;  /* 0x0002684007037836 */ /* 0x008fc80000000000 */
[----:B------:R-:W-:-:S04]  /*86c0*/  IMAD R0, R0, 0x8, R3 ;  /* 0x0000000800007824 */ /* 0x000fc800078e0203 */
[----:B------:R-:W3:Y:S02]  /*86d0*/  SYNCS.PHASECHK.TRANS64.TRYWAIT P0, [R0+URZ], R5 ;  /* 0x00000005000075a7 */ /* 0x000ee4000800017f */
[----:B---3--:R-:W-:Y:S05]  /*86e0*/  @!P0 BRA `(.L_x_4097) ;  /* 0x0000000400708947 */ /* 0x008fea0003800000 */
.L_x_4115:
[----:B------:R-:W-:-:S07]  /*86f0*/  IMAD R3, R4, 0x8, R3 ;  /* 0x0000000804037824 */ /* 0x000fce00078e0203 */
.L_x_4098:
[----:B----4-:R4:W1:Y:S02]  /*8700*/  SYNCS.PHASECHK.TRANS64.TRYWAIT P0, [R3+URZ], R2 ;  /* 0x00000002030075a7 */ /* 0x010864000800017f */
[----:B-1----:R-:W-:Y:S05]  /*8710*/  @!P0 NANOSLEEP.SYNCS 0x989680 ;  /* 0x009896800000895d */ /* 0x002fea0003900000 */
[----:B------:R-:W1:Y:S02]  /*8720*/  @!P0 SYNCS.PHASECHK.TRANS64 P0, [R3+URZ], R2 ;  /* 0x00000002030085a7 */ /* 0x000e64000800007f */
[----:B-1----:R-:W-:Y:S05]  /*8730*/  @!P0 BRA `(.L_x_4098) ;  /* 0xfffffffc00f08947 */ /* 0x002fea000383ffff */
.L_x_4013:
[----:B--2---:R-:W-:Y:S05]  /*8740*/  BSYNC B6 ;  /* 0x0000000000067941 */ /* 0x004fea0003800000 */
.L_x_4007:
[----:B------:R-:W-:Y:S05]  /*8750*/  EXIT ;  /* 0x000000000000794d */ /* 0x000fea0003800000 */
.L_x_4023:
[----:B------:R-:W-:Y:S02]  /*8760*/  IMAD.MOV.U32 R13, RZ, RZ, R16 ;  /* 0x000000ffff0d7224 */ /* 0x000fe400078e0010 */
[----:B------:R-:W-:Y:S02]  /*8770*/  IMAD.MOV.U32 R12, RZ, RZ, RZ ;  /* 0x000000ffff0c7224 */ /* 0x000fe400078e00ff */
[----:B------:R-:W-:Y:S02]  /*8780*/  IMAD.MOV.U32 R11, RZ, RZ, 0x1f ;  /* 0x0000001fff0b7424 */ /* 0x000fe400078e00ff */
[----:B------:R-:W-:-:S07]  /*8790*/  IMAD.MOV.U32 R15, RZ, RZ, -0x1 ;  /* 0xffffffffff0f7424 */ /* 0x000fce00078e00ff */
[----:B-----5:R-:W-:Y:S05]  /*87a0*/  WARPSYNC.COLLECTIVE R15, `(.L_x_4099) ;  /* 0x000000000f087348 */ /* 0x020fea0003c00000 */
[----:B------:R1:W2:Y:S02]  /*87b0*/  SHFL.IDX P6, R14, R13, R12, R11 ;  /* 0x0000000c0d0e7389 */ /* 0x0002a400000c000b */
[----:B-12--5:R-:W-:Y:S01]  /*87c0*/  ENDCOLLECTIVE ;  /* 0x000000000000791b */ /* 0x026fe20003800000 */
.L_x_4099:
[----:B------:R-:W-:Y:S05]  /*87d0*/  BRA `(.L_x_4100) ;  /* 0xffffff8800e07947 */ /* 0x000fea000383ffff */
.L_x_4025:
[----:B--2---:R2:W3:Y:S02]  /*87e0*/  SYNCS.PHASECHK.TRANS64.TRYWAIT P1, [R18+URZ+0x26800], R5 ;  /* 0x02680005120075a7 */ /* 0x0044e4000802017f */
[----:B---3--:R-:W-:Y:S05]  /*87f0*/  @!P1 NANOSLEEP.SYNCS 0x989680 ;  /* 0x009896800000995d */ /* 0x008fea0003900000 */
[----:B------:R-:W3:Y:S02]  /*8800*/  @!P1 SYNCS.PHASECHK.TRANS64 P1, [R18+URZ+0x26800], R5 ;  /* 0x02680005120095a7 */ /* 0x000ee4000802007f */
[----:B---3--:R-:W-:Y:S05]  /*8810*/  @!P1 BRA `(.L_x_4025) ;  /* 0xfffffffc00f09947 */ /* 0x008fea000383ffff */
[----:B------:R-:W-:Y:S05]  /*8820*/  BRA `(.L_x_4024) ;  /* 0xffffff8c00047947 */ /* 0x000fea000383ffff */
.L_x_4030:
[----:B--2---:R-:W-:-:S04]  /*8830*/  IMAD.U32 R5, RZ, RZ, UR8 ;  /* 0x00000008ff057e24 */ /* 0x004fc8000f8e00ff */
[----:B------:R2:W3:Y:S03]  /*8840*/  SYNCS.PHASECHK.TRANS64.TRYWAIT P1, [R5+URZ+0x26810], R16 ;  /* 0x02681010050075a7 */ /* 0x0004e6000802017f */
[----:B---3--:R-:W-:Y:S05]  /*8850*/  @!P1 NANOSLEEP.SYNCS 0x989680 ;  /* 0x009896800000995d */ /* 0x008fea0003900000 */
[----:B------:R-:W3:Y:S02]  /*8860*/  @!P1 SYNCS.PHASECHK.TRANS64 P1, [R5+URZ+0x26810], R16 ;  /* 0x02681010050095a7 */ /* 0x000ee4000802007f */
[----:B---3--:R-:W-:Y:S05]  /*8870*/  @!P1 BRA `(.L_x_4030) ;  /* 0xfffffffc00ec9947 */ /* 0x008fea000383ffff */
[----:B------:R-:W-:Y:S05]  /*8880*/  BRA `(.L_x_4029) ;  /* 0xffffff9400647947 */ /* 0x000fea000383ffff */
.L_x_4034:
[----:B------:R-:W-:-:S04]  /*8890*/  IMAD.U32 R5, RZ, RZ, UR8 ;  /* 0x00000008ff057e24 */ /* 0x000fc8000f8e00ff */
[----:B------:R1:W1:Y:S03]  /*88a0*/  SYNCS.PHASECHK.TRANS64.TRYWAIT P1, [R5+URZ+0x26830], R16 ;  /* 0x02683010050075a7 */ /* 0x000266000802017f */
[----:B-1----:R-:W-:Y:S05]  /*88b0*/  @!P1 NANOSLEEP.SYNCS 0x989680 ;  /* 0x009896800000995d */ /* 0x002fea0003900000 */
[----:B------:R-:W1:Y:S02]  /*88c0*/  @!P1 SYNCS.PHASECHK.TRANS64 P1, [R5+URZ+0x26830], R16 ;  /* 0x02683010050095a7 */ /* 0x000e64000802007f */
[----:B-1----:R-:W-:Y:S05]  /*88d0*/  @!P1 BRA `(.L_x_4034) ;  /* 0xfffffffc00ec9947 */ /* 0x002fea000383ffff */
[----:B------:R-:W-:Y:S05]  /*88e0*/  BRA `(.L_x_4033) ;  /* 0xffffff9800707947 */ /* 0x000fea000383ffff */
.L_x_4073:
[----:B-1----:R1:W2:Y:S02]  /*88f0*/  SYNCS.PHASECHK.TRANS64.TRYWAIT P0, [R0+URZ+0x26820], R3 ;  /* 0x02682003000075a7 */ /* 0x0022a4000800017f */
[----:B--2---:R-:W-:Y:S05]  /*8900*/  @!P0 NANOSLEEP.SYNCS 0x989680 ;  /* 0x009896800000895d */ /* 0x004fea0003900000 */
[----:B------:R-:W2:Y:S02]  /*8910*/  @!P0 SYNCS.PHASECHK.TRANS64 P0, [R0+URZ+0x26820], R3 ;  /* 0x02682003000085a7 */ /* 0x000ea4000800007f */
[----:B--2---:R-:W-:Y:S05]  /*8920*/  @!P0 BRA `(.L_x_4073) ;  /* 0xfffffffc00f08947 */ /* 0x004fea000383ffff */
[----:B------:R-:W-:Y:S05]  /*8930*/  BRA `(.L_x_4101) ;  /* 0xffffffdc00787947 */ /* 0x000fea000383ffff */
.L_x_4077:
[----:B-1----:R1:W2:Y:S02]  /*8940*/  SYNCS.PHASECHK.TRANS64.TRYWAIT P1, [R0+URZ+0x26840], R21 ;  /* 0x02684015000075a7 */ /* 0x0022a4000802017f */
[----:B--2---:R-:W-:Y:S05]  /*8950*/  @!P1 NANOSLEEP.SYNCS 0x989680 ;  /* 0x009896800000995d */ /* 0x004fea0003900000 */
[----:B------:R-:W2:Y:S02]  /*8960*/  @!P1 SYNCS.PHASECHK.TRANS64 P1, [R0+URZ+0x26840], R21 ;  /* 0x02684015000095a7 */ /* 0x000ea4000802007f */
[----:B--2---:R-:W-:Y:S05]  /*8970*/  @!P1 BRA `(.L_x_4077) ;  /* 0xfffffffc00f09947 */ /* 0x004fea000383ffff */
[----:B------:R-:W-:Y:S05]  /*8980*/  BRA `(.L_x_4102) ;  /* 0xffffffe400987947 */ /* 0x000fea000383ffff */
.L_x_4079:
[----:B--2---:R2:W3:Y:S02]  /*8990*/  SYNCS.PHASECHK.TRANS64.TRYWAIT P1, [R0+URZ+0x26828], R21 ;  /* 0x02682815000075a7 */ /* 0x0044e4000802017f */
[----:B---3--:R-:W-:Y:S05]  /*89a0*/  @!P1 NANOSLEEP.SYNCS 0x989680 ;  /* 0x009896800000995d */ /* 0x008fea0003900000 */
[----:B------:R-:W3:Y:S02]  /*89b0*/  @!P1 SYNCS.PHASECHK.TRANS64 P1, [R0+URZ+0x26828], R21 ;  /* 0x02682815000095a7 */ /* 0x000ee4000802007f */
[----:B---3--:R-:W-:Y:S05]  /*89c0*/  @!P1 BRA `(.L_x_4079) ;  /* 0xfffffffc00f09947 */ /* 0x008fea000383ffff */
[----:B------:R-:W-:Y:S05]  /*89d0*/  BRA `(.L_x_4103) ;  /* 0xffffffe800487947 */ /* 0x000fea000383ffff */
.L_x_4081:
[----:B---3--:R3:W4:Y:S02]  /*89e0*/  SYNCS.PHASECHK.TRANS64.TRYWAIT P1, [R0+URZ+0x26848], R21 ;  /* 0x02684815000075a7 */ /* 0x008724000802017f */
[----:B----4-:R-:W-:Y:S05]  /*89f0*/  @!P1 NANOSLEEP.SYNCS 0x989680 ;  /* 0x009896800000995d */ /* 0x010fea0003900000 */
[----:B------:R-:W4:Y:S02]  /*8a00*/  @!P1 SYNCS.PHASECHK.TRANS64 P1, [R0+URZ+0x26848], R21 ;  /* 0x02684815000095a7 */ /* 0x000f24000802007f */
[----:B----4-:R-:W-:Y:S05]  /*8a10*/  @!P1 BRA `(.L_x_4081) ;  /* 0xfffffffc00f09947 */ /* 0x010fea000383ffff */
[----:B------:R-:W-:Y:S05]  /*8a20*/  BRA `(.L_x_4104) ;  /* 0xffffffe800dc7947 */ /* 0x000fea000383ffff */
.L_x_4083:
[----:B------:R-:W-:-:S07]  /*8a30*/  SHF.L.U32 R5, R9, 0x1f, RZ ;  /* 0x0000001f09057819 */ /* 0x000fce00000006ff */
.L_x_4105:
[----:B-1----:R1:W2:Y:S02]  /*8a40*/  SYNCS.PHASECHK.TRANS64.TRYWAIT P1, [R0+URZ+0x26820], R5 ;  /* 0x02682005000075a7 */ /* 0x0022a4000802017f */
[----:B--2---:R-:W-:Y:S05]  /*8a50*/  @!P1 NANOSLEEP.SYNCS 0x989680 ;  /* 0x009896800000995d */ /* 0x004fea0003900000 */
[----:B------:R-:W2:Y:S02]  /*8a60*/  @!P1 SYNCS.PHASECHK.TRANS64 P1, [R0+URZ+0x26820], R5 ;  /* 0x02682005000095a7 */ /* 0x000ea4000802007f */
[----:B--2---:R-:W-:Y:S05]  /*8a70*/  @!P1 BRA `(.L_x_4105) ;  /* 0xfffffffc00f09947 */ /* 0x004fea000383ffff */
[----:B------:R-:W-:Y:S05]  /*8a80*/  BRA `(.L_x_4106) ;  /* 0xffffffec00807947 */ /* 0x000fea000383ffff */
.L_x_4086:
[----:B-1----:R1:W2:Y:S02]  /*8a90*/  SYNCS.PHASECHK.TRANS64.TRYWAIT P1, [R0+URZ+0x26840], R7 ;  /* 0x02684007000075a7 */ /* 0x0022a4000802017f */
[----:B--2---:R-:W-:Y:S05]  /*8aa0*/  @!P1 NANOSLEEP.SYNCS 0x989680 ;  /* 0x009896800000995d */ /* 0x004fea0003900000 */
[----:B------:R-:W2:Y:S02]  /*8ab0*/  @!P1 SYNCS.PHASECHK.TRANS64 P1, [R0+URZ+0x26840], R7 ;  /* 0x02684007000095a7 */ /* 0x000ea4000802007f */
[----:B--2---:R-:W-:Y:S05]  /*8ac0*/  @!P1 BRA `(.L_x_4086) ;  /* 0xfffffffc00f09947 */ /* 0x004fea000383ffff */
[----:B------:R-:W-:Y:S05]  /*8ad0*/  BRA `(.L_x_4107) ;  /* 0xfffffff0002c7947 */ /* 0x000fea000383ffff */
.L_x_4088:
[----:B--2---:R2:W3:Y:S02]  /*8ae0*/  SYNCS.PHASECHK.TRANS64.TRYWAIT P1, [R0+URZ+0x26828], R7 ;  /* 0x02682807000075a7 */ /* 0x0044e4000802017f */
[----:B---3--:R-:W-:Y:S05]  /*8af0*/  @!P1 NANOSLEEP.SYNCS 0x989680 ;  /* 0x009896800000995d */ /* 0x008fea0003900000 */
[----:B------:R-:W3:Y:S02]  /*8b00*/  @!P1 SYNCS.PHASECHK.TRANS64 P1, [R0+URZ+0x26828], R7 ;  /* 0x02682807000095a7 */ /* 0x000ee4000802007f */
[----:B---3--:R-:W-:Y:S05]  /*8b10*/  @!P1 BRA `(.L_x_4088) ;  /* 0xfffffffc00f09947 */ /* 0x008fea000383ffff */
[----:B------:R-:W-:Y:S05]  /*8b20*/  BRA `(.L_x_4108) ;  /* 0xfffffff000d47947 */ /* 0x000fea000383ffff */
.L_x_4090:
[----:B---3--:R3:W4:Y:S02]  /*8b30*/  SYNCS.PHASECHK.TRANS64.TRYWAIT P0, [R3+URZ+0x26840], R2 ;  /* 0x02684002030075a7 */ /* 0x008724000800017f */
[----:B----4-:R-:W-:Y:S05]  /*8b40*/  @!P0 NANOSLEEP.SYNCS 0x989680 ;  /* 0x009896800000895d */ /* 0x010fea0003900000 */
[----:B------:R-:W4:Y:S02]  /*8b50*/  @!P0 SYNCS.PHASECHK.TRANS64 P0, [R3+URZ+0x26840], R2 ;  /* 0x02684002030085a7 */ /* 0x000f24000800007f */
[----:B----4-:R-:W-:Y:S05]  /*8b60*/  @!P0 BRA `(.L_x_4090) ;  /* 0xfffffffc00f08947 */ /* 0x010fea000383ffff */
[----:B------:R-:W-:Y:S05]  /*8b70*/  BRA `(.L_x_4109) ;  /* 0xfffffff4007c7947 */ /* 0x000fea000383ffff */
.L_x_4092:
[----:B------:R-:W-:Y:S01]  /*8b80*/  BSSY B0, `(.L_x_4110) ;  /* 0x0000006000007945 */ /* 0x000fe20003800000 */
[----:B------:R-:W-:-:S07]  /*8b90*/  IMAD.MOV.U32 R15, RZ, RZ, -0x1 ;  /* 0xffffffffff0f7424 */ /* 0x000fce00078e00ff */
[----:B--2---:R-:W-:Y:S05]  /*8ba0*/  WARPSYNC.COLLECTIVE R15, `(.L_x_4111) ;  /* 0x000000000f0c7348 */ /* 0x004fea0003c00000 */
[----:B------:R-:W-:Y:S02]  /*8bb0*/  ELECT P6, UR62, PT ;  /* 0x00000000003e782f */ /* 0x000fe400038c0000 */
[----:B------:R-:W-:Y:S01]  /*8bc0*/  MOV R14, UR62 ;  /* 0x0000003e000e7c02 */ /* 0x000fe20008000f00 */
[----:B--2---:R-:W-:Y:S10]  /*8bd0*/  ENDCOLLECTIVE ;  /* 0x000000000000791b */ /* 0x004ff40003800000 */
.L_x_4111:
[----:B------:R-:W-:Y:S05]  /*8be0*/  BSYNC B0 ;  /* 0x0000000000007941 */ /* 0x000fea0003800000 */
.L_x_4110:
[----:B------:R-:W-:Y:S01]  /*8bf0*/  PLOP3.LUT P0, PT, P6, PT, PT, 0x80, 0x0 ;  /* 0x000000000000781c */ /* 0x000fe2000370f070 */
[----:B------:R-:W-:-:S12]  /*8c00*/  BRA `(.L_x_4112) ;  /* 0xfffffff800447947 */ /* 0x000fd8000383ffff */
.L_x_4094:
[----:B-1----:R1:W3:Y:S02]  /*8c10*/  SYNCS.PHASECHK.TRANS64.TRYWAIT P1, [R6+URZ], R5 ;  /* 0x00000005060075a7 */ /* 0x0022e4000802017f */
[----:B---3--:R-:W-:Y:S05]  /*8c20*/  @!P1 NANOSLEEP.SYNCS 0x989680 ;  /* 0x009896800000995d */ /* 0x008fea0003900000 */
[----:B------:R-:W3:Y:S02]  /*8c30*/  @!P1 SYNCS.PHASECHK.TRANS64 P1, [R6+URZ], R5 ;  /* 0x00000005060095a7 */ /* 0x000ee4000802007f */
[----:B---3--:R-:W-:Y:S05]  /*8c40*/  @!P1 BRA `(.L_x_4094) ;  /* 0xfffffffc00f09947 */ /* 0x008fea000383ffff */
[----:B------:R-:W-:Y:S05]  /*8c50*/  BRA `(.L_x_4113) ;  /* 0xfffffff800847947 */ /* 0x000fea000383ffff */
.L_x_4095:
[----:B---3--:R3:W4:Y:S02]  /*8c60*/  SYNCS.PHASECHK.TRANS64.TRYWAIT P1, [R3+URZ], R2 ;  /* 0x00000002030075a7 */ /* 0x008724000802017f */
[----:B----4-:R-:W-:Y:S05]  /*8c70*/  @!P1 NANOSLEEP.SYNCS 0x989680 ;  /* 0x009896800000995d */ /* 0x010fea0003900000 */
[----:B------:R-:W4:Y:S02]  /*8c80*/  @!P1 SYNCS.PHASECHK.TRANS64 P1, [R3+URZ], R2 ;  /* 0x00000002030095a7 */ /* 0x000f24000802007f */
[----:B----4-:R-:W-:Y:S05]  /*8c90*/  @!P1 BRA `(.L_x_4095) ;  /* 0xfffffffc00f09947 */ /* 0x010fea000383ffff */
[----:B------:R-:W-:Y:S05]  /*8ca0*/  BRA `(.L_x_4114) ;  /* 0xfffffff800787947 */ /* 0x000fea000383ffff */
.L_x_4097:
[----:B---3--:R3:W4:Y:S02]  /*8cb0*/  SYNCS.PHASECHK.TRANS64.TRYWAIT P0, [R0+URZ], R5 ;  /* 0x00000005000075a7 */ /* 0x008724000800017f */
[----:B----4-:R-:W-:Y:S05]  /*8cc0*/  @!P0 NANOSLEEP.SYNCS 0x989680 ;  /* 0x009896800000895d */ /* 0x010fea0003900000 */
[----:B------:R-:W4:Y:S02]  /*8cd0*/  @!P0 SYNCS.PHASECHK.TRANS64 P0, [R0+URZ], R5 ;  /* 0x00000005000085a7 */ /* 0x000f24000800007f */
[----:B----4-:R-:W-:Y:S05]  /*8ce0*/  @!P0 BRA `(.L_x_4097) ;  /* 0xfffffffc00f08947 */ /* 0x010fea000383ffff */
[----:B------:R-:W-:Y:S05]  /*8cf0*/  BRA `(.L_x_4115) ;  /* 0xfffffff8007c7947 */ /* 0x000fea000383ffff */
.L_x_4116:
        /* <DEDUP_REMOVED lines=16> */
.L_x_6583:


//--------------------- .text._ZN7cutlass13device_kernelIN5flash11enable_sm90INS1_16FlashAttnBwdSm90INS1_25CollectiveMainloopBwdSm90ILi2ELi2ELi2EN4cute5tupleIJNS5_1CILi1EEES8_S8_EEENS6_IJNS7_ILi64EEENS7_ILi128EEENS7_ILi96EEEEEENS_6half_tEfNS_4arch4Sm90ELb0ELb0ELb0ELb1ELb1ELb1ELb0ELb0ELi2ELi1ELi2ELi1ELb1EEENS1_24CollectiveEpilogueBwdGQAISD_fSG_Li256ELb1ELb1EEENS1_19SingleTileSchedulerILb1ELb0ELb0ELi128EEEEEEEEEvNT_6ParamsE --------------------------
	.section	.text._ZN7cutlass13device_kernelIN5flash11enable_sm90INS1_16FlashAttnBwdSm90INS1_25CollectiveMainloopBwdSm90ILi2ELi2ELi2EN4cute5tupleIJNS5_1CILi1EEES8_S8_EEENS6_IJNS7_ILi64EEENS7_ILi128EEENS7_ILi96EEEEEENS_6half_tEfNS_4arch4Sm90ELb0ELb0ELb0ELb1ELb1ELb1ELb0ELb0ELi2ELi1ELi2ELi1ELb1EEENS1_24CollectiveEpilogueBwdGQAISD_fSG_Li256ELb1ELb1EEENS1_19SingleTileSchedulerILb1ELb0ELb0ELi128EEEEEEEEEvNT_6ParamsE,"ax",@progbits
	.align	128
.text._ZN7cutlass13device_kernelIN5flash11enable_sm90INS1_16FlashAttnBwdSm90INS1_25CollectiveMainloopBwdSm90ILi2ELi2ELi2EN4cute5tupleIJNS5_1CILi1EEES8_S8_EEENS6_IJNS7_ILi64EEENS7_ILi128EEENS7_ILi96EEEEEENS_6half_tEfNS_4arch4Sm90ELb0ELb0ELb0ELb1ELb1ELb1ELb0ELb0ELi2ELi1ELi2ELi1ELb1EEENS1_24CollectiveEpilogueBwdGQAISD_fSG_Li256ELb1ELb1EEENS1_19SingleTileSchedulerILb1ELb0ELb0ELi128EEEEEEEEEvNT_6ParamsE:
        .type           _ZN7cutlass13device_kernelIN5flash11enable_sm90INS1_16FlashAttnBwdSm90INS1_25CollectiveMainloopBwdSm90ILi2ELi2ELi2EN4cute5tupleIJNS5_1CILi1EEES8_S8_EEENS6_IJNS7_ILi64EEENS7_ILi128EEENS7_ILi96EEEEEENS_6half_tEfNS_4arch4Sm90ELb0ELb0ELb0ELb1ELb1ELb1ELb0ELb0ELi2ELi1ELi2ELi1ELb1EEENS1_24CollectiveEpilogueBwdGQAISD_fSG_Li256ELb1ELb1EEENS1_19SingleTileSchedulerILb1ELb0ELb0ELi128EEEEEEEEEvNT_6ParamsE,@function
        .size           _ZN7cutlass13device_kernelIN5flash11enable_sm90INS1_16FlashAttnBwdSm90INS1_25CollectiveMainloopBwdSm90ILi2ELi2ELi2EN4cute5tupleIJNS5_1CILi1EEES8_S8_EEENS6_IJNS7_ILi64EEENS7_ILi128EEENS7_ILi96EEEEEENS_6half_tEfNS_4arch4Sm90ELb0ELb0ELb0ELb1ELb1ELb1ELb0ELb0ELi2ELi1ELi2ELi1ELb1EEENS1_24CollectiveEpilogueBwdGQAISD_fSG_Li256ELb1ELb1EEENS1_19SingleTileSchedulerILb1ELb0ELb0ELi128EEEEEEEEEvNT_6ParamsE,(.L_x_6584 - _ZN7cutlass13device_kernelIN5flash11enable_sm90INS1_16FlashAttnBwdSm90INS1_25CollectiveMainloopBwdSm90ILi2ELi2ELi2EN4cute5tupleIJNS5_1CILi1EEES8_S8_EEENS6_IJNS7_ILi64EEENS7_ILi128EEENS7_ILi96EEEEEENS_6half_tEfNS_4arch4Sm90ELb0ELb0ELb0ELb1ELb1ELb1ELb0ELb0ELi2ELi1ELi2ELi1ELb1EEENS1_24CollectiveEpilogueBwdGQAISD_fSG_Li256ELb1ELb1EEENS1_19SingleTileSchedulerILb1ELb0ELb0ELi128EEEEEEEEEvNT_6ParamsE)
        .other          _ZN7cutlass13device_kernelIN5flash11enable_sm90INS1_16FlashAttnBwdSm90INS1_25CollectiveMainloopBwdSm90ILi2ELi2ELi2EN4cute5tupleIJNS5_1CILi1EEES8_S8_EEENS6_IJNS7_ILi64EEENS7_ILi128EEENS7_ILi96EEEEEENS_6half_tEfNS_4arch4Sm90ELb0ELb0ELb0ELb1ELb1ELb1ELb0ELb0ELi2ELi1ELi2ELi1ELb1EEENS1_24CollectiveEpilogueBwdGQAISD_fSG_Li256ELb1ELb1EEENS1_19SingleTileSchedulerILb1ELb0ELb0ELi128EEEEEEEEEvNT_6ParamsE,@"STO_CUDA_ENTRY STV_DEFAULT"
_ZN7cutlass13device_kernelIN5flash11enable_sm90INS1_16FlashAttnBwdSm90INS1_25CollectiveMainloopBwdSm90ILi2ELi2ELi2EN4cute5tupleIJNS5_1CILi1EEES8_S8_EEENS6_IJNS7_ILi64EEENS7_ILi128EEENS7_ILi96EEEEEENS_6half_tEfNS_4arch4Sm90ELb0ELb0ELb0ELb1ELb1ELb1ELb0ELb0ELi2ELi1ELi2ELi1ELb1EEENS1_24CollectiveEpilogueBwdGQAISD_fSG_Li256ELb1ELb1EEENS1_19SingleTileSchedulerILb1ELb0ELb0ELi128EEEEEEEEEvNT_6ParamsE:
        /* <DEDUP_REMOVED lines=23> */
.L_x_4118:
[----:B------:R-:W-:Y:S05]  /*0170*/  BSYNC B0 ;  /* 0x0000000000007941 */ /* 0x000fea0003800000 */
.L_x_4117:
        /* <DEDUP_REMOVED lines=37> */
.L_x_4119:
        /* <DEDUP_REMOVED lines=22> */
.L_x_4120:
[----:B------:R-:W-:Y:S01]  /*0530*/  PLOP3.LUT P0, PT, PT, PT, UP0, 0x80, 0x0 ;  /* 0x000000000000781c */ /* 0x000fe20003f0f008 */
[----:B------:R-:W-:Y:S01]  /*0540*/  NOP ;  /* 0x0000000000007918 */ /* 0x000fe20000000000 */
[----:B------:R-:W-:Y:S01]  /*0550*/  ULDC.64 UR46, c[0x0][0x208] ;  /* 0x00008200002e7ab9 */ /* 0x000fe20000000a00 */
[----:B------:R-:W-:Y:S01]  /*0560*/  BSSY B6, `(.L_x_4121) ;  /* 0x00008f2000067945 */ /* 0x000fe20003800000 */
[----:B-12-4-:R-:W-:Y:S09]  /*0570*/  BAR.SYNC.DEFER_BLOCKING 0x0 ;  /* 0x0000000000007b1d */ /* 0x016ff20000010000 */
[----:B------:R-:W-:Y:S05]  /*0580*/  @!P0 BRA `(.L_x_4122) ;  /* 0x0000004c00688947 */ /* 0x000fea0003800000 */
.L_x_4123:
        /* <DEDUP_REMOVED lines=21> */
.L_x_4124:
        /* <DEDUP_REMOVED lines=14> */
.L_x_4126:
[----:B------:R-:W-:-:S05]  /*07c0*/  ULDC UR4, c[0x0][0x8c4] ;  /* 0x0002310000047ab9 */ /* 0x000fca0000000800 */
.L_x_4125:
        /* <DEDUP_REMOVED lines=21> */
.L_x_4128:
        /* <DEDUP_REMOVED lines=14> */
.L_x_4129:
        /* <DEDUP_REMOVED lines=10> */
.L_x_4130:
        /* <DEDUP_REMOVED lines=11> */
.L_x_4131:
        /* <DEDUP_REMOVED lines=71> */
.L_x_4134:
        /* <DEDUP_REMOVED lines=15> */
.L_x_4133:
        /* <DEDUP_REMOVED lines=22> */
.L_x_4136:
        /* <DEDUP_REMOVED lines=15> */
.L_x_4135:
[----:B------:R-:W-:Y:S01]  /*1300*/  SHF.R.S32.HI R25, RZ, 0x1f, R22 ;  /* 0x0000001fff197819 */ /* 0x000fe20000011416 */
[----:B------:R-:W-:-:S03]  /*1310*/  UMOV UR4, 0xffffffff ;  /* 0xffffffff00047882 */ /* 0x000fc60000000000 */
[----:B------:R-:W-:-:S04]  /*1320*/  LEA.HI R0, R25, R22, RZ, 0x7 ;  /* 0x0000001619007211 */ /* 0x000fc800078f38ff */
[----:B------:R-:W-:Y:S01]  /*1330*/  SHF.R.S32.HI R16, RZ, 0x7, R0 ;  /* 0x00000007ff107819 */ /* 0x000fe20000011400 */
[----:B------:R-:W-:Y:S06]  /*1340*/  BRA.DIV UR4, `(.L_x_4137) ;  /* 0x0000008204547947 */ /* 0x000fec000b800000 */
[----:B------:R1:W2:Y:S02]  /*1350*/  SHFL.IDX PT, R14, R16, RZ, 0x1f ;  /* 0x00001fff100e7589 */ /* 0x0002a400000e0000 */
.L_x_4242:
        /* <DEDUP_REMOVED lines=14> */
.L_x_4138:
        /* <DEDUP_REMOVED lines=19> */
.L_x_4140:
        /* <DEDUP_REMOVED lines=125> */
.L_x_4151:
[----:B------:R-:W-:-:S06]  /*1d40*/  UISETP.NE.AND UP0, UPT, UR11, 0x3, UPT ;  /* 0x000000030b00788c */ /* 0x000fcc000bf05270 */
[----:B------:R-:W-:-:S13]  /*1d50*/  PLOP3.LUT P0, PT, PT, PT, UP0, 0x80, 0x0 ;  /* 0x000000000000781c */ /* 0x000fda0003f0f008 */
[----:B-1----:R-:W-:Y:S05]  /*1d60*/  @!P0 BRA `(.L_x_4141) ;  /* 0x0000000000048947 */ /* 0x002fea0003800000 */
[----:B------:R-:W-:Y:S01]  /*1d70*/  BPT.TRAP 0x1 ;  /* 0x000000040000795c */ /* 0x000fe20000300000 */
.L_x_4141:
[----:B------:R-:W-:Y:S01]  /*1d80*/  R2UR UR8, R18 ;  /* 0x00000000120872ca */ /* 0x000fe200000e0000 */
[----:B------:R-:W-:-:S05]  /*1d90*/  IMAD.U32 R16, RZ, RZ, UR5 ;  /* 0x00000005ff107e24 */ /* 0x000fca000f8e00ff */
[----:B------:R-:W-:-:S07]  /*1da0*/  SHF.L.U32 R16, R16, 0x1f, RZ ;  /* 0x0000001f10107819 */ /* 0x000fce00000006ff */
[----:B------:R-:W-:-:S09]  /*1db0*/  ULEA UR8, UR6, UR8, 0x3 ;  /* 0x0000000806087291 */ /* 0x000fd2000f8e183f */
[----:B------:R1:W2:Y:S01]  /*1dc0*/  SYNCS.PHASECHK.TRANS64.TRYWAIT P1, [UR8+0x26810], R16 ;  /* 0x02681010ff0075a7 */ /* 0x0002a20008020148 */
[----:B------:R-:W-:Y:S05]  /*1dd0*/  @!P0 BRA `(.L_x_4142) ;  /* 0x0000000000048947 */ /* 0x000fea0003800000 */
[----:B------:R-:W-:Y:S01]  /*1de0*/  BPT.TRAP 0x1 ;  /* 0x000000040000795c */ /* 0x000fe20000300000 */
.L_x_4142:
[----:B--2---:R-:W-:Y:S05]  /*1df0*/  @P1 BRA `(.L_x_4143) ;  /* 0x0000000000081947 */ /* 0x004fea0003800000 */
[----:B------:R-:W2:Y:S02]  /*1e00*/  SYNCS.PHASECHK.TRANS64.TRYWAIT P1, [UR8+0x26810], R16 ;  /* 0x02681010ff0075a7 */ /* 0x000ea40008020148 */
[----:B--2---:R-:W-:Y:S05]  /*1e10*/  @!P1 BRA `(.L_x_4144) ;  /* 0x0000007400d49947 */ /* 0x004fea0003800000 */
.L_x_4143:
        /* <DEDUP_REMOVED lines=67> */
.L_x_4145:
[----:B------:R1:W1:Y:S01]  /*2250*/  SYNCS.PHASECHK.TRANS64.TRYWAIT P1, [UR8+0x26830], R16 ;  /* 0x02683010ff0075a7 */ /* 0x0002620008020148 */
[----:B------:R-:W-:Y:S05]  /*2260*/  @!P0 BRA `(.L_x_4146) ;  /* 0x0000000000048947 */ /* 0x000fea0003800000 */
[----:B------:R-:W-:Y:S01]  /*2270*/  BPT.TRAP 0x1 ;  /* 0x000000040000795c */ /* 0x000fe20000300000 */
.L_x_4146:
[----:B-1----:R-:W-:Y:S05]  /*2280*/  @P1 BRA `(.L_x_4147) ;  /* 0x0000000000081947 */ /* 0x002fea0003800000 */
[----:B------:R-:W1:Y:S02]  /*2290*/  SYNCS.PHASECHK.TRANS64.TRYWAIT P1, [UR8+0x26830], R16 ;  /* 0x02683010ff0075a7 */ /* 0x000e640008020148 */
[----:B-1----:R-:W-:Y:S05]  /*22a0*/  @!P1 BRA `(.L_x_4148) ;  /* 0x0000007000c89947 */ /* 0x002fea0003800000 */
.L_x_4147:
        /* <DEDUP_REMOVED lines=440> */
.L_x_4149:
        /* <DEDUP_REMOVED lines=46> */
.L_x_4150:
        /* <DEDUP_REMOVED lines=66> */
.L_x_4132:
        /* <DEDUP_REMOVED lines=109> */
.L_x_4154:
[----:B-1----:R-:W2:Y:S04]  /*4c00*/  LDG.E.STRONG.GPU R4, desc[UR46][R2.64] ;  /* 0x0000002e02047981 */ /* 0x002ea8000c1ef900 */
[----:B--2---:R-:W-:Y:S01]  /*4c10*/  CCTL.IVALL ;  /* 0x00000000ff00798f */ /* 0x004fe20002000000 */
[----:B------:R-:W-:Y:S05]  /*4c20*/  YIELD ;  /* 0x0000000000007946 */ /* 0x000fea0003800000 */
[----:B------:R-:W-:-:S13]  /*4c30*/  ISETP.NE.AND P0, PT, R4, UR17, PT ;  /* 0x0000001104007c0c */ /* 0x000fda000bf05270 */
[----:B------:R-:W-:Y:S05]  /*4c40*/  @P0 BRA `(.L_x_4154) ;  /* 0xfffffffc00ec0947 */ /* 0x000fea000383ffff */
.L_x_4153:
[----:B------:R-:W-:Y:S05]  /*4c50*/  BSYNC B0 ;  /* 0x0000000000007941 */ /* 0x000fea0003800000 */
.L_x_4152:
[----:B------:R-:W-:-:S03]  /*4c60*/  UMOV UR4, 0xffffffff ;  /* 0xffffffff00047882 */ /* 0x000fc60000000000 */
[----:B------:R-:W-:Y:S05]  /*4c70*/  BRA.DIV UR4, `(.L_x_4155) ;  /* 0x0000004a046c7947 */ /* 0x000fea000b800000 */
[----:B------:R-:W-:Y:S01]  /*4c80*/  NOP ;  /* 0x0000000000007918 */ /* 0x000fe20000000000 */
.L_x_4245:
        /* <DEDUP_REMOVED lines=16> */
.L_x_4158:
[----:B------:R-:W-:Y:S01]  /*4d90*/  @P0 ELECT P2, URZ, PT ;  /* 0x00000000003f082f */ /* 0x000fe20003840000 */
[----:B------:R2:W-:-:S12]  /*4da0*/  UBLKRED.G.S.ADD.F32.RN [UR4], [UR9], UR6, desc[UR10] ;  /* 0x00000a04090073bb */ /* 0x0005d800080a1406 */
[----:B------:R-:W-:Y:S02]  /*4db0*/  @P2 PLOP3.LUT P0, PT, P2, PT, PT, 0x8, 0x0 ;  /* 0x000000000000281c */ /* 0x000fe4000170e170 */
[----:B------:R-:W-:-:S11]  /*4dc0*/  PLOP3.LUT P2, PT, PT, PT, PT, 0x8, 0x0 ;  /* 0x000000000000781c */ /* 0x000fd60003f4e170 */
[----:B--2---:R-:W-:Y:S05]  /*4dd0*/  @P0 BRA.U.ANY `(.L_x_4158) ;  /* 0xfffffffd00ec0947 */ /* 0x004fea000393ffff */
[----:B------:R0:W-:Y:S01]  /*4de0*/  UTMACMDFLUSH ;  /* 0x00000000000079b7 */ /* 0x0001e20000000000 */
[----:B------:R-:W-:-:S04]  /*4df0*/  DEPBAR.LE SB0, 0x0 ;  /* 0x000080000000791a */ /* 0x000fc80000000000 */
.L_x_4157:
[----:B------:R-:W-:Y:S05]  /*4e00*/  BSYNC B0 ;  /* 0x0000000000007941 */ /* 0x000fea0003800000 */
.L_x_4156:
        /* <DEDUP_REMOVED lines=14> */
.L_x_4160:
[----:B------:R-:W-:Y:S05]  /*4ef0*/  BSYNC B0 ;  /* 0x0000000000007941 */ /* 0x000fea0003800000 */
.L_x_4159:
        /* <DEDUP_REMOVED lines=20> */
.L_x_4163:
[----:B-12---:R-:W2:Y:S04]  /*5040*/  LDG.E.STRONG.GPU R0, desc[UR46][R2.64] ;  /* 0x0000002e02007981 */ /* 0x006ea8000c1ef900 */
[----:B--2---:R-:W-:Y:S01]  /*5050*/  CCTL.IVALL ;  /* 0x00000000ff00798f */ /* 0x004fe20002000000 */
[----:B------:R-:W-:Y:S05]  /*5060*/  YIELD ;  /* 0x0000000000007946 */ /* 0x000fea0003800000 */
[----:B------:R-:W-:-:S13]  /*5070*/  ISETP.NE.AND P0, PT, R0, UR17, PT ;  /* 0x0000001100007c0c */ /* 0x000fda000bf05270 */
[----:B------:R-:W-:Y:S05]  /*5080*/  @P0 BRA `(.L_x_4163) ;  /* 0xfffffffc00ec0947 */ /* 0x000fea000383ffff */
.L_x_4162:
[----:B------:R-:W-:Y:S05]  /*5090*/  BSYNC B0 ;  /* 0x0000000000007941 */ /* 0x000fea0003800000 */
.L_x_4161:
[----:B------:R-:W-:-:S03]  /*50a0*/  UMOV UR4, 0xffffffff ;  /* 0xffffffff00047882 */ /* 0x000fc60000000000 */
[----:B------:R-:W-:Y:S05]  /*50b0*/  BRA.DIV UR4, `(.L_x_4164) ;  /* 0x0000004604787947 */ /* 0x000fea000b800000 */
[----:B------:R-:W-:Y:S01]  /*50c0*/  NOP ;  /* 0x0000000000007918 */ /* 0x000fe20000000000 */
.L_x_4248:
        /* <DEDUP_REMOVED lines=16> */
.L_x_4167:
[----:B------:R-:W-:Y:S01]  /*51d0*/  @P0 ELECT P2, URZ, PT ;  /* 0x00000000003f082f */ /* 0x000fe20003840000 */
[----:B------:R3:W-:-:S12]  /*51e0*/  UBLKRED.G.S.ADD.F32.RN [UR4], [UR9], UR6, desc[UR10] ;  /* 0x00000a04090073bb */ /* 0x0007d800080a1406 */
[----:B------:R-:W-:Y:S02]  /*51f0*/  @P2 PLOP3.LUT P0, PT, P2, PT, PT, 0x8, 0x0 ;  /* 0x000000000000281c */ /* 0x000fe4000170e170 */
[----:B------:R-:W-:-:S11]  /*5200*/  PLOP3.LUT P2, PT, PT, PT, PT, 0x8, 0x0 ;  /* 0x000000000000781c */ /* 0x000fd60003f4e170 */
[----:B---3--:R-:W-:Y:S05]  /*5210*/  @P0 BRA.U.ANY `(.L_x_4167) ;  /* 0xfffffffd00ec0947 */ /* 0x008fea000393ffff */
[----:B------:R0:W-:Y:S01]  /*5220*/  UTMACMDFLUSH ;  /* 0x00000000000079b7 */ /* 0x0001e20000000000 */
[----:B------:R-:W-:-:S04]  /*5230*/  DEPBAR.LE SB0, 0x0 ;  /* 0x000080000000791a */ /* 0x000fc80000000000 */
.L_x_4166:
[----:B------:R-:W-:Y:S05]  /*5240*/  BSYNC B0 ;  /* 0x0000000000007941 */ /* 0x000fea0003800000 */
.L_x_4165:
        /* <DEDUP_REMOVED lines=14> */
.L_x_4122:
        /* <DEDUP_REMOVED lines=21> */
.L_x_4169:
        /* <DEDUP_REMOVED lines=13> */
.L_x_4171:
[----:B------:R-:W-:-:S05]  /*5550*/  ULDC UR4, c[0x0][0x8c4] ;  /* 0x0002310000047ab9 */ /* 0x000fca0000000800 */
.L_x_4170:
        /* <DEDUP_REMOVED lines=39> */
.L_x_4172:
        /* <DEDUP_REMOVED lines=61> */
.L_x_4198:
        /* <DEDUP_REMOVED lines=17> */
.L_x_4176:
[----:B------:R-:W2:Y:S04]  /*5cb0*/  LDG.E.STRONG.GPU R4, desc[UR46][R2.64] ;  /* 0x0000002e02047981 */ /* 0x000ea8000c1ef900 */
[----:B--2---:R-:W-:Y:S01]  /*5cc0*/  CCTL.IVALL ;  /* 0x00000000ff00798f */ /* 0x004fe20002000000 */
[----:B------:R-:W-:Y:S05]  /*5cd0*/  YIELD ;  /* 0x0000000000007946 */ /* 0x000fea0003800000 */
[----:B------:R-:W-:-:S13]  /*5ce0*/  ISETP.NE.AND P3, PT, R4, UR25, PT ;  /* 0x0000001904007c0c */ /* 0x000fda000bf65270 */
[----:B------:R-:W-:Y:S05]  /*5cf0*/  @P3 BRA `(.L_x_4176) ;  /* 0xfffffffc00ec3947 */ /* 0x000fea000383ffff */
.L_x_4175:
[----:B------:R-:W-:Y:S05]  /*5d00*/  BSYNC B0 ;  /* 0x0000000000007941 */ /* 0x000fea0003800000 */
.L_x_4174:
[----:B------:R-:W-:-:S03]  /*5d10*/  UMOV UR16, 0xffffffff ;  /* 0xffffffff00107882 */ /* 0x000fc60000000000 */
[----:B------:R-:W-:Y:S05]  /*5d20*/  BRA.DIV UR16, `(.L_x_4177) ;  /* 0x0000003a10787947 */ /* 0x000fea000b800000 */
[----:B------:R-:W-:Y:S01]  /*5d30*/  NOP ;  /* 0x0000000000007918 */ /* 0x000fe20000000000 */
.L_x_4251:
        /* <DEDUP_REMOVED lines=19> */
.L_x_4179:
[----:B------:R-:W-:Y:S05]  /*5e70*/  BSYNC B0 ;  /* 0x0000000000007941 */ /* 0x000fea0003800000 */
.L_x_4178:
        /* <DEDUP_REMOVED lines=13> */
.L_x_4181:
[----:B------:R-:W-:Y:S05]  /*5f50*/  BSYNC B0 ;  /* 0x0000000000007941 */ /* 0x000fea0003800000 */
.L_x_4180:
[----:B------:R-:W-:Y:S06]  /*5f60*/  BAR.ARV 0xa, 0xa0 ;  /* 0x0282800000007b1d */ /* 0x000fec0000002000 */
[----:B------:R-:W-:Y:S04]  /*5f70*/  BSSY B0, `(.L_x_4182) ;  /* 0x0000003000007945 */ /* 0x000fe80003800000 */
[----:B------:R-:W-:Y:S05]  /*5f80*/  @!P0 BRA `(.L_x_4183) ;  /* 0x0000000000048947 */ /* 0x000fea0003800000 */
[----:B------:R-:W-:-:S04]  /*5f90*/  DEPBAR.LE SB0, 0x0 ;  /* 0x000080000000791a */ /* 0x000fc80000000000 */
.L_x_4183:
[----:B------:R-:W-:Y:S05]  /*5fa0*/  BSYNC B0 ;  /* 0x0000000000007941 */ /* 0x000fea0003800000 */
.L_x_4182:
        /* <DEDUP_REMOVED lines=19> */
.L_x_4185:
[----:B------:R-:W-:Y:S05]  /*60e0*/  BSYNC B0 ;  /* 0x0000000000007941 */ /* 0x000fea0003800000 */
.L_x_4184:
        /* <DEDUP_REMOVED lines=9> */
.L_x_4188:
[----:B------:R-:W2:Y:S04]  /*6180*/  LDG.E.STRONG.GPU R4, desc[UR46][R2.64] ;  /* 0x0000002e02047981 */ /* 0x000ea8000c1ef900 */
[----:B--2---:R-:W-:Y:S01]  /*6190*/  CCTL.IVALL ;  /* 0x00000000ff00798f */ /* 0x004fe20002000000 */
[----:B------:R-:W-:Y:S05]  /*61a0*/  YIELD ;  /* 0x0000000000007946 */ /* 0x000fea0003800000 */
[----:B------:R-:W-:-:S13]  /*61b0*/  ISETP.NE.AND P3, PT, R4, UR25, PT ;  /* 0x0000001904007c0c */ /* 0x000fda000bf65270 */
[----:B------:R-:W-:Y:S05]  /*61c0*/  @P3 BRA `(.L_x_4188) ;  /* 0xfffffffc00ec3947 */ /* 0x000fea000383ffff */
.L_x_4187:
[----:B------:R-:W-:Y:S05]  /*61d0*/  BSYNC B0 ;  /* 0x0000000000007941 */ /* 0x000fea0003800000 */
.L_x_4186:
[----:B------:R-:W-:-:S03]  /*61e0*/  UMOV UR6, 0xffffffff ;  /* 0xffffffff00067882 */ /* 0x000fc60000000000 */
[----:B------:R-:W-:Y:S05]  /*61f0*/  BRA.DIV UR6, `(.L_x_4189) ;  /* 0x0000003606607947 */ /* 0x000fea000b800000 */
[----:B------:R-:W-:Y:S01]  /*6200*/  NOP ;  /* 0x0000000000007918 */ /* 0x000fe20000000000 */
.L_x_4254:
        /* <DEDUP_REMOVED lines=13> */
.L_x_4191:
[----:B------:R-:W-:Y:S05]  /*62e0*/  BSYNC B0 ;  /* 0x0000000000007941 */ /* 0x000fea0003800000 */
.L_x_4190:
        /* <DEDUP_REMOVED lines=13> */
.L_x_4193:
[----:B------:R-:W-:Y:S05]  /*63c0*/  BSYNC B0 ;  /* 0x0000000000007941 */ /* 0x000fea0003800000 */
.L_x_4192:
[----:B------:R-:W-:Y:S06]  /*63d0*/  BAR.ARV 0xa, 0xa0 ;  /* 0x0282800000007b1d */ /* 0x000fec0000002000 */
[----:B------:R-:W-:Y:S04]  /*63e0*/  BSSY B0, `(.L_x_4194) ;  /* 0x0000003000007945 */ /* 0x000fe80003800000 */
[----:B------:R-:W-:Y:S05]  /*63f0*/  @!P0 BRA `(.L_x_4195) ;  /* 0x0000000000048947 */ /* 0x000fea0003800000 */
[----:B------:R-:W-:-:S04]  /*6400*/  DEPBAR.LE SB0, 0x0 ;  /* 0x000080000000791a */ /* 0x000fc80000000000 */
.L_x_4195:
[----:B------:R-:W-:Y:S05]  /*6410*/  BSYNC B0 ;  /* 0x0000000000007941 */ /* 0x000fea0003800000 */
.L_x_4194:
        /* <DEDUP_REMOVED lines=19> */
.L_x_4197:
[----:B------:R-:W-:Y:S05]  /*6550*/  BSYNC B0 ;  /* 0x0000000000007941 */ /* 0x000fea0003800000 */
.L_x_4196:
[----:B------:R-:W-:Y:S02]  /*6560*/  UIADD3 UR4, UR4, 0x2, URZ ;  /* 0x0000000204047890 */ /* 0x000fe4000fffe03f */
[----:B------:R-:W-:Y:S01]  /*6570*/  UIADD3 UR5, UR5, 0x1, URZ ;  /* 0x0000000105057890 */ /* 0x000fe2000fffe03f */
[----:B------:R-:W-:Y:S11]  /*6580*/  @P2 BRA `(.L_x_4198) ;  /* 0xfffffff400842947 */ /* 0x000ff6000383ffff */
.L_x_4173:
        /* <DEDUP_REMOVED lines=13> */
.L_x_4201:
[----:B------:R-:W2:Y:S04]  /*6660*/  LDG.E.STRONG.GPU R0, desc[UR46][R2.64] ;  /* 0x0000002e02007981 */ /* 0x000ea8000c1ef900 */
[----:B--2---:R-:W-:Y:S01]  /*6670*/  CCTL.IVALL ;  /* 0x00000000ff00798f */ /* 0x004fe20002000000 */
[----:B------:R-:W-:Y:S05]  /*6680*/  YIELD ;  /* 0x0000000000007946 */ /* 0x000fea0003800000 */
[----:B------:R-:W-:-:S13]  /*6690*/  ISETP.NE.AND P2, PT, R0, UR25, PT ;  /* 0x0000001900007c0c */ /* 0x000fda000bf45270 */
[----:B------:R-:W-:Y:S05]  /*66a0*/  @P2 BRA `(.L_x_4201) ;  /* 0xfffffffc00ec2947 */ /* 0x000fea000383ffff */
.L_x_4200:
[----:B------:R-:W-:Y:S05]  /*66b0*/  BSYNC B0 ;  /* 0x0000000000007941 */ /* 0x000fea0003800000 */
.L_x_4199:
[----:B------:R-:W-:-:S03]  /*66c0*/  UMOV UR5, 0xffffffff ;  /* 0xffffffff00057882 */ /* 0x000fc60000000000 */
[----:B------:R-:W-:Y:S05]  /*66d0*/  BRA.DIV UR5, `(.L_x_4202) ;  /* 0x0000003205447947 */ /* 0x000fea000b800000 */
[----:B------:R-:W-:Y:S01]  /*66e0*/  NOP ;  /* 0x0000000000007918 */ /* 0x000fe20000000000 */
.L_x_4257:
        /* <DEDUP_REMOVED lines=22> */
.L_x_4204:
[----:B------:R-:W-:Y:S05]  /*6850*/  BSYNC B0 ;  /* 0x0000000000007941 */ /* 0x000fea0003800000 */
.L_x_4203:
        /* <DEDUP_REMOVED lines=20> */
.L_x_4206:
[----:B------:R-:W-:Y:S05]  /*69a0*/  BSYNC B0 ;  /* 0x0000000000007941 */ /* 0x000fea0003800000 */
.L_x_4205:
[----:B------:R-:W-:Y:S06]  /*69b0*/  BAR.ARV 0xa, 0xa0 ;  /* 0x0282800000007b1d */ /* 0x000fec0000002000 */
[----:B------:R-:W-:Y:S04]  /*69c0*/  BSSY B0, `(.L_x_4207) ;  /* 0x0000003000007945 */ /* 0x000fe80003800000 */
[----:B------:R-:W-:Y:S05]  /*69d0*/  @!P0 BRA `(.L_x_4208) ;  /* 0x0000000000048947 */ /* 0x000fea0003800000 */
[----:B------:R-:W-:-:S04]  /*69e0*/  DEPBAR.LE SB0, 0x0 ;  /* 0x000080000000791a */ /* 0x000fc80000000000 */
.L_x_4208:
[----:B------:R-:W-:Y:S05]  /*69f0*/  BSYNC B0 ;  /* 0x0000000000007941 */ /* 0x000fea0003800000 */
.L_x_4207:
        /* <DEDUP_REMOVED lines=19> */
.L_x_4168:
        /* <DEDUP_REMOVED lines=13> */
.L_x_4209:
        /* <DEDUP_REMOVED lines=14> */
.L_x_4211:
[----:B------:R-:W-:-:S05]  /*6ce0*/  ULDC UR4, c[0x0][0x8c4] ;  /* 0x0002310000047ab9 */ /* 0x000fca0000000800 */
.L_x_4210:
        /* <DEDUP_REMOVED lines=56> */
.L_x_4213:
        /* <DEDUP_REMOVED lines=63> */
.L_x_4258:
        /* <DEDUP_REMOVED lines=13> */
.L_x_4216:
        /* <DEDUP_REMOVED lines=125> */
.L_x_4227:
[----:B------:R-:W-:-:S04]  /*7d00*/  SHF.L.U32 R21, R9, 0x1f, RZ ;  /* 0x0000001f09157819 */ /* 0x000fc800000006ff */
[----:B-1----:R-:W1:Y:S02]  /*7d10*/  SYNCS.PHASECHK.TRANS64.TRYWAIT P1, [R0+URZ+0x26840], R21 ;  /* 0x02684015000075a7 */ /* 0x002e64000802017f */
[----:B-12---:R-:W-:Y:S05]  /*7d20*/  @!P1 BRA `(.L_x_4219) ;  /* 0x0000001800e09947 */ /* 0x006fea0003800000 */
.L_x_4259:
[----:B------:R-:W-:Y:S05]  /*7d30*/  @P0 BRA `(.L_x_4220) ;  /* 0x0000000000140947 */ /* 0x000fea0003800000 */
[----:B------:R-:W-:Y:S01]  /*7d40*/  ISETP.NE.AND P1, PT, R16, RZ, PT ;  /* 0x000000ff1000720c */ /* 0x000fe20003f25270 */
[----:B------:R-:W-:-:S04]  /*7d50*/  IMAD.MOV.U32 R3, RZ, RZ, 0x3100 ;  /* 0x00003100ff037424 */ /* 0x000fc800078e00ff */
[----:B------:R2:W-:Y:S08]  /*7d60*/  SYNCS.ARRIVE.TRANS64 RZ, [R0+URZ+0x26830], R3 ;  /* 0x0268300300ff79a7 */ /* 0x0005f0000800003f */
[----:B------:R-:W-:Y:S05]  /*7d70*/  @!P1 BRA `(.L_x_4220) ;  /* 0x0000000000049947 */ /* 0x000fea0003800000 */
[----:B------:R-:W-:Y:S01]  /*7d80*/  BPT.TRAP 0x1 ;  /* 0x000000040000795c */ /* 0x000fe20000300000 */
.L_x_4220:
        /* <DEDUP_REMOVED lines=43> */
.L_x_4260:
[----:B------:R-:W-:Y:S05]  /*8040*/  @P0 BRA `(.L_x_4222) ;  /* 0x0000000000140947 */ /* 0x000fea0003800000 */
[----:B------:R-:W-:Y:S01]  /*8050*/  ISETP.NE.AND P1, PT, R16, RZ, PT ;  /* 0x000000ff1000720c */ /* 0x000fe20003f25270 */
[----:B------:R-:W-:-:S04]  /*8060*/  IMAD.MOV.U32 R3, RZ, RZ, 0x3100 ;  /* 0x00003100ff037424 */ /* 0x000fc800078e00ff */
[----:B------:R3:W-:Y:S08]  /*8070*/  SYNCS.ARRIVE.TRANS64 RZ, [R0+URZ+0x26818], R3 ;  /* 0x0268180300ff79a7 */ /* 0x0007f0000800003f */
[----:B------:R-:W-:Y:S05]  /*8080*/  @!P1 BRA `(.L_x_4222) ;  /* 0x0000000000049947 */ /* 0x000fea0003800000 */
[----:B------:R-:W-:Y:S01]  /*8090*/  BPT.TRAP 0x1 ;  /* 0x000000040000795c */ /* 0x000fe20000300000 */
.L_x_4222:
        /* <DEDUP_REMOVED lines=36> */
.L_x_4261:
        /* <DEDUP_REMOVED lines=9> */
.L_x_4224:
        /* <DEDUP_REMOVED lines=38> */
.L_x_4263:
[----:B------:R-:W-:Y:S05]  /*85d0*/  @P0 BRA `(.L_x_4226) ;  /* 0x0000000000140947 */ /* 0x000fea0003800000 */
[----:B------:R-:W-:Y:S01]  /*85e0*/  ISETP.NE.AND P1, PT, R16, RZ, PT ;  /* 0x000000ff1000720c */ /* 0x000fe20003f25270 */
[----:B-1----:R-:W-:-:S04]  /*85f0*/  IMAD.MOV.U32 R5, RZ, RZ, 0x3100 ;  /* 0x00003100ff057424 */ /* 0x002fc800078e00ff */
[----:B------:R2:W-:Y:S08]  /*8600*/  SYNCS.ARRIVE.TRANS64 RZ, [R0+URZ+0x26810], R5 ;  /* 0x0268100500ff79a7 */ /* 0x0005f0000800003f */
[----:B------:R-:W-:Y:S05]  /*8610*/  @!P1 BRA `(.L_x_4226) ;  /* 0x0000000000049947 */ /* 0x000fea0003800000 */
[----:B------:R-:W-:Y:S01]  /*8620*/  BPT.TRAP 0x1 ;  /* 0x000000040000795c */ /* 0x000fe20000300000 */
.L_x_4226:
        /* <DEDUP_REMOVED lines=37> */
.L_x_4218:
[----:B------:R-:W-:-:S13]  /*8880*/  ISETP.NE.AND P1, PT, R13, RZ, PT ;  /* 0x000000ff0d00720c */ /* 0x000fda0003f25270 */
[----:B------:R-:W-:Y:S05]  /*8890*/  @!P1 BRA `(.L_x_4217) ;  /* 0x0000000400689947 */ /* 0x000fea0003800000 */
[----:B------:R-:W-:-:S04]  /*88a0*/  SHF.L.U32 R7, R9, 0x1f, RZ ;  /* 0x0000001f09077819 */ /* 0x000fc800000006ff */
[----:B------:R-:W1:Y:S02]  /*88b0*/  SYNCS.PHASECHK.TRANS64.TRYWAIT P1, [R0+URZ+0x26840], R7 ;  /* 0x02684007000075a7 */ /* 0x000e64000802017f */
[----:B-1----:R-:W-:Y:S05]  /*88c0*/  @!P1 BRA `(.L_x_4228) ;  /* 0x00000010004c9947 */ /* 0x002fea0003800000 */
.L_x_4264:
[----:B------:R-:W-:Y:S05]  /*88d0*/  @P0 BRA `(.L_x_4229) ;  /* 0x0000000000140947 */ /* 0x000fea0003800000 */
[----:B------:R-:W-:Y:S01]  /*88e0*/  ISETP.NE.AND P1, PT, R16, RZ, PT ;  /* 0x000000ff1000720c */ /* 0x000fe20003f25270 */
[----:B------:R-:W-:-:S04]  /*88f0*/  IMAD.MOV.U32 R5, RZ, RZ, 0x3100 ;  /* 0x00003100ff057424 */ /* 0x000fc800078e00ff */
[----:B------:R2:W-:Y:S08]  /*8900*/  SYNCS.ARRIVE.TRANS64 RZ, [R0+URZ+0x26830], R5 ;  /* 0x0268300500ff79a7 */ /* 0x0005f0000800003f */
[----:B------:R-:W-:Y:S05]  /*8910*/  @!P1 BRA `(.L_x_4229) ;  /* 0x0000000000049947 */ /* 0x000fea0003800000 */
[----:B------:R-:W-:Y:S01]  /*8920*/  BPT.TRAP 0x1 ;  /* 0x000000040000795c */ /* 0x000fe20000300000 */
.L_x_4229:
        /* <DEDUP_REMOVED lines=41> */
.L_x_4265:
[----:B------:R-:W-:Y:S05]  /*8bc0*/  @P0 BRA `(.L_x_4231) ;  /* 0x0000000000140947 */ /* 0x000fea0003800000 */
[----:B------:R-:W-:Y:S01]  /*8bd0*/  ISETP.NE.AND P0, PT, R16, RZ, PT ;  /* 0x000000ff1000720c */ /* 0x000fe20003f05270 */
[----:B------:R-:W-:-:S04]  /*8be0*/  IMAD.MOV.U32 R5, RZ, RZ, 0x3100 ;  /* 0x00003100ff057424 */ /* 0x000fc800078e00ff */
[----:B------:R3:W-:Y:S08]  /*8bf0*/  SYNCS.ARRIVE.TRANS64 RZ, [R0+URZ+0x26818], R5 ;  /* 0x0268180500ff79a7 */ /* 0x0007f0000800003f */
[----:B------:R-:W-:Y:S05]  /*8c00*/  @!P0 BRA `(.L_x_4231) ;  /* 0x0000000000048947 */ /* 0x000fea0003800000 */
[----:B------:R-:W-:Y:S01]  /*8c10*/  BPT.TRAP 0x1 ;  /* 0x000000040000795c */ /* 0x000fe20000300000 */
.L_x_4231:
        /* <DEDUP_REMOVED lines=34> */
.L_x_4217:
[----:B------:R-:W3:Y:S01]  /*8e40*/  S2R R2, SR_TID.X ;  /* 0x0000000000027919 */ /* 0x000ee20000002100 */
[----:B------:R-:W-:Y:S01]  /*8e50*/  IMAD R3, R12, 0x8, R0 ;  /* 0x000000080c037824 */ /* 0x000fe200078e0200 */
[----:B---3--:R-:W-:Y:S02]  /*8e60*/  LOP3.LUT R4, R2, 0x7f, RZ, 0xc0, !PT ;  /* 0x0000007f02047812 */ /* 0x008fe400078ec0ff */
[----:B------:R-:W-:Y:S02]  /*8e70*/  SHF.L.U32 R2, R9, 0x1f, RZ ;  /* 0x0000001f09027819 */ /* 0x000fe400000006ff */
[----:B------:R-:W-:Y:S02]  /*8e80*/  ISETP.NE.AND P1, PT, R4, RZ, PT ;  /* 0x000000ff0400720c */ /* 0x000fe40003f25270 */
[----:B------:R-:W3:Y:S02]  /*8e90*/  SYNCS.PHASECHK.TRANS64.TRYWAIT P0, [R3+URZ+0x26840], R2 ;  /* 0x02684002030075a7 */ /* 0x000ee4000800017f */
[----:B---3--:R-:W-:Y:S09]  /*8ea0*/  @!P0 BRA `(.L_x_4232) ;  /* 0x0000000800fc8947 */ /* 0x008ff20003800000 */
.L_x_4266:
[----:B------:R-:W-:Y:S05]  /*8eb0*/  @P1 BRA `(.L_x_4233) ;  /* 0x0000000000181947 */ /* 0x000fea0003800000 */
[----:B------:R-:W4:Y:S01]  /*8ec0*/  S2R R4, SR_TID.X ;  /* 0x0000000000047919 */ /* 0x000f220000002100 */
[----:B---3--:R-:W-:-:S04]  /*8ed0*/  IMAD.MOV.U32 R2, RZ, RZ, 0x3100 ;  /* 0x00003100ff027424 */ /* 0x008fc800078e00ff */
[----:B------:R3:W-:Y:S01]  /*8ee0*/  SYNCS.ARRIVE.TRANS64 RZ, [R3+URZ+0x26830], R2 ;  /* 0x0268300203ff79a7 */ /* 0x0007e2000800003f */
[----:B----4-:R-:W-:-:S13]  /*8ef0*/  LOP3.LUT P0, RZ, R4, 0x1f, RZ, 0xc0, !PT ;  /* 0x0000001f04ff7812 */ /* 0x010fda000780c0ff */
[----:B---3--:R-:W-:Y:S05]  /*8f00*/  @!P0 BRA `(.L_x_4233) ;  /* 0x0000000000048947 */ /* 0x008fea0003800000 */
[----:B------:R-:W-:Y:S01]  /*8f10*/  BPT.TRAP 0x1 ;  /* 0x000000040000795c */ /* 0x000fe20000300000 */
.L_x_4233:
        /* <DEDUP_REMOVED lines=48> */
.L_x_4214:
[----:B------:R-:W-:Y:S05]  /*9220*/  BSYNC B0 ;  /* 0x0000000000007941 */ /* 0x000fea0003800000 */
.L_x_4212:
[----:B------:R-:W-:-:S03]  /*9230*/  UMOV UR8, 0xffffffff ;  /* 0xffffffff00087882 */ /* 0x000fc60000000000 */
[----:B------:R-:W-:Y:S05]  /*9240*/  BRA.DIV UR8, `(.L_x_4234) ;  /* 0x0000000a08287947 */ /* 0x000fea000b800000 */
[----:B------:R-:W-:-:S13]  /*9250*/  ELECT P0, URZ, PT ;  /* 0x00000000003f782f */ /* 0x000fda0003800000 */
.L_x_4269:
[----:B------:R-:W-:Y:S05]  /*9260*/  @!P0 BRA `(.L_x_4127) ;  /* 0x0000000000848947 */ /* 0x000fea0003800000 */
[----:B------:R-:W-:-:S06]  /*9270*/  ULOP3.LUT UR8, UR38, 0x2, URZ, 0xfc, !UPT ;  /* 0x0000000226087892 */ /* 0x000fcc000f8efc3f */
[----:B------:R-:W-:-:S05]  /*9280*/  IMAD.U32 R2, RZ, RZ, UR8 ;  /* 0x00000008ff027e24 */ /* 0x000fca000f8e00ff */
[----:B------:R-:W-:-:S13]  /*9290*/  ISETP.NE.AND P0, PT, R2, 0x3, PT ;  /* 0x000000030200780c */ /* 0x000fda0003f05270 */
[----:B------:R-:W-:Y:S05]  /*92a0*/  @!P0 BRA `(.L_x_4235) ;  /* 0x0000000000048947 */ /* 0x000fea0003800000 */
[----:B--2---:R-:W-:Y:S01]  /*92b0*/  BPT.TRAP 0x1 ;  /* 0x000000040000795c */ /* 0x004fe20000300000 */
.L_x_4235:
        /* <DEDUP_REMOVED lines=15> */
.L_x_4270:
[----:B------:R-:W3:Y:S02]  /*93b0*/  SYNCS.PHASECHK.TRANS64.TRYWAIT P1, [R3+URZ], R2 ;  /* 0x00000002030075a7 */ /* 0x000ee4000802017f */
[----:B---3--:R-:W-:Y:S05]  /*93c0*/  @!P1 BRA `(.L_x_4237) ;  /* 0x0000000800009947 */ /* 0x008fea0003800000 */
.L_x_4271:
[----:B------:R-:W-:Y:S05]  /*93d0*/  @!P0 BRA `(.L_x_4238) ;  /* 0x0000000000048947 */ /* 0x000fea0003800000 */
[----:B--2---:R-:W-:Y:S01]  /*93e0*/  BPT.TRAP 0x1 ;  /* 0x000000040000795c */ /* 0x004fe20000300000 */
.L_x_4238:
[----:B---3--:R-:W-:-:S04]  /*93f0*/  VIADD R3, R7, 0x26840 ;  /* 0x0002684007037836 */ /* 0x008fc80000000000 */
[----:B------:R-:W-:-:S04]  /*9400*/  IMAD R0, R0, 0x8, R3 ;  /* 0x0000000800007824 */ /* 0x000fc800078e0203 */
[----:B------:R-:W3:Y:S02]  /*9410*/  SYNCS.PHASECHK.TRANS64.TRYWAIT P0, [R0+URZ], R5 ;  /* 0x00000005000075a7 */ /* 0x000ee4000800017f */
[----:B---3--:R-:W-:Y:S05]  /*9420*/  @!P0 BRA `(.L_x_4239) ;  /* 0x0000000400fc8947 */ /* 0x008fea0003800000 */
.L_x_4272:
[----:B------:R-:W-:-:S07]  /*9430*/  IMAD R3, R4, 0x8, R3 ;  /* 0x0000000804037824 */ /* 0x000fce00078e0203 */
.L_x_4240:
[----:B----4-:R4:W1:Y:S02]  /*9440*/  SYNCS.PHASECHK.TRANS64.TRYWAIT P0, [R3+URZ], R2 ;  /* 0x00000002030075a7 */ /* 0x010864000800017f */
[----:B-1----:R-:W-:Y:S05]  /*9450*/  @!P0 NANOSLEEP.SYNCS 0x989680 ;  /* 0x009896800000895d */ /* 0x002fea0003900000 */
[----:B------:R-:W1:Y:S02]  /*9460*/  @!P0 SYNCS.PHASECHK.TRANS64 P0, [R3+URZ], R2 ;  /* 0x00000002030085a7 */ /* 0x000e64000800007f */
[----:B-1----:R-:W-:Y:S05]  /*9470*/  @!P0 BRA `(.L_x_4240) ;  /* 0xfffffffc00f08947 */ /* 0x002fea000383ffff */
.L_x_4127:
[----:B--2---:R-:W-:Y:S05]  /*9480*/  BSYNC B6 ;  /* 0x0000000000067941 */ /* 0x004fea0003800000 */
.L_x_4121:
[----:B------:R-:W-:Y:S05]  /*9490*/  EXIT ;  /* 0x000000000000794d */ /* 0x000fea0003800000 */
.L_x_4137:
[----:B------:R-:W-:Y:S02]  /*94a0*/  IMAD.MOV.U32 R13, RZ, RZ, R16 ;  /* 0x000000ffff0d7224 */ /* 0x000fe400078e0010 */
[----:B------:R-:W-:Y:S02]  /*94b0*/  IMAD.MOV.U32 R12, RZ, RZ, RZ ;  /* 0x000000ffff0c7224 */ /* 0x000fe400078e00ff */
[----:B------:R-:W-:Y:S02]  /*94c0*/  IMAD.MOV.U32 R11, RZ, RZ, 0x1f ;  /* 0x0000001fff0b7424 */ /* 0x000fe400078e00ff */
[----:B------:R-:W-:-:S07]  /*94d0*/  IMAD.MOV.U32 R15, RZ, RZ, -0x1 ;  /* 0xffffffffff0f7424 */ /* 0x000fce00078e00ff */
[----:B-----5:R-:W-:Y:S05]  /*94e0*/  WARPSYNC.COLLECTIVE R15, `(.L_x_4241) ;  /* 0x000000000f087348 */ /* 0x020fea0003c00000 */
[----:B------:R1:W2:Y:S02]  /*94f0*/  SHFL.IDX P6, R14, R13, R12, R11 ;  /* 0x0000000c0d0e7389 */ /* 0x0002a400000c000b */
[----:B-12--5:R-:W-:Y:S01]  /*9500*/  ENDCOLLECTIVE ;  /* 0x000000000000791b */ /* 0x026fe20003800000 */
.L_x_4241:
[----:B------:R-:W-:Y:S05]  /*9510*/  BRA `(.L_x_4242) ;  /* 0xffffff7c00907947 */ /* 0x000fea000383ffff */
.L_x_4139:
[----:B--2---:R2:W3:Y:S02]  /*9520*/  SYNCS.PHASECHK.TRANS64.TRYWAIT P0, [R18+URZ+0x26800], R5 ;  /* 0x02680005120075a7 */ /* 0x0044e4000800017f */
[----:B---3--:R-:W-:Y:S05]  /*9530*/  @!P0 NANOSLEEP.SYNCS 0x989680 ;  /* 0x009896800000895d */ /* 0x008fea0003900000 */
[----:B------:R-:W3:Y:S02]  /*9540*/  @!P0 SYNCS.PHASECHK.TRANS64 P0, [R18+URZ+0x26800], R5 ;  /* 0x02680005120085a7 */ /* 0x000ee4000800007f */
[----:B---3--:R-:W-:Y:S05]  /*9550*/  @!P0 BRA `(.L_x_4139) ;  /* 0xfffffffc00f08947 */ /* 0x008fea000383ffff */
[----:B------:R-:W-:Y:S05]  /*9560*/  BRA `(.L_x_4138) ;  /* 0xffffff7c00b47947 */ /* 0x000fea000383ffff */
.L_x_4144:
[----:B--2---:R-:W-:-:S04]  /*9570*/  IMAD.U32 R5, RZ, RZ, UR8 ;  /* 0x00000008ff057e24 */ /* 0x004fc8000f8e00ff */
[----:B------:R2:W3:Y:S03]  /*9580*/  SYNCS.PHASECHK.TRANS64.TRYWAIT P1, [R5+URZ+0x26810], R16 ;  /* 0x02681010050075a7 */ /* 0x0004e6000802017f */
[----:B---3--:R-:W-:Y:S05]  /*9590*/  @!P1 NANOSLEEP.SYNCS 0x989680 ;  /* 0x009896800000995d */ /* 0x008fea0003900000 */
[----:B------:R-:W3:Y:S02]  /*95a0*/  @!P1 SYNCS.PHASECHK.TRANS64 P1, [R5+URZ+0x26810], R16 ;  /* 0x02681010050095a7 */ /* 0x000ee4000802007f */
[----:B---3--:R-:W-:Y:S05]  /*95b0*/  @!P1 BRA `(.L_x_4144) ;  /* 0xfffffffc00ec9947 */ /* 0x008fea000383ffff */
[----:B------:R-:W-:Y:S05]  /*95c0*/  BRA `(.L_x_4143) ;  /* 0xffffff8800147947 */ /* 0x000fea000383ffff */
.L_x_4148:
[----:B------:R-:W-:-:S04]  /*95d0*/  IMAD.U32 R5, RZ, RZ, UR8 ;  /* 0x00000008ff057e24 */ /* 0x000fc8000f8e00ff */
[----:B------:R1:W1:Y:S03]  /*95e0*/  SYNCS.PHASECHK.TRANS64.TRYWAIT P1, [R5+URZ+0x26830], R16 ;  /* 0x02683010050075a7 */ /* 0x000266000802017f */
[----:B-1----:R-:W-:Y:S05]  /*95f0*/  @!P1 NANOSLEEP.SYNCS 0x989680 ;  /* 0x009896800000995d */ /* 0x002fea0003900000 */
[----:B------:R-:W1:Y:S02]  /*9600*/  @!P1 SYNCS.PHASECHK.TRANS64 P1, [R5+URZ+0x26830], R16 ;  /* 0x02683010050095a7 */ /* 0x000e64000802007f */
[----:B-1----:R-:W-:Y:S05]  /*9610*/  @!P1 BRA `(.L_x_4148) ;  /* 0xfffffffc00ec9947 */ /* 0x002fea000383ffff */
[----:B------:R-:W-:Y:S05]  /*9620*/  BRA `(.L_x_4147) ;  /* 0xffffff8c00207947 */ /* 0x000fea000383ffff */
.L_x_4155:
[----:B------:R-:W-:Y:S01]  /*9630*/  BSSY B0, `(.L_x_4243) ;  /* 0x0000005000007945 */ /* 0x000fe20003800000 */
[----:B------:R-:W-:-:S07]  /*9640*/  IMAD.MOV.U32 R15, RZ, RZ, -0x1 ;  /* 0xffffffffff0f7424 */ /* 0x000fce00078e00ff */
[----:B-1---5:R-:W-:Y:S05]  /*9650*/  WARPSYNC.COLLECTIVE R15, `(.L_x_4244) ;  /* 0x000000000f087348 */ /* 0x022fea0003c00000 */
[----:B------:R-:W-:Y:S01]  /*9660*/  NOP ;  /* 0x0000000000007918 */ /* 0x000fe20000000000 */
[----:B-1---5:R-:W-:Y:S01]  /*9670*/  ENDCOLLECTIVE ;  /* 0x000000000000791b */ /* 0x022fe20003800000 */
.L_x_4244:
[----:B------:R-:W-:Y:S05]  /*9680*/  BSYNC B0 ;  /* 0x0000000000007941 */ /* 0x000fea0003800000 */
.L_x_4243:
[----:B------:R-:W-:Y:S05]  /*9690*/  BRA `(.L_x_4245) ;  /* 0xffffffb4007c7947 */ /* 0x000fea000383ffff */
.L_x_4164:
[----:B------:R-:W-:Y:S01]  /*96a0*/  BSSY B0, `(.L_x_4246) ;  /* 0x0000005000007945 */ /* 0x000fe20003800000 */
[----:B------:R-:W-:-:S07]  /*96b0*/  IMAD.MOV.U32 R15, RZ, RZ, -0x1 ;  /* 0xffffffffff0f7424 */ /* 0x000fce00078e00ff */
[----:B-12--5:R-:W-:Y:S05]  /*96c0*/  WARPSYNC.COLLECTIVE R15, `(.L_x_4247) ;  /* 0x000000000f087348 */ /* 0x026fea0003c00000 */
[----:B------:R-:W-:Y:S01]  /*96d0*/  NOP ;  /* 0x0000000000007918 */ /* 0x000fe20000000000 */
[----:B-12--5:R-:W-:Y:S01]  /*96e0*/  ENDCOLLECTIVE ;  /* 0x000000000000791b */ /* 0x026fe20003800000 */
.L_x_4247:
[----:B------:R-:W-:Y:S05]  /*96f0*/  BSYNC B0 ;  /* 0x0000000000007941 */ /* 0x000fea0003800000 */
.L_x_4246:
[----:B------:R-:W-:Y:S05]  /*9700*/  BRA `(.L_x_4248) ;  /* 0xffffffb800707947 */ /* 0x000fea000383ffff */
.L_x_4177:
[----:B------:R-:W-:Y:S01]  /*9710*/  BSSY B0, `(.L_x_4249) ;  /* 0x0000005000007945 */ /* 0x000fe20003800000 */
[----:B------:R-:W-:-:S07]  /*9720*/  IMAD.MOV.U32 R15, RZ, RZ, -0x1 ;  /* 0xffffffffff0f7424 */ /* 0x000fce00078e00ff */
[----:B------:R-:W-:Y:S05]  /*9730*/  WARPSYNC.COLLECTIVE R15, `(.L_x_4250) ;  /* 0x000000000f087348 */ /* 0x000fea0003c00000 */
[----:B------:R-:W-:Y:S01]  /*9740*/  NOP ;  /* 0x0000000000007918 */ /* 0x000fe20000000000 */
[----:B------:R-:W-:Y:S01]  /*9750*/  ENDCOLLECTIVE ;  /* 0x000000000000791b */ /* 0x000fe20003800000 */
.L_x_4250:
[----:B------:R-:W-:Y:S05]  /*9760*/  BSYNC B0 ;  /* 0x0000000000007941 */ /* 0x000fea0003800000 */
.L_x_4249:
[----:B------:R-:W-:Y:S05]  /*9770*/  BRA `(.L_x_4251) ;  /* 0xffffffc400707947 */ /* 0x000fea000383ffff */
.L_x_4189:
[----:B------:R-:W-:Y:S01]  /*9780*/  BSSY B0, `(.L_x_4252) ;  /* 0x0000005000007945 */ /* 0x000fe20003800000 */
[----:B------:R-:W-:-:S07]  /*9790*/  IMAD.MOV.U32 R15, RZ, RZ, -0x1 ;  /* 0xffffffffff0f7424 */ /* 0x000fce00078e00ff */
[----:B------:R-:W-:Y:S05]  /*97a0*/  WARPSYNC.COLLECTIVE R15, `(.L_x_4253) ;  /* 0x000000000f087348 */ /* 0x000fea0003c00000 */
[----:B------:R-:W-:Y:S01]  /*97b0*/  NOP ;  /* 0x0000000000007918 */ /* 0x000fe20000000000 */
[----:B------:R-:W-:Y:S01]  /*97c0*/  ENDCOLLECTIVE ;  /* 0x000000000000791b */ /* 0x000fe20003800000 */
.L_x_4253:
[----:B------:R-:W-:Y:S05]  /*97d0*/  BSYNC B0 ;  /* 0x0000000000007941 */ /* 0x000fea0003800000 */
.L_x_4252:
[----:B------:R-:W-:Y:S05]  /*97e0*/  BRA `(.L_x_4254) ;  /* 0xffffffc800887947 */ /* 0x000fea000383ffff */
.L_x_4202:
[----:B------:R-:W-:Y:S01]  /*97f0*/  BSSY B0, `(.L_x_4255) ;  /* 0x0000005000007945 */ /* 0x000fe20003800000 */
[----:B------:R-:W-:-:S07]  /*9800*/  IMAD.MOV.U32 R15, RZ, RZ, -0x1 ;  /* 0xffffffffff0f7424 */ /* 0x000fce00078e00ff */
[----:B------:R-:W-:Y:S05]  /*9810*/  WARPSYNC.COLLECTIVE R15, `(.L_x_4256) ;  /* 0x000000000f087348 */ /* 0x000fea0003c00000 */
[----:B------:R-:W-:Y:S01]  /*9820*/  NOP ;  /* 0x0000000000007918 */ /* 0x000fe20000000000 */
[----:B------:R-:W-:Y:S01]  /*9830*/  ENDCOLLECTIVE ;  /* 0x000000000000791b */ /* 0x000fe20003800000 */
.L_x_4256:
[----:B------:R-:W-:Y:S05]  /*9840*/  BSYNC B0 ;  /* 0x0000000000007941 */ /* 0x000fea0003800000 */
.L_x_4255:
[----:B------:R-:W-:Y:S05]  /*9850*/  BRA `(.L_x_4257) ;  /* 0xffffffcc00a47947 */ /* 0x000fea000383ffff */
.L_x_4215:
[----:B-1----:R1:W2:Y:S02]  /*9860*/  SYNCS.PHASECHK.TRANS64.TRYWAIT P0, [R0+URZ+0x26820], R3 ;  /* 0x02682003000075a7 */ /* 0x0022a4000800017f */
[----:B--2---:R-:W-:Y:S05]  /*9870*/  @!P0 NANOSLEEP.SYNCS 0x989680 ;  /* 0x009896800000895d */ /* 0x004fea0003900000 */
[----:B------:R-:W2:Y:S02]  /*9880*/  @!P0 SYNCS.PHASECHK.TRANS64 P0, [R0+URZ+0x26820], R3 ;  /* 0x02682003000085a7 */ /* 0x000ea4000800007f */
[----:B--2---:R-:W-:Y:S05]  /*9890*/  @!P0 BRA `(.L_x_4215) ;  /* 0xfffffffc00f08947 */ /* 0x004fea000383ffff */
[----:B------:R-:W-:Y:S05]  /*98a0*/  BRA `(.L_x_4258) ;  /* 0xffffffd800ec7947 */ /* 0x000fea000383ffff */
.L_x_4219:
[----:B-1----:R1:W2:Y:S02]  /*98b0*/  SYNCS.PHASECHK.TRANS64.TRYWAIT P1, [R0+URZ+0x26840], R21 ;  /* 0x02684015000075a7 */ /* 0x0022a4000802017f */
[----:B--2---:R-:W-:Y:S05]  /*98c0*/  @!P1 NANOSLEEP.SYNCS 0x989680 ;  /* 0x009896800000995d */ /* 0x004fea0003900000 */
[----:B------:R-:W2:Y:S02]  /*98d0*/  @!P1 SYNCS.PHASECHK.TRANS64 P1, [R0+URZ+0x26840], R21 ;  /* 0x02684015000095a7 */ /* 0x000ea4000802007f */
[----:B--2---:R-:W-:Y:S05]  /*98e0*/  @!P1 BRA `(.L_x_4219) ;  /* 0xfffffffc00f09947 */ /* 0x004fea000383ffff */
[----:B------:R-:W-:Y:S05]  /*98f0*/  BRA `(.L_x_4259) ;  /* 0xffffffe4000c7947 */ /* 0x000fea000383ffff */
.L_x_4221:
[----:B--2---:R2:W3:Y:S02]  /*9900*/  SYNCS.PHASECHK.TRANS64.TRYWAIT P1, [R0+URZ+0x26828], R21 ;  /* 0x02682815000075a7 */ /* 0x0044e4000802017f */
[----:B---3--:R-:W-:Y:S05]  /*9910*/  @!P1 NANOSLEEP.SYNCS 0x989680 ;  /* 0x009896800000995d */ /* 0x008fea0003900000 */
[----:B------:R-:W3:Y:S02]  /*9920*/  @!P1 SYNCS.PHASECHK.TRANS64 P1, [R0+URZ+0x26828], R21 ;  /* 0x02682815000095a7 */ /* 0x000ee4000802007f */
[----:B---3--:R-:W-:Y:S05]  /*9930*/  @!P1 BRA `(.L_x_4221) ;  /* 0xfffffffc00f09947 */ /* 0x008fea000383ffff */
[----:B------:R-:W-:Y:S05]  /*9940*/  BRA `(.L_x_4260) ;  /* 0xffffffe400bc7947 */ /* 0x000fea000383ffff */
.L_x_4223:
[----:B---3--:R3:W4:Y:S02]  /*9950*/  SYNCS.PHASECHK.TRANS64.TRYWAIT P1, [R0+URZ+0x26848], R21 ;  /* 0x02684815000075a7 */ /* 0x008724000802017f */
[----:B----4-:R-:W-:Y:S05]  /*9960*/  @!P1 NANOSLEEP.SYNCS 0x989680 ;  /* 0x009896800000995d */ /* 0x010fea0003900000 */
[----:B------:R-:W4:Y:S02]  /*9970*/  @!P1 SYNCS.PHASECHK.TRANS64 P1, [R0+URZ+0x26848], R21 ;  /* 0x02684815000095a7 */ /* 0x000f24000802007f */
[----:B----4-:R-:W-:Y:S05]  /*9980*/  @!P1 BRA `(.L_x_4223) ;  /* 0xfffffffc00f09947 */ /* 0x010fea000383ffff */
[----:B------:R-:W-:Y:S05]  /*9990*/  BRA `(.L_x_4261) ;  /* 0xffffffe800507947 */ /* 0x000fea000383ffff */
.L_x_4225:
[----:B------:R-:W-:-:S07]  /*99a0*/  SHF.L.U32 R5, R9, 0x1f, RZ ;  /* 0x0000001f09057819 */ /* 0x000fce00000006ff */
.L_x_4262:
[----:B-1----:R1:W2:Y:S02]  /*99b0*/  SYNCS.PHASECHK.TRANS64.TRYWAIT P1, [R0+URZ+0x26820], R5 ;  /* 0x02682005000075a7 */ /* 0x0022a4000802017f */
[----:B--2---:R-:W-:Y:S05]  /*99c0*/  @!P1 NANOSLEEP.SYNCS 0x989680 ;  /* 0x009896800000995d */ /* 0x004fea0003900000 */
[----:B------:R-:W2:Y:S02]  /*99d0*/  @!P1 SYNCS.PHASECHK.TRANS64 P1, [R0+URZ+0x26820], R5 ;  /* 0x02682005000095a7 */ /* 0x000ea4000802007f */
[----:B--2---:R-:W-:Y:S05]  /*99e0*/  @!P1 BRA `(.L_x_4262) ;  /* 0xfffffffc00f09947 */ /* 0x004fea000383ffff */
[----:B------:R-:W-:Y:S05]  /*99f0*/  BRA `(.L_x_4263) ;  /* 0xffffffe800f47947 */ /* 0x000fea000383ffff */
.L_x_4228:
[----:B-1----:R1:W2:Y:S02]  /*9a00*/  SYNCS.PHASECHK.TRANS64.TRYWAIT P1, [R0+URZ+0x26840], R7 ;  /* 0x02684007000075a7 */ /* 0x0022a4000802017f */
[----:B--2---:R-:W-:Y:S05]  /*9a10*/  @!P1 NANOSLEEP.SYNCS 0x989680 ;  /* 0x009896800000995d */ /* 0x004fea0003900000 */
[----:B------:R-:W2:Y:S02]  /*9a20*/  @!P1 SYNCS.PHASECHK.TRANS64 P1, [R0+URZ+0x26840], R7 ;  /* 0x02684007000095a7 */ /* 0x000ea4000802007f */
[----:B--2---:R-:W-:Y:S05]  /*9a30*/  @!P1 BRA `(.L_x_4228) ;  /* 0xfffffffc00f09947 */ /* 0x004fea000383ffff */
[----:B------:R-:W-:Y:S05]  /*9a40*/  BRA `(.L_x_4264) ;  /* 0xffffffec00a07947 */ /* 0x000fea000383ffff */
.L_x_4230:
[----:B--2---:R2:W3:Y:S02]  /*9a50*/  SYNCS.PHASECHK.TRANS64.TRYWAIT P1, [R0+URZ+0x26828], R7 ;  /* 0x02682807000075a7 */ /* 0x0044e4000802017f */
[----:B---3--:R-:W-:Y:S05]  /*9a60*/  @!P1 NANOSLEEP.SYNCS 0x989680 ;  /* 0x009896800000995d */ /* 0x008fea0003900000 */
[----:B------:R-:W3:Y:S02]  /*9a70*/  @!P1 SYNCS.PHASECHK.TRANS64 P1, [R0+URZ+0x26828], R7 ;  /* 0x02682807000095a7 */ /* 0x000ee4000802007f */
[----:B---3--:R-:W-:Y:S05]  /*9a80*/  @!P1 BRA `(.L_x_4230) ;  /* 0xfffffffc00f09947 */ /* 0x008fea000383ffff */
[----:B------:R-:W-:Y:S05]  /*9a90*/  BRA `(.L_x_4265) ;  /* 0xfffffff000487947 */ /* 0x000fea000383ffff */
.L_x_4232:
[----:B---3--:R3:W4:Y:S02]  /*9aa0*/  SYNCS.PHASECHK.TRANS64.TRYWAIT P0, [R3+URZ+0x26840], R2 ;  /* 0x02684002030075a7 */ /* 0x008724000800017f */
[----:B----4-:R-:W-:Y:S05]  /*9ab0*/  @!P0 NANOSLEEP.SYNCS 0x989680 ;  /* 0x009896800000895d */ /* 0x010fea0003900000 */
[----:B------:R-:W4:Y:S02]  /*9ac0*/  @!P0 SYNCS.PHASECHK.TRANS64 P0, [R3+URZ+0x26840], R2 ;  /* 0x02684002030085a7 */ /* 0x000f24000800007f */
[----:B----4-:R-:W-:Y:S05]  /*9ad0*/  @!P0 BRA `(.L_x_4232) ;  /* 0xfffffffc00f08947 */ /* 0x010fea000383ffff */
[----:B------:R-:W-:Y:S05]  /*9ae0*/  BRA `(.L_x_4266) ;  /* 0xfffffff000f07947 */ /* 0x000fea000383ffff */
.L_x_4234:
[----:B------:R-:W-:Y:S01]  /*9af0*/  BSSY B0, `(.L_x_4267) ;  /* 0x0000006000007945 */ /* 0x000fe20003800000 */
[----:B------:R-:W-:-:S07]  /*9b00*/  IMAD.MOV.U32 R15, RZ, RZ, -0x1 ;  /* 0xffffffffff0f7424 */ /* 0x000fce00078e00ff */
[----:B--2---:R-:W-:Y:S05]  /*9b10*/  WARPSYNC.COLLECTIVE R15, `(.L_x_4268) ;  /* 0x000000000f0c7348 */ /* 0x004fea0003c00000 */
[----:B------:R-:W-:Y:S02]  /*9b20*/  ELECT P6, UR62, PT ;  /* 0x00000000003e782f */ /* 0x000fe400038c0000 */
[----:B------:R-:W-:Y:S01]  /*9b30*/  MOV R14, UR62 ;  /* 0x0000003e000e7c02 */ /* 0x000fe20008000f00 */
[----:B--2---:R-:W-:Y:S10]  /*9b40*/  ENDCOLLECTIVE ;  /* 0x000000000000791b */ /* 0x004ff40003800000 */
.L_x_4268:
[----:B------:R-:W-:Y:S05]  /*9b50*/  BSYNC B0 ;  /* 0x0000000000007941 */ /* 0x000fea0003800000 */
.L_x_4267:
[----:B------:R-:W-:Y:S01]  /*9b60*/  PLOP3.LUT P0, PT, P6, PT, PT, 0x80, 0x0 ;  /* 0x000000000000781c */ /* 0x000fe2000370f070 */
[----:B------:R-:W-:-:S12]  /*9b70*/  BRA `(.L_x_4269) ;  /* 0xfffffff400b87947 */ /* 0x000fd8000383ffff */
.L_x_4236:
[----:B-1----:R1:W3:Y:S02]  /*9b80*/  SYNCS.PHASECHK.TRANS64.TRYWAIT P1, [R6+URZ], R5 ;  /* 0x00000005060075a7 */ /* 0x0022e4000802017f */
[----:B---3--:R-:W-:Y:S05]  /*9b90*/  @!P1 NANOSLEEP.SYNCS 0x989680 ;  /* 0x009896800000995d */ /* 0x008fea0003900000 */
[----:B------:R-:W3:Y:S02]  /*9ba0*/  @!P1 SYNCS.PHASECHK.TRANS64 P1, [R6+URZ], R5 ;  /* 0x00000005060095a7 */ /* 0x000ee4000802007f */
[----:B---3--:R-:W-:Y:S05]  /*9bb0*/  @!P1 BRA `(.L_x_4236) ;  /* 0xfffffffc00f09947 */ /* 0x008fea000383ffff */
[----:B------:R-:W-:Y:S05]  /*9bc0*/  BRA `(.L_x_4270) ;  /* 0xfffffff400f87947 */ /* 0x000fea000383ffff */
.L_x_4237:
[----:B---3--:R3:W4:Y:S02]  /*9bd0*/  SYNCS.PHASECHK.TRANS64.TRYWAIT P1, [R3+URZ], R2 ;  /* 0x00000002030075a7 */ /* 0x008724000802017f */
[----:B----4-:R-:W-:Y:S05]  /*9be0*/  @!P1 NANOSLEEP.SYNCS 0x989680 ;  /* 0x009896800000995d */ /* 0x010fea0003900000 */
[----:B------:R-:W4:Y:S02]  /*9bf0*/  @!P1 SYNCS.PHASECHK.TRANS64 P1, [R3+URZ], R2 ;  /* 0x00000002030095a7 */ /* 0x000f24000802007f */
[----:B----4-:R-:W-:Y:S05]  /*9c00*/  @!P1 BRA `(.L_x_4237) ;  /* 0xfffffffc00f09947 */ /* 0x010fea000383ffff */
[----:B------:R-:W-:Y:S05]  /*9c10*/  BRA `(.L_x_4271) ;  /* 0xfffffff400ec7947 */ /* 0x000fea000383ffff */
.L_x_4239:
[----:B---3--:R3:W4:Y:S02]  /*9c20*/  SYNCS.PHASECHK.TRANS64.TRYWAIT P0, [R0+URZ], R5 ;  /* 0x00000005000075a7 */ /* 0x008724000800017f */
[----:B----4-:R-:W-:Y:S05]  /*9c30*/  @!P0 NANOSLEEP.SYNCS 0x989680 ;  /* 0x009896800000895d */ /* 0x010fea0003900000 */
[----:B------:R-:W4:Y:S02]  /*9c40*/  @!P0 SYNCS.PHASECHK.TRANS64 P0, [R0+URZ], R5 ;  /* 0x00000005000085a7 */ /* 0x000f24000800007f */
[----:B----4-:R-:W-:Y:S05]  /*9c50*/  @!P0 BRA `(.L_x_4239) ;  /* 0xfffffffc00f08947 */ /* 0x010fea000383ffff */
[----:B------:R-:W-:Y:S05]  /*9c60*/  BRA `(.L_x_4272) ;  /* 0xfffffff400f07947 */ /* 0x000fea000383ffff */
.L_x_4273:
        /* <DEDUP_REMOVED lines=9> */
.L_x_6584:


//--------------------- .text._ZN7cutlass13device_kernelIN5flash11enable_sm90INS1_16FlashAttnBwdSm90INS1_25CollectiveMainloopBwdSm90ILi2ELi2ELi2EN4cute5tupleIJNS5_1CILi1EEES8_S8_EEENS6_IJNS7_ILi64EEENS7_ILi128EEENS7_ILi96EEEEEENS_6half_tEfNS_4arch4Sm90ELb0ELb1ELb0ELb0ELb0ELb1ELb0ELb0ELi2ELi1ELi2ELi1ELb1EEENS1_21CollectiveEpilogueBwdISD_SE_SG_Li256ELb0ELb0ELi1EEENS1_19SingleTileSchedulerILb0ELb0ELb0ELi128EEEEEEEEEvNT_6ParamsE --------------------------
	.section	.text._ZN7cutlass13device_kernelIN5flash11enable_sm90INS1_16FlashAttnBwdSm90INS1_25CollectiveMainloopBwdSm90ILi2ELi2ELi2EN4cute5tupleIJNS5_1CILi1EEES8_S8_EEENS6_IJNS7_ILi64EEENS7_ILi128EEENS7_ILi96EEEEEENS_6half_tEfNS_4arch4Sm90ELb0ELb1ELb0ELb0ELb0ELb1ELb0ELb0ELi2ELi1ELi2ELi1ELb1EEENS1_21CollectiveEpilogueBwdISD_SE_SG_Li256ELb0ELb0ELi1EEENS1_19SingleTileSchedulerILb0ELb0ELb0ELi128EEEEEEEEEvNT_6ParamsE,"ax",@progbits
	.align	128
.text._ZN7cutlass13device_kernelIN5flash11enable_sm90INS1_16FlashAttnBwdSm90INS1_25CollectiveMainloopBwdSm90ILi2ELi2ELi2EN4cute5tupleIJNS5_1CILi1EEES8_S8_EEENS6_IJNS7_ILi64EEENS7_ILi128EEENS7_ILi96EEEEEENS_6half_tEfNS_4arch4Sm90ELb0ELb1ELb0ELb0ELb0ELb1ELb0ELb0ELi2ELi1ELi2ELi1ELb1EEENS1_21CollectiveEpilogueBwdISD_SE_SG_Li256ELb0ELb0ELi1EEENS1_19SingleTileSchedulerILb0ELb0ELb0ELi128EEEEEEEEEvNT_6ParamsE:
        .type           _ZN7cutlass13device_kernelIN5flash11enable_sm90INS1_16FlashAttnBwdSm90INS1_25CollectiveMainloopBwdSm90ILi2ELi2ELi2EN4cute5tupleIJNS5_1CILi1EEES8_S8_EEENS6_IJNS7_ILi64EEENS7_ILi128EEENS7_ILi96EEEEEENS_6half_tEfNS_4arch4Sm90ELb0ELb1ELb0ELb0ELb0ELb1ELb0ELb0ELi2ELi1ELi2ELi1ELb1EEENS1_21CollectiveEpilogueBwdISD_SE_SG_Li256ELb0ELb0ELi1EEENS1_19SingleTileSchedulerILb0ELb0ELb0ELi128EEEEEEEEEvNT_6ParamsE,@function
        .size           _ZN7cutlass13device_kernelIN5flash11enable_sm90INS1_16FlashAttnBwdSm90INS1_25CollectiveMainloopBwdSm90ILi2ELi2ELi2EN4cute5tupleIJNS5_1CILi1EEES8_S8_EEENS6_IJNS7_ILi64EEENS7_ILi128EEENS7_ILi96EEEEEENS_6half_tEfNS_4arch4Sm90ELb0ELb1ELb0ELb0ELb0ELb1ELb0ELb0ELi2ELi1ELi2ELi1ELb1EEENS1_21CollectiveEpilogueBwdISD_SE_SG_Li256ELb0ELb0ELi1EEENS1_19SingleTileSchedulerILb0ELb0ELb0ELi128EEEEEEEEEvNT_6ParamsE,(.L_x_6585 - _ZN7cutlass13device_kernelIN5flash11enable_sm90INS1_16FlashAttnBwdSm90INS1_25CollectiveMainloopBwdSm90ILi2ELi2ELi2EN4cute5tupleIJNS5_1CILi1EEES8_S8_EEENS6_IJNS7_ILi64EEENS7_ILi128EEENS7_ILi96EEEEEENS_6half_tEfNS_4arch4Sm90ELb0ELb1ELb0ELb0ELb0ELb1ELb0ELb0ELi2ELi1ELi2ELi1ELb1EEENS1_21CollectiveEpilogueBwdISD_SE_SG_Li256ELb0ELb0ELi1EEENS1_19SingleTileSchedulerILb0ELb0ELb0ELi128EEEEEEEEEvNT_6ParamsE)
        .other          _ZN7cutlass13device_kernelIN5flash11enable_sm90INS1_16FlashAttnBwdSm90INS1_25CollectiveMainloopBwdSm90ILi2ELi2ELi2EN4cute5tupleIJNS5_1CILi1EEES8_S8_EEENS6_IJNS7_ILi64EEENS7_ILi128EEENS7_ILi96EEEEEENS_6half_tEfNS_4arch4Sm90ELb0ELb1ELb0ELb0ELb0ELb1ELb0ELb0ELi2ELi1ELi2ELi1ELb1EEENS1_21CollectiveEpilogueBwdISD_SE_SG_Li256ELb0ELb0ELi1EEENS1_19SingleTileSchedulerILb0ELb0ELb0ELi128EEEEEEEEEvNT_6ParamsE,@"STO_CUDA_ENTRY STV_DEFAULT"
_ZN7cutlass13device_kernelIN5flash11enable_sm90INS1_16FlashAttnBwdSm90INS1_25CollectiveMainloopBwdSm90ILi2ELi2ELi2EN4cute5tupleIJNS5_1CILi1EEES8_S8_EEENS6_IJNS7_ILi64EEENS7_ILi128EEENS7_ILi96EEEEEENS_6half_tEfNS_4arch4Sm90ELb0ELb1ELb0ELb0ELb0ELb1ELb0ELb0ELi2ELi1ELi2ELi1ELb1EEENS1_21CollectiveEpilogueBwdISD_SE_SG_Li256ELb0ELb0ELi1EEENS1_19SingleTileSchedulerILb0ELb0ELb0ELi128EEEEEEEEEvNT_6ParamsE:
[----:B------:R-:W1:Y:S02]  /*0000*/  LDC R1, c[0x0][0x28] ;  /* 0x00000a00ff017b82 */ /* 0x000e640000000800 */
[----:B-1----:R-:W-:Y:S01]  /*0010*/  VIADD R1, R1, 0xfffffff8 ;  /* 0xfffffff801017836 */ /* 0x002fe20000000000 */
[----:B------:R-:W1:Y:S01]  /*0020*/  S2R R3, SR_TID.X ;  /* 0x0000000000037919 */ /* 0x000e620000002100 */
[----:B------:R-:W-:Y:S01]  /*0030*/  ELECT P0, URZ, PT ;  /* 0x00000000003f782f */ /* 0x000fe20003800000 */
[----:B------:R-:W-:Y:S01]  /*0040*/  BSSY B0, `(.L_x_4274) ;  /* 0x000001a000007945 */ /* 0x000fe20003800000 */
[----:B-1----:R-:W-:-:S05]  /*0050*/  SHF.R.U32.HI R0, RZ, 0x5, R3 ;  /* 0x00000005ff007819 */ /* 0x002fca0000011603 */
[----:B------:R-:W1:Y:S02]  /*0060*/  SHFL.IDX PT, R2, R0, RZ, 0x1f ;  /* 0x00001fff00027589 */ /* 0x000e6400000e0000 */
[----:B-1----:R-:W-:Y:S02]  /*0070*/  ISETP.EQ.AND P0, PT, R2, RZ, P0 ;  /* 0x000000ff0200720c */ /* 0x002fe40000702270 */
[----:B------:R-:W-:-:S11]  /*0080*/  SHF.R.U32.HI R2, RZ, 0x7, R3 ;  /* 0x00000007ff027819 */ /* 0x000fd60000011603 */
        /* <DEDUP_REMOVED lines=21> */
.L_x_4275:
[----:B------:R-:W-:Y:S05]  /*01e0*/  BSYNC B0 ;  /* 0x0000000000007941 */ /* 0x000fea0003800000 */
.L_x_4274:
        /* <DEDUP_REMOVED lines=37> */
.L_x_4276:
        /* <DEDUP_REMOVED lines=22> */
.L_x_4277:
[----:B------:R-:W-:Y:S01]  /*05a0*/  PLOP3.LUT P0, PT, PT, PT, UP0, 0x80, 0x0 ;  /* 0x000000000000781c */ /* 0x000fe20003f0f008 */
[----:B------:R-:W-:Y:S01]  /*05b0*/  NOP ;  /* 0x0000000000007918 */ /* 0x000fe20000000000 */
[----:B-12-4-:R-:W-:Y:S11]  /*05c0*/  BAR.SYNC.DEFER_BLOCKING 0x0 ;  /* 0x0000000000007b1d */ /* 0x016ff60000010000 */
[----:B------:R-:W-:Y:S05]  /*05d0*/  @!P0 BRA `(.L_x_4278) ;  /* 0x0000005400e08947 */ /* 0x000fea0003800000 */
.L_x_4279:
        /* <DEDUP_REMOVED lines=85> */
.L_x_4280:
        /* <DEDUP_REMOVED lines=28> */
.L_x_4283:
        /* <DEDUP_REMOVED lines=15> */
.L_x_4282:
        /* <DEDUP_REMOVED lines=22> */
.L_x_4285:
        /* <DEDUP_REMOVED lines=15> */
.L_x_4284:
[----:B------:R-:W-:Y:S01]  /*1030*/  SHF.R.S32.HI R25, RZ, 0x1f, R22 ;  /* 0x0000001fff197819 */ /* 0x000fe20000011416 */
[----:B------:R-:W-:-:S03]  /*1040*/  UMOV UR4, 0xffffffff ;  /* 0xffffffff00047882 */ /* 0x000fc60000000000 */
[----:B------:R-:W-:-:S04]  /*1050*/  LEA.HI R0, R25, R22, RZ, 0x7 ;  /* 0x0000001619007211 */ /* 0x000fc800078f38ff */
[----:B------:R-:W-:Y:S01]  /*1060*/  SHF.R.S32.HI R16, RZ, 0x7, R0 ;  /* 0x00000007ff107819 */ /* 0x000fe20000011400 */
[----:B------:R-:W-:Y:S06]  /*1070*/  BRA.DIV UR4, `(.L_x_4286) ;  /* 0x0000008204147947 */ /* 0x000fec000b800000 */
[----:B------:R1:W2:Y:S02]  /*1080*/  SHFL.IDX PT, R14, R16, RZ, 0x1f ;  /* 0x00001fff100e7589 */ /* 0x0002a400000e0000 */
.L_x_4371:
        /* <DEDUP_REMOVED lines=15> */
.L_x_4287:
[----:B------:R-:W-:Y:S02]  /*1180*/  IMAD.IADD R23, R14, 0x1, -R23 ;  /* 0x000000010e177824 */ /* 0x000fe400078e0a17 */
[----:B------:R-:W-:Y:S01]  /*1190*/  IMAD.SHL.U32 R17, R4, 0x2, RZ ;  /* 0x0000000204117824 */ /* 0x000fe200078e00ff */
        /* <DEDUP_REMOVED lines=17> */
.L_x_4289:
        /* <DEDUP_REMOVED lines=34> */
[----:B------:R-:W-:-:S05]  /*14d0*/  IMAD R7, R7, 0x2, R18 ;  /* 0x0000000207077824 */ /* 0x000fca00078e0212 */
[----:B------:R-:W2:Y:S01]  /*14e0*/  LDSM.16.M88.4 R184, [R7+0x6000] ;  /* 0x0060000007b8783b */ /* 0x000ea20000000200 */
[--C-:B------:R-:W-:Y:S01]  /*14f0*/  SHF.R.S32.HI R4, RZ, 0x2, R26.reuse ;  /* 0x00000002ff047819 */ /* 0x100fe2000001141a */
[----:B------:R-:W-:Y:S01]  /*1500*/  IMAD.SHL.U32 R9, R9, 0x10, RZ ;  /* 0x0000001009097824 */ /* 0x000fe200078e00ff */
[----:B------:R-:W-:Y:S01]  /*1510*/  SHF.R.S32.HI R5, RZ, 0x1f, R26 ;  /* 0x0000001fff057819 */ /* 0x000fe2000001141a */
[----:B------:R-:W3:Y:S01]  /*1520*/  LDSM.16.M88.4 R188, [R7+0x8000] ;  /* 0x0080000007bc783b */ /* 0x000ee20000000200 */
[----:B------:R-:W-:Y:S01]  /*1530*/  LEA.HI R22, R25, R22, RZ, 0x3 ;  /* 0x0000001619167211 */ /* 0x000fe200078f18ff */
[----:B------:R-:W-:Y:S01]  /*1540*/  ULDC UR6, c[0x0][0x290] ;  /* 0x0000a40000067ab9 */ /* 0x000fe20000000800 */
[----:B------:R-:W-:Y:S01]  /*1550*/  LEA.HI R5, R5, R4, RZ, 0x3 ;  /* 0x0000000405057211 */ /* 0x000fe200078f18ff */
[----:B------:R-:W4:Y:S01]  /*1560*/  LDSM.16.M88.4 R192, [R7+0xa000] ;  /* 0x00a0000007c0783b */ /* 0x000f220000000200 */
[----:B------:R-:W-:Y:S01]  /*1570*/  LOP3.LUT R9, R0, 0x30, R9, 0xf8, !PT ;  /* 0x0000003000097812 */ /* 0x000fe200078ef809 */
[----:B------:R-:W-:Y:S01]  /*1580*/  UIMAD UR39, UR39, -0x80, UR6 ;  /* 0xffffff80272778a4 */ /* 0x000fe2000f8e0206 */
[----:B------:R-:W-:Y:S01]  /*1590*/  LOP3.LUT R5, R5, 0xfffffff8, RZ, 0xc0, !PT ;  /* 0xfffffff805057812 */ /* 0x000fe200078ec0ff */
[----:B------:R-:W5:Y:S01]  /*15a0*/  S2R R6, SR_CTAID.X ;  /* 0x0000000000067919 */ /* 0x000f620000002500 */
[----:B------:R-:W-:-:S02]  /*15b0*/  LEA.HI R24, R24, R27, RZ, 0x5 ;  /* 0x0000001b18187211 */ /* 0x000fc400078f28ff */
[----:B------:R-:W-:Y:S02]  /*15c0*/  CS2R R70, SRZ ;  /* 0x0000000000467805 */ /* 0x000fe4000001ff00 */
[----:B------:R-:W-:Y:S01]  /*15d0*/  LOP3.LUT R22, R9, 0x8, R22, 0xf8, !PT ;  /* 0x0000000809167812 */ /* 0x000fe200078ef816 */
[----:B------:R-:W-:Y:S01]  /*15e0*/  IMAD.IADD R5, R4, 0x1, -R5 ;  /* 0x0000000104057824 */ /* 0x000fe200078e0a05 */
[----:B------:R-:W-:Y:S01]  /*15f0*/  SHF.R.U32.HI R11, RZ, 0x3, R0 ;  /* 0x00000003ff0b7819 */ /* 0x000fe20000011600 */
[C---:B------:R-:W-:Y:S01]  /*1600*/  IMAD R0, R16.reuse, 0x8, R3 ;  /* 0x0000000810007824 */ /* 0x040fe200078e0203 */
[----:B------:R-:W-:Y:S01]  /*1610*/  SHF.R.S32.HI R24, RZ, 0x5, R24 ;  /* 0x00000005ff187819 */ /* 0x000fe20000011418 */
[----:B------:R-:W-:Y:S01]  /*1620*/  IMAD R3, R16, 0x300, R27 ;  /* 0x0000030010037824 */ /* 0x000fe200078e021b */
[----:B------:R-:W-:Y:S02]  /*1630*/  LOP3.LUT R11, R22, R11, RZ, 0x3c, !PT ;  /* 0x0000000b160b7212 */ /* 0x000fe400078e3cff */
[----:B------:R-:W-:-:S02]  /*1640*/  CS2R R68, SRZ ;  /* 0x0000000000447805 */ /* 0x000fc4000001ff00 */
[----:B------:R-:W-:Y:S01]  /*1650*/  LEA.HI R4, R16, R16, RZ, 0x1 ;  /* 0x0000001010047211 */ /* 0x000fe200078f08ff */
[----:B------:R-:W-:Y:S01]  /*1660*/  IMAD R24, R24, 0x10, R5 ;  /* 0x0000001018187824 */ /* 0x000fe200078e0205 */
[----:B------:R-:W-:Y:S01]  /*1670*/  CS2R R66, SRZ ;  /* 0x0000000000427805 */ /* 0x000fe2000001ff00 */
[----:B------:R-:W-:Y:S01]  /*1680*/  IMAD.U32 R5, R0, 0x200, R11 ;  /* 0x0000020000057824 */ /* 0x000fe200078e000b */
[----:B------:R-:W-:Y:S01]  /*1690*/  LOP3.LUT R9, R4, 0x3fffffe, RZ, 0xc0, !PT ;  /* 0x03fffffe04097812 */ /* 0x000fe200078ec0ff */
[----:B------:R-:W-:Y:S01]  /*16a0*/  IMAD.MOV.U32 R0, RZ, RZ, 0x20 ;  /* 0x00000020ff007424 */ /* 0x000fe200078e00ff */
[----:B------:R-:W-:Y:S01]  /*16b0*/  CS2R R64, SRZ ;  /* 0x0000000000407805 */ /* 0x000fe2000001ff00 */
[----:B------:R-:W-:Y:S01]  /*16c0*/  IMAD.SHL.U32 R3, R3, 0x4, RZ ;  /* 0x0000000403037824 */ /* 0x000fe200078e00ff */
[----:B------:R-:W-:Y:S01]  /*16d0*/  CS2R R62, SRZ ;  /* 0x00000000003e7805 */ /* 0x000fe2000001ff00 */
[----:B------:R-:W-:Y:S01]  /*16e0*/  IMAD.IADD R9, R16, 0x1, -R9 ;  /* 0x0000000110097824 */ /* 0x000fe200078e0a09 */
[----:B------:R-:W-:Y:S01]  /*16f0*/  SEL R0, R0, 0xffffffe0, !P0 ;  /* 0xffffffe000007807 */ /* 0x000fe20004000000 */
[----:B------:R-:W-:Y:S01]  /*1700*/  IMAD R4, R3, 0x4, R18 ;  /* 0x0000000403047824 */ /* 0x000fe200078e0212 */
[----:B------:R-:W-:Y:S01]  /*1710*/  CS2R R60, SRZ ;  /* 0x00000000003c7805 */ /* 0x000fe2000001ff00 */
[----:B------:R-:W-:Y:S01]  /*1720*/  IMAD R9, R9, 0x40, R24 ;  /* 0x0000004009097824 */ /* 0x000fe200078e0218 */
[----:B------:R-:W-:Y:S01]  /*1730*/  CS2R R58, SRZ ;  /* 0x00000000003a7805 */ /* 0x000fe2000001ff00 */
[----:B------:R-:W-:Y:S01]  /*1740*/  IMAD.IADD R0, R7, 0x1, R0 ;  /* 0x0000000107007824 */ /* 0x000fe200078e0200 */
[----:B------:R-:W-:-:S02]  /*1750*/  CS2R R56, SRZ ;  /* 0x0000000000387805 */ /* 0x000fc4000001ff00 */
[----:B------:R-:W-:Y:S02]  /*1760*/  CS2R R54, SRZ ;  /* 0x0000000000367805 */ /* 0x000fe4000001ff00 */
        /* <DEDUP_REMOVED lines=42> */
[----:B-----5:R-:W-:Y:S01]  /*1a10*/  IMAD R3, R6, -0x80, -R9 ;  /* 0xffffff8006037824 */ /* 0x020fe200078e0a09 */
[----:B--2---:R-:W-:Y:S01]  /*1a20*/  IADD3 R0, -R9, UR39, RZ ;  /* 0x0000002709007c10 */ /* 0x004fe2000fffe1ff */
[----:B------:R-:W-:Y:S01]  /*1a30*/  ULOP3.LUT UR16, UR38, 0x1, URZ, 0xfc, !UPT ;  /* 0x0000000126107892 */ /* 0x000fe2000f8efc3f */
[----:B------:R-:W-:Y:S01]  /*1a40*/  UMOV UR4, URZ ;  /* 0x0000003f00047c82 */ /* 0x000fe20008000000 */
[----:B------:R-:W-:Y:S01]  /*1a50*/  UMOV UR5, URZ ;  /* 0x0000003f00057c82 */ /* 0x000fe20008000000 */
[----:B------:R-:W-:Y:S01]  /*1a60*/  ULDC UR17, c[0x0][0x280] ;  /* 0x0000a00000117ab9 */ /* 0x000fe20000000800 */
[----:B-1-34-:R-:W-:-:S08]  /*1a70*/  ULDC UR18, c[0x0][0x744] ;  /* 0x0001d10000127ab9 */ /* 0x01afd00000000800 */
.L_x_4300:
[----:B------:R-:W-:-:S06]  /*1a80*/  UISETP.NE.AND UP0, UPT, UR16, 0x3, UPT ;  /* 0x000000031000788c */ /* 0x000fcc000bf05270 */
[----:B------:R-:W-:-:S13]  /*1a90*/  PLOP3.LUT P6, PT, PT, PT, UP0, 0x80, 0x0 ;  /* 0x000000000000781c */ /* 0x000fda0003fcf008 */
[----:B-1----:R-:W-:Y:S05]  /*1aa0*/  @!P6 BRA `(.L_x_4290) ;  /* 0x000000000004e947 */ /* 0x002fea0003800000 */
[----:B------:R-:W-:Y:S01]  /*1ab0*/  BPT.TRAP 0x1 ;  /* 0x000000040000795c */ /* 0x000fe20000300000 */
.L_x_4290:
[----:B------:R-:W-:Y:S01]  /*1ac0*/  R2UR UR6, R18 ;  /* 0x00000000120672ca */ /* 0x000fe200000e0000 */
[----:B------:R-:W-:-:S05]  /*1ad0*/  IMAD.U32 R16, RZ, RZ, UR4 ;  /* 0x00000004ff107e24 */ /* 0x000fca000f8e00ff */
[----:B------:R-:W-:-:S07]  /*1ae0*/  SHF.L.U32 R16, R16, 0x1f, RZ ;  /* 0x0000001f10107819 */ /* 0x000fce00000006ff */
[----:B------:R-:W-:-:S09]  /*1af0*/  ULEA UR6, UR5, UR6, 0x3 ;  /* 0x0000000605067291 */ /* 0x000fd2000f8e183f */
[----:B------:R1:W2:Y:S01]  /*1b00*/  SYNCS.PHASECHK.TRANS64.TRYWAIT P0, [UR6+0x26810], R16 ;  /* 0x02681010ff0075a7 */ /* 0x0002a20008000146 */
[----:B------:R-:W-:Y:S05]  /*1b10*/  @!P6 BRA `(.L_x_4291) ;  /* 0x000000000004e947 */ /* 0x000fea0003800000 */
[----:B------:R-:W-:Y:S01]  /*1b20*/  BPT.TRAP 0x1 ;  /* 0x000000040000795c */ /* 0x000fe20000300000 */
.L_x_4291:
[----:B--2---:R-:W-:Y:S05]  /*1b30*/  @P0 BRA `(.L_x_4292) ;  /* 0x0000000000080947 */ /* 0x004fea0003800000 */
[----:B------:R-:W2:Y:S02]  /*1b40*/  SYNCS.PHASECHK.TRANS64.TRYWAIT P0, [UR6+0x26810], R16 ;  /* 0x02681010ff0075a7 */ /* 0x000ea40008000146 */
[----:B--2---:R-:W-:Y:S05]  /*1b50*/  @!P0 BRA `(.L_x_4293) ;  /* 0x0000007400908947 */ /* 0x004fea0003800000 */
.L_x_4292:
[----:B------:R-:W-:Y:S01]  /*1b60*/  R2UR UR7, R18 ;  /* 0x00000000120772ca */ /* 0x000fe200000e0000 */
[----:B------:R-:W-:Y:S01]  /*1b70*/  IMAD R6, R23, 0x800, R18 ;  /* 0x0000080017067824 */ /* 0x000fe200078e0212 */
[----:B------:R-:W-:Y:S01]  /*1b80*/  WARPGROUP.ARRIVE ;  /* 0x00000000000079c5 */ /* 0x000fe20000000000 */
[----:B------:R-:W-:Y:S01]  /*1b90*/  UMOV UR9, 0xc0000010 ;  /* 0xc000001000097882 */ /* 0x000fe20000000000 */
[----:B------:R-:W-:Y:S02]  /*1ba0*/  UMOV UR11, 0x80000020 ;  /* 0x80000020000b7882 */ /* 0x000fe40000000000 */
[----:B------:R-:W-:Y:S01]  /*1bb0*/  R2UR UR8, R6 ;  /* 0x00000000060872ca */ /* 0x000fe200000e0000 */
[----:B------:R-:W-:-:S04]  /*1bc0*/  IMAD.U32 R6, RZ, RZ, UR5 ;  /* 0x00000005ff067e24 */ /* 0x000fc8000f8e00ff */
[----:B--2---:R-:W-:Y:S02]  /*1bd0*/  IMAD R7, R6, 0x40, R17 ;  /* 0x0000004006077824 */ /* 0x004fe400078e0211 */
        /* <DEDUP_REMOVED lines=58> */
.L_x_4294:
[----:B------:R1:W1:Y:S01]  /*1f80*/  SYNCS.PHASECHK.TRANS64.TRYWAIT P0, [UR6+0x26830], R16 ;  /* 0x02683010ff0075a7 */ /* 0x0002620008000146 */
[----:B------:R-:W-:Y:S05]  /*1f90*/  @!P6 BRA `(.L_x_4295) ;  /* 0x000000000004e947 */ /* 0x000fea0003800000 */
[----:B------:R-:W-:Y:S01]  /*1fa0*/  BPT.TRAP 0x1 ;  /* 0x000000040000795c */ /* 0x000fe20000300000 */
.L_x_4295:
[----:B-1----:R-:W-:Y:S05]  /*1fb0*/  @P0 BRA `(.L_x_4296) ;  /* 0x0000000000080947 */ /* 0x002fea0003800000 */
[----:B------:R-:W1:Y:S02]  /*1fc0*/  SYNCS.PHASECHK.TRANS64.TRYWAIT P0, [UR6+0x26830], R16 ;  /* 0x02683010ff0075a7 */ /* 0x000e640008000146 */
[----:B-1----:R-:W-:Y:S05]  /*1fd0*/  @!P0 BRA `(.L_x_4297) ;  /* 0x0000007000888947 */ /* 0x002fea0003800000 */
.L_x_4296:
[----:B------:R-:W-:Y:S01]  /*1fe0*/  R2UR UR8, R18 ;  /* 0x00000000120872ca */ /* 0x000fe200000e0000 */
[----:B------:R-:W-:Y:S01]  /*1ff0*/  WARPGROUP.ARRIVE ;  /* 0x00000000000079c5 */ /* 0x000fe20000000000 */
[----:B------:R-:W-:Y:S01]  /*2000*/  UMOV UR11, 0x80000020 ;  /* 0x80000020000b7882 */ /* 0x000fe20000000000 */
[----:B------:R-:W-:Y:S01]  /*2010*/  UMOV UR15, 0x80000020 ;  /* 0x80000020000f7882 */ /* 0x000fe20000000000 */
[----:B------:R-:W1:Y:S01]  /*2020*/  LDC.64 R218, c[0x0][0x748] ;  /* 0x0001d200ffda7b82 */ /* 0x000e620000000a00 */
[----:B------:R-:W-:Y:S01]  /*2030*/  ULEA UR9, UR37, -UR17, 0x6 ;  /* 0x8000001125097291 */ /* 0x000fe2000f8e303f */
[C---:B------:R-:W-:Y:S01]  /*2040*/  ISETP.GT.AND P1, PT, R3.reuse, RZ, PT ;  /* 0x000000ff0300720c */ /* 0x040fe20003f24270 */
[----:B------:R-:W-:Y:S01]  /*2050*/  UMOV UR23, 0x80000020 ;  /* 0x8000002000177882 */ /* 0x000fe20000000000 */
[----:B------:R-:W-:Y:S02]  /*2060*/  ISETP.GT.AND P0, PT, R0, RZ, PT ;  /* 0x000000ff0000720c */ /* 0x000fe40003f04270 */
[----:B------:R-:W-:-:S02]  /*2070*/  ISETP.GT.AND P2, PT, R3, 0x8, PT ;  /* 0x000000080300780c */ /* 0x000fc40003f44270 */
[C---:B------:R-:W-:Y:S01]  /*2080*/  IADD3 R16, R0.reuse, UR9, R17 ;  /* 0x0000000900107c10 */ /* 0x040fe2000fffe011 */
[----:B------:R-:W-:Y:S01]  /*2090*/  UIADD3 UR8, UR8, 0x18000, URZ ;  /* 0x0001800008087890 */ /* 0x000fe2000fffe03f */
[----:B------:R-:W-:Y:S02]  /*20a0*/  ISETP.GT.AND P3, PT, R0, 0x8, PT ;  /* 0x000000080000780c */ /* 0x000fe40003f64270 */
[----:B------:R-:W-:Y:S01]  /*20b0*/  R2UR UR9, R19 ;  /* 0x00000000130972ca */ /* 0x000fe200000e0000 */
[----:B------:R-:W-:-:S04]  /*20c0*/  USHF.R.U32.HI UR8, URZ, 0x4, UR8 ;  /* 0x000000043f087899 */ /* 0x000fc80008011608 */
[----:B------:R-:W-:-:S04]  /*20d0*/  ULOP3.LUT UR8, UR8, 0x3fff, URZ, 0xc0, !UPT ;  /* 0x00003fff08087892 */ /* 0x000fc8000f8ec03f */
[----:B------:R-:W-:Y:S02]  /*20e0*/  ULOP3.LUT UR10, UR8, 0x10000, URZ, 0xfc, !UPT ;  /* 0x00010000080a7892 */ /* 0x000fe4000f8efc3f */
[----:B------:R-:W-:Y:S01]  /*20f0*/  ULOP3.LUT UR8, UR8, 0x1000000, URZ, 0xfc, !UPT ;  /* 0x0100000008087892 */ /* 0x000fe2000f8efc3f */
[----:B-1----:R-:W-:Y:S01]  /*2100*/  IMAD.IADD R217, R218, 0x1, -R16 ;  /* 0x00000001dad97824 */ /* 0x002fe200078e0a10 */
[----:B------:R-:W-:Y:S01]  /*2110*/  UIMAD UR10, UR5, 0x300, UR10 ;  /* 0x00000300050a78a4 */ /* 0x000fe2000f8e020a */
[--C-:B------:R-:W-:Y:S01]  /*2120*/  IADD3 R216, RZ, -R16, -R219.reuse ;  /* 0x80000010ffd87210 */ /* 0x100fe20007ffe8db */
[----:B------:R-:W-:Y:S01]  /*2130*/  UIMAD UR8, UR5, 0x300, UR8 ;  /* 0x00000300050878a4 */ /* 0x000fe2000f8e0208 */
[----:B------:R-:W-:Y:S01]  /*2140*/  IADD3 R219, -R16, 0x8, -R219 ;  /* 0x0000000810db7810 */ /* 0x000fe20007ffe9db */
[----:B------:R-:W-:Y:S01]  /*2150*/  UIADD3 UR12, UR10, 0x2, URZ ;  /* 0x000000020a0c7890 */ /* 0x000fe2000fffe03f */
[----:B------:R-:W-:Y:S01]  /*2160*/  SEL R217, R217, 0x40, !P1 ;  /* 0x00000040d9d97807 */ /* 0x000fe20004800000 */
[----:B------:R-:W-:Y:S01]  /*2170*/  USHF.R.U32.HI UR9, URZ, 0x4, UR9 ;  /* 0x000000043f097899 */ /* 0x000fe20008011609 */
[----:B------:R-:W-:-:S08]  /*2180*/  SEL R216, R216, 0x40, P0 ;  /* 0x00000040d8d87807 */ /* 0x000fd00000000000 */
[----:B------:R-:W-:Y:S01]  /*2190*/  HGMMA.64x64x16.F32 R120, R184, gdesc[UR8], RZ, !UPT, gsb0 ;  /* 0x00e00008b8787df0 */ /* 0x000fe2000c0008ff */
[C---:B------:R-:W-:Y:S01]  /*21a0*/  ISETP.GE.AND P0, PT, R217.reuse, RZ, PT ;  /* 0x000000ffd900720c */ /* 0x040fe20003f06270 */
[----:B------:R-:W-:Y:S01]  /*21b0*/  UMOV UR14, UR12 ;  /* 0x0000000c000e7c82 */ /* 0x000fe20008000000 */
[----:B------:R-:W-:Y:S01]  /*21c0*/  UIADD3 UR12, UR10, 0x100, URZ ;  /* 0x000001000a0c7890 */ /* 0x000fe2000fffe03f */
[C---:B------:R-:W-:Y:S01]  /*21d0*/  ISETP.GE.AND P1, PT, R217.reuse, 0x1, PT ;  /* 0x00000001d900780c */ /* 0x040fe20003f26270 */
[----:B------:R-:W-:Y:S01]  /*21e0*/  UMOV UR11, 0x80000020 ;  /* 0x80000020000b7882 */ /* 0x000fe20000000000 */
[----:B------:R-:W-:Y:S01]  /*21f0*/  ISETP.GT.OR P0, PT, R216, RZ, !P0 ;  /* 0x000000ffd800720c */ /* 0x000fe20004704670 */
[----:B------:R-:W-:Y:S01]  /*2200*/  ULOP3.LUT UR9, UR9, 0x3fff, URZ, 0xc0, !UPT ;  /* 0x00003fff09097892 */ /* 0x000fe2000f8ec03f */
[----:B------:R-:W-:Y:S02]  /*2210*/  ISETP.GE.AND P5, PT, R217, 0x31, PT ;  /* 0x00000031d900780c */ /* 0x000fe40003fa6270 */
[----:B------:R-:W-:Y:S01]  /*2220*/  FSEL R213, R152, -INF , !P0 ;  /* 0xff80000098d57808 */ /* 0x000fe20004000000 */
[----:B------:R-:W-:Y:S01]  /*2230*/  ULOP3.LUT UR9, UR9, 0x10000, URZ, 0xfc, !UPT ;  /* 0x0001000009097892 */ /* 0x000fe2000f8efc3f */
[----:B------:R-:W-:-:S02]  /*2240*/  ISETP.GT.OR P0, PT, R216, 0x1, !P1 ;  /* 0x00000001d800780c */ /* 0x000fc40004f04670 */
[----:B------:R-:W-:Y:S01]  /*2250*/  ISETP.GE.AND P1, PT, R217, 0x8, PT ;  /* 0x00000008d900780c */ /* 0x000fe20003f26270 */
[----:B---3--:R-:W-:Y:S01]  /*2260*/  FFMA.FTZ R152, R213, UR18, -R210 ;  /* 0x00000012d5987c23 */ /* 0x008fe200080108d2 */
[----:B------:R-:W-:Y:S02]  /*2270*/  FSEL R22, R153, -INF , !P0 ;  /* 0xff80000099167808 */ /* 0x000fe40004000000 */
[----:B------:R-:W-:Y:S02]  /*2280*/  ISETP.GT.OR P0, PT, R216, 0x8, !P1 ;  /* 0x00000008d800780c */ /* 0x000fe40004f04670 */
[----:B------:R-:W-:Y:S01]  /*2290*/  ISETP.GE.AND P1, PT, R217, 0x9, PT ;  /* 0x00000009d900780c */ /* 0x000fe20003f26270 */
[----:B------:R-:W-:Y:S01]  /*22a0*/  FFMA.FTZ R153, R22, UR18, -R211 ;  /* 0x0000001216997c23 */ /* 0x000fe200080108d3 */
[----:B------:R-:W-:Y:S01]  /*22b0*/  FSEL R213, R156, -INF , !P0 ;  /* 0xff8000009cd57808 */ /* 0x000fe20004000000 */
[----:B------:R-:W-:Y:S01]  /*22c0*/  MUFU.EX2 R152, R152 ;  /* 0x0000009800987308 */ /* 0x000fe20000000800 */
[----:B------:R-:W-:-:S02]  /*22d0*/  ISETP.GT.OR P0, PT, R216, 0x9, !P1 ;  /* 0x00000009d800780c */ /* 0x000fc40004f04670 */
[----:B------:R-:W-:Y:S01]  /*22e0*/  ISETP.GE.AND P1, PT, R217, 0x10, PT ;  /* 0x00000010d900780c */ /* 0x000fe20003f26270 */
[----:B----4-:R-:W-:Y:S01]  /*22f0*/  FFMA.FTZ R212, R213, UR18, -R208 ;  /* 0x00000012d5d47c23 */ /* 0x010fe200080108d0 */
[----:B------:R-:W-:Y:S02]  /*2300*/  FSEL R22, R157, -INF , !P0 ;  /* 0xff8000009d167808 */ /* 0x000fe40004000000 */
[----:B------:R-:W-:Y:S01]  /*2310*/  ISETP.GT.OR P0, PT, R216, 0x10, !P1 ;  /* 0x00000010d800780c */ /* 0x000fe20004f04670 */
[----:B------:R-:W-:Y:S01]  /*2320*/  MUFU.EX2 R153, R153 ;  /* 0x0000009900997308 */ /* 0x000fe20000000800 */
[----:B------:R-:W-:Y:S01]  /*2330*/  ISETP.GE.AND P1, PT, R217, 0x11, PT ;  /* 0x00000011d900780c */ /* 0x000fe20003f26270 */
[----:B------:R-:W-:Y:S01]  /*2340*/  FFMA.FTZ R215, R22, UR18, -R209 ;  /* 0x0000001216d77c23 */ /* 0x000fe200080108d1 */
[----:B------:R-:W-:Y:S02]  /*2350*/  FSEL R157, R160, -INF , !P0 ;  /* 0xff800000a09d7808 */ /* 0x000fe40004000000 */
[----:B------:R-:W-:-:S02]  /*2360*/  ISETP.GT.OR P0, PT, R216, 0x11, !P1 ;  /* 0x00000011d800780c */ /* 0x000fc40004f04670 */
[----:B------:R-:W-:Y:S01]  /*2370*/  ISETP.GE.AND P1, PT, R217, 0x18, PT ;  /* 0x00000018d900780c */ /* 0x000fe20003f26270 */
[----:B------:R-:W-:Y:S01]  /*2380*/  FFMA.FTZ R22, R157, UR18, -R14 ;  /* 0x000000129d167c23 */ /* 0x000fe2000801080e */
[----:B------:R-:W-:Y:S01]  /*2390*/  FSEL R156, R161, -INF , !P0 ;  /* 0xff800000a19c7808 */ /* 0x000fe20004000000 */
[----:B------:R-:W1:Y:S01]  /*23a0*/  MUFU.EX2 R212, R212 ;  /* 0x000000d400d47308 */ /* 0x000e620000000800 */
[----:B------:R-:W-:Y:S02]  /*23b0*/  ISETP.GT.OR P0, PT, R216, 0x18, !P1 ;  /* 0x00000018d800780c */ /* 0x000fe40004f04670 */
[C---:B------:R-:W-:Y:S01]  /*23c0*/  ISETP.GE.AND P1, PT, R217.reuse, 0x19, PT ;  /* 0x00000019d900780c */ /* 0x040fe20003f26270 */
[----:B------:R-:W-:Y:S01]  /*23d0*/  FFMA.FTZ R213, R156, UR18, -R15 ;  /* 0x000000129cd57c23 */ /* 0x000fe2000801080f */
[----:B------:R-:W-:Y:S02]  /*23e0*/  FSEL R157, R164, -INF , !P0 ;  /* 0xff800000a49d7808 */ /* 0x000fe40004000000 */
[----:B------:R-:W-:Y:S01]  /*23f0*/  ISETP.GT.OR P0, PT, R216, 0x19, !P1 ;  /* 0x00000019d800780c */ /* 0x000fe20004f04670 */
[----:B------:R-:W3:Y:S01]  /*2400*/  MUFU.EX2 R215, R215 ;  /* 0x000000d700d77308 */ /* 0x000ee20000000800 */
[----:B------:R-:W-:Y:S01]  /*2410*/  ISETP.GE.AND P1, PT, R217, 0x20, PT ;  /* 0x00000020d900780c */ /* 0x000fe20003f26270 */
[----:B------:R-:W-:Y:S01]  /*2420*/  FFMA.FTZ R160, R157, UR18, -R20 ;  /* 0x000000129da07c23 */ /* 0x000fe20008010814 */
[----:B------:R-:W-:-:S02]  /*2430*/  IADD3 R156, R218, 0x8, -R16 ;  /* 0x00000008da9c7810 */ /* 0x000fc40007ffe810 */
[----:B------:R-:W-:Y:S02]  /*2440*/  FSEL R16, R165, -INF , !P0 ;  /* 0xff800000a5107808 */ /* 0x000fe40004000000 */
[----:B------:R-:W-:Y:S01]  /*2450*/  ISETP.GT.OR P0, PT, R216, 0x20, !P1 ;  /* 0x00000020d800780c */ /* 0x000fe20004f04670 */
[----:B------:R-:W-:Y:S01]  /*2460*/  MUFU.EX2 R22, R22 ;  /* 0x0000001600167308 */ /* 0x000fe20000000800 */
[----:B------:R-:W-:Y:S01]  /*2470*/  ISETP.GE.AND P1, PT, R217, 0x21, PT ;  /* 0x00000021d900780c */ /* 0x000fe20003f26270 */
[----:B------:R-:W-:Y:S01]  /*2480*/  FFMA.FTZ R165, R16, UR18, -R21 ;  /* 0x0000001210a57c23 */ /* 0x000fe20008010815 */
[----:B------:R-:W-:Y:S02]  /*2490*/  SEL R156, R156, 0x40, !P2 ;  /* 0x000000409c9c7807 */ /* 0x000fe40005000000 */
[----:B------:R-:W-:Y:S02]  /*24a0*/  FSEL R157, R168, -INF , !P0 ;  /* 0xff800000a89d7808 */ /* 0x000fe40004000000 */
[----:B------:R-:W-:Y:S01]  /*24b0*/  ISETP.GT.OR P0, PT, R216, 0x21, !P1 ;  /* 0x00000021d800780c */ /* 0x000fe20004f04670 */
[----:B------:R-:W-:Y:S01]  /*24c0*/  MUFU.EX2 R213, R213 ;  /* 0x000000d500d57308 */ /* 0x000fe20000000800 */
[----:B------:R-:W-:Y:S01]  /*24d0*/  SEL R218, R219, 0x40, P3 ;  /* 0x00000040dbda7807 */ /* 0x000fe20001800000 */
[----:B------:R-:W-:Y:S01]  /*24e0*/  FFMA.FTZ R16, R157, UR18, -R12 ;  /* 0x000000129d107c23 */ /* 0x000fe2000801080c */
[----:B------:R-:W-:-:S02]  /*24f0*/  ISETP.GE.AND P1, PT, R156, RZ, PT ;  /* 0x000000ff9c00720c */ /* 0x000fc40003f26270 */
[----:B------:R-:W-:Y:S02]  /*2500*/  FSEL R164, R169, -INF , !P0 ;  /* 0xff800000a9a47808 */ /* 0x000fe40004000000 */
[----:B------:R-:W-:Y:S01]  /*2510*/  ISETP.GT.OR P0, PT, R218, RZ, !P1 ;  /* 0x000000ffda00720c */ /* 0x000fe20004f04670 */
[----:B------:R-:W-:Y:S01]  /*2520*/  MUFU.EX2 R160, R160 ;  /* 0x000000a000a07308 */ /* 0x000fe20000000800 */
[----:B------:R-:W-:Y:S01]  /*2530*/  ISETP.GE.AND P1, PT, R156, 0x1, PT ;  /* 0x000000019c00780c */ /* 0x000fe20003f26270 */
[----:B------:R-:W-:Y:S01]  /*2540*/  FFMA.FTZ R161, R164, UR18, -R13 ;  /* 0x00000012a4a17c23 */ /* 0x000fe2000801080d */
[----:B------:R-:W-:Y:S01]  /*2550*/  FSEL R157, R154, -INF , !P0 ;  /* 0xff8000009a9d7808 */ /* 0x000fe20004000000 */
[----:B------:R-:W-:Y:S02]  /*2560*/  WARPGROUP.DEPBAR.LE gsb0, 0x0 ;  /* 0x00008000000079c5 */ /* 0x000fe40000010000 */
[----:B------:R-:W-:Y:S01]  /*2570*/  WARPGROUP.ARRIVE ;  /* 0x00000000000079c5 */ /* 0x000fe20000000000 */
[----:B------:R-:W-:Y:S01]  /*2580*/  ISETP.GT.OR P0, PT, R218, 0x1, !P1 ;  /* 0x00000001da00780c */ /* 0x000fe20004f04670 */
[----:B------:R-:W-:Y:S01]  /*2590*/  FFMA.FTZ R157, R157, UR18, -R210 ;  /* 0x000000129d9d7c23 */ /* 0x000fe200080108d2 */
[----:B------:R-:W-:Y:S01]  /*25a0*/  ISETP.GE.AND P1, PT, R156, 0x8, PT ;  /* 0x000000089c00780c */ /* 0x000fe20003f26270 */
[----:B------:R-:W-:Y:S01]  /*25b0*/  MUFU.EX2 R165, R165 ;  /* 0x000000a500a57308 */ /* 0x000fe20000000800 */
[----:B------:R-:W-:Y:S01]  /*25c0*/  FSEL R154, R155, -INF , !P0 ;  /* 0xff8000009b9a7808 */ /* 0x000fe20004000000 */
[----:B------:R-:W-:Y:S01]  /*25d0*/  HGMMA.64x64x16.F32 R120, R196, gdesc[UR12], R120, gsb0 ;  /* 0x00e0000cc4787df0 */ /* 0x000fe20008000878 */
[----:B------:R-:W-:Y:S01]  /*25e0*/  UMOV UR14, UR12 ;  /* 0x0000000c000e7c82 */ /* 0x000fe20008000000 */
[----:B------:R-:W-:Y:S01]  /*25f0*/  UMOV UR15, 0x80000020 ;  /* 0x80000020000f7882 */ /* 0x000fe20000000000 */
[----:B------:R-:W-:Y:S01]  /*2600*/  UIADD3 UR12, UR10, 0x102, URZ ;  /* 0x000001020a0c7890 */ /* 0x000fe2000fffe03f */
[----:B------:R-:W-:Y:S01]  /*2610*/  ISETP.GT.OR P0, PT, R218, 0x8, !P1 ;  /* 0x00000008da00780c */ /* 0x000fe20004f04670 */
[----:B------:R-:W-:Y:S01]  /*2620*/  FFMA.FTZ R169, R154, UR18, -R211 ;  /* 0x000000129aa97c23 */ /* 0x000fe200080108d3 */
[----:B------:R-:W-:Y:S01]  /*2630*/  ISETP.GE.AND P1, PT, R156, 0x9, PT ;  /* 0x000000099c00780c */ /* 0x000fe20003f26270 */
[----:B------:R-:W4:Y:S01]  /*2640*/  MUFU.EX2 R164, R157 ;  /* 0x0000009d00a47308 */ /* 0x000f220000000800 */
[----:B------:R-:W-:-:S02]  /*2650*/  FSEL R155, R158, -INF , !P0 ;  /* 0xff8000009e9b7808 */ /* 0x000fc40004000000 */
[----:B------:R-:W-:Y:S02]  /*2660*/  ISETP.GT.OR P0, PT, R218, 0x9, !P1 ;  /* 0x00000009da00780c */ /* 0x000fe40004f04670 */
[----:B------:R-:W-:Y:S01]  /*2670*/  ISETP.GE.AND P1, PT, R156, 0x10, PT ;  /* 0x000000109c00780c */ /* 0x000fe20003f26270 */
[----:B------:R-:W-:Y:S01]  /*2680*/  FFMA.FTZ R168, R155, UR18, -R208 ;  /* 0x000000129ba87c23 */ /* 0x000fe200080108d0 */
[----:B------:R-:W-:Y:S01]  /*2690*/  FSEL R154, R159, -INF , !P0 ;  /* 0xff8000009f9a7808 */ /* 0x000fe20004000000 */
[----:B------:R-:W5:Y:S01]  /*26a0*/  MUFU.EX2 R169, R169 ;  /* 0x000000a900a97308 */ /* 0x000f620000000800 */
[----:B------:R-:W-:Y:S02]  /*26b0*/  ISETP.GT.OR P0, PT, R218, 0x10, !P1 ;  /* 0x00000010da00780c */ /* 0x000fe40004f04670 */
[----:B------:R-:W-:Y:S01]  /*26c0*/  ISETP.GE.AND P1, PT, R156, 0x11, PT ;  /* 0x000000119c00780c */ /* 0x000fe20003f26270 */
[----:B------:R-:W-:Y:S01]  /*26d0*/  FFMA.FTZ R209, R154, UR18, -R209 ;  /* 0x000000129ad17c23 */ /* 0x000fe200080108d1 */
[----:B------:R-:W-:-:S02]  /*26e0*/  FSEL R155, R162, -INF , !P0 ;  /* 0xff800000a29b7808 */ /* 0x000fc40004000000 */
[----:B------:R-:W-:Y:S01]  /*26f0*/  ISETP.GT.OR P0, PT, R218, 0x11, !P1 ;  /* 0x00000011da00780c */ /* 0x000fe20004f04670 */
[----:B------:R-:W-:Y:S01]  /*2700*/  MUFU.EX2 R168, R168 ;  /* 0x000000a800a87308 */ /* 0x000fe20000000800 */
[C---:B------:R-:W-:Y:S01]  /*2710*/  ISETP.GE.AND P1, PT, R156.reuse, 0x18, PT ;  /* 0x000000189c00780c */ /* 0x040fe20003f26270 */
[----:B------:R-:W-:Y:S01]  /*2720*/  FFMA.FTZ R14, R155, UR18, -R14 ;  /* 0x000000129b0e7c23 */ /* 0x000fe2000801080e */
[----:B------:R-:W-:Y:S02]  /*2730*/  FSEL R154, R163, -INF , !P0 ;  /* 0xff800000a39a7808 */ /* 0x000fe40004000000 */
[----:B------:R-:W-:Y:S02]  /*2740*/  ISETP.GE.AND P2, PT, R156, 0x19, PT ;  /* 0x000000199c00780c */ /* 0x000fe40003f46270 */
[----:B------:R-:W-:Y:S01]  /*2750*/  ISETP.GT.OR P0, PT, R218, 0x18, !P1 ;  /* 0x00000018da00780c */ /* 0x000fe20004f04670 */
[----:B------:R-:W-:Y:S01]  /*2760*/  FFMA.FTZ R15, R154, UR18, -R15 ;  /* 0x000000129a0f7c23 */ /* 0x000fe2000801080f */
[----:B------:R-:W-:Y:S01]  /*2770*/  ISETP.GE.AND P3, PT, R156, 0x20, PT ;  /* 0x000000209c00780c */ /* 0x000fe20003f66270 */
[----:B------:R-:W-:Y:S01]  /*2780*/  MUFU.EX2 R209, R209 ;  /* 0x000000d100d17308 */ /* 0x000fe20000000800 */
[----:B------:R-:W-:-:S02]  /*2790*/  ISETP.GT.OR P1, PT, R218, 0x19, !P2 ;  /* 0x00000019da00780c */ /* 0x000fc40005724670 */
[----:B------:R-:W-:Y:S02]  /*27a0*/  FSEL R155, R166, -INF , !P0 ;  /* 0xff800000a69b7808 */ /* 0x000fe40004000000 */
[----:B------:R-:W-:Y:S02]  /*27b0*/  ISETP.GT.OR P0, PT, R218, 0x20, !P3 ;  /* 0x00000020da00780c */ /* 0x000fe40005f04670 */
[----:B------:R-:W-:Y:S01]  /*27c0*/  FSEL R154, R167, -INF , !P1 ;  /* 0xff800000a79a7808 */ /* 0x000fe20004800000 */
[----:B------:R-:W-:Y:S01]  /*27d0*/  FFMA.FTZ R162, R155, UR18, -R20 ;  /* 0x000000129ba27c23 */ /* 0x000fe20008010814 */
[----:B------:R-:W-:Y:S01]  /*27e0*/  ISETP.GE.AND P1, PT, R217, 0x28, PT ;  /* 0x00000028d900780c */ /* 0x000fe20003f26270 */
[----:B------:R-:W-:Y:S01]  /*27f0*/  MUFU.EX2 R14, R14 ;  /* 0x0000000e000e7308 */ /* 0x000fe20000000800 */
[----:B------:R-:W-:Y:S01]  /*2800*/  FSEL R155, R170, -INF , !P0 ;  /* 0xff800000aa9b7808 */ /* 0x000fe20004000000 */
[----:B------:R-:W-:Y:S01]  /*2810*/  FFMA.FTZ R154, R154, UR18, -R21 ;  /* 0x000000129a9a7c23 */ /* 0x000fe20008010815 */
[----:B------:R-:W-:-:S02]  /*2820*/  ISETP.GE.AND P0, PT, R156, 0x21, PT ;  /* 0x000000219c00780c */ /* 0x000fc40003f06270 */
[----:B------:R-:W-:Y:S01]  /*2830*/  ISETP.GT.OR P1, PT, R216, 0x28, !P1 ;  /* 0x00000028d800780c */ /* 0x000fe20004f24670 */
[----:B------:R-:W-:Y:S01]  /*2840*/  FFMA.FTZ R166, R155, UR18, -R12 ;  /* 0x000000129ba67c23 */ /* 0x000fe2000801080c */
[----:B------:R-:W-:Y:S01]  /*2850*/  ISETP.GE.AND P4, PT, R156, 0x28, PT ;  /* 0x000000289c00780c */ /* 0x000fe20003f86270 */
[----:B------:R2:W-:Y:S01]  /*2860*/  MUFU.EX2 R163, R154 ;  /* 0x0000009a00a37308 */ /* 0x0005e20000000800 */
[----:B------:R-:W-:Y:S02]  /*2870*/  ISETP.GT.OR P0, PT, R218, 0x21, !P0 ;  /* 0x00000021da00780c */ /* 0x000fe40004704670 */
[----:B------:R-:W-:Y:S02]  /*2880*/  FSEL R21, R172, -INF , !P1 ;  /* 0xff800000ac157808 */ /* 0x000fe40004800000 */
[----:B------:R-:W-:Y:S02]  /*2890*/  ISETP.GT.OR P4, PT, R218, 0x28, !P4 ;  /* 0x00000028da00780c */ /* 0x000fe40006784670 */
[----:B------:R-:W-:Y:S01]  /*28a0*/  FSEL R12, R171, -INF , !P0 ;  /* 0xff800000ab0c7808 */ /* 0x000fe20004000000 */
[--C-:B------:R-:W-:Y:S01]  /*28b0*/  FFMA.FTZ R172, R21, UR18, -R6.reuse ;  /* 0x0000001215ac7c23 */ /* 0x100fe20008010806 */
[----:B------:R-:W-:Y:S01]  /*28c0*/  FSEL R155, R174, -INF , !P4 ;  /* 0xff800000ae9b7808 */ /* 0x000fe20006000000 */
[----:B------:R-:W-:Y:S01]  /*28d0*/  MUFU.EX2 R15, R15 ;  /* 0x0000000f000f7308 */ /* 0x000fe20000000800 */
[C---:B------:R-:W-:Y:S01]  /*28e0*/  ISETP.GE.AND P3, PT, R217.reuse, 0x29, PT ;  /* 0x00000029d900780c */ /* 0x040fe20003f66270 */
[----:B------:R-:W-:Y:S01]  /*28f0*/  FFMA.FTZ R167, R12, UR18, -R13 ;  /* 0x000000120ca77c23 */ /* 0x000fe2000801080d */
[----:B------:R-:W-:Y:S01]  /*2900*/  ISETP.GE.AND P2, PT, R217, 0x30, PT ;  /* 0x00000030d900780c */ /* 0x000fe20003f46270 */
[----:B------:R-:W-:Y:S01]  /*2910*/  FFMA.FTZ R158, R155, UR18, -R6 ;  /* 0x000000129b9e7c23 */ /* 0x000fe20008010806 */
[----:B------:R-:W-:-:S02]  /*2920*/  ISETP.GE.AND P4, PT, R156, 0x29, PT ;  /* 0x000000299c00780c */ /* 0x000fc40003f86270 */
[C---:B------:R-:W-:Y:S01]  /*2930*/  ISETP.GT.OR P3, PT, R216.reuse, 0x29, !P3 ;  /* 0x00000029d800780c */ /* 0x040fe20005f64670 */
[----:B------:R-:W-:Y:S01]  /*2940*/  MUFU.EX2 R162, R162 ;  /* 0x000000a200a27308 */ /* 0x000fe20000000800 */
[C---:B------:R-:W-:Y:S02]  /*2950*/  ISETP.GT.OR P2, PT, R216.reuse, 0x30, !P2 ;  /* 0x00000030d800780c */ /* 0x040fe40005744670 */
[----:B------:R-:W-:Y:S02]  /*2960*/  ISETP.GT.OR P5, PT, R216, 0x31, !P5 ;  /* 0x00000031d800780c */ /* 0x000fe40006fa4670 */
[----:B------:R-:W-:Y:S02]  /*2970*/  ISETP.GT.OR P4, PT, R218, 0x29, !P4 ;  /* 0x00000029da00780c */ /* 0x000fe40006784670 */
[----:B------:R-:W-:Y:S01]  /*2980*/  FSEL R6, R173, -INF , !P3 ;  /* 0xff800000ad067808 */ /* 0x000fe20005800000 */
[----:B------:R-:W-:Y:S01]  /*2990*/  MUFU.EX2 R16, R16 ;  /* 0x0000001000107308 */ /* 0x000fe20000000800 */
[----:B------:R-:W-:-:S02]  /*29a0*/  WARPGROUP.DEPBAR.LE gsb0, 0x0 ;  /* 0x00008000000079c5 */ /* 0x000fc40000010000 */
[----:B------:R-:W-:Y:S01]  /*29b0*/  WARPGROUP.ARRIVE ;  /* 0x00000000000079c5 */ /* 0x000fe20000000000 */
[----:B------:R-:W-:Y:S02]  /*29c0*/  FSEL R211, R176, -INF , !P2 ;  /* 0xff800000b0d37808 */ /* 0x000fe40005000000 */
[----:B------:R-:W-:Y:S01]  /*29d0*/  FSEL R208, R177, -INF , !P5 ;  /* 0xff800000b1d07808 */ /* 0x000fe20006800000 */
[--C-:B------:R-:W-:Y:S01]  /*29e0*/  FFMA.FTZ R177, R6, UR18, -R7.reuse ;  /* 0x0000001206b17c23 */ /* 0x100fe20008010807 */
[----:B------:R-:W-:Y:S01]  /*29f0*/  FSEL R170, R175, -INF , !P4 ;  /* 0xff800000afaa7808 */ /* 0x000fe20006000000 */
[----:B------:R-:W-:Y:S01]  /*2a00*/  HGMMA.64x64x16.F32 R120, R188, gdesc[UR12], R120, gsb0 ;  /* 0x00e0000cbc787df0 */ /* 0x000fe20008000878 */
[----:B------:R-:W-:Y:S01]  /*2a10*/  UMOV UR14, UR12 ;  /* 0x0000000c000e7c82 */ /* 0x000fe20008000000 */
[----:B------:R-:W-:Y:S01]  /*2a20*/  UMOV UR15, 0x80000020 ;  /* 0x80000020000f7882 */ /* 0x000fe20000000000 */
[----:B------:R-:W-:Y:S01]  /*2a30*/  UIADD3 UR12, UR10, 0x200, URZ ;  /* 0x000002000a0c7890 */ /* 0x000fe2000fffe03f */
[C---:B------:R-:W-:Y:S01]  /*2a40*/  ISETP.GE.AND P3, PT, R156.reuse, 0x30, PT ;  /* 0x000000309c00780c */ /* 0x040fe20003f66270 */
[----:B------:R-:W-:Y:S01]  /*2a50*/  UIADD3 UR10, UR10, 0x202, URZ ;  /* 0x000002020a0a7890 */ /* 0x000fe2000fffe03f */
[C---:B------:R-:W-:Y:S01]  /*2a60*/  ISETP.GE.AND P2, PT, R156.reuse, 0x31, PT ;  /* 0x000000319c00780c */ /* 0x040fe20003f46270 */
[----:B------:R1:W5:Y:S01]  /*2a70*/  MUFU.EX2 R173, R158 ;  /* 0x0000009e00ad7308 */ /* 0x0003620000000800 */
[----:B------:R-:W-:Y:S01]  /*2a80*/  ISETP.GE.AND P5, PT, R156, 0x38, PT ;  /* 0x000000389c00780c */ /* 0x000fe20003fa6270 */
[----:B------:R-:W-:Y:S01]  /*2a90*/  FFMA.FTZ R176, R170, UR18, -R7 ;  /* 0x00000012aab07c23 */ /* 0x000fe20008010807 */
[----:B------:R-:W-:Y:S01]  /*2aa0*/  ISETP.GE.AND P4, PT, R156, 0x39, PT ;  /* 0x000000399c00780c */ /* 0x000fe20003f86270 */
[----:B------:R-:W-:Y:S01]  /*2ab0*/  FFMA.FTZ R208, R208, UR18, -R9 ;  /* 0x00000012d0d07c23 */ /* 0x000fe20008010809 */
[----:B------:R-:W-:-:S02]  /*2ac0*/  ISETP.GE.AND P0, PT, R217, 0x39, PT ;  /* 0x00000039d900780c */ /* 0x000fc40003f06270 */
[----:B------:R-:W-:Y:S01]  /*2ad0*/  ISETP.GE.AND P1, PT, R217, 0x38, PT ;  /* 0x00000038d900780c */ /* 0x000fe20003f26270 */
[----:B------:R-:W5:Y:S01]  /*2ae0*/  MUFU.EX2 R176, R176 ;  /* 0x000000b000b07308 */ /* 0x000f620000000800 */
[----:B------:R-:W-:Y:S02]  /*2af0*/  ISETP.GT.OR P0, PT, R216, 0x39, !P0 ;  /* 0x00000039d800780c */ /* 0x000fe40004704670 */
[----:B------:R-:W-:Y:S02]  /*2b00*/  ISETP.GT.OR P3, PT, R218, 0x30, !P3 ;  /* 0x00000030da00780c */ /* 0x000fe40005f64670 */
[----:B------:R-:W-:Y:S02]  /*2b10*/  ISETP.GT.OR P1, PT, R216, 0x38, !P1 ;  /* 0x00000038d800780c */ /* 0x000fe40004f24670 */
[----:B------:R-:W-:Y:S01]  /*2b20*/  ISETP.GT.OR P2, PT, R218, 0x31, !P2 ;  /* 0x00000031da00780c */ /* 0x000fe20005744670 */
[----:B------:R-:W5:Y:S01]  /*2b30*/  MUFU.EX2 R161, R161 ;  /* 0x000000a100a17308 */ /* 0x000f620000000800 */
[----:B------:R-:W-:-:S02]  /*2b40*/  FSEL R210, R181, -INF , !P0 ;  /* 0xff800000b5d27808 */ /* 0x000fc40004000000 */
[----:B------:R-:W-:Y:S02]  /*2b50*/  ISETP.GT.OR P5, PT, R218, 0x38, !P5 ;  /* 0x00000038da00780c */ /* 0x000fe40006fa4670 */
[----:B------:R-:W-:Y:S01]  /*2b60*/  FSEL R181, R178, -INF , !P3 ;  /* 0xff800000b2b57808 */ /* 0x000fe20005800000 */
[--C-:B------:R-:W-:Y:S01]  /*2b70*/  FFMA.FTZ R178, R211, UR18, -R8.reuse ;  /* 0x00000012d3b27c23 */ /* 0x100fe20008010808 */
[----:B------:R-:W-:Y:S01]  /*2b80*/  ISETP.GT.OR P4, PT, R218, 0x39, !P4 ;  /* 0x00000039da00780c */ /* 0x000fe20006784670 */
[----:B------:R-:W5:Y:S01]  /*2b90*/  MUFU.EX2 R166, R166 ;  /* 0x000000a600a67308 */ /* 0x000f620000000800 */
[----:B------:R-:W-:Y:S01]  /*2ba0*/  FSEL R217, R180, -INF , !P1 ;  /* 0xff800000b4d97808 */ /* 0x000fe20004800000 */
[----:B------:R-:W-:Y:S01]  /*2bb0*/  FFMA.FTZ R8, R181, UR18, -R8 ;  /* 0x00000012b5087c23 */ /* 0x000fe20008010808 */
[----:B------:R-:W-:Y:S02]  /*2bc0*/  FSEL R180, R179, -INF , !P2 ;  /* 0xff800000b3b47808 */ /* 0x000fe40005000000 */
[----:B------:R-:W-:-:S02]  /*2bd0*/  FSEL R179, R182, -INF , !P5 ;  /* 0xff800000b6b37808 */ /* 0x000fc40006800000 */
[----:B------:R-:W-:Y:S01]  /*2be0*/  FSEL R182, R183, -INF , !P4 ;  /* 0xff800000b7b67808 */ /* 0x000fe20006000000 */
[----:B------:R-:W-:Y:S01]  /*2bf0*/  FFMA.FTZ R211, R180, UR18, -R9 ;  /* 0x00000012b4d37c23 */ /* 0x000fe20008010809 */
[--C-:B------:R-:W-:Y:S01]  /*2c00*/  FFMA.FTZ R180, R217, UR18, -R10.reuse ;  /* 0x00000012d9b47c23 */ /* 0x100fe2000801080a */
[----:B------:R-:W-:Y:S01]  /*2c10*/  FFMA.FTZ R179, R179, UR18, -R10 ;  /* 0x00000012b3b37c23 */ /* 0x000fe2000801080a */
[--C-:B------:R-:W-:Y:S01]  /*2c20*/  FFMA.FTZ R10, R210, UR18, -R11.reuse ;  /* 0x00000012d20a7c23 */ /* 0x100fe2000801080b */
[----:B------:R-:W-:Y:S01]  /*2c30*/  FFMA.FTZ R11, R182, UR18, -R11 ;  /* 0x00000012b60b7c23 */ /* 0x000fe2000801080b */
[----:B------:R-:W5:Y:S08]  /*2c40*/  MUFU.EX2 R167, R167 ;  /* 0x000000a700a77308 */ /* 0x000f700000000800 */
[----:B------:R-:W5:Y:S08]  /*2c50*/  MUFU.EX2 R172, R172 ;  /* 0x000000ac00ac7308 */ /* 0x000f700000000800 */
[----:B------:R-:W5:Y:S08]  /*2c60*/  MUFU.EX2 R177, R177 ;  /* 0x000000b100b17308 */ /* 0x000f700000000800 */
[----:B------:R-:W5:Y:S08]  /*2c70*/  MUFU.EX2 R178, R178 ;  /* 0x000000b200b27308 */ /* 0x000f700000000800 */
[----:B------:R-:W-:Y:S01]  /*2c80*/  MUFU.EX2 R8, R8 ;  /* 0x0000000800087308 */ /* 0x000fe20000000800 */
[----:B------:R-:W-:-:S02]  /*2c90*/  WARPGROUP.DEPBAR.LE gsb0, 0x0 ;  /* 0x00008000000079c5 */ /* 0x000fc40000010000 */
[----:B------:R-:W-:-:S05]  /*2ca0*/  WARPGROUP.ARRIVE ;  /* 0x00000000000079c5 */ /* 0x000fca0000000000 */
[----:B------:R-:W5:Y:S01]  /*2cb0*/  MUFU.EX2 R9, R208 ;  /* 0x000000d000097308 */ /* 0x000f620000000800 */
[----:B------:R-:W-:Y:S01]  /*2cc0*/  HGMMA.64x64x16.F32 R120, R200, gdesc[UR12], R120, gsb0 ;  /* 0x00e0000cc8787df0 */ /* 0x000fe20008000878 */
[----:B------:R-:W-:Y:S01]  /*2cd0*/  UMOV UR14, UR12 ;  /* 0x0000000c000e7c82 */ /* 0x000fe20008000000 */
[----:B------:R-:W-:Y:S01]  /*2ce0*/  UMOV UR15, 0x80000020 ;  /* 0x80000020000f7882 */ /* 0x000fe20000000000 */
[----:B------:R-:W-:-:S04]  /*2cf0*/  UIADD3 UR12, UR8, 0xc0, URZ ;  /* 0x000000c0080c7890 */ /* 0x000fc8000fffe03f */
[----:B------:R-:W-:Y:S03]  /*2d00*/  MUFU.EX2 R180, R180 ;  /* 0x000000b400b47308 */ /* 0x000fe60000000800 */
[----:B------:R-:W-:-:S05]  /*2d10*/  UMOV UR22, UR12 ;  /* 0x0000000c00167c82 */ /* 0x000fca0008000000 */
[----:B------:R-:W-:Y:S08]  /*2d20*/  MUFU.EX2 R179, R179 ;  /* 0x000000b300b37308 */ /* 0x000ff00000000800 */
[----:B------:R-:W-:Y:S01]  /*2d30*/  MUFU.EX2 R10, R10 ;  /* 0x0000000a000a7308 */ /* 0x000fe20000000800 */
[----:B------:R-:W-:Y:S02]  /*2d40*/  WARPGROUP.DEPBAR.LE gsb0, 0x0 ;  /* 0x00008000000079c5 */ /* 0x000fe40000010000 */
[----:B------:R-:W-:-:S06]  /*2d50*/  WARPGROUP.ARRIVE ;  /* 0x00000000000079c5 */ /* 0x000fcc0000000000 */
[----:B------:R-:W-:Y:S01]  /*2d60*/  HGMMA.64x64x16.F32 R120, R192, gdesc[UR12], R120, gsb0 ;  /* 0x00e0000cc0787df0 */ /* 0x000fe20008000878 */
[----:B------:R-:W-:Y:S02]  /*2d70*/  UMOV UR15, 0xc0000010 ;  /* 0xc0000010000f7882 */ /* 0x000fe40000000000 */
[----:B------:R-:W-:Y:S02]  /*2d80*/  WARPGROUP.DEPBAR.LE gsb0, 0x0 ;  /* 0x00008000000079c5 */ /* 0x000fe40000010000 */
[----:B------:R-:W-:-:S06]  /*2d90*/  WARPGROUP.ARRIVE ;  /* 0x00000000000079c5 */ /* 0x000fcc0000000000 */
[----:B------:R-:W-:Y:S01]  /*2da0*/  HGMMA.64x64x16.F32 R120, R204, gdesc[UR8], R120, gsb0 ;  /* 0x00e00008cc787df0 */ /* 0x000fe20008000878 */
[----:B------:R-:W-:Y:S01]  /*2db0*/  UMOV UR10, UR8 ;  /* 0x00000008000a7c82 */ /* 0x000fe20008000000 */
[----:B------:R-:W-:Y:S01]  /*2dc0*/  UMOV UR11, 0x80000020 ;  /* 0x80000020000b7882 */ /* 0x000fe20000000000 */
[----:B------:R-:W-:Y:S02]  /*2dd0*/  WARPGROUP.DEPBAR.LE gsb0, 0x0 ;  /* 0x00008000000079c5 */ /* 0x000fe40000010000 */
[----:B------:R-:W3:Y:S04]  /*2de0*/  LDS.64 R20, [R214+0x1e200] ;  /* 0x01e20000d6147984 */ /* 0x000ee80000000a00 */
[----:B------:R-:W4:Y:S04]  /*2df0*/  LDS.64 R12, [R214+0x1e220] ;  /* 0x01e22000d60c7984 */ /* 0x000f280000000a00 */
[----:B--2---:R-:W2:Y:S04]  /*2e00*/  LDS.64 R154, [R214+0x1e240] ;  /* 0x01e24000d69a7984 */ /* 0x004ea80000000a00 */
[----:B------:R-:W5:Y:S04]  /*2e10*/  LDS.64 R156, [R214+0x1e260] ;  /* 0x01e26000d69c7984 */ /* 0x000f680000000a00 */
[----:B-1----:R-:W1:Y:S04]  /*2e20*/  LDS.64 R158, [R214+0x1e280] ;  /* 0x01e28000d69e7984 */ /* 0x002e680000000a00 */
[----:B------:R-:W1:Y:S04]  /*2e30*/  LDS.64 R6, [R214+0x1e2a0] ;  /* 0x01e2a000d6067984 */ /* 0x000e680000000a00 */
[----:B------:R-:W1:Y:S04]  /*2e40*/  LDS.64 R170, [R214+0x1e2c0] ;  /* 0x01e2c000d6aa7984 */ /* 0x000e680000000a00 */
[----:B------:R-:W1:Y:S01]  /*2e50*/  LDS.64 R174, [R214+0x1e2e0] ;  /* 0x01e2e000d6ae7984 */ /* 0x000e620000000a00 */
[--C-:B---3--:R-:W-:Y:S01]  /*2e60*/  FADD.FTZ R181, R120, -R20.reuse ;  /* 0x8000001478b57221 */ /* 0x108fe20000010000 */
[----:B------:R-:W-:Y:S01]  /*2e70*/  FADD.FTZ R183, R122, -R20 ;  /* 0x800000147ab77221 */ /* 0x000fe20000010000 */
[--C-:B------:R-:W-:Y:S01]  /*2e80*/  FADD.FTZ R20, R121, -R21.reuse ;  /* 0x8000001579147221 */ /* 0x100fe20000010000 */
[----:B------:R-:W-:Y:S01]  /*2e90*/  FADD.FTZ R120, R123, -R21 ;  /* 0x800000157b787221 */ /* 0x000fe20000010000 */
[--C-:B----4-:R-:W-:Y:S01]  /*2ea0*/  FADD.FTZ R21, R124, -R12.reuse ;  /* 0x8000000c7c157221 */ /* 0x110fe20000010000 */
[----:B------:R-:W-:Y:S01]  /*2eb0*/  FADD.FTZ R123, R126, -R12 ;  /* 0x8000000c7e7b7221 */ /* 0x000fe20000010000 */
[--C-:B------:R-:W-:Y:S01]  /*2ec0*/  FADD.FTZ R12, R125, -R13.reuse ;  /* 0x8000000d7d0c7221 */ /* 0x100fe20000010000 */
[----:B------:R-:W-:Y:S01]  /*2ed0*/  FADD.FTZ R124, R127, -R13 ;  /* 0x8000000d7f7c7221 */ /* 0x000fe20000010000 */
[----:B------:R-:W-:Y:S01]  /*2ee0*/  FMUL.FTZ R21, R212, R21 ;  /* 0x00000015d4157220 */ /* 0x000fe20000410000 */
[--C-:B--2---:R-:W-:Y:S01]  /*2ef0*/  FADD.FTZ R121, R128, -R154.reuse ;  /* 0x8000009a80797221 */ /* 0x104fe20000010000 */
[----:B------:R-:W-:Y:S01]  /*2f00*/  FMUL.FTZ R12, R215, R12 ;  /* 0x0000000cd70c7220 */ /* 0x000fe20000410000 */
[----:B------:R-:W-:Y:S01]  /*2f10*/  FADD.FTZ R126, R131, -R155 ;  /* 0x8000009b837e7221 */ /* 0x000fe20000010000 */
[--C-:B-----5:R-:W-:Y:S01]  /*2f20*/  FADD.FTZ R128, R133, -R157.reuse ;  /* 0x8000009d85807221 */ /* 0x120fe20000010000 */
[----:B------:R-:W-:Y:S01]  /*2f30*/  FADD.FTZ R125, R130, -R154 ;  /* 0x8000009a827d7221 */ /* 0x000fe20000010000 */
[----:B------:R-:W2:Y:S01]  /*2f40*/  MUFU.EX2 R13, R211 ;  /* 0x000000d3000d7308 */ /* 0x000ea20000000800 */
[----:B------:R-:W-:Y:S01]  /*2f50*/  FADD.FTZ R130, R135, -R157 ;  /* 0x8000009d87827221 */ /* 0x000fe20000010000 */
[--C-:B-1----:R-:W-:Y:S01]  /*2f60*/  FADD.FTZ R133, R136, -R158.reuse ;  /* 0x8000009e88857221 */ /* 0x102fe20000010000 */
[----:B------:R-:W-:Y:S01]  /*2f70*/  FADD.FTZ R131, R138, -R158 ;  /* 0x8000009e8a837221 */ /* 0x000fe20000010000 */
[----:B------:R-:W-:Y:S01]  /*2f80*/  F2FP.F16.F32.PACK_AB R158, R12, R21 ;  /* 0x000000150c9e723e */ /* 0x000fe200000000ff */
        /* <DEDUP_REMOVED lines=8> */
[----:B------:R-:W-:Y:S01]  /*3010*/  FADD.FTZ R122, R129, -R155 ;  /* 0x8000009b817a7221 */ /* 0x000fe20000010000 */
[--C-:B------:R-:W-:Y:S01]  /*3020*/  FADD.FTZ R127, R132, -R156.reuse ;  /* 0x8000009c847f7221 */ /* 0x100fe20000010000 */
[----:B------:R-:W-:Y:S01]  /*3030*/  FADD.FTZ R129, R134, -R156 ;  /* 0x8000009c86817221 */ /* 0x000fe20000010000 */
[----:B------:R-:W-:Y:S01]  /*3040*/  FADD.FTZ R132, R139, -R159 ;  /* 0x8000009f8b847221 */ /* 0x000fe20000010000 */
[----:B------:R-:W-:Y:S01]  /*3050*/  F2FP.F16.F32.PACK_AB R157, R20, R157 ;  /* 0x0000009d149d723e */ /* 0x000fe200000000ff */
[----:B------:R-:W-:Y:S01]  /*3060*/  FADD.FTZ R134, R141, -R7 ;  /* 0x800000078d867221 */ /* 0x000fe20000010000 */
[----:B------:R-:W-:Y:S01]  /*3070*/  FMUL.FTZ R6, R173, R6 ;  /* 0x00000006ad067220 */ /* 0x000fe20000410000 */
[----:B------:R-:W-:Y:S01]  /*3080*/  FMUL.FTZ R143, R176, R143 ;  /* 0x0000008fb08f7220 */ /* 0x000fe20000410000 */
[----:B------:R-:W-:-:S02]  /*3090*/  IMAD.U32 R20, RZ, RZ, UR5 ;  /* 0x00000005ff147e24 */ /* 0x000fc4000f8e00ff */
[----:B------:R-:W-:Y:S01]  /*30a0*/  FADD.FTZ R136, R137, -R159 ;  /* 0x8000009f89887221 */ /* 0x000fe20000010000 */
[----:B------:R-:W-:Y:S01]  /*30b0*/  FADD.FTZ R139, R148, -R174 ;  /* 0x800000ae948b7221 */ /* 0x000fe20000010000 */
[----:B------:R-:W-:Y:S01]  /*30c0*/  FADD.FTZ R141, R149, -R175 ;  /* 0x800000af958d7221 */ /* 0x000fe20000010000 */
[--C-:B------:R-:W-:Y:S01]  /*30d0*/  FADD.FTZ R137, R144, -R170.reuse ;  /* 0x800000aa90897221 */ /* 0x100fe20000010000 */
[----:B------:R-:W-:Y:S01]  /*30e0*/  FADD.FTZ R7, R146, -R170 ;  /* 0x800000aa92077221 */ /* 0x000fe20000010000 */
        /* <DEDUP_REMOVED lines=14> */
[----:B-1----:R-:W-:-:S02]  /*31d0*/  IMAD R11, R20, 0x2000, R5 ;  /* 0x00002000140b7824 */ /* 0x002fc400078e0205 */
        /* <DEDUP_REMOVED lines=10> */
[----:B--2---:R-:W-:Y:S01]  /*3280*/  FMUL.FTZ R138, R13, R138 ;  /* 0x0000008a0d8a7220 */ /* 0x004fe20000410000 */
[----:B------:R-:W-:Y:S01]  /*3290*/  FMUL.FTZ R139, R180, R139 ;  /* 0x0000008bb48b7220 */ /* 0x000fe20000410000 */
[----:B------:R-:W-:Y:S01]  /*32a0*/  FMUL.FTZ R146, R10, R141 ;  /* 0x0000008d0a927220 */ /* 0x000fe20000410000 */
        /* <DEDUP_REMOVED lines=11> */
[----:B------:R-:W-:-:S02]  /*3360*/  F2FP.F16.F32.PACK_AB R148, R136, R133 ;  /* 0x000000858894723e */ /* 0x000fc400000000ff */
[----:B------:R-:W-:Y:S01]  /*3370*/  F2FP.F16.F32.PACK_AB R149, R132, R131 ;  /* 0x000000838495723e */ /* 0x000fe200000000ff */
[----:B------:R1:W-:Y:S01]  /*3380*/  STSM.16.MT88.4 [R11+0x1f000], R152 ;  /* 0x01f000980b007844 */ /* 0x0003e20000004200 */
[----:B------:R-:W-:Y:S02]  /*3390*/  F2FP.F16.F32.PACK_AB R150, R134, R135 ;  /* 0x000000878696723e */ /* 0x000fe400000000ff */
        /* <DEDUP_REMOVED lines=22> */
[----:B------:R-:W-:Y:S01]  /*3500*/  UIADD3 UR10, UR8, 0x80, URZ ;  /* 0x00000080080a7890 */ /* 0x000fe2000fffe03f */
[----:B------:R-:W-:Y:S01]  /*3510*/  UMOV UR11, 0x80000020 ;  /* 0x80000020000b7882 */ /* 0x000fe20000000000 */
[----:B------:R-:W-:-:S03]  /*3520*/  ULEA UR8, UR5, UR9, 0xa ;  /* 0x0000000905087291 */ /* 0x000fc6000f8e503f */
[----:B------:R-:W-:Y:S02]  /*3530*/  UMOV UR9, 0x40000040 ;  /* 0x4000004000097882 */ /* 0x000fe40000000000 */
[----:B------:R-:W-:Y:S02]  /*3540*/  UMOV UR13, UR9 ;  /* 0x00000009000d7c82 */ /* 0x000fe40008000000 */
[----:B------:R-:W-:Y:S01]  /*3550*/  UMOV UR12, UR8 ;  /* 0x00000008000c7c82 */ /* 0x000fe20008000000 */
[----:B------:R-:W-:Y:S02]  /*3560*/  WARPGROUP.DEPBAR.LE gsb0, 0x0 ;  /* 0x00008000000079c5 */ /* 0x000fe40000010000 */
[----:B------:R-:W-:Y:S02]  /*3570*/  F2FP.F16.F32.PACK_AB R120, R161, R16 ;  /* 0x00000010a178723e */ /* 0x000fe400000000ff */
[----:B------:R-:W-:Y:S02]  /*3580*/  F2FP.F16.F32.PACK_AB R121, R167, R166 ;  /* 0x000000a6a779723e */ /* 0x000fe400000000ff */
[----:B------:R-:W-:-:S02]  /*3590*/  F2FP.F16.F32.PACK_AB R122, R177, R172 ;  /* 0x000000acb17a723e */ /* 0x000fc400000000ff */
[----:B------:R-:W-:Y:S02]  /*35a0*/  F2FP.F16.F32.PACK_AB R123, R176, R173 ;  /* 0x000000adb07b723e */ /* 0x000fe400000000ff */
[----:B------:R-:W-:Y:S02]  /*35b0*/  F2FP.F16.F32.PACK_AB R176, R9, R178 ;  /* 0x000000b209b0723e */ /* 0x000fe400000000ff */
[----:B------:R-:W-:Y:S01]  /*35c0*/  WARPGROUP.ARRIVE ;  /* 0x00000000000079c5 */ /* 0x000fe20000000000 */
[----:B------:R-:W-:Y:S02]  /*35d0*/  F2FP.F16.F32.PACK_AB R177, R13, R8 ;  /* 0x000000080db1723e */ /* 0x000fe400000000ff */
[----:B------:R-:W-:-:S03]  /*35e0*/  F2FP.F16.F32.PACK_AB R178, R10, R180 ;  /* 0x000000b40ab2723e */ /* 0x000fc600000000ff */
[----:B------:R-:W-:Y:S01]  /*35f0*/  HGMMA.64x96x16.F32 R72, R120, gdesc[UR8].tnspB, R72, gsb0 ;  /* 0x4160000878487df0 */ /* 0x000fe20008000848 */
[----:B------:R-:W-:Y:S01]  /*3600*/  R2UR UR10, R6 ;  /* 0x00000000060a72ca */ /* 0x000fe200000e0000 */
[----:B------:R-:W-:-:S12]  /*3610*/  UMOV UR11, 0xc0000010 ;  /* 0xc0000010000b7882 */ /* 0x000fd80000000000 */
[----:B------:R-:W-:-:S04]  /*3620*/  USHF.R.U32.HI UR10, URZ, 0x4, UR10 ;  /* 0x000000043f0a7899 */ /* 0x000fc8000801160a */
[----:B------:R-:W-:-:S04]  /*3630*/  ULOP3.LUT UR10, UR10, 0x3fff, URZ, 0xc0, !UPT ;  /* 0x00003fff0a0a7892 */ /* 0x000fc8000f8ec03f */
[----:B------:R-:W-:Y:S02]  /*3640*/  UIADD3 UR14, UR10, 0x200, URZ ;  /* 0x000002000a0e7890 */ /* 0x000fe4000fffe03f */
[----:B------:R-:W-:Y:S01]  /*3650*/  UIADD3 UR19, UR10, 0x400, URZ ;  /* 0x000004000a137890 */ /* 0x000fe2000fffe03f */
[----:B------:R-:W-:Y:S02]  /*3660*/  WARPGROUP.DEPBAR.LE gsb0, 0x0 ;  /* 0x00008000000079c5 */ /* 0x000fe40000010000 */
[----:B------:R-:W-:-:S06]  /*3670*/  WARPGROUP.ARRIVE ;  /* 0x00000000000079c5 */ /* 0x000fcc0000000000 */
[----:B------:R-:W-:Y:S03]  /*3680*/  HGMMA.64x96x16.F32 R72, R176, gdesc[UR20].tnspB, R72, gsb0 ;  /* 0x41600014b0487df0 */ /* 0x000fe60008000848 */
        /* <DEDUP_REMOVED lines=10> */
[----:B------:R-:W-:Y:S02]  /*3730*/  UIADD3 UR11, UR10, 0x420, URZ ;  /* 0x000004200a0b7890 */ /* 0x000fe4000fffe03f */
[----:B------:R-:W-:Y:S02]  /*3740*/  WARPGROUP.DEPBAR.LE gsb0, 0x0 ;  /* 0x00008000000079c5 */ /* 0x000fe40000010000 */
[----:B------:R-:W-:-:S06]  /*3750*/  WARPGROUP.ARRIVE ;  /* 0x00000000000079c5 */ /* 0x000fcc0000000000 */
[----:B------:R-:W-:Y:S01]  /*3760*/  HGMMA.64x16x16.F32 R128, gdesc[UR12].tnspB, RZ, !UPT, gsb0 ;  /* 0x402000000c8079f0 */ /* 0x000fe2000c0008ff */
[----:B------:R-:W-:Y:S01]  /*3770*/  UMOV UR12, UR8 ;  /* 0x00000008000c7c82 */ /* 0x000fe20008000000 */
[----:B------:R-:W-:Y:S01]  /*3780*/  UMOV UR13, UR9 ;  /* 0x00000009000d7c82 */ /* 0x000fe20008000000 */
        /* <DEDUP_REMOVED lines=141> */
.L_x_4298:
        /* <DEDUP_REMOVED lines=44> */
.L_x_4299:
        /* <DEDUP_REMOVED lines=62> */
.L_x_4281:
        /* <DEDUP_REMOVED lines=23> */
.L_x_4302:
        /* <DEDUP_REMOVED lines=20> */
.L_x_4303:
        /* <DEDUP_REMOVED lines=18> */
.L_x_4304:
        /* <DEDUP_REMOVED lines=18> */
.L_x_4305:
        /* <DEDUP_REMOVED lines=29> */
[----:B-1----:R-:W-:Y:S01]  /*4dc0*/  LEA.HI R4, R5, R5, RZ, 0x1 ;  /* 0x0000000505047211 */ /* 0x002fe200078f08ff */
        /* <DEDUP_REMOVED lines=119> */
.L_x_4307:
[----:B------:R-:W-:Y:S05]  /*5540*/  BSYNC B0 ;  /* 0x0000000000007941 */ /* 0x000fea0003800000 */
.L_x_4306:
[----:B------:R-:W-:-:S04]  /*5550*/  DEPBAR.LE SB0, 0x0 ;  /* 0x000080000000791a */ /* 0x000fc80000000000 */
[----:B------:R-:W-:Y:S05]  /*5560*/  EXIT ;  /* 0x000000000000794d */ /* 0x000fea0003800000 */
.L_x_4301:
        /* <DEDUP_REMOVED lines=62> */
.L_x_4309:
[----:B------:R-:W-:Y:S05]  /*5950*/  BSYNC B0 ;  /* 0x0000000000007941 */ /* 0x000fea0003800000 */
.L_x_4308:
        /* <DEDUP_REMOVED lines=20> */
.L_x_4311:
[----:B------:R-:W-:Y:S05]  /*5aa0*/  BSYNC B0 ;  /* 0x0000000000007941 */ /* 0x000fea0003800000 */
.L_x_4310:
        /* <DEDUP_REMOVED lines=18> */
.L_x_4313:
[----:B------:R-:W-:Y:S05]  /*5bd0*/  BSYNC B0 ;  /* 0x0000000000007941 */ /* 0x000fea0003800000 */
.L_x_4312:
        /* <DEDUP_REMOVED lines=22> */
.L_x_4315:
[----:B------:R-:W-:Y:S05]  /*5d40*/  BSYNC B0 ;  /* 0x0000000000007941 */ /* 0x000fea0003800000 */
.L_x_4314:
[----:B------:R-:W-:Y:S05]  /*5d50*/  EXIT ;  /* 0x000000000000794d */ /* 0x000fea0003800000 */
.L_x_4278:
        /* <DEDUP_REMOVED lines=41> */
.L_x_4319:
        /* <DEDUP_REMOVED lines=39> */
.L_x_4322:
[----:B------:R-:W-:Y:S05]  /*6260*/  BSYNC B1 ;  /* 0x0000000000017941 */ /* 0x000fea0003800000 */
.L_x_4321:
        /* <DEDUP_REMOVED lines=19> */
.L_x_4324:
[----:B------:R-:W-:Y:S05]  /*63a0*/  BSYNC B1 ;  /* 0x0000000000017941 */ /* 0x000fea0003800000 */
.L_x_4323:
[----:B------:R-:W-:Y:S06]  /*63b0*/  BAR.ARV 0xa, 0xa0 ;  /* 0x0282800000007b1d */ /* 0x000fec0000002000 */
[----:B------:R-:W-:Y:S04]  /*63c0*/  BSSY B1, `(.L_x_4325) ;  /* 0x0000003000017945 */ /* 0x000fe80003800000 */
[----:B------:R-:W-:Y:S05]  /*63d0*/  @!P0 BRA `(.L_x_4326) ;  /* 0x0000000000048947 */ /* 0x000fea0003800000 */
[----:B------:R-:W-:-:S04]  /*63e0*/  DEPBAR.LE SB0, 0x0 ;  /* 0x000080000000791a */ /* 0x000fc80000000000 */
.L_x_4326:
[----:B------:R-:W-:Y:S05]  /*63f0*/  BSYNC B1 ;  /* 0x0000000000017941 */ /* 0x000fea0003800000 */
.L_x_4325:
[----:B------:R-:W-:Y:S06]  /*6400*/  BAR.ARV 0xb, 0xa0 ;  /* 0x02c2800000007b1d */ /* 0x000fec0000002000 */
[----:B------:R-:W-:Y:S01]  /*6410*/  UIADD3 UR12, UR5, 0x1, URZ ;  /* 0x00000001050c7890 */ /* 0x000fe2000fffe03f */
[----:B------:R-:W-:Y:S11]  /*6420*/  BRA `(.L_x_4327) ;  /* 0x0000000000047947 */ /* 0x000ff60003800000 */
.L_x_4320:
[----:B------:R-:W-:-:S05]  /*6430*/  UMOV UR12, UR5 ;  /* 0x00000005000c7c82 */ /* 0x000fca0008000000 */
.L_x_4327:
        /* <DEDUP_REMOVED lines=17> */
.L_x_4340:
        /* <DEDUP_REMOVED lines=20> */
.L_x_4329:
[----:B------:R-:W-:Y:S05]  /*6690*/  BSYNC B1 ;  /* 0x0000000000017941 */ /* 0x000fea0003800000 */
.L_x_4328:
        /* <DEDUP_REMOVED lines=13> */
.L_x_4331:
[----:B------:R-:W-:Y:S05]  /*6770*/  BSYNC B1 ;  /* 0x0000000000017941 */ /* 0x000fea0003800000 */
.L_x_4330:
[----:B------:R-:W-:Y:S06]  /*6780*/  BAR.ARV 0xa, 0xa0 ;  /* 0x0282800000007b1d */ /* 0x000fec0000002000 */
[----:B------:R-:W-:Y:S04]  /*6790*/  BSSY B1, `(.L_x_4332) ;  /* 0x0000003000017945 */ /* 0x000fe80003800000 */
[----:B------:R-:W-:Y:S05]  /*67a0*/  @!P0 BRA `(.L_x_4333) ;  /* 0x0000000000048947 */ /* 0x000fea0003800000 */
[----:B------:R-:W-:-:S04]  /*67b0*/  DEPBAR.LE SB0, 0x0 ;  /* 0x000080000000791a */ /* 0x000fc80000000000 */
.L_x_4333:
[----:B------:R-:W-:Y:S05]  /*67c0*/  BSYNC B1 ;  /* 0x0000000000017941 */ /* 0x000fea0003800000 */
.L_x_4332:
        /* <DEDUP_REMOVED lines=13> */
.L_x_4335:
[----:B------:R-:W-:Y:S05]  /*68a0*/  BSYNC B1 ;  /* 0x0000000000017941 */ /* 0x000fea0003800000 */
.L_x_4334:
        /* <DEDUP_REMOVED lines=13> */
.L_x_4337:
[----:B------:R-:W-:Y:S05]  /*6980*/  BSYNC B1 ;  /* 0x0000000000017941 */ /* 0x000fea0003800000 */
.L_x_4336:
[----:B------:R-:W-:Y:S01]  /*6990*/  UIADD3 UR12, UR12, 0x2, URZ ;  /* 0x000000020c0c7890 */ /* 0x000fe2000fffe03f */
[----:B------:R-:W-:Y:S06]  /*69a0*/  BAR.ARV 0xa, 0xa0 ;  /* 0x0282800000007b1d */ /* 0x000fec0000002000 */
[----:B------:R-:W-:Y:S01]  /*69b0*/  UISETP.GE.AND UP0, UPT, UR12, UR8, UPT ;  /* 0x000000080c00728c */ /* 0x000fe2000bf06270 */
[----:B------:R-:W-:Y:S04]  /*69c0*/  BSSY B1, `(.L_x_4338) ;  /* 0x0000003000017945 */ /* 0x000fe80003800000 */
[----:B------:R-:W-:Y:S06]  /*69d0*/  @!P0 BRA `(.L_x_4339) ;  /* 0x0000000000048947 */ /* 0x000fec0003800000 */
[----:B------:R-:W-:-:S04]  /*69e0*/  DEPBAR.LE SB0, 0x0 ;  /* 0x000080000000791a */ /* 0x000fc80000000000 */
.L_x_4339:
[----:B------:R-:W-:Y:S05]  /*69f0*/  BSYNC B1 ;  /* 0x0000000000017941 */ /* 0x000fea0003800000 */
.L_x_4338:
[----:B------:R-:W-:Y:S06]  /*6a00*/  BAR.ARV 0xb, 0xa0 ;  /* 0x02c2800000007b1d */ /* 0x000fec0000002000 */
[----:B------:R-:W-:Y:S01]  /*6a10*/  PLOP3.LUT P1, PT, PT, PT, UP0, 0x80, 0x0 ;  /* 0x000000000000781c */ /* 0x000fe20003f2f008 */
[----:B------:R-:W-:Y:S02]  /*6a20*/  UIADD3 UR20, UR20, 0x3000, URZ ;  /* 0x0000300014147890 */ /* 0x000fe4000fffe03f */
[----:B------:R-:W-:-:S10]  /*6a30*/  UIADD3 UR4, UR4, 0x3000, URZ ;  /* 0x0000300004047890 */ /* 0x000fd4000fffe03f */
[----:B------:R-:W-:Y:S05]  /*6a40*/  @!P1 BRA `(.L_x_4340) ;  /* 0xfffffff800c09947 */ /* 0x000fea000383ffff */
[----:B------:R-:W-:Y:S05]  /*6a50*/  BRA `(.L_x_4318) ;  /* 0x0000002400947947 */ /* 0x000fea0003800000 */
.L_x_4317:
        /* <DEDUP_REMOVED lines=33> */
.L_x_4342:
        /* <DEDUP_REMOVED lines=43> */
.L_x_4372:
        /* <DEDUP_REMOVED lines=15> */
.L_x_4345:
        /* <DEDUP_REMOVED lines=128> */
.L_x_4356:
[----:B--234-:R-:W-:-:S04]  /*7810*/  SHF.L.U32 R21, R11, 0x1f, RZ ;  /* 0x0000001f0b157819 */ /* 0x01cfc800000006ff */
[----:B------:R-:W1:Y:S02]  /*7820*/  SYNCS.PHASECHK.TRANS64.TRYWAIT P1, [R16+URZ+0x26840], R21 ;  /* 0x02684015100075a7 */ /* 0x000e64000802017f */
[----:B-1----:R-:W-:Y:S05]  /*7830*/  @!P1 BRA `(.L_x_4348) ;  /* 0x00000018009c9947 */ /* 0x002fea0003800000 */
.L_x_4373:
[----:B------:R-:W-:Y:S05]  /*7840*/  @P0 BRA `(.L_x_4349) ;  /* 0x0000000000140947 */ /* 0x000fea0003800000 */
[----:B------:R-:W-:Y:S01]  /*7850*/  ISETP.NE.AND P1, PT, R6, RZ, PT ;  /* 0x000000ff0600720c */ /* 0x000fe20003f25270 */
[----:B------:R-:W-:-:S04]  /*7860*/  IMAD.MOV.U32 R3, RZ, RZ, 0x3100 ;  /* 0x00003100ff037424 */ /* 0x000fc800078e00ff */
[----:B------:R3:W-:Y:S08]  /*7870*/  SYNCS.ARRIVE.TRANS64 RZ, [R16+URZ+0x26830], R3 ;  /* 0x0268300310ff79a7 */ /* 0x0007f0000800003f */
[----:B------:R-:W-:Y:S05]  /*7880*/  @!P1 BRA `(.L_x_4349) ;  /* 0x0000000000049947 */ /* 0x000fea0003800000 */
[----:B------:R-:W-:Y:S01]  /*7890*/  BPT.TRAP 0x1 ;  /* 0x000000040000795c */ /* 0x000fe20000300000 */
.L_x_4349:
        /* <DEDUP_REMOVED lines=43> */
.L_x_4374:
[----:B------:R-:W-:Y:S05]  /*7b50*/  @P0 BRA `(.L_x_4351) ;  /* 0x0000000000140947 */ /* 0x000fea0003800000 */
[----:B------:R-:W-:Y:S01]  /*7b60*/  ISETP.NE.AND P1, PT, R6, RZ, PT ;  /* 0x000000ff0600720c */ /* 0x000fe20003f25270 */
[----:B------:R-:W-:-:S04]  /*7b70*/  IMAD.MOV.U32 R2, RZ, RZ, 0x3100 ;  /* 0x00003100ff027424 */ /* 0x000fc800078e00ff */
[----:B------:R3:W-:Y:S08]  /*7b80*/  SYNCS.ARRIVE.TRANS64 RZ, [R16+URZ+0x26818], R2 ;  /* 0x0268180210ff79a7 */ /* 0x0007f0000800003f */
[----:B------:R-:W-:Y:S05]  /*7b90*/  @!P1 BRA `(.L_x_4351) ;  /* 0x0000000000049947 */ /* 0x000fea0003800000 */
[----:B------:R-:W-:Y:S01]  /*7ba0*/  BPT.TRAP 0x1 ;  /* 0x000000040000795c */ /* 0x000fe20000300000 */
.L_x_4351:
        /* <DEDUP_REMOVED lines=43> */
.L_x_4375:
[----:B------:R-:W-:Y:S05]  /*7e60*/  @P0 BRA `(.L_x_4353) ;  /* 0x0000000000140947 */ /* 0x000fea0003800000 */
[----:B------:R-:W-:Y:S01]  /*7e70*/  ISETP.NE.AND P1, PT, R6, RZ, PT ;  /* 0x000000ff0600720c */ /* 0x000fe20003f25270 */
[----:B-123--:R-:W-:-:S04]  /*7e80*/  IMAD.MOV.U32 R21, RZ, RZ, 0x3100 ;  /* 0x00003100ff157424 */ /* 0x00efc800078e00ff */
[----:B------:R4:W-:Y:S08]  /*7e90*/  SYNCS.ARRIVE.TRANS64 RZ, [R16+URZ+0x26838], R21 ;  /* 0x0268381510ff79a7 */ /* 0x0009f0000800003f */
[----:B------:R-:W-:Y:S05]  /*7ea0*/  @!P1 BRA `(.L_x_4353) ;  /* 0x0000000000049947 */ /* 0x000fea0003800000 */
[----:B------:R-:W-:Y:S01]  /*7eb0*/  BPT.TRAP 0x1 ;  /* 0x000000040000795c */ /* 0x000fe20000300000 */
.L_x_4353:
        /* <DEDUP_REMOVED lines=38> */
.L_x_4377:
[----:B------:R-:W-:Y:S05]  /*8120*/  @P0 BRA `(.L_x_4355) ;  /* 0x0000000000140947 */ /* 0x000fea0003800000 */
[----:B------:R-:W-:Y:S01]  /*8130*/  ISETP.NE.AND P1, PT, R6, RZ, PT ;  /* 0x000000ff0600720c */ /* 0x000fe20003f25270 */
[----:B------:R-:W-:-:S04]  /*8140*/  IMAD.MOV.U32 R5, RZ, RZ, 0x3100 ;  /* 0x00003100ff057424 */ /* 0x000fc800078e00ff */
[----:B------:R1:W-:Y:S08]  /*8150*/  SYNCS.ARRIVE.TRANS64 RZ, [R16+URZ+0x26810], R5 ;  /* 0x0268100510ff79a7 */ /* 0x0003f0000800003f */
[----:B------:R-:W-:Y:S05]  /*8160*/  @!P1 BRA `(.L_x_4355) ;  /* 0x0000000000049947 */ /* 0x000fea0003800000 */
[----:B------:R-:W-:Y:S01]  /*8170*/  BPT.TRAP 0x1 ;  /* 0x000000040000795c */ /* 0x000fe20000300000 */
.L_x_4355:
        /* <DEDUP_REMOVED lines=44> */
.L_x_4347:
[----:B------:R-:W3:Y:S02]  /*8440*/  LDL.LU R4, [R1+0x4] ;  /* 0x0000040001047983 */ /* 0x000ee40000300800 */
[----:B---3--:R-:W-:Y:S02]  /*8450*/  ISETP.NE.AND P1, PT, R4, RZ, PT ;  /* 0x000000ff0400720c */ /* 0x008fe40003f25270 */
[----:B------:R1:W5:Y:S11]  /*8460*/  LDL R4, [R1] ;  /* 0x0000000001047983 */ /* 0x0003760000100800 */
[----:B-1----:R-:W-:Y:S05]  /*8470*/  @!P1 BRA `(.L_x_4346) ;  /* 0x0000000400809947 */ /* 0x002fea0003800000 */
[----:B------:R-:W-:-:S04]  /*8480*/  SHF.L.U32 R13, R11, 0x1f, RZ ;  /* 0x0000001f0b0d7819 */ /* 0x000fc800000006ff */
[----:B------:R-:W1:Y:S02]  /*8490*/  SYNCS.PHASECHK.TRANS64.TRYWAIT P1, [R16+URZ+0x26840], R13 ;  /* 0x0268400d100075a7 */ /* 0x000e64000802017f */
[----:B-1----:R-:W-:Y:S05]  /*84a0*/  @!P1 BRA `(.L_x_4357) ;  /* 0x0000000c00d49947 */ /* 0x002fea0003800000 */
.L_x_4378:
[----:B------:R-:W-:Y:S05]  /*84b0*/  @P0 BRA `(.L_x_4358) ;  /* 0x0000000000140947 */ /* 0x000fea0003800000 */
[----:B------:R-:W-:Y:S01]  /*84c0*/  ISETP.NE.AND P1, PT, R6, RZ, PT ;  /* 0x000000ff0600720c */ /* 0x000fe20003f25270 */
[----:B--2---:R-:W-:-:S04]  /*84d0*/  IMAD.MOV.U32 R5, RZ, RZ, 0x3100 ;  /* 0x00003100ff057424 */ /* 0x004fc800078e00ff */
[----:B------:R3:W-:Y:S08]  /*84e0*/  SYNCS.ARRIVE.TRANS64 RZ, [R16+URZ+0x26830], R5 ;  /* 0x0268300510ff79a7 */ /* 0x0007f0000800003f */
[----:B------:R-:W-:Y:S05]  /*84f0*/  @!P1 BRA `(.L_x_4358) ;  /* 0x0000000000049947 */ /* 0x000fea0003800000 */
[----:B------:R-:W-:Y:S01]  /*8500*/  BPT.TRAP 0x1 ;  /* 0x000000040000795c */ /* 0x000fe20000300000 */
.L_x_4358:
        /* <DEDUP_REMOVED lines=40> */
.L_x_4379:
[----:B------:R-:W-:Y:S05]  /*8790*/  @P0 BRA `(.L_x_4360) ;  /* 0x0000000000140947 */ /* 0x000fea0003800000 */
[----:B------:R-:W-:Y:S01]  /*87a0*/  ISETP.NE.AND P0, PT, R6, RZ, PT ;  /* 0x000000ff0600720c */ /* 0x000fe20003f05270 */
[----:B------:R-:W-:-:S04]  /*87b0*/  IMAD.MOV.U32 R5, RZ, RZ, 0x3100 ;  /* 0x00003100ff057424 */ /* 0x000fc800078e00ff */
[----:B------:R3:W-:Y:S08]  /*87c0*/  SYNCS.ARRIVE.TRANS64 RZ, [R16+URZ+0x26818], R5 ;  /* 0x0268180510ff79a7 */ /* 0x0007f0000800003f */
[----:B------:R-:W-:Y:S05]  /*87d0*/  @!P0 BRA `(.L_x_4360) ;  /* 0x0000000000048947 */ /* 0x000fea0003800000 */
[----:B------:R-:W-:Y:S01]  /*87e0*/  BPT.TRAP 0x1 ;  /* 0x000000040000795c */ /* 0x000fe20000300000 */
.L_x_4360:
        /* <DEDUP_REMOVED lines=41> */
.L_x_4346:
[----:B------:R-:W3:Y:S01]  /*8a80*/  S2R R0, SR_TID.X ;  /* 0x0000000000007919 */ /* 0x000ee20000002100 */
[----:B------:R-:W-:Y:S01]  /*8a90*/  IMAD R3, R19, 0x8, R16 ;  /* 0x0000000813037824 */ /* 0x000fe200078e0210 */
[----:B---3--:R-:W-:Y:S02]  /*8aa0*/  LOP3.LUT R2, R0, 0x7f, RZ, 0xc0, !PT ;  /* 0x0000007f00027812 */ /* 0x008fe400078ec0ff */
[----:B------:R-:W-:Y:S02]  /*8ab0*/  SHF.L.U32 R0, R11, 0x1f, RZ ;  /* 0x0000001f0b007819 */ /* 0x000fe400000006ff */
[----:B------:R-:W-:Y:S02]  /*8ac0*/  ISETP.NE.AND P1, PT, R2, RZ, PT ;  /* 0x000000ff0200720c */ /* 0x000fe40003f25270 */
[----:B------:R-:W3:Y:S02]  /*8ad0*/  SYNCS.PHASECHK.TRANS64.TRYWAIT P0, [R3+URZ+0x26840], R0 ;  /* 0x02684000030075a7 */ /* 0x000ee4000800017f */
[----:B---3--:R-:W-:Y:S09]  /*8ae0*/  @!P0 BRA `(.L_x_4361) ;  /* 0x00000008006c8947 */ /* 0x008ff20003800000 */
.L_x_4380:
[----:B------:R-:W-:Y:S05]  /*8af0*/  @P1 BRA `(.L_x_4362) ;  /* 0x0000000000181947 */ /* 0x000fea0003800000 */
[----:B------:R-:W1:Y:S01]  /*8b00*/  S2R R2, SR_TID.X ;  /* 0x0000000000027919 */ /* 0x000e620000002100 */
[----:B---3--:R-:W-:-:S04]  /*8b10*/  IMAD.MOV.U32 R0, RZ, RZ, 0x3100 ;  /* 0x00003100ff007424 */ /* 0x008fc800078e00ff */
[----:B------:R3:W-:Y:S01]  /*8b20*/  SYNCS.ARRIVE.TRANS64 RZ, [R3+URZ+0x26830], R0 ;  /* 0x0268300003ff79a7 */ /* 0x0007e2000800003f */
[----:B-1----:R-:W-:-:S13]  /*8b30*/  LOP3.LUT P0, RZ, R2, 0x1f, RZ, 0xc0, !PT ;  /* 0x0000001f02ff7812 */ /* 0x002fda000780c0ff */
[----:B---3--:R-:W-:Y:S05]  /*8b40*/  @!P0 BRA `(.L_x_4362) ;  /* 0x0000000000048947 */ /* 0x008fea0003800000 */
[----:B------:R-:W-:Y:S01]  /*8b50*/  BPT.TRAP 0x1 ;  /* 0x000000040000795c */ /* 0x000fe20000300000 */
.L_x_4362:
        /* <DEDUP_REMOVED lines=47> */
.L_x_4343:
[----:B------:R-:W-:Y:S05]  /*8e50*/  BSYNC B1 ;  /* 0x0000000000017941 */ /* 0x000fea0003800000 */
.L_x_4341:
[----:B------:R-:W-:-:S03]  /*8e60*/  UMOV UR7, 0xffffffff ;  /* 0xffffffff00077882 */ /* 0x000fc60000000000 */
[----:B------:R-:W-:Y:S05]  /*8e70*/  BRA.DIV UR7, `(.L_x_4363) ;  /* 0x00000006079c7947 */ /* 0x000fea000b800000 */
[----:B------:R-:W-:-:S13]  /*8e80*/  ELECT P6, URZ, PT ;  /* 0x00000000003f782f */ /* 0x000fda00038c0000 */
.L_x_4383:
[----:B------:R-:W-:Y:S05]  /*8e90*/  @!P6 BRA `(.L_x_4318) ;  /* 0x000000000084e947 */ /* 0x000fea0003800000 */
[----:B------:R-:W-:-:S06]  /*8ea0*/  ULOP3.LUT UR7, UR38, 0x2, URZ, 0xfc, !UPT ;  /* 0x0000000226077892 */ /* 0x000fcc000f8efc3f */
[----:B------:R-:W-:-:S05]  /*8eb0*/  IMAD.U32 R2, RZ, RZ, UR7 ;  /* 0x00000007ff027e24 */ /* 0x000fca000f8e00ff */
[----:B------:R-:W-:-:S13]  /*8ec0*/  ISETP.NE.AND P2, PT, R2, 0x3, PT ;  /* 0x000000030200780c */ /* 0x000fda0003f45270 */
[----:B------:R-:W-:Y:S05]  /*8ed0*/  @!P2 BRA `(.L_x_4364) ;  /* 0x000000000004a947 */ /* 0x000fea0003800000 */
[----:B------:R-:W-:Y:S01]  /*8ee0*/  BPT.TRAP 0x1 ;  /* 0x000000040000795c */ /* 0x000fe20000300000 */
.L_x_4364:
        /* <DEDUP_REMOVED lines=15> */
.L_x_4384:
[----:B------:R-:W2:Y:S02]  /*8fe0*/  SYNCS.PHASECHK.TRANS64.TRYWAIT P0, [R3+URZ], R2 ;  /* 0x00000002030075a7 */ /* 0x000ea4000800017f */
[----:B--2---:R-:W-:Y:S05]  /*8ff0*/  @!P0 BRA `(.L_x_4366) ;  /* 0x0000000400708947 */ /* 0x004fea0003800000 */
.L_x_4385:
[----:B------:R-:W-:Y:S05]  /*9000*/  @!P2 BRA `(.L_x_4367) ;  /* 0x000000000004a947 */ /* 0x000fea0003800000 */
[----:B------:R-:W-:Y:S01]  /*9010*/  BPT.TRAP 0x1 ;  /* 0x000000040000795c */ /* 0x000fe20000300000 */
.L_x_4367:
[----:B--2---:R-:W-:-:S04]  /*9020*/  VIADD R3, R7, 0x26840 ;  /* 0x0002684007037836 */ /* 0x004fc80000000000 */
[----:B------:R-:W-:-:S04]  /*9030*/  IMAD R0, R0, 0x8, R3 ;  /* 0x0000000800007824 */ /* 0x000fc800078e0203 */
[----:B------:R-:W2:Y:S02]  /*9040*/  SYNCS.PHASECHK.TRANS64.TRYWAIT P0, [R0+URZ], R5 ;  /* 0x00000005000075a7 */ /* 0x000ea4000800017f */
[----:B--2---:R-:W-:Y:S05]  /*9050*/  @!P0 BRA `(.L_x_4368) ;  /* 0x00000004006c8947 */ /* 0x004fea0003800000 */
.L_x_4386:
[----:B------:R-:W-:-:S07]  /*9060*/  IMAD R3, R4, 0x8, R3 ;  /* 0x0000000804037824 */ /* 0x000fce00078e0203 */
.L_x_4369:
[----:B---3--:R3:W4:Y:S02]  /*9070*/  SYNCS.PHASECHK.TRANS64.TRYWAIT P0, [R3+URZ], R2 ;  /* 0x00000002030075a7 */ /* 0x008724000800017f */
[----:B----4-:R-:W-:Y:S05]  /*9080*/  @!P0 NANOSLEEP.SYNCS 0x989680 ;  /* 0x009896800000895d */ /* 0x010fea0003900000 */
[----:B------:R-:W4:Y:S02]  /*9090*/  @!P0 SYNCS.PHASECHK.TRANS64 P0, [R3+URZ], R2 ;  /* 0x00000002030085a7 */ /* 0x000f24000800007f */
[----:B----4-:R-:W-:Y:S05]  /*90a0*/  @!P0 BRA `(.L_x_4369) ;  /* 0xfffffffc00f08947 */ /* 0x010fea000383ffff */
.L_x_4318:
[----:B------:R-:W-:Y:S05]  /*90b0*/  BSYNC B0 ;  /* 0x0000000000007941 */ /* 0x000fea0003800000 */
.L_x_4316:
[----:B------:R-:W-:Y:S05]  /*90c0*/  EXIT ;  /* 0x000000000000794d */ /* 0x000fea0003800000 */
.L_x_4286:
[----:B------:R-:W-:Y:S02]  /*90d0*/  IMAD.MOV.U32 R13, RZ, RZ, R16 ;  /* 0x000000ffff0d7224 */ /* 0x000fe400078e0010 */
[----:B------:R-:W-:Y:S02]  /*90e0*/  IMAD.MOV.U32 R12, RZ, RZ, RZ ;  /* 0x000000ffff0c7224 */ /* 0x000fe400078e00ff */
[----:B------:R-:W-:Y:S02]  /*90f0*/  IMAD.MOV.U32 R11, RZ, RZ, 0x1f ;  /* 0x0000001fff0b7424 */ /* 0x000fe400078e00ff */
[----:B------:R-:W-:-:S07]  /*9100*/  IMAD.MOV.U32 R15, RZ, RZ, -0x1 ;  /* 0xffffffffff0f7424 */ /* 0x000fce00078e00ff */
[----:B------:R-:W-:Y:S05]  /*9110*/  WARPSYNC.COLLECTIVE R15, `(.L_x_4370) ;  /* 0x000000000f087348 */ /* 0x000fea0003c00000 */
[----:B------:R1:W2:Y:S02]  /*9120*/  SHFL.IDX P6, R14, R13, R12, R11 ;  /* 0x0000000c0d0e7389 */ /* 0x0002a400000c000b */
[----:B-12---:R-:W-:Y:S01]  /*9130*/  ENDCOLLECTIVE ;  /* 0x000000000000791b */ /* 0x006fe20003800000 */
.L_x_4370:
[----:B------:R-:W-:Y:S05]  /*9140*/  BRA `(.L_x_4371) ;  /* 0xffffff7c00d07947 */ /* 0x000fea000383ffff */
.L_x_4288:
[----:B--2---:R2:W3:Y:S02]  /*9150*/  SYNCS.PHASECHK.TRANS64.TRYWAIT P0, [R18+URZ+0x26800], R5 ;  /* 0x02680005120075a7 */ /* 0x0044e4000800017f */
[----:B---3--:R-:W-:Y:S05]  /*9160*/  @!P0 NANOSLEEP.SYNCS 0x989680 ;  /* 0x009896800000895d */ /* 0x008fea0003900000 */
[----:B------:R-:W3:Y:S02]  /*9170*/  @!P0 SYNCS.PHASECHK.TRANS64 P0, [R18+URZ+0x26800], R5 ;  /* 0x02680005120085a7 */ /* 0x000ee4000800007f */
[----:B---3--:R-:W-:Y:S05]  /*9180*/  @!P0 BRA `(.L_x_4288) ;  /* 0xfffffffc00f08947 */ /* 0x008fea000383ffff */
[----:B------:R-:W-:Y:S05]  /*9190*/  BRA `(.L_x_4287) ;  /* 0xffffff7c00f87947 */ /* 0x000fea000383ffff */
.L_x_4293:
[----:B--2---:R-:W-:-:S04]  /*91a0*/  IMAD.U32 R7, RZ, RZ, UR6 ;  /* 0x00000006ff077e24 */ /* 0x004fc8000f8e00ff */
[----:B------:R2:W3:Y:S03]  /*91b0*/  SYNCS.PHASECHK.TRANS64.TRYWAIT P0, [R7+URZ+0x26810], R16 ;  /* 0x02681010070075a7 */ /* 0x0004e6000800017f */
[----:B---3--:R-:W-:Y:S05]  /*91c0*/  @!P0 NANOSLEEP.SYNCS 0x989680 ;  /* 0x009896800000895d */ /* 0x008fea0003900000 */
[----:B------:R-:W3:Y:S02]  /*91d0*/  @!P0 SYNCS.PHASECHK.TRANS64 P0, [R7+URZ+0x26810], R16 ;  /* 0x02681010070085a7 */ /* 0x000ee4000800007f */
[----:B---3--:R-:W-:Y:S05]  /*91e0*/  @!P0 BRA `(.L_x_4293) ;  /* 0xfffffffc00ec8947 */ /* 0x008fea000383ffff */
[----:B------:R-:W-:Y:S05]  /*91f0*/  BRA `(.L_x_4292) ;  /* 0xffffff8800587947 */ /* 0x000fea000383ffff */
.L_x_4297:
[----:B------:R-:W-:-:S04]  /*9200*/  IMAD.U32 R121, RZ, RZ, UR6 ;  /* 0x00000006ff797e24 */ /* 0x000fc8000f8e00ff */
[----:B------:R1:W1:Y:S03]  /*9210*/  SYNCS.PHASECHK.TRANS64.TRYWAIT P0, [R121+URZ+0x26830], R16 ;  /* 0x02683010790075a7 */ /* 0x000266000800017f */
[----:B-1----:R-:W-:Y:S05]  /*9220*/  @!P0 NANOSLEEP.SYNCS 0x989680 ;  /* 0x009896800000895d */ /* 0x002fea0003900000 */
[----:B------:R-:W1:Y:S02]  /*9230*/  @!P0 SYNCS.PHASECHK.TRANS64 P0, [R121+URZ+0x26830], R16 ;  /* 0x02683010790085a7 */ /* 0x000e64000800007f */
[----:B-1----:R-:W-:Y:S05]  /*9240*/  @!P0 BRA `(.L_x_4297) ;  /* 0xfffffffc00ec8947 */ /* 0x002fea000383ffff */
[----:B------:R-:W-:Y:S05]  /*9250*/  BRA `(.L_x_4296) ;  /* 0xffffff8c00607947 */ /* 0x000fea000383ffff */
.L_x_4344:
[----:B-1----:R1:W2:Y:S02]  /*9260*/  SYNCS.PHASECHK.TRANS64.TRYWAIT P0, [R16+URZ+0x26820], R3 ;  /* 0x02682003100075a7 */ /* 0x0022a4000800017f */
[----:B--2---:R-:W-:Y:S05]  /*9270*/  @!P0 NANOSLEEP.SYNCS 0x989680 ;  /* 0x009896800000895d */ /* 0x004fea0003900000 */
[----:B------:R-:W2:Y:S02]  /*9280*/  @!P0 SYNCS.PHASECHK.TRANS64 P0, [R16+URZ+0x26820], R3 ;  /* 0x02682003100085a7 */ /* 0x000ea4000800007f */
[----:B--2---:R-:W-:Y:S05]  /*9290*/  @!P0 BRA `(.L_x_4344) ;  /* 0xfffffffc00f08947 */ /* 0x004fea000383ffff */
[----:B------:R-:W-:Y:S05]  /*92a0*/  BRA `(.L_x_4372) ;  /* 0xffffffdc001c7947 */ /* 0x000fea000383ffff */
.L_x_4348:
[----:B-1----:R1:W3:Y:S02]  /*92b0*/  SYNCS.PHASECHK.TRANS64.TRYWAIT P1, [R16+URZ+0x26840], R21 ;  /* 0x02684015100075a7 */ /* 0x0022e4000802017f */
[----:B---3--:R-:W-:Y:S05]  /*92c0*/  @!P1 NANOSLEEP.SYNCS 0x989680 ;  /* 0x009896800000995d */ /* 0x008fea0003900000 */
[----:B------:R-:W3:Y:S02]  /*92d0*/  @!P1 SYNCS.PHASECHK.TRANS64 P1, [R16+URZ+0x26840], R21 ;  /* 0x02684015100095a7 */ /* 0x000ee4000802007f */
[----:B---3--:R-:W-:Y:S05]  /*92e0*/  @!P1 BRA `(.L_x_4348) ;  /* 0xfffffffc00f09947 */ /* 0x008fea000383ffff */
[----:B------:R-:W-:Y:S05]  /*92f0*/  BRA `(.L_x_4373) ;  /* 0xffffffe400507947 */ /* 0x000fea000383ffff */
.L_x_4350:
[----:B--2---:R2:W3:Y:S02]  /*9300*/  SYNCS.PHASECHK.TRANS64.TRYWAIT P1, [R16+URZ+0x26828], R21 ;  /* 0x02682815100075a7 */ /* 0x0044e4000802017f */
[----:B---3--:R-:W-:Y:S05]  /*9310*/  @!P1 NANOSLEEP.SYNCS 0x989680 ;  /* 0x009896800000995d */ /* 0x008fea0003900000 */
[----:B------:R-:W3:Y:S02]  /*9320*/  @!P1 SYNCS.PHASECHK.TRANS64 P1, [R16+URZ+0x26828], R21 ;  /* 0x02682815100095a7 */ /* 0x000ee4000802007f */
[----:B---3--:R-:W-:Y:S05]  /*9330*/  @!P1 BRA `(.L_x_4350) ;  /* 0xfffffffc00f09947 */ /* 0x008fea000383ffff */
[----:B------:R-:W-:Y:S05]  /*9340*/  BRA `(.L_x_4374) ;  /* 0xffffffe800007947 */ /* 0x000fea000383ffff */
.L_x_4352:
[----:B---3--:R3:W4:Y:S02]  /*9350*/  SYNCS.PHASECHK.TRANS64.TRYWAIT P1, [R16+URZ+0x26848], R21 ;  /* 0x02684815100075a7 */ /* 0x008724000802017f */
[----:B----4-:R-:W-:Y:S05]  /*9360*/  @!P1 NANOSLEEP.SYNCS 0x989680 ;  /* 0x009896800000995d */ /* 0x010fea0003900000 */
[----:B------:R-:W4:Y:S02]  /*9370*/  @!P1 SYNCS.PHASECHK.TRANS64 P1, [R16+URZ+0x26848], R21 ;  /* 0x02684815100095a7 */ /* 0x000f24000802007f */
[----:B----4-:R-:W-:Y:S05]  /*9380*/  @!P1 BRA `(.L_x_4352) ;  /* 0xfffffffc00f09947 */ /* 0x010fea000383ffff */
[----:B------:R-:W-:Y:S05]  /*9390*/  BRA `(.L_x_4375) ;  /* 0xffffffe800b07947 */ /* 0x000fea000383ffff */
.L_x_4354:
[----:B------:R-:W-:-:S07]  /*93a0*/  SHF.L.U32 R5, R11, 0x1f, RZ ;  /* 0x0000001f0b057819 */ /* 0x000fce00000006ff */
.L_x_4376:
[----:B------:R1:W1:Y:S02]  /*93b0*/  SYNCS.PHASECHK.TRANS64.TRYWAIT P1, [R16+URZ+0x26820], R5 ;  /* 0x02682005100075a7 */ /* 0x000264000802017f */
[----:B-1----:R-:W-:Y:S05]  /*93c0*/  @!P1 NANOSLEEP.SYNCS 0x989680 ;  /* 0x009896800000995d */ /* 0x002fea0003900000 */
[----:B------:R-:W1:Y:S02]  /*93d0*/  @!P1 SYNCS.PHASECHK.TRANS64 P1, [R16+URZ+0x26820], R5 ;  /* 0x02682005100095a7 */ /* 0x000e64000802007f */
[----:B-1----:R-:W-:Y:S05]  /*93e0*/  @!P1 BRA `(.L_x_4376) ;  /* 0xfffffffc00f09947 */ /* 0x002fea000383ffff */
[----:B------:R-:W-:Y:S05]  /*93f0*/  BRA `(.L_x_4377) ;  /* 0xffffffec00487947 */ /* 0x000fea000383ffff */
.L_x_4357:
[----:B-1----:R1:W3:Y:S02]  /*9400*/  SYNCS.PHASECHK.TRANS64.TRYWAIT P1, [R16+URZ+0x26840], R13 ;  /* 0x0268400d100075a7 */ /* 0x0022e4000802017f */
[----:B---3--:R-:W-:Y:S05]  /*9410*/  @!P1 NANOSLEEP.SYNCS 0x989680 ;  /* 0x009896800000995d */ /* 0x008fea0003900000 */
[----:B------:R-:W3:Y:S02]  /*9420*/  @!P1 SYNCS.PHASECHK.TRANS64 P1, [R16+URZ+0x26840], R13 ;  /* 0x0268400d100095a7 */ /* 0x000ee4000802007f */
[----:B---3--:R-:W-:Y:S05]  /*9430*/  @!P1 BRA `(.L_x_4357) ;  /* 0xfffffffc00f09947 */ /* 0x008fea000383ffff */
[----:B------:R-:W-:Y:S05]  /*9440*/  BRA `(.L_x_4378) ;  /* 0xfffffff000187947 */ /* 0x000fea000383ffff */
.L_x_4359:
[----:B--2---:R2:W3:Y:S02]  /*9450*/  SYNCS.PHASECHK.TRANS64.TRYWAIT P1, [R16+URZ+0x26828], R13 ;  /* 0x0268280d100075a7 */ /* 0x0044e4000802017f */
[----:B---3--:R-:W-:Y:S05]  /*9460*/  @!P1 NANOSLEEP.SYNCS 0x989680 ;  /* 0x009896800000995d */ /* 0x008fea0003900000 */
[----:B------:R-:W3:Y:S02]  /*9470*/  @!P1 SYNCS.PHASECHK.TRANS64 P1, [R16+URZ+0x26828], R13 ;  /* 0x0268280d100095a7 */ /* 0x000ee4000802007f */
[----:B---3--:R-:W-:Y:S05]  /*9480*/  @!P1 BRA `(.L_x_4359) ;  /* 0xfffffffc00f09947 */ /* 0x008fea000383ffff */
[----:B------:R-:W-:Y:S05]  /*9490*/  BRA `(.L_x_4379) ;  /* 0xfffffff000bc7947 */ /* 0x000fea000383ffff */
.L_x_4361:
[----:B---3--:R3:W1:Y:S02]  /*94a0*/  SYNCS.PHASECHK.TRANS64.TRYWAIT P0, [R3+URZ+0x26840], R0 ;  /* 0x02684000030075a7 */ /* 0x008664000800017f */
[----:B-1----:R-:W-:Y:S05]  /*94b0*/  @!P0 NANOSLEEP.SYNCS 0x989680 ;  /* 0x009896800000895d */ /* 0x002fea0003900000 */
[----:B------:R-:W1:Y:S02]  /*94c0*/  @!P0 SYNCS.PHASECHK.TRANS64 P0, [R3+URZ+0x26840], R0 ;  /* 0x02684000030085a7 */ /* 0x000e64000800007f */
[----:B-1----:R-:W-:Y:S05]  /*94d0*/  @!P0 BRA `(.L_x_4361) ;  /* 0xfffffffc00f08947 */ /* 0x002fea000383ffff */
[----:B------:R-:W-:Y:S05]  /*94e0*/  BRA `(.L_x_4380) ;  /* 0xfffffff400807947 */ /* 0x000fea000383ffff */
.L_x_4363:
[----:B------:R-:W-:Y:S01]  /*94f0*/  BSSY B1, `(.L_x_4381) ;  /* 0x0000006000017945 */ /* 0x000fe20003800000 */
[----:B------:R-:W-:-:S07]  /*9500*/  IMAD.MOV.U32 R15, RZ, RZ, -0x1 ;  /* 0xffffffffff0f7424 */ /* 0x000fce00078e00ff */
[----:B------:R-:W-:Y:S05]  /*9510*/  WARPSYNC.COLLECTIVE R15, `(.L_x_4382) ;  /* 0x000000000f0c7348 */ /* 0x000fea0003c00000 */
[----:B------:R-:W-:Y:S02]  /*9520*/  ELECT P6, UR62, PT ;  /* 0x00000000003e782f */ /* 0x000fe400038c0000 */
[----:B------:R-:W-:Y:S01]  /*9530*/  MOV R14, UR62 ;  /* 0x0000003e000e7c02 */ /* 0x000fe20008000f00 */
[----:B------:R-:W-:Y:S10]  /*9540*/  ENDCOLLECTIVE ;  /* 0x000000000000791b */ /* 0x000ff40003800000 */
.L_x_4382:
[----:B------:R-:W-:Y:S05]  /*9550*/  BSYNC B1 ;  /* 0x0000000000017941 */ /* 0x000fea0003800000 */
.L_x_4381:
[----:B------:R-:W-:Y:S05]  /*9560*/  BRA `(.L_x_4383) ;  /* 0xfffffff800487947 */ /* 0x000fea000383ffff */
.L_x_4365:
[----:B-1----:R1:W2:Y:S02]  /*9570*/  SYNCS.PHASECHK.TRANS64.TRYWAIT P0, [R6+URZ], R5 ;  /* 0x00000005060075a7 */ /* 0x0022a4000800017f */
[----:B--2---:R-:W-:Y:S05]  /*9580*/  @!P0 NANOSLEEP.SYNCS 0x989680 ;  /* 0x009896800000895d */ /* 0x004fea0003900000 */
[----:B------:R-:W2:Y:S02]  /*9590*/  @!P0 SYNCS.PHASECHK.TRANS64 P0, [R6+URZ], R5 ;  /* 0x00000005060085a7 */ /* 0x000ea4000800007f */
[----:B--2---:R-:W-:Y:S05]  /*95a0*/  @!P0 BRA `(.L_x_4365) ;  /* 0xfffffffc00f08947 */ /* 0x004fea000383ffff */
[----:B------:R-:W-:Y:S05]  /*95b0*/  BRA `(.L_x_4384) ;  /* 0xfffffff800887947 */ /* 0x000fea000383ffff */
.L_x_4366:
[----:B--2---:R2:W3:Y:S02]  /*95c0*/  SYNCS.PHASECHK.TRANS64.TRYWAIT P0, [R3+URZ], R2 ;  /* 0x00000002030075a7 */ /* 0x0044e4000800017f */
[----:B---3--:R-:W-:Y:S05]  /*95d0*/  @!P0 NANOSLEEP.SYNCS 0x989680 ;  /* 0x009896800000895d */ /* 0x008fea0003900000 */
[----:B------:R-:W3:Y:S02]  /*95e0*/  @!P0 SYNCS.PHASECHK.TRANS64 P0, [R3+URZ], R2 ;  /* 0x00000002030085a7 */ /* 0x000ee4000800007f */
[----:B---3--:R-:W-:Y:S05]  /*95f0*/  @!P0 BRA `(.L_x_4366) ;  /* 0xfffffffc00f08947 */ /* 0x008fea000383ffff */
[----:B------:R-:W-:Y:S05]  /*9600*/  BRA `(.L_x_4385) ;  /* 0xfffffff8007c7947 */ /* 0x000fea000383ffff */
.L_x_4368:
[----:B--2---:R2:W3:Y:S02]  /*9610*/  SYNCS.PHASECHK.TRANS64.TRYWAIT P0, [R0+URZ], R5 ;  /* 0x00000005000075a7 */ /* 0x0044e4000800017f */
[----:B---3--:R-:W-:Y:S05]  /*9620*/  @!P0 NANOSLEEP.SYNCS 0x989680 ;  /* 0x009896800000895d */ /* 0x008fea0003900000 */
[----:B------:R-:W3:Y:S02]  /*9630*/  @!P0 SYNCS.PHASECHK.TRANS64 P0, [R0+URZ], R5 ;  /* 0x00000005000085a7 */ /* 0x000ee4000800007f */
[----:B---3--:R-:W-:Y:S05]  /*9640*/  @!P0 BRA `(.L_x_4368) ;  /* 0xfffffffc00f08947 */ /* 0x008fea000383ffff */
[----:B------:R-:W-:Y:S05]  /*9650*/  BRA `(.L_x_4386) ;  /* 0xfffffff800807947 */ /* 0x000fea000383ffff */
.L_x_4387:
        /* <DEDUP_REMOVED lines=10> */
.L_x_6585:


//--------------------- .text._ZN7cutlass13device_kernelIN5flash11enable_sm90INS1_16FlashAttnBwdSm90INS1_25CollectiveMainloopBwdSm90ILi2ELi2ELi2EN4cute5tupleIJNS5_1CILi1EEES8_S8_EEENS6_IJNS7_ILi64EEENS7_ILi128EEENS7_ILi96EEEEEENS_6half_tEfNS_4arch4Sm90ELb0ELb1ELb0ELb0ELb1ELb1ELb0ELb0ELi2ELi1ELi2ELi1ELb1EEENS1_21CollectiveEpilogueBwdISD_SE_SG_Li256ELb0ELb0ELi1EEENS1_19SingleTileSchedulerILb0ELb0ELb0ELi128EEEEEEEEEvNT_6ParamsE --------------------------
	.section	.text._ZN7cutlass13device_kernelIN5flash11enable_sm90INS1_16FlashAttnBwdSm90INS1_25CollectiveMainloopBwdSm90ILi2ELi2ELi2EN4cute5tupleIJNS5_1CILi1EEES8_S8_EEENS6_IJNS7_ILi64EEENS7_ILi128EEENS7_ILi96EEEEEENS_6half_tEfNS_4arch4Sm90ELb0ELb1ELb0ELb0ELb1ELb1ELb0ELb0ELi2ELi1ELi2ELi1ELb1EEENS1_21CollectiveEpilogueBwdISD_SE_SG_Li256ELb0ELb0ELi1EEENS1_19SingleTileSchedulerILb0ELb0ELb0ELi128EEEEEEEEEvNT_6ParamsE,"ax",@progbits
	.align	128
.text._ZN7cutlass13device_kernelIN5flash11enable_sm90INS1_16FlashAttnBwdSm90INS1_25CollectiveMainloopBwdSm90ILi2ELi2ELi2EN4cute5tupleIJNS5_1CILi1EEES8_S8_EEENS6_IJNS7_ILi64EEENS7_ILi128EEENS7_ILi96EEEEEENS_6half_tEfNS_4arch4Sm90ELb0ELb1ELb0ELb0ELb1ELb1ELb0ELb0ELi2ELi1ELi2ELi1ELb1EEENS1_21CollectiveEpilogueBwdISD_SE_SG_Li256ELb0ELb0ELi1EEENS1_19SingleTileSchedulerILb0ELb0ELb0ELi128EEEEEEEEEvNT_6ParamsE:
        .type           _ZN7cutlass13device_kernelIN5flash11enable_sm90INS1_16FlashAttnBwdSm90INS1_25CollectiveMainloopBwdSm90ILi2ELi2ELi2EN4cute5tupleIJNS5_1CILi1EEES8_S8_EEENS6_IJNS7_ILi64EEENS7_ILi128EEENS7_ILi96EEEEEENS_6half_tEfNS_4arch4Sm90ELb0ELb1ELb0ELb0ELb1ELb1ELb0ELb0ELi2ELi1ELi2ELi1ELb1EEENS1_21CollectiveEpilogueBwdISD_SE_SG_Li256ELb0ELb0ELi1EEENS1_19SingleTileSchedulerILb0ELb0ELb0ELi128EEEEEEEEEvNT_6ParamsE,@function
        .size           _ZN7cutlass13device_kernelIN5flash11enable_sm90INS1_16FlashAttnBwdSm90INS1_25CollectiveMainloopBwdSm90ILi2ELi2ELi2EN4cute5tupleIJNS5_1CILi1EEES8_S8_EEENS6_IJNS7_ILi64EEENS7_ILi128EEENS7_ILi96EEEEEENS_6half_tEfNS_4arch4Sm90ELb0ELb1ELb0ELb0ELb1ELb1ELb0ELb0ELi2ELi1ELi2ELi1ELb1EEENS1_21CollectiveEpilogueBwdISD_SE_SG_Li256ELb0ELb0ELi1EEENS1_19SingleTileSchedulerILb0ELb0ELb0ELi128EEEEEEEEEvNT_6ParamsE,(.L_x_6586 - _ZN7cutlass13device_kernelIN5flash11enable_sm90INS1_16FlashAttnBwdSm90INS1_25CollectiveMainloopBwdSm90ILi2ELi2ELi2EN4cute5tupleIJNS5_1CILi1EEES8_S8_EEENS6_IJNS7_ILi64EEENS7_ILi128EEENS7_ILi96EEEEEENS_6half_tEfNS_4arch4Sm90ELb0ELb1ELb0ELb0ELb1ELb1ELb0ELb0ELi2ELi1ELi2ELi1ELb1EEENS1_21CollectiveEpilogueBwdISD_SE_SG_Li256ELb0ELb0ELi1EEENS1_19SingleTileSchedulerILb0ELb0ELb0ELi128EEEEEEEEEvNT_6ParamsE)
        .other          _ZN7cutlass13device_kernelIN5flash11enable_sm90INS1_16FlashAttnBwdSm90INS1_25CollectiveMainloopBwdSm90ILi2ELi2ELi2EN4cute5tupleIJNS5_1CILi1EEES8_S8_EEENS6_IJNS7_ILi64EEENS7_ILi128EEENS7_ILi96EEEEEENS_6half_tEfNS_4arch4Sm90ELb0ELb1ELb0ELb0ELb1ELb1ELb0ELb0ELi2ELi1ELi2ELi1ELb1EEENS1_21CollectiveEpilogueBwdISD_SE_SG_Li256ELb0ELb0ELi1EEENS1_19SingleTileSchedulerILb0ELb0ELb0ELi128EEEEEEEEEvNT_6ParamsE,@"STO_CUDA_ENTRY STV_DEFAULT"
_ZN7cutlass13device_kernelIN5flash11enable_sm90INS1_16FlashAttnBwdSm90INS1_25CollectiveMainloopBwdSm90ILi2ELi2ELi2EN4cute5tupleIJNS5_1CILi1EEES8_S8_EEENS6_IJNS7_ILi64EEENS7_ILi128EEENS7_ILi96EEEEEENS_6half_tEfNS_4arch4Sm90ELb0ELb1ELb0ELb0ELb1ELb1ELb0ELb0ELi2ELi1ELi2ELi1ELb1EEENS1_21CollectiveEpilogueBwdISD_SE_SG_Li256ELb0ELb0ELi1EEENS1_19SingleTileSchedulerILb0ELb0ELb0ELi128EEEEEEEEEvNT_6ParamsE:
        /* <DEDUP_REMOVED lines=30> */
.L_x_4389:
[----:B------:R-:W-:Y:S05]  /*01e0*/  BSYNC B0 ;  /* 0x0000000000007941 */ /* 0x000fea0003800000 */
.L_x_4388:
        /* <DEDUP_REMOVED lines=37> */
.L_x_4390:
        /* <DEDUP_REMOVED lines=22> */
.L_x_4391:
[----:B------:R-:W-:Y:S01]  /*05a0*/  PLOP3.LUT P0, PT, PT, PT, UP0, 0x80, 0x0 ;  /* 0x000000000000781c */ /* 0x000fe20003f0f008 */
[----:B------:R-:W-:Y:S01]  /*05b0*/  NOP ;  /* 0x0000000000007918 */ /* 0x000fe20000000000 */
[----:B------:R-:W-:Y:S01]  /*05c0*/  ULDC.64 UR46, c[0x0][0x208] ;  /* 0x00008200002e7ab9 */ /* 0x000fe20000000a00 */
[----:B-12-4-:R-:W-:Y:S10]  /*05d0*/  BAR.SYNC.DEFER_BLOCKING 0x0 ;  /* 0x0000000000007b1d */ /* 0x016ff40000010000 */
[----:B------:R-:W-:Y:S05]  /*05e0*/  @!P0 BRA `(.L_x_4392) ;  /* 0x0000005400e08947 */ /* 0x000fea0003800000 */
.L_x_4393:
        /* <DEDUP_REMOVED lines=85> */
.L_x_4394:
        /* <DEDUP_REMOVED lines=28> */
.L_x_4397:
        /* <DEDUP_REMOVED lines=15> */
.L_x_4396:
        /* <DEDUP_REMOVED lines=22> */
.L_x_4399:
        /* <DEDUP_REMOVED lines=15> */
.L_x_4398:
[----:B------:R-:W-:Y:S01]  /*1040*/  SHF.R.S32.HI R25, RZ, 0x1f, R22 ;  /* 0x0000001fff197819 */ /* 0x000fe20000011416 */
[----:B------:R-:W-:-:S03]  /*1050*/  UMOV UR4, 0xffffffff ;  /* 0xffffffff00047882 */ /* 0x000fc60000000000 */
[----:B------:R-:W-:-:S04]  /*1060*/  LEA.HI R0, R25, R22, RZ, 0x7 ;  /* 0x0000001619007211 */ /* 0x000fc800078f38ff */
[----:B------:R-:W-:Y:S01]  /*1070*/  SHF.R.S32.HI R16, RZ, 0x7, R0 ;  /* 0x00000007ff107819 */ /* 0x000fe20000011400 */
[----:B------:R-:W-:Y:S06]  /*1080*/  BRA.DIV UR4, `(.L_x_4400) ;  /* 0x0000008e04d47947 */ /* 0x000fec000b800000 */
[----:B------:R1:W2:Y:S02]  /*1090*/  SHFL.IDX PT, R14, R16, RZ, 0x1f ;  /* 0x00001fff100e7589 */ /* 0x0002a400000e0000 */
.L_x_4514:
        /* <DEDUP_REMOVED lines=15> */
.L_x_4401:
        /* <DEDUP_REMOVED lines=19> */
.L_x_4403:
        /* <DEDUP_REMOVED lines=125> */
.L_x_4414:
[----:B------:R-:W-:-:S06]  /*1a90*/  UISETP.NE.AND UP0, UPT, UR16, 0x3, UPT ;  /* 0x000000031000788c */ /* 0x000fcc000bf05270 */
[----:B------:R-:W-:-:S13]  /*1aa0*/  PLOP3.LUT P6, PT, PT, PT, UP0, 0x80, 0x0 ;  /* 0x000000000000781c */ /* 0x000fda0003fcf008 */
[----:B-1----:R-:W-:Y:S05]  /*1ab0*/  @!P6 BRA `(.L_x_4404) ;  /* 0x000000000004e947 */ /* 0x002fea0003800000 */
[----:B------:R-:W-:Y:S01]  /*1ac0*/  BPT.TRAP 0x1 ;  /* 0x000000040000795c */ /* 0x000fe20000300000 */
.L_x_4404:
[----:B------:R-:W-:Y:S01]  /*1ad0*/  R2UR UR6, R18 ;  /* 0x00000000120672ca */ /* 0x000fe200000e0000 */
[----:B------:R-:W-:-:S05]  /*1ae0*/  IMAD.U32 R16, RZ, RZ, UR4 ;  /* 0x00000004ff107e24 */ /* 0x000fca000f8e00ff */
[----:B------:R-:W-:-:S07]  /*1af0*/  SHF.L.U32 R16, R16, 0x1f, RZ ;  /* 0x0000001f10107819 */ /* 0x000fce00000006ff */
[----:B------:R-:W-:-:S09]  /*1b00*/  ULEA UR6, UR5, UR6, 0x3 ;  /* 0x0000000605067291 */ /* 0x000fd2000f8e183f */
[----:B------:R1:W2:Y:S01]  /*1b10*/  SYNCS.PHASECHK.TRANS64.TRYWAIT P0, [UR6+0x26810], R16 ;  /* 0x02681010ff0075a7 */ /* 0x0002a20008000146 */
[----:B------:R-:W-:Y:S05]  /*1b20*/  @!P6 BRA `(.L_x_4405) ;  /* 0x000000000004e947 */ /* 0x000fea0003800000 */
[----:B------:R-:W-:Y:S01]  /*1b30*/  BPT.TRAP 0x1 ;  /* 0x000000040000795c */ /* 0x000fe20000300000 */
.L_x_4405:
[----:B--2---:R-:W-:Y:S05]  /*1b40*/  @P0 BRA `(.L_x_4406) ;  /* 0x0000000000080947 */ /* 0x004fea0003800000 */
[----:B------:R-:W2:Y:S02]  /*1b50*/  SYNCS.PHASECHK.TRANS64.TRYWAIT P0, [UR6+0x26810], R16 ;  /* 0x02681010ff0075a7 */ /* 0x000ea40008000146 */
[----:B--2---:R-:W-:Y:S05]  /*1b60*/  @!P0 BRA `(.L_x_4407) ;  /* 0x0000008400508947 */ /* 0x004fea0003800000 */
.L_x_4406:
        /* <DEDUP_REMOVED lines=66> */
.L_x_4408:
[----:B------:R1:W1:Y:S01]  /*1f90*/  SYNCS.PHASECHK.TRANS64.TRYWAIT P0, [UR6+0x26830], R16 ;  /* 0x02683010ff0075a7 */ /* 0x0002620008000146 */
[----:B------:R-:W-:Y:S05]  /*1fa0*/  @!P6 BRA `(.L_x_4409) ;  /* 0x000000000004e947 */ /* 0x000fea0003800000 */
[----:B------:R-:W-:Y:S01]  /*1fb0*/  BPT.TRAP 0x1 ;  /* 0x000000040000795c */ /* 0x000fe20000300000 */
.L_x_4409:
[----:B-1----:R-:W-:Y:S05]  /*1fc0*/  @P0 BRA `(.L_x_4410) ;  /* 0x0000000000080947 */ /* 0x002fea0003800000 */
[----:B------:R-:W1:Y:S02]  /*1fd0*/  SYNCS.PHASECHK.TRANS64.TRYWAIT P0, [UR6+0x26830], R16 ;  /* 0x02683010ff0075a7 */ /* 0x000e640008000146 */
[----:B-1----:R-:W-:Y:S05]  /*1fe0*/  @!P0 BRA `(.L_x_4411) ;  /* 0x0000008000488947 */ /* 0x002fea0003800000 */
.L_x_4410:
[----:B------:R-:W-:Y:S01]  /*1ff0*/  R2UR UR8, R18 ;  /* 0x00000000120872ca */ /* 0x000fe200000e0000 */
[----:B------:R-:W-:Y:S01]  /*2000*/  WARPGROUP.ARRIVE ;  /* 0x00000000000079c5 */ /* 0x000fe20000000000 */
[----:B------:R-:W-:Y:S01]  /*2010*/  UMOV UR11, 0x80000020 ;  /* 0x80000020000b7882 */ /* 0x000fe20000000000 */
[----:B------:R-:W-:Y:S01]  /*2020*/  UMOV UR15, 0x80000020 ;  /* 0x80000020000f7882 */ /* 0x000fe20000000000 */
[----:B------:R-:W1:Y:S01]  /*2030*/  LDC.64 R214, c[0x0][0x748] ;  /* 0x0001d200ffd67b82 */ /* 0x000e620000000a00 */
[----:B------:R-:W-:Y:S01]  /*2040*/  ULEA UR9, UR37, -UR17, 0x6 ;  /* 0x8000001125097291 */ /* 0x000fe2000f8e303f */
[C---:B------:R-:W-:Y:S02]  /*2050*/  ISETP.GT.AND P1, PT, R3.reuse, RZ, PT ;  /* 0x000000ff0300720c */ /* 0x040fe40003f24270 */
        /* <DEDUP_REMOVED lines=10> */
[C-C-:B-1----:R-:W-:Y:S01]  /*2100*/  IMAD.IADD R217, R214.reuse, 0x1, -R218.reuse ;  /* 0x00000001d6d97824 */ /* 0x142fe200078e0ada */
[----:B------:R-:W-:Y:S01]  /*2110*/  UIMAD UR10, UR5, 0x300, UR10 ;  /* 0x00000300050a78a4 */ /* 0x000fe2000f8e020a */
[----:B------:R-:W-:Y:S01]  /*2120*/  IADD3 R216, RZ, -R218, -R215 ;  /* 0x800000daffd87210 */ /* 0x000fe20007ffe8d7 */
[----:B------:R-:W-:Y:S01]  /*2130*/  UIMAD UR8, UR5, 0x300, UR8 ;  /* 0x00000300050878a4 */ /* 0x000fe2000f8e0208 */
[----:B------:R-:W-:Y:S01]  /*2140*/  IADD3 R214, R214, 0x8, -R218 ;  /* 0x00000008d6d67810 */ /* 0x000fe20007ffe8da */
        /* <DEDUP_REMOVED lines=8> */
[----:B------:R-:W-:Y:S01]  /*21d0*/  ISETP.GE.AND P1, PT, R217, 0x1, PT ;  /* 0x00000001d900780c */ /* 0x000fe20003f26270 */
[----:B------:R-:W-:Y:S01]  /*21e0*/  UMOV UR11, 0x80000020 ;  /* 0x80000020000b7882 */ /* 0x000fe20000000000 */
[----:B------:R-:W-:Y:S01]  /*21f0*/  ISETP.GT.OR P0, PT, R216, RZ, !P0 ;  /* 0x000000ffd800720c */ /* 0x000fe20004704670 */
[----:B------:R-:W-:Y:S01]  /*2200*/  ULOP3.LUT UR9, UR9, 0x3fff, URZ, 0xc0, !UPT ;  /* 0x00003fff09097892 */ /* 0x000fe2000f8ec03f */
[----:B------:R-:W-:Y:S02]  /*2210*/  IADD3 R215, -R218, 0x8, -R215 ;  /* 0x00000008dad77810 */ /* 0x000fe40007ffe9d7 */
        /* <DEDUP_REMOVED lines=33> */
[----:B------:R-:W-:-:S02]  /*2430*/  FSEL R156, R165, -INF , !P0 ;  /* 0xff800000a59c7808 */ /* 0x000fc40004000000 */
[----:B------:R-:W-:Y:S02]  /*2440*/  ISETP.GT.OR P0, PT, R216, 0x20, !P1 ;  /* 0x00000020d800780c */ /* 0x000fe40004f04670 */
[C---:B------:R-:W-:Y:S01]  /*2450*/  ISETP.GE.AND P1, PT, R217.reuse, 0x21, PT ;  /* 0x00000021d900780c */ /* 0x040fe20003f26270 */
[----:B------:R-:W-:Y:S01]  /*2460*/  FFMA.FTZ R165, R156, UR18, -R15 ;  /* 0x000000129ca57c23 */ /* 0x000fe2000801080f */
[----:B------:R-:W-:Y:S01]  /*2470*/  FSEL R157, R168, -INF , !P0 ;  /* 0xff800000a89d7808 */ /* 0x000fe20004000000 */
[----:B------:R-:W-:Y:S01]  /*2480*/  MUFU.EX2 R16, R16 ;  /* 0x0000001000107308 */ /* 0x000fe20000000800 */
[----:B------:R-:W-:Y:S02]  /*2490*/  ISETP.GT.OR P0, PT, R216, 0x21, !P1 ;  /* 0x00000021d800780c */ /* 0x000fe40004f04670 */
[----:B------:R-:W-:Y:S01]  /*24a0*/  ISETP.GE.AND P1, PT, R217, 0x28, PT ;  /* 0x00000028d900780c */ /* 0x000fe20003f26270 */
[----:B------:R-:W-:Y:S01]  /*24b0*/  FFMA.FTZ R164, R157, UR18, -R8 ;  /* 0x000000129da47c23 */ /* 0x000fe20008010808 */
[----:B------:R-:W-:-:S02]  /*24c0*/  FSEL R156, R169, -INF , !P0 ;  /* 0xff800000a99c7808 */ /* 0x000fc40004000000 */
        /* <DEDUP_REMOVED lines=10> */
[----:B------:R-:W-:-:S02]  /*2570*/  WARPGROUP.DEPBAR.LE gsb0, 0x0 ;  /* 0x00008000000079c5 */ /* 0x000fc40000010000 */
[----:B------:R-:W-:Y:S01]  /*2580*/  WARPGROUP.ARRIVE ;  /* 0x00000000000079c5 */ /* 0x000fe20000000000 */
[----:B------:R-:W-:Y:S02]  /*2590*/  ISETP.GE.AND P1, PT, R156, RZ, PT ;  /* 0x000000ff9c00720c */ /* 0x000fe40003f26270 */
[----:B------:R-:W-:Y:S01]  /*25a0*/  FSEL R172, R173, -INF , !P0 ;  /* 0xff800000adac7808 */ /* 0x000fe20004000000 */
[----:B------:R-:W-:Y:S01]  /*25b0*/  MUFU.EX2 R165, R165 ;  /* 0x000000a500a57308 */ /* 0x000fe20000000800 */
[----:B------:R-:W-:Y:S01]  /*25c0*/  ISETP.GT.OR P0, PT, R214, RZ, !P1 ;  /* 0x000000ffd600720c */ /* 0x000fe20004f04670 */
[----:B------:R-:W-:Y:S01]  /*25d0*/  HGMMA.64x64x16.F32 R120, R196, gdesc[UR12], R120, gsb0 ;  /* 0x00e0000cc4787df0 */ /* 0x000fe20008000878 */
[----:B------:R-:W-:Y:S01]  /*25e0*/  UMOV UR14, UR12 ;  /* 0x0000000c000e7c82 */ /* 0x000fe20008000000 */
[----:B------:R-:W-:Y:S01]  /*25f0*/  UMOV UR15, 0x80000020 ;  /* 0x80000020000f7882 */ /* 0x000fe20000000000 */
[----:B------:R-:W-:Y:S01]  /*2600*/  UIADD3 UR12, UR10, 0x102, URZ ;  /* 0x000001020a0c7890 */ /* 0x000fe2000fffe03f */
[----:B------:R-:W-:Y:S01]  /*2610*/  ISETP.GE.AND P1, PT, R156, 0x1, PT ;  /* 0x000000019c00780c */ /* 0x000fe20003f26270 */
[----:B------:R-:W-:Y:S01]  /*2620*/  FFMA.FTZ R173, R172, UR18, -R7 ;  /* 0x00000012acad7c23 */ /* 0x000fe20008010807 */
[----:B------:R-:W-:Y:S01]  /*2630*/  FSEL R157, R154, -INF , !P0 ;  /* 0xff8000009a9d7808 */ /* 0x000fe20004000000 */
[----:B------:R-:W-:Y:S01]  /*2640*/  MUFU.EX2 R164, R164 ;  /* 0x000000a400a47308 */ /* 0x000fe20000000800 */
[----:B------:R-:W-:-:S02]  /*2650*/  ISETP.GT.OR P0, PT, R214, 0x1, !P1 ;  /* 0x00000001d600780c */ /* 0x000fc40004f04670 */
[----:B------:R-:W-:Y:S01]  /*2660*/  ISETP.GE.AND P1, PT, R156, 0x8, PT ;  /* 0x000000089c00780c */ /* 0x000fe20003f26270 */
[----:B------:R-:W-:Y:S01]  /*2670*/  FFMA.FTZ R157, R157, UR18, -R208 ;  /* 0x000000129d9d7c23 */ /* 0x000fe200080108d0 */
[----:B------:R-:W-:Y:S02]  /*2680*/  FSEL R154, R155, -INF , !P0 ;  /* 0xff8000009b9a7808 */ /* 0x000fe40004000000 */
[----:B------:R-:W-:Y:S01]  /*2690*/  ISETP.GT.OR P0, PT, R214, 0x8, !P1 ;  /* 0x00000008d600780c */ /* 0x000fe20004f04670 */
[----:B------:R4:W-:Y:S01]  /*26a0*/  MUFU.EX2 R172, R157 ;  /* 0x0000009d00ac7308 */ /* 0x0009e20000000800 */
[----:B------:R-:W-:Y:S01]  /*26b0*/  ISETP.GE.AND P1, PT, R156, 0x9, PT ;  /* 0x000000099c00780c */ /* 0x000fe20003f26270 */
[----:B------:R-:W-:Y:S01]  /*26c0*/  FFMA.FTZ R209, R154, UR18, -R209 ;  /* 0x000000129ad17c23 */ /* 0x000fe200080108d1 */
[----:B------:R-:W-:Y:S02]  /*26d0*/  FSEL R155, R158, -INF , !P0 ;  /* 0xff8000009e9b7808 */ /* 0x000fe40004000000 */
[----:B------:R-:W-:-:S02]  /*26e0*/  ISETP.GT.OR P0, PT, R214, 0x9, !P1 ;  /* 0x00000009d600780c */ /* 0x000fc40004f04670 */
[----:B------:R-:W-:Y:S01]  /*26f0*/  ISETP.GE.AND P1, PT, R156, 0x10, PT ;  /* 0x000000109c00780c */ /* 0x000fe20003f26270 */
[----:B------:R-:W-:Y:S01]  /*2700*/  FFMA.FTZ R20, R155, UR18, -R20 ;  /* 0x000000129b147c23 */ /* 0x000fe20008010814 */
[----:B------:R-:W-:Y:S01]  /*2710*/  FSEL R154, R159, -INF , !P0 ;  /* 0xff8000009f9a7808 */ /* 0x000fe20004000000 */
[----:B------:R-:W-:Y:S01]  /*2720*/  MUFU.EX2 R209, R209 ;  /* 0x000000d100d17308 */ /* 0x000fe20000000800 */
[----:B------:R-:W-:Y:S02]  /*2730*/  ISETP.GT.OR P0, PT, R214, 0x10, !P1 ;  /* 0x00000010d600780c */ /* 0x000fe40004f04670 */
[----:B------:R-:W-:Y:S01]  /*2740*/  ISETP.GE.AND P3, PT, R156, 0x18, PT ;  /* 0x000000189c00780c */ /* 0x000fe20003f66270 */
[----:B------:R-:W-:Y:S01]  /*2750*/  FFMA.FTZ R21, R154, UR18, -R21 ;  /* 0x000000129a157c23 */ /* 0x000fe20008010815 */
[----:B------:R-:W-:Y:S02]  /*2760*/  ISETP.GE.AND P2, PT, R156, 0x11, PT ;  /* 0x000000119c00780c */ /* 0x000fe40003f46270 */
[----:B------:R-:W-:Y:S01]  /*2770*/  FSEL R155, R162, -INF , !P0 ;  /* 0xff800000a29b7808 */ /* 0x000fe20004000000 */
[----:B------:R-:W-:Y:S01]  /*2780*/  MUFU.EX2 R20, R20 ;  /* 0x0000001400147308 */ /* 0x000fe20000000800 */
[----:B------:R-:W-:-:S02]  /*2790*/  ISETP.GT.OR P0, PT, R214, 0x18, !P3 ;  /* 0x00000018d600780c */ /* 0x000fc40005f04670 */
[----:B------:R-:W-:Y:S01]  /*27a0*/  ISETP.GT.OR P1, PT, R214, 0x11, !P2 ;  /* 0x00000011d600780c */ /* 0x000fe20005724670 */
[----:B------:R-:W-:Y:S01]  /*27b0*/  FFMA.FTZ R162, R155, UR18, -R210 ;  /* 0x000000129ba27c23 */ /* 0x000fe200080108d2 */
[----:B------:R-:W-:Y:S02]  /*27c0*/  FSEL R155, R166, -INF , !P0 ;  /* 0xff800000a69b7808 */ /* 0x000fe40004000000 */
[C---:B------:R-:W-:Y:S01]  /*27d0*/  ISETP.GE.AND P0, PT, R156.reuse, 0x19, PT ;  /* 0x000000199c00780c */ /* 0x040fe20003f06270 */
[----:B------:R-:W-:Y:S01]  /*27e0*/  MUFU.EX2 R21, R21 ;  /* 0x0000001500157308 */ /* 0x000fe20000000800 */
[----:B------:R-:W-:Y:S01]  /*27f0*/  FSEL R154, R163, -INF , !P1 ;  /* 0xff800000a39a7808 */ /* 0x000fe20004800000 */
[----:B------:R-:W-:Y:S01]  /*2800*/  FFMA.FTZ R166, R155, UR18, -R14 ;  /* 0x000000129ba67c23 */ /* 0x000fe2000801080e */
[C---:B------:R-:W-:Y:S02]  /*2810*/  ISETP.GE.AND P3, PT, R156.reuse, 0x21, PT ;  /* 0x000000219c00780c */ /* 0x040fe40003f66270 */
[----:B------:R-:W-:Y:S01]  /*2820*/  ISETP.GE.AND P1, PT, R156, 0x20, PT ;  /* 0x000000209c00780c */ /* 0x000fe20003f26270 */
[----:B------:R-:W-:Y:S01]  /*2830*/  FFMA.FTZ R163, R154, UR18, -R211 ;  /* 0x000000129aa37c23 */ /* 0x000fe200080108d3 */
[C---:B------:R-:W-:Y:S01]  /*2840*/  ISETP.GT.OR P0, PT, R214.reuse, 0x19, !P0 ;  /* 0x00000019d600780c */ /* 0x040fe20004704670 */
[----:B------:R-:W-:Y:S01]  /*2850*/  MUFU.EX2 R162, R162 ;  /* 0x000000a200a27308 */ /* 0x000fe20000000800 */
[----:B------:R-:W-:-:S02]  /*2860*/  ISETP.GT.OR P3, PT, R214, 0x21, !P3 ;  /* 0x00000021d600780c */ /* 0x000fc40005f64670 */
[----:B------:R-:W-:Y:S02]  /*2870*/  ISETP.GT.OR P1, PT, R214, 0x20, !P1 ;  /* 0x00000020d600780c */ /* 0x000fe40004f24670 */
[----:B------:R-:W-:Y:S02]  /*2880*/  FSEL R14, R167, -INF , !P0 ;  /* 0xff800000a70e7808 */ /* 0x000fe40004000000 */
[----:B------:R-:W-:Y:S01]  /*2890*/  FSEL R154, R171, -INF , !P3 ;  /* 0xff800000ab9a7808 */ /* 0x000fe20005800000 */
[----:B------:R-:W-:Y:S01]  /*28a0*/  MUFU.EX2 R163, R163 ;  /* 0x000000a300a37308 */ /* 0x000fe20000000800 */
[----:B------:R-:W-:Y:S01]  /*28b0*/  ISETP.GE.AND P5, PT, R156, 0x28, PT ;  /* 0x000000289c00780c */ /* 0x000fe20003fa6270 */
[----:B------:R-:W-:Y:S01]  /*28c0*/  FFMA.FTZ R211, R14, UR18, -R15 ;  /* 0x000000120ed37c23 */ /* 0x000fe2000801080f */
[----:B------:R-:W-:Y:S01]  /*28d0*/  FSEL R155, R170, -INF , !P1 ;  /* 0xff800000aa9b7808 */ /* 0x000fe20004800000 */
[----:B------:R-:W-:Y:S01]  /*28e0*/  FFMA.FTZ R158, R154, UR18, -R9 ;  /* 0x000000129a9e7c23 */ /* 0x000fe20008010809 */
[----:B------:R-:W-:-:S02]  /*28f0*/  ISETP.GE.AND P3, PT, R156, 0x29, PT ;  /* 0x000000299c00780c */ /* 0x000fc40003f66270 */
[----:B------:R-:W-:Y:S01]  /*2900*/  ISETP.GE.AND P2, PT, R217, 0x30, PT ;  /* 0x00000030d900780c */ /* 0x000fe20003f46270 */
[----:B------:R-:W-:Y:S01]  /*2910*/  FFMA.FTZ R167, R155, UR18, -R8 ;  /* 0x000000129ba77c23 */ /* 0x000fe20008010808 */
[----:B------:R-:W-:Y:S01]  /*2920*/  ISETP.GE.AND P4, PT, R217, 0x31, PT ;  /* 0x00000031d900780c */ /* 0x000fe20003f86270 */
[----:B------:R-:W-:Y:S01]  /*2930*/  MUFU.EX2 R166, R166 ;  /* 0x000000a600a67308 */ /* 0x000fe20000000800 */
[C---:B------:R-:W-:Y:S02]  /*2940*/  ISETP.GT.OR P5, PT, R214.reuse, 0x28, !P5 ;  /* 0x00000028d600780c */ /* 0x040fe40006fa4670 */
[----:B------:R-:W-:Y:S02]  /*2950*/  ISETP.GT.OR P3, PT, R214, 0x29, !P3 ;  /* 0x00000029d600780c */ /* 0x000fe40005f64670 */
[C---:B------:R-:W-:Y:S02]  /*2960*/  ISETP.GT.OR P2, PT, R216.reuse, 0x30, !P2 ;  /* 0x00000030d800780c */ /* 0x040fe40005744670 */
[----:B------:R-:W-:Y:S01]  /*2970*/  ISETP.GT.OR P4, PT, R216, 0x31, !P4 ;  /* 0x00000031d800780c */ /* 0x000fe20006784670 */
[----:B------:R-:W-:Y:S01]  /*2980*/  MUFU.EX2 R211, R211 ;  /* 0x000000d300d37308 */ /* 0x000fe20000000800 */
[----:B----4-:R-:W-:Y:S01]  /*2990*/  FSEL R157, R174, -INF , !P5 ;  /* 0xff800000ae9d7808 */ /* 0x010fe20006800000 */
[----:B------:R-:W-:-:S02]  /*29a0*/  WARPGROUP.DEPBAR.LE gsb0, 0x0 ;  /* 0x00008000000079c5 */ /* 0x000fc40000010000 */
[----:B------:R-:W-:Y:S01]  /*29b0*/  WARPGROUP.ARRIVE ;  /* 0x00000000000079c5 */ /* 0x000fe20000000000 */
[----:B------:R-:W-:Y:S01]  /*29c0*/  FSEL R170, R175, -INF , !P3 ;  /* 0xff800000afaa7808 */ /* 0x000fe20005800000 */
[----:B------:R-:W-:Y:S01]  /*29d0*/  FFMA.FTZ R175, R157, UR18, -R6 ;  /* 0x000000129daf7c23 */ /* 0x000fe20008010806 */
[----:B------:R-:W-:Y:S01]  /*29e0*/  FSEL R215, R176, -INF , !P2 ;  /* 0xff800000b0d77808 */ /* 0x000fe20005000000 */
[----:B------:R4:W-:Y:S01]  /*29f0*/  MUFU.EX2 R174, R158 ;  /* 0x0000009e00ae7308 */ /* 0x0009e20000000800 */
[----:B------:R-:W-:Y:S01]  /*2a00*/  FSEL R208, R177, -INF , !P4 ;  /* 0xff800000b1d07808 */ /* 0x000fe20006000000 */
[----:B------:R-:W-:Y:S01]  /*2a10*/  HGMMA.64x64x16.F32 R120, R188, gdesc[UR12], R120, gsb0 ;  /* 0x00e0000cbc787df0 */ /* 0x000fe20008000878 */
[----:B------:R-:W-:Y:S01]  /*2a20*/  UMOV UR14, UR12 ;  /* 0x0000000c000e7c82 */ /* 0x000fe20008000000 */
[----:B------:R-:W-:Y:S01]  /*2a30*/  UMOV UR15, 0x80000020 ;  /* 0x80000020000f7882 */ /* 0x000fe20000000000 */
[----:B------:R-:W-:Y:S01]  /*2a40*/  UIADD3 UR12, UR10, 0x200, URZ ;  /* 0x000002000a0c7890 */ /* 0x000fe2000fffe03f */
[C---:B------:R-:W-:Y:S01]  /*2a50*/  ISETP.GE.AND P2, PT, R156.reuse, 0x30, PT ;  /* 0x000000309c00780c */ /* 0x040fe20003f46270 */
[----:B------:R-:W-:Y:S01]  /*2a60*/  UIADD3 UR10, UR10, 0x202, URZ ;  /* 0x000002020a0a7890 */ /* 0x000fe2000fffe03f */
[----:B------:R-:W-:Y:S01]  /*2a70*/  ISETP.GE.AND P4, PT, R156, 0x31, PT ;  /* 0x000000319c00780c */ /* 0x000fe20003f86270 */
[----:B------:R-:W-:Y:S01]  /*2a80*/  FFMA.FTZ R218, R170, UR18, -R7 ;  /* 0x00000012aada7c23 */ /* 0x000fe20008010807 */
[----:B------:R-:W-:Y:S01]  /*2a90*/  ISETP.GE.AND P5, PT, R156, 0x38, PT ;  /* 0x000000389c00780c */ /* 0x000fe20003fa6270 */
[----:B------:R-:W-:Y:S01]  /*2aa0*/  FFMA.FTZ R208, R208, UR18, -R11 ;  /* 0x00000012d0d07c23 */ /* 0x000fe2000801080b */
[----:B------:R-:W-:Y:S01]  /*2ab0*/  ISETP.GE.AND P3, PT, R156, 0x39, PT ;  /* 0x000000399c00780c */ /* 0x000fe20003f66270 */
[----:B------:R-:W5:Y:S01]  /*2ac0*/  MUFU.EX2 R175, R175 ;  /* 0x000000af00af7308 */ /* 0x000f620000000800 */
[----:B------:R-:W-:-:S02]  /*2ad0*/  ISETP.GE.AND P1, PT, R217, 0x38, PT ;  /* 0x00000038d900780c */ /* 0x000fc40003f26270 */
[----:B------:R-:W-:Y:S02]  /*2ae0*/  ISETP.GE.AND P0, PT, R217, 0x39, PT ;  /* 0x00000039d900780c */ /* 0x000fe40003f06270 */
[----:B------:R-:W-:Y:S02]  /*2af0*/  ISETP.GT.OR P4, PT, R214, 0x31, !P4 ;  /* 0x00000031d600780c */ /* 0x000fe40006784670 */
[C---:B------:R-:W-:Y:S01]  /*2b00*/  ISETP.GT.OR P1, PT, R216.reuse, 0x38, !P1 ;  /* 0x00000038d800780c */ /* 0x040fe20004f24670 */
[----:B------:R-:W-:Y:S01]  /*2b10*/  MUFU.EX2 R169, R169 ;  /* 0x000000a900a97308 */ /* 0x000fe20000000800 */
[----:B------:R-:W-:Y:S02]  /*2b20*/  ISETP.GT.OR P0, PT, R216, 0x39, !P0 ;  /* 0x00000039d800780c */ /* 0x000fe40004704670 */
[C---:B------:R-:W-:Y:S02]  /*2b30*/  ISETP.GT.OR P2, PT, R214.reuse, 0x30, !P2 ;  /* 0x00000030d600780c */ /* 0x040fe40005744670 */
[----:B------:R-:W-:-:S02]  /*2b40*/  ISETP.GT.OR P5, PT, R214, 0x38, !P5 ;  /* 0x00000038d600780c */ /* 0x000fc40006fa4670 */
[----:B------:R-:W-:Y:S01]  /*2b50*/  ISETP.GT.OR P3, PT, R214, 0x39, !P3 ;  /* 0x00000039d600780c */ /* 0x000fe20005f64670 */
[----:B------:R-:W-:Y:S01]  /*2b60*/  MUFU.EX2 R168, R168 ;  /* 0x000000a800a87308 */ /* 0x000fe20000000800 */
[----:B------:R-:W-:Y:S02]  /*2b70*/  FSEL R214, R179, -INF , !P4 ;  /* 0xff800000b3d67808 */ /* 0x000fe40006000000 */
[----:B------:R-:W-:Y:S02]  /*2b80*/  FSEL R217, R180, -INF , !P1 ;  /* 0xff800000b4d97808 */ /* 0x000fe40004800000 */
[----:B------:R-:W-:Y:S01]  /*2b90*/  FSEL R210, R181, -INF , !P0 ;  /* 0xff800000b5d27808 */ /* 0x000fe20004000000 */
[----:B------:R-:W-:Y:S01]  /*2ba0*/  FFMA.FTZ R214, R214, UR18, -R11 ;  /* 0x00000012d6d67c23 */ /* 0x000fe2000801080b */
[----:B------:R-:W-:Y:S01]  /*2bb0*/  FSEL R181, R178, -INF , !P2 ;  /* 0xff800000b2b57808 */ /* 0x000fe20005000000 */
[----:B------:R-:W-:Y:S01]  /*2bc0*/  FFMA.FTZ R178, R215, UR18, -R10 ;  /* 0x00000012d7b27c23 */ /* 0x000fe2000801080a */
[----:B------:R-:W-:Y:S01]  /*2bd0*/  FSEL R179, R182, -INF , !P5 ;  /* 0xff800000b6b37808 */ /* 0x000fe20006800000 */
[----:B------:R-:W-:Y:S01]  /*2be0*/  FFMA.FTZ R182, R217, UR18, -R12 ;  /* 0x00000012d9b67c23 */ /* 0x000fe2000801080c */
[----:B------:R-:W-:Y:S01]  /*2bf0*/  FSEL R216, R183, -INF , !P3 ;  /* 0xff800000b7d87808 */ /* 0x000fe20005800000 */
[--C-:B------:R-:W-:Y:S01]  /*2c00*/  FFMA.FTZ R11, R210, UR18, -R13.reuse ;  /* 0x00000012d20b7c23 */ /* 0x100fe2000801080d */
[----:B------:R-:W2:Y:S01]  /*2c10*/  MUFU.EX2 R180, R218 ;  /* 0x000000da00b47308 */ /* 0x000ea20000000800 */
[----:B------:R-:W-:Y:S01]  /*2c20*/  FFMA.FTZ R10, R181, UR18, -R10 ;  /* 0x00000012b50a7c23 */ /* 0x000fe2000801080a */
[----:B------:R-:W-:Y:S01]  /*2c30*/  FFMA.FTZ R12, R179, UR18, -R12 ;  /* 0x00000012b30c7c23 */ /* 0x000fe2000801080c */
[----:B------:R-:W-:-:S05]  /*2c40*/  FFMA.FTZ R13, R216, UR18, -R13 ;  /* 0x00000012d80d7c23 */ /* 0x000fca000801080d */
[----:B------:R-:W-:Y:S08]  /*2c50*/  MUFU.EX2 R173, R173 ;  /* 0x000000ad00ad7308 */ /* 0x000ff00000000800 */
[----:B------:R-:W2:Y:S08]  /*2c60*/  MUFU.EX2 R167, R167 ;  /* 0x000000a700a77308 */ /* 0x000eb00000000800 */
[----:B------:R-:W2:Y:S08]  /*2c70*/  MUFU.EX2 R178, R178 ;  /* 0x000000b200b27308 */ /* 0x000eb00000000800 */
[----:B------:R-:W-:Y:S01]  /*2c80*/  MUFU.EX2 R10, R10 ;  /* 0x0000000a000a7308 */ /* 0x000fe20000000800 */
[----:B------:R-:W-:-:S02]  /*2c90*/  WARPGROUP.DEPBAR.LE gsb0, 0x0 ;  /* 0x00008000000079c5 */ /* 0x000fc40000010000 */
[----:B------:R-:W-:-:S05]  /*2ca0*/  WARPGROUP.ARRIVE ;  /* 0x00000000000079c5 */ /* 0x000fca0000000000 */
[----:B------:R-:W-:Y:S01]  /*2cb0*/  MUFU.EX2 R182, R182 ;  /* 0x000000b600b67308 */ /* 0x000fe20000000800 */
[----:B------:R-:W-:Y:S01]  /*2cc0*/  HGMMA.64x64x16.F32 R120, R200, gdesc[UR12], R120, gsb0 ;  /* 0x00e0000cc8787df0 */ /* 0x000fe20008000878 */
[----:B------:R-:W-:Y:S01]  /*2cd0*/  UMOV UR14, UR12 ;  /* 0x0000000c000e7c82 */ /* 0x000fe20008000000 */
[----:B------:R-:W-:-:S05]  /*2ce0*/  UMOV UR15, 0x80000020 ;  /* 0x80000020000f7882 */ /* 0x000fca0000000000 */
[----:B------:R-:W-:Y:S01]  /*2cf0*/  MUFU.EX2 R12, R12 ;  /* 0x0000000c000c7308 */ /* 0x000fe20000000800 */
[----:B------:R-:W-:-:S07]  /*2d00*/  UIADD3 UR12, UR8, 0xc0, URZ ;  /* 0x000000c0080c7890 */ /* 0x000fce000fffe03f */
[----:B------:R-:W-:Y:S08]  /*2d10*/  MUFU.EX2 R11, R11 ;  /* 0x0000000b000b7308 */ /* 0x000ff00000000800 */
[----:B------:R-:W-:Y:S01]  /*2d20*/  MUFU.EX2 R13, R13 ;  /* 0x0000000d000d7308 */ /* 0x000fe20000000800 */
[----:B------:R-:W-:Y:S02]  /*2d30*/  WARPGROUP.DEPBAR.LE gsb0, 0x0 ;  /* 0x00008000000079c5 */ /* 0x000fe40000010000 */
[----:B------:R-:W-:-:S06]  /*2d40*/  WARPGROUP.ARRIVE ;  /* 0x00000000000079c5 */ /* 0x000fcc0000000000 */
[----:B------:R-:W-:Y:S01]  /*2d50*/  HGMMA.64x64x16.F32 R120, R192, gdesc[UR12], R120, gsb0 ;  /* 0x00e0000cc0787df0 */ /* 0x000fe20008000878 */
[----:B------:R-:W-:Y:S01]  /*2d60*/  UMOV UR14, UR12 ;  /* 0x0000000c000e7c82 */ /* 0x000fe20008000000 */
[----:B------:R-:W-:Y:S01]  /*2d70*/  UMOV UR15, 0x80000020 ;  /* 0x80000020000f7882 */ /* 0x000fe20000000000 */
        /* <DEDUP_REMOVED lines=10> */
[----:B------:R-:W2:Y:S04]  /*2e20*/  LDS.64 R6, [R212+0x1e2a0] ;  /* 0x01e2a000d4067984 */ /* 0x000ea80000000a00 */
[----:B----4-:R-:W4:Y:S04]  /*2e30*/  LDS.64 R158, [R212+0x1e280] ;  /* 0x01e28000d49e7984 */ /* 0x010f280000000a00 */
[----:B------:R-:W4:Y:S04]  /*2e40*/  LDS.64 R170, [R212+0x1e2c0] ;  /* 0x01e2c000d4aa7984 */ /* 0x000f280000000a00 */
[----:B------:R-:W4:Y:S01]  /*2e50*/  LDS.64 R176, [R212+0x1e2e0] ;  /* 0x01e2e000d4b07984 */ /* 0x000f220000000a00 */
[--C-:B-1----:R-:W-:Y:S01]  /*2e60*/  FADD.FTZ R179, R120, -R14.reuse ;  /* 0x8000000e78b37221 */ /* 0x102fe20000010000 */
[----:B------:R-:W-:Y:S01]  /*2e70*/  FADD.FTZ R181, R122, -R14 ;  /* 0x8000000e7ab57221 */ /* 0x000fe20000010000 */
[--C-:B------:R-:W-:Y:S01]  /*2e80*/  FADD.FTZ R14, R121, -R15.reuse ;  /* 0x8000000f790e7221 */ /* 0x100fe20000010000 */
[----:B------:R-:W-:Y:S01]  /*2e90*/  FADD.FTZ R120, R123, -R15 ;  /* 0x8000000f7b787221 */ /* 0x000fe20000010000 */
[--C-:B---3--:R-:W-:Y:S01]  /*2ea0*/  FADD.FTZ R121, R124, -R8.reuse ;  /* 0x800000087c797221 */ /* 0x108fe20000010000 */
[----:B------:R-:W-:Y:S01]  /*2eb0*/  FADD.FTZ R183, R126, -R8 ;  /* 0x800000087eb77221 */ /* 0x000fe20000010000 */
[--C-:B------:R-:W-:Y:S01]  /*2ec0*/  FADD.FTZ R8, R125, -R9.reuse ;  /* 0x800000097d087221 */ /* 0x100fe20000010000 */
[----:B------:R-:W-:Y:S01]  /*2ed0*/  FADD.FTZ R124, R127, -R9 ;  /* 0x800000097f7c7221 */ /* 0x000fe20000010000 */
[----:B------:R-:W-:Y:S01]  /*2ee0*/  MUFU.EX2 R15, R214 ;  /* 0x000000d6000f7308 */ /* 0x000fe20000000800 */
[--C-:B-----5:R-:W-:Y:S01]  /*2ef0*/  FADD.FTZ R123, R128, -R154.reuse ;  /* 0x8000009a807b7221 */ /* 0x120fe20000010000 */
[----:B------:R-:W-:Y:S01]  /*2f00*/  FMUL.FTZ R121, R22, R121 ;  /* 0x0000007916797220 */ /* 0x000fe20000410000 */
[----:B------:R-:W-:Y:S01]  /*2f10*/  FMUL.FTZ R8, R213, R8 ;  /* 0x00000008d5087220 */ /* 0x000fe20000410000 */
[----:B--2---:R-:W-:Y:S01]  /*2f20*/  FADD.FTZ R128, R133, -R157 ;  /* 0x8000009d85807221 */ /* 0x004fe20000010000 */
[--C-:B------:R-:W-:Y:S01]  /*2f30*/  FADD.FTZ R126, R131, -R155.reuse ;  /* 0x8000009b837e7221 */ /* 0x100fe20000010000 */
[----:B------:R-:W-:Y:S01]  /*2f40*/  FADD.FTZ R125, R130, -R154 ;  /* 0x8000009a827d7221 */ /* 0x000fe20000010000 */
[----:B------:R-:W-:Y:S01]  /*2f50*/  FADD.FTZ R122, R129, -R155 ;  /* 0x8000009b817a7221 */ /* 0x000fe20000010000 */
[----:B------:R-:W1:Y:S01]  /*2f60*/  MUFU.EX2 R9, R208 ;  /* 0x000000d000097308 */ /* 0x000e620000000800 */
[--C-:B------:R-:W-:Y:S01]  /*2f70*/  FADD.FTZ R133, R140, -R6.reuse ;  /* 0x800000068c857221 */ /* 0x100fe20000010000 */
[----:B------:R-:W-:Y:S01]  /*2f80*/  FADD.FTZ R6, R142, -R6 ;  /* 0x800000068e067221 */ /* 0x000fe20000010000 */
[----:B------:R-:W-:Y:S01]  /*2f90*/  FADD.FTZ R143, R143, -R7 ;  /* 0x800000078f8f7221 */ /* 0x000fe20000010000 */
[--C-:B----4-:R-:W-:Y:S01]  /*2fa0*/  FADD.FTZ R131, R136, -R158.reuse ;  /* 0x8000009e88837221 */ /* 0x110fe20000010000 */
[----:B------:R-:W-:Y:S01]  /*2fb0*/  FADD.FTZ R138, R138, -R158 ;  /* 0x8000009e8a8a7221 */ /* 0x000fe20000010000 */
[----:B------:R-:W-:Y:S01]  /*2fc0*/  F2FP.F16.F32.PACK_AB R158, R8, R121 ;  /* 0x00000079089e723e */ /* 0x000fe200000000ff */
[--C-:B------:R-:W-:Y:S01]  /*2fd0*/  FADD.FTZ R127, R132, -R156.reuse ;  /* 0x8000009c847f7221 */ /* 0x100fe20000010000 */
[----:B------:R-:W-:Y:S01]  /*2fe0*/  FADD.FTZ R129, R134, -R156 ;  /* 0x8000009c86817221 */ /* 0x000fe20000010000 */
[----:B------:R-:W-:Y:S01]  /*2ff0*/  FADD.FTZ R130, R135, -R157 ;  /* 0x8000009d87827221 */ /* 0x000fe20000010000 */
[----:B------:R-:W-:Y:S01]  /*3000*/  FMUL.FTZ R6, R175, R6 ;  /* 0x00000006af067220 */ /* 0x000fe20000410000 */
[----:B------:R-:W-:Y:S01]  /*3010*/  FMUL.FTZ R143, R180, R143 ;  /* 0x0000008fb48f7220 */ /* 0x000fe20000410000 */
[----:B------:R-:W-:-:S02]  /*3020*/  IMAD.U32 R8, RZ, RZ, UR5 ;  /* 0x00000005ff087e24 */ /* 0x000fc4000f8e00ff */
[--C-:B------:R-:W-:Y:S01]  /*3030*/  FADD.FTZ R134, R137, -R159.reuse ;  /* 0x8000009f89867221 */ /* 0x100fe20000010000 */
[----:B------:R-:W-:Y:S01]  /*3040*/  FADD.FTZ R139, R139, -R159 ;  /* 0x8000009f8b8b7221 */ /* 0x000fe20000010000 */
[----:B------:R-:W-:Y:S01]  /*3050*/  FADD.FTZ R132, R141, -R7 ;  /* 0x800000078d847221 */ /* 0x000fe20000010000 */
[----:B------:R-:W-:Y:S01]  /*3060*/  FADD.FTZ R140, R145, -R171 ;  /* 0x800000ab918c7221 */ /* 0x000fe20000010000 */
[----:B------:R-:W-:Y:S01]  /*3070*/  FADD.FTZ R142, R149, -R177 ;  /* 0x800000b1958e7221 */ /* 0x000fe20000010000 */
[--C-:B------:R-:W-:Y:S01]  /*3080*/  FADD.FTZ R135, R144, -R170.reuse ;  /* 0x800000aa90877221 */ /* 0x100fe20000010000 */
[----:B------:R-:W-:Y:S01]  /*3090*/  FADD.FTZ R7, R146, -R170 ;  /* 0x800000aa92077221 */ /* 0x000fe20000010000 */
[----:B------:R-:W-:Y:S01]  /*30a0*/  FADD.FTZ R136, R147, -R171 ;  /* 0x800000ab93887221 */ /* 0x000fe20000010000 */
[--C-:B------:R-:W-:Y:S01]  /*30b0*/  FADD.FTZ R137, R148, -R176.reuse ;  /* 0x800000b094897221 */ /* 0x100fe20000010000 */
        /* <DEDUP_REMOVED lines=51> */
[----:B------:R-:W-:Y:S01]  /*33f0*/  IMAD R6, R23, 0x1000, R18 ;  /* 0x0000100017067824 */ /* 0x000fe200078e0212 */
        /* <DEDUP_REMOVED lines=11> */
[----:B------:R-:W-:Y:S01]  /*34b0*/  UMOV UR11, 0x80000020 ;  /* 0x80000020000b7882 */ /* 0x000fe20000000000 */
[----:B------:R-:W-:Y:S02]  /*34c0*/  WARPGROUP.DEPBAR.LE gsb0, 0x0 ;  /* 0x00008000000079c5 */ /* 0x000fe40000010000 */
[----:B------:R-:W-:Y:S02]  /*34d0*/  F2FP.F16.F32.PACK_AB R120, R161, R16 ;  /* 0x00000010a178723e */ /* 0x000fe400000000ff */
[----:B------:R-:W-:-:S02]  /*34e0*/  F2FP.F16.F32.PACK_AB R121, R163, R162 ;  /* 0x000000a2a379723e */ /* 0x000fc400000000ff */
[----:B------:R-:W-:Y:S02]  /*34f0*/  F2FP.F16.F32.PACK_AB R122, R165, R160 ;  /* 0x000000a0a57a723e */ /* 0x000fe400000000ff */
[----:B------:R-:W-:Y:S02]  /*3500*/  F2FP.F16.F32.PACK_AB R123, R211, R166 ;  /* 0x000000a6d37b723e */ /* 0x000fe400000000ff */
[----:B------:R-:W-:Y:S02]  /*3510*/  F2FP.F16.F32.PACK_AB R165, R174, R167 ;  /* 0x000000a7aea5723e */ /* 0x000fe400000000ff */
[----:B------:R-:W-:Y:S01]  /*3520*/  WARPGROUP.ARRIVE ;  /* 0x00000000000079c5 */ /* 0x000fe20000000000 */
[----:B------:R-:W-:Y:S02]  /*3530*/  F2FP.F16.F32.PACK_AB R166, R173, R168 ;  /* 0x000000a8ada6723e */ /* 0x000fe400000000ff */
[----:B------:R-:W-:Y:S02]  /*3540*/  F2FP.F16.F32.PACK_AB R167, R180, R175 ;  /* 0x000000afb4a7723e */ /* 0x000fe400000000ff */
[----:B------:R-:W-:Y:S01]  /*3550*/  F2FP.F16.F32.PACK_AB R180, R9, R178 ;  /* 0x000000b209b4723e */ /* 0x000fe200000000ff */
        /* <DEDUP_REMOVED lines=8> */
[----:B------:R-:W-:-:S06]  /*35e0*/  WARPGROUP.ARRIVE ;  /* 0x00000000000079c5 */ /* 0x000fcc0000000000 */
        /* <DEDUP_REMOVED lines=169> */
.L_x_4412:
        /* <DEDUP_REMOVED lines=44> */
.L_x_4413:
        /* <DEDUP_REMOVED lines=62> */
.L_x_4395:
        /* <DEDUP_REMOVED lines=23> */
.L_x_4416:
        /* <DEDUP_REMOVED lines=20> */
.L_x_4417:
        /* <DEDUP_REMOVED lines=18> */
.L_x_4418:
        /* <DEDUP_REMOVED lines=18> */
.L_x_4419:
        /* <DEDUP_REMOVED lines=149> */
.L_x_4421:
[----:B------:R-:W-:Y:S05]  /*5560*/  BSYNC B0 ;  /* 0x0000000000007941 */ /* 0x000fea0003800000 */
.L_x_4420:
[----:B------:R-:W-:-:S04]  /*5570*/  DEPBAR.LE SB0, 0x0 ;  /* 0x000080000000791a */ /* 0x000fc80000000000 */
[----:B------:R-:W-:Y:S05]  /*5580*/  EXIT ;  /* 0x000000000000794d */ /* 0x000fea0003800000 */
.L_x_4415:
        /* <DEDUP_REMOVED lines=61> */
.L_x_4423:
[----:B------:R-:W-:Y:S05]  /*5960*/  BSYNC B0 ;  /* 0x0000000000007941 */ /* 0x000fea0003800000 */
.L_x_4422:
        /* <DEDUP_REMOVED lines=20> */
.L_x_4425:
[----:B------:R-:W-:Y:S05]  /*5ab0*/  BSYNC B0 ;  /* 0x0000000000007941 */ /* 0x000fea0003800000 */
.L_x_4424:
        /* <DEDUP_REMOVED lines=18> */
.L_x_4427:
[----:B------:R-:W-:Y:S05]  /*5be0*/  BSYNC B0 ;  /* 0x0000000000007941 */ /* 0x000fea0003800000 */
.L_x_4426:
        /* <DEDUP_REMOVED lines=22> */
.L_x_4429:
[----:B------:R-:W-:Y:S05]  /*5d50*/  BSYNC B0 ;  /* 0x0000000000007941 */ /* 0x000fea0003800000 */
.L_x_4428:
[----:B------:R-:W-:Y:S05]  /*5d60*/  EXIT ;  /* 0x000000000000794d */ /* 0x000fea0003800000 */
.L_x_4392:
        /* <DEDUP_REMOVED lines=34> */
.L_x_4433:
[----:B------:R-:W-:-:S05]  /*5f90*/  UMOV UR11, UR5 ;  /* 0x00000005000b7c82 */ /* 0x000fca0008000000 */
.L_x_4434:
        /* <DEDUP_REMOVED lines=48> */
.L_x_4439:
[----:B------:R-:W2:Y:S04]  /*62a0*/  LDG.E.STRONG.GPU R0, desc[UR46][R2.64] ;  /* 0x0000002e02007981 */ /* 0x000ea8000c1ef900 */
[----:B--2---:R-:W-:Y:S01]  /*62b0*/  CCTL.IVALL ;  /* 0x00000000ff00798f */ /* 0x004fe20002000000 */
[----:B------:R-:W-:Y:S05]  /*62c0*/  YIELD ;  /* 0x0000000000007946 */ /* 0x000fea0003800000 */
[----:B------:R-:W-:-:S13]  /*62d0*/  ISETP.NE.AND P1, PT, R0, UR23, PT ;  /* 0x0000001700007c0c */ /* 0x000fda000bf25270 */
[----:B------:R-:W-:Y:S05]  /*62e0*/  @P1 BRA `(.L_x_4439) ;  /* 0xfffffffc00ec1947 */ /* 0x000fea000383ffff */
.L_x_4438:
[----:B------:R-:W-:Y:S05]  /*62f0*/  BSYNC B1 ;  /* 0x0000000000017941 */ /* 0x000fea0003800000 */
.L_x_4437:
[----:B------:R-:W-:-:S03]  /*6300*/  UMOV UR4, 0xffffffff ;  /* 0xffffffff00047882 */ /* 0x000fc60000000000 */
[----:B------:R-:W-:Y:S05]  /*6310*/  BRA.DIV UR4, `(.L_x_4440) ;  /* 0x0000003e04947947 */ /* 0x000fea000b800000 */
[----:B------:R-:W-:Y:S01]  /*6320*/  NOP ;  /* 0x0000000000007918 */ /* 0x000fe20000000000 */
.L_x_4517:
        /* <DEDUP_REMOVED lines=22> */
.L_x_4442:
[----:B------:R-:W-:Y:S05]  /*6490*/  BSYNC B1 ;  /* 0x0000000000017941 */ /* 0x000fea0003800000 */
.L_x_4441:
        /* <DEDUP_REMOVED lines=20> */
.L_x_4444:
[----:B------:R-:W-:Y:S05]  /*65e0*/  BSYNC B1 ;  /* 0x0000000000017941 */ /* 0x000fea0003800000 */
.L_x_4443:
[----:B------:R-:W-:Y:S06]  /*65f0*/  BAR.ARV 0xa, 0xa0 ;  /* 0x0282800000007b1d */ /* 0x000fec0000002000 */
[----:B------:R-:W-:Y:S04]  /*6600*/  BSSY B1, `(.L_x_4445) ;  /* 0x0000003000017945 */ /* 0x000fe80003800000 */
[----:B------:R-:W-:Y:S05]  /*6610*/  @!P0 BRA `(.L_x_4446) ;  /* 0x0000000000048947 */ /* 0x000fea0003800000 */
[----:B------:R-:W-:-:S04]  /*6620*/  DEPBAR.LE SB0, 0x0 ;  /* 0x000080000000791a */ /* 0x000fc80000000000 */
.L_x_4446:
[----:B------:R-:W-:Y:S05]  /*6630*/  BSYNC B1 ;  /* 0x0000000000017941 */ /* 0x000fea0003800000 */
.L_x_4445:
        /* <DEDUP_REMOVED lines=19> */
.L_x_4448:
[----:B------:R-:W-:Y:S05]  /*6770*/  BSYNC B1 ;  /* 0x0000000000017941 */ /* 0x000fea0003800000 */
.L_x_4447:
[----:B------:R-:W-:Y:S01]  /*6780*/  UIADD3 UR18, UR6, 0x1, URZ ;  /* 0x0000000106127890 */ /* 0x000fe2000fffe03f */
[----:B------:R-:W-:Y:S11]  /*6790*/  BRA `(.L_x_4449) ;  /* 0x0000000000047947 */ /* 0x000ff60003800000 */
.L_x_4436:
[----:B------:R-:W-:-:S05]  /*67a0*/  UMOV UR18, UR6 ;  /* 0x0000000600127c82 */ /* 0x000fca0008000000 */
.L_x_4449:
        /* <DEDUP_REMOVED lines=12> */
.L_x_4474:
        /* <DEDUP_REMOVED lines=11> */
.L_x_4452:
[----:B------:R-:W2:Y:S04]  /*6920*/  LDG.E.STRONG.GPU R0, desc[UR46][R2.64] ;  /* 0x0000002e02007981 */ /* 0x000ea8000c1ef900 */
[----:B--2---:R-:W-:Y:S01]  /*6930*/  CCTL.IVALL ;  /* 0x00000000ff00798f */ /* 0x004fe20002000000 */
[----:B------:R-:W-:Y:S05]  /*6940*/  YIELD ;  /* 0x0000000000007946 */ /* 0x000fea0003800000 */
[----:B------:R-:W-:-:S13]  /*6950*/  ISETP.NE.AND P1, PT, R0, UR23, PT ;  /* 0x0000001700007c0c */ /* 0x000fda000bf25270 */
[----:B------:R-:W-:Y:S05]  /*6960*/  @P1 BRA `(.L_x_4452) ;  /* 0xfffffffc00ec1947 */ /* 0x000fea000383ffff */
.L_x_4451:
[----:B------:R-:W-:Y:S05]  /*6970*/  BSYNC B1 ;  /* 0x0000000000017941 */ /* 0x000fea0003800000 */
.L_x_4450:
[----:B------:R-:W-:-:S03]  /*6980*/  UMOV UR16, 0xffffffff ;  /* 0xffffffff00107882 */ /* 0x000fc60000000000 */
[----:B------:R-:W-:Y:S05]  /*6990*/  BRA.DIV UR16, `(.L_x_4453) ;  /* 0x0000003a10107947 */ /* 0x000fea000b800000 */
[----:B------:R-:W-:Y:S01]  /*69a0*/  NOP ;  /* 0x0000000000007918 */ /* 0x000fe20000000000 */
.L_x_4520:
        /* <DEDUP_REMOVED lines=19> */
.L_x_4455:
[----:B------:R-:W-:Y:S05]  /*6ae0*/  BSYNC B1 ;  /* 0x0000000000017941 */ /* 0x000fea0003800000 */
.L_x_4454:
        /* <DEDUP_REMOVED lines=15> */
.L_x_4457:
[----:B------:R-:W-:Y:S05]  /*6be0*/  BSYNC B1 ;  /* 0x0000000000017941 */ /* 0x000fea0003800000 */
.L_x_4456:
[----:B------:R-:W-:Y:S06]  /*6bf0*/  BAR.ARV 0xa, 0xa0 ;  /* 0x0282800000007b1d */ /* 0x000fec0000002000 */
[----:B------:R-:W-:Y:S04]  /*6c00*/  BSSY B1, `(.L_x_4458) ;  /* 0x0000003000017945 */ /* 0x000fe80003800000 */
[----:B------:R-:W-:Y:S05]  /*6c10*/  @!P0 BRA `(.L_x_4459) ;  /* 0x0000000000048947 */ /* 0x000fea0003800000 */
[----:B------:R-:W-:-:S04]  /*6c20*/  DEPBAR.LE SB0, 0x0 ;  /* 0x000080000000791a */ /* 0x000fc80000000000 */
.L_x_4459:
[----:B------:R-:W-:Y:S05]  /*6c30*/  BSYNC B1 ;  /* 0x0000000000017941 */ /* 0x000fea0003800000 */
.L_x_4458:
        /* <DEDUP_REMOVED lines=19> */
.L_x_4461:
[----:B------:R-:W-:Y:S05]  /*6d70*/  BSYNC B1 ;  /* 0x0000000000017941 */ /* 0x000fea0003800000 */
.L_x_4460:
        /* <DEDUP_REMOVED lines=9> */
.L_x_4464:
[----:B------:R-:W2:Y:S04]  /*6e10*/  LDG.E.STRONG.GPU R0, desc[UR46][R2.64] ;  /* 0x0000002e02007981 */ /* 0x000ea8000c1ef900 */
[----:B--2---:R-:W-:Y:S01]  /*6e20*/  CCTL.IVALL ;  /* 0x00000000ff00798f */ /* 0x004fe20002000000 */
[----:B------:R-:W-:Y:S05]  /*6e30*/  YIELD ;  /* 0x0000000000007946 */ /* 0x000fea0003800000 */
[----:B------:R-:W-:-:S13]  /*6e40*/  ISETP.NE.AND P1, PT, R0, UR23, PT ;  /* 0x0000001700007c0c */ /* 0x000fda000bf25270 */
[----:B------:R-:W-:Y:S05]  /*6e50*/  @P1 BRA `(.L_x_4464) ;  /* 0xfffffffc00ec1947 */ /* 0x000fea000383ffff */
.L_x_4463:
[----:B------:R-:W-:Y:S05]  /*6e60*/  BSYNC B1 ;  /* 0x0000000000017941 */ /* 0x000fea0003800000 */
.L_x_4462:
[----:B------:R-:W-:-:S03]  /*6e70*/  UMOV UR12, 0xffffffff ;  /* 0xffffffff000c7882 */ /* 0x000fc60000000000 */
[----:B------:R-:W-:Y:S05]  /*6e80*/  BRA.DIV UR12, `(.L_x_4465) ;  /* 0x000000320cf07947 */ /* 0x000fea000b800000 */
[----:B------:R-:W-:Y:S01]  /*6e90*/  NOP ;  /* 0x0000000000007918 */ /* 0x000fe20000000000 */
.L_x_4523:
        /* <DEDUP_REMOVED lines=15> */
.L_x_4467:
[----:B------:R-:W-:Y:S05]  /*6f90*/  BSYNC B1 ;  /* 0x0000000000017941 */ /* 0x000fea0003800000 */
.L_x_4466:
        /* <DEDUP_REMOVED lines=15> */
.L_x_4469:
[----:B------:R-:W-:Y:S05]  /*7090*/  BSYNC B1 ;  /* 0x0000000000017941 */ /* 0x000fea0003800000 */
.L_x_4468:
[----:B------:R-:W-:Y:S06]  /*70a0*/  BAR.ARV 0xa, 0xa0 ;  /* 0x0282800000007b1d */ /* 0x000fec0000002000 */
[----:B------:R-:W-:Y:S04]  /*70b0*/  BSSY B1, `(.L_x_4470) ;  /* 0x0000003000017945 */ /* 0x000fe80003800000 */
[----:B------:R-:W-:Y:S05]  /*70c0*/  @!P0 BRA `(.L_x_4471) ;  /* 0x0000000000048947 */ /* 0x000fea0003800000 */
[----:B------:R-:W-:-:S04]  /*70d0*/  DEPBAR.LE SB0, 0x0 ;  /* 0x000080000000791a */ /* 0x000fc80000000000 */
.L_x_4471:
[----:B------:R-:W-:Y:S05]  /*70e0*/  BSYNC B1 ;  /* 0x0000000000017941 */ /* 0x000fea0003800000 */
.L_x_4470:
        /* <DEDUP_REMOVED lines=19> */
.L_x_4473:
[----:B------:R-:W-:Y:S05]  /*7220*/  BSYNC B1 ;  /* 0x0000000000017941 */ /* 0x000fea0003800000 */
.L_x_4472:
[----:B------:R-:W-:Y:S02]  /*7230*/  UIADD3 UR6, UR6, 0x2, URZ ;  /* 0x0000000206067890 */ /* 0x000fe4000fffe03f */
[----:B------:R-:W-:Y:S02]  /*7240*/  UIADD3 UR4, UR4, 0x3000, URZ ;  /* 0x0000300004047890 */ /* 0x000fe4000fffe03f */
[----:B------:R-:W-:-:S06]  /*7250*/  UISETP.GE.AND UP0, UPT, UR6, UR11, UPT ;  /* 0x0000000b0600728c */ /* 0x000fcc000bf06270 */
[----:B------:R-:W-:-:S13]  /*7260*/  PLOP3.LUT P1, PT, PT, PT, UP0, 0x80, 0x0 ;  /* 0x000000000000781c */ /* 0x000fda0003f2f008 */
[----:B------:R-:W-:Y:S05]  /*7270*/  @!P1 BRA `(.L_x_4474) ;  /* 0xfffffff4007c9947 */ /* 0x000fea000383ffff */
.L_x_4435:
        /* <DEDUP_REMOVED lines=41> */
.L_x_4477:
[----:B------:R-:W-:Y:S05]  /*7510*/  BSYNC B1 ;  /* 0x0000000000017941 */ /* 0x000fea0003800000 */
.L_x_4476:
[----:B------:R-:W-:Y:S05]  /*7520*/  BRA `(.L_x_4478) ;  /* 0x0000000000047947 */ /* 0x000fea0003800000 */
.L_x_4475:
[----:B------:R-:W-:-:S05]  /*7530*/  UMOV UR4, UR6 ;  /* 0x0000000600047c82 */ /* 0x000fca0008000000 */
.L_x_4478:
        /* <DEDUP_REMOVED lines=11> */
.L_x_4483:
        /* <DEDUP_REMOVED lines=24> */
.L_x_4480:
[----:B------:R-:W-:Y:S05]  /*7770*/  BSYNC B1 ;  /* 0x0000000000017941 */ /* 0x000fea0003800000 */
.L_x_4479:
        /* <DEDUP_REMOVED lines=24> */
.L_x_4482:
[----:B------:R-:W-:Y:S05]  /*7900*/  BSYNC B1 ;  /* 0x0000000000017941 */ /* 0x000fea0003800000 */
.L_x_4481:
[----:B------:R-:W-:Y:S02]  /*7910*/  UIADD3 UR11, UR11, 0x2, URZ ;  /* 0x000000020b0b7890 */ /* 0x000fe4000fffe03f */
[----:B------:R-:W-:Y:S02]  /*7920*/  ULEA UR8, UR18, UR8, 0x1 ;  /* 0x0000000812087291 */ /* 0x000fe4000f8e083f */
[----:B------:R-:W-:Y:S02]  /*7930*/  ULEA UR9, UR18, UR9, 0x1 ;  /* 0x0000000912097291 */ /* 0x000fe4000f8e083f */
[----:B------:R-:W-:-:S13]  /*7940*/  ISETP.NE.AND P0, PT, RZ, UR11, PT ;  /* 0x0000000bff007c0c */ /* 0x000fda000bf05270 */
[----:B------:R-:W-:Y:S05]  /*7950*/  @!P0 BRA `(.L_x_4432) ;  /* 0x0000002400988947 */ /* 0x000fea0003800000 */
[----:B------:R-:W-:Y:S05]  /*7960*/  BRA `(.L_x_4483) ;  /* 0xfffffffc00207947 */ /* 0x000fea000383ffff */
.L_x_4431:
        /* <DEDUP_REMOVED lines=33> */
.L_x_4485:
        /* <DEDUP_REMOVED lines=43> */
.L_x_4524:
        /* <DEDUP_REMOVED lines=15> */
.L_x_4488:
        /* <DEDUP_REMOVED lines=128> */
.L_x_4499:
[----:B--234-:R-:W-:-:S04]  /*8720*/  SHF.L.U32 R21, R11, 0x1f, RZ ;  /* 0x0000001f0b157819 */ /* 0x01cfc800000006ff */
[----:B------:R-:W1:Y:S02]  /*8730*/  SYNCS.PHASECHK.TRANS64.TRYWAIT P1, [R16+URZ+0x26840], R21 ;  /* 0x02684015100075a7 */ /* 0x000e64000802017f */
[----:B-1----:R-:W-:Y:S05]  /*8740*/  @!P1 BRA `(.L_x_4491) ;  /* 0x0000001800f09947 */ /* 0x002fea0003800000 */
.L_x_4525:
[----:B------:R-:W-:Y:S05]  /*8750*/  @P0 BRA `(.L_x_4492) ;  /* 0x0000000000140947 */ /* 0x000fea0003800000 */
[----:B------:R-:W-:Y:S01]  /*8760*/  ISETP.NE.AND P1, PT, R6, RZ, PT ;  /* 0x000000ff0600720c */ /* 0x000fe20003f25270 */
[----:B------:R-:W-:-:S04]  /*8770*/  IMAD.MOV.U32 R3, RZ, RZ, 0x3100 ;  /* 0x00003100ff037424 */ /* 0x000fc800078e00ff */
[----:B------:R3:W-:Y:S08]  /*8780*/  SYNCS.ARRIVE.TRANS64 RZ, [R16+URZ+0x26830], R3 ;  /* 0x0268300310ff79a7 */ /* 0x0007f0000800003f */
[----:B------:R-:W-:Y:S05]  /*8790*/  @!P1 BRA `(.L_x_4492) ;  /* 0x0000000000049947 */ /* 0x000fea0003800000 */
[----:B------:R-:W-:Y:S01]  /*87a0*/  BPT.TRAP 0x1 ;  /* 0x000000040000795c */ /* 0x000fe20000300000 */
.L_x_4492:
        /* <DEDUP_REMOVED lines=43> */
.L_x_4526:
[----:B------:R-:W-:Y:S05]  /*8a60*/  @P0 BRA `(.L_x_4494) ;  /* 0x0000000000140947 */ /* 0x000fea0003800000 */
[----:B------:R-:W-:Y:S01]  /*8a70*/  ISETP.NE.AND P1, PT, R6, RZ, PT ;  /* 0x000000ff0600720c */ /* 0x000fe20003f25270 */
[----:B------:R-:W-:-:S04]  /*8a80*/  IMAD.MOV.U32 R2, RZ, RZ, 0x3100 ;  /* 0x00003100ff027424 */ /* 0x000fc800078e00ff */
[----:B------:R3:W-:Y:S08]  /*8a90*/  SYNCS.ARRIVE.TRANS64 RZ, [R16+URZ+0x26818], R2 ;  /* 0x0268180210ff79a7 */ /* 0x0007f0000800003f */
[----:B------:R-:W-:Y:S05]  /*8aa0*/  @!P1 BRA `(.L_x_4494) ;  /* 0x0000000000049947 */ /* 0x000fea0003800000 */
[----:B------:R-:W-:Y:S01]  /*8ab0*/  BPT.TRAP 0x1 ;  /* 0x000000040000795c */ /* 0x000fe20000300000 */
.L_x_4494:
        /* <DEDUP_REMOVED lines=43> */
.L_x_4527:
[----:B------:R-:W-:Y:S05]  /*8d70*/  @P0 BRA `(.L_x_4496) ;  /* 0x0000000000140947 */ /* 0x000fea0003800000 */
[----:B------:R-:W-:Y:S01]  /*8d80*/  ISETP.NE.AND P1, PT, R6, RZ, PT ;  /* 0x000000ff0600720c */ /* 0x000fe20003f25270 */
[----:B-123--:R-:W-:-:S04]  /*8d90*/  IMAD.MOV.U32 R21, RZ, RZ, 0x3100 ;  /* 0x00003100ff157424 */ /* 0x00efc800078e00ff */
[----:B------:R4:W-:Y:S08]  /*8da0*/  SYNCS.ARRIVE.TRANS64 RZ, [R16+URZ+0x26838], R21 ;  /* 0x0268381510ff79a7 */ /* 0x0009f0000800003f */
[----:B------:R-:W-:Y:S05]  /*8db0*/  @!P1 BRA `(.L_x_4496) ;  /* 0x0000000000049947 */ /* 0x000fea0003800000 */
[----:B------:R-:W-:Y:S01]  /*8dc0*/  BPT.TRAP 0x1 ;  /* 0x000000040000795c */ /* 0x000fe20000300000 */
.L_x_4496:
        /* <DEDUP_REMOVED lines=38> */
.L_x_4529:
[----:B------:R-:W-:Y:S05]  /*9030*/  @P0 BRA `(.L_x_4498) ;  /* 0x0000000000140947 */ /* 0x000fea0003800000 */
[----:B------:R-:W-:Y:S01]  /*9040*/  ISETP.NE.AND P1, PT, R6, RZ, PT ;  /* 0x000000ff0600720c */ /* 0x000fe20003f25270 */
[----:B------:R-:W-:-:S04]  /*9050*/  IMAD.MOV.U32 R5, RZ, RZ, 0x3100 ;  /* 0x00003100ff057424 */ /* 0x000fc800078e00ff */
[----:B------:R1:W-:Y:S08]  /*9060*/  SYNCS.ARRIVE.TRANS64 RZ, [R16+URZ+0x26810], R5 ;  /* 0x0268100510ff79a7 */ /* 0x0003f0000800003f */
[----:B------:R-:W-:Y:S05]  /*9070*/  @!P1 BRA `(.L_x_4498) ;  /* 0x0000000000049947 */ /* 0x000fea0003800000 */
[----:B------:R-:W-:Y:S01]  /*9080*/  BPT.TRAP 0x1 ;  /* 0x000000040000795c */ /* 0x000fe20000300000 */
.L_x_4498:
        /* <DEDUP_REMOVED lines=44> */
.L_x_4490:
[----:B------:R-:W3:Y:S02]  /*9350*/  LDL.LU R4, [R1+0x4] ;  /* 0x0000040001047983 */ /* 0x000ee40000300800 */
[----:B---3--:R-:W-:Y:S02]  /*9360*/  ISETP.NE.AND P1, PT, R4, RZ, PT ;  /* 0x000000ff0400720c */ /* 0x008fe40003f25270 */
[----:B------:R1:W5:Y:S11]  /*9370*/  LDL R4, [R1] ;  /* 0x0000000001047983 */ /* 0x0003760000100800 */
[----:B-1----:R-:W-:Y:S05]  /*9380*/  @!P1 BRA `(.L_x_4489) ;  /* 0x0000000400809947 */ /* 0x002fea0003800000 */
[----:B------:R-:W-:-:S04]  /*9390*/  SHF.L.U32 R13, R11, 0x1f, RZ ;  /* 0x0000001f0b0d7819 */ /* 0x000fc800000006ff */
[----:B------:R-:W1:Y:S02]  /*93a0*/  SYNCS.PHASECHK.TRANS64.TRYWAIT P1, [R16+URZ+0x26840], R13 ;  /* 0x0268400d100075a7 */ /* 0x000e64000802017f */
[----:B-1----:R-:W-:Y:S05]  /*93b0*/  @!P1 BRA `(.L_x_4500) ;  /* 0x0000001000289947 */ /* 0x002fea0003800000 */
.L_x_4530:
[----:B------:R-:W-:Y:S05]  /*93c0*/  @P0 BRA `(.L_x_4501) ;  /* 0x0000000000140947 */ /* 0x000fea0003800000 */
[----:B------:R-:W-:Y:S01]  /*93d0*/  ISETP.NE.AND P1, PT, R6, RZ, PT ;  /* 0x000000ff0600720c */ /* 0x000fe20003f25270 */
[----:B--2---:R-:W-:-:S04]  /*93e0*/  IMAD.MOV.U32 R5, RZ, RZ, 0x3100 ;  /* 0x00003100ff057424 */ /* 0x004fc800078e00ff */
[----:B------:R3:W-:Y:S08]  /*93f0*/  SYNCS.ARRIVE.TRANS64 RZ, [R16+URZ+0x26830], R5 ;  /* 0x0268300510ff79a7 */ /* 0x0007f0000800003f */
[----:B------:R-:W-:Y:S05]  /*9400*/  @!P1 BRA `(.L_x_4501) ;  /* 0x0000000000049947 */ /* 0x000fea0003800000 */
[----:B------:R-:W-:Y:S01]  /*9410*/  BPT.TRAP 0x1 ;  /* 0x000000040000795c */ /* 0x000fe20000300000 */
.L_x_4501:
        /* <DEDUP_REMOVED lines=40> */
.L_x_4531:
[----:B------:R-:W-:Y:S05]  /*96a0*/  @P0 BRA `(.L_x_4503) ;  /* 0x0000000000140947 */ /* 0x000fea0003800000 */
[----:B------:R-:W-:Y:S01]  /*96b0*/  ISETP.NE.AND P0, PT, R6, RZ, PT ;  /* 0x000000ff0600720c */ /* 0x000fe20003f05270 */
[----:B------:R-:W-:-:S04]  /*96c0*/  IMAD.MOV.U32 R5, RZ, RZ, 0x3100 ;  /* 0x00003100ff057424 */ /* 0x000fc800078e00ff */
[----:B------:R3:W-:Y:S08]  /*96d0*/  SYNCS.ARRIVE.TRANS64 RZ, [R16+URZ+0x26818], R5 ;  /* 0x0268180510ff79a7 */ /* 0x0007f0000800003f */
[----:B------:R-:W-:Y:S05]  /*96e0*/  @!P0 BRA `(.L_x_4503) ;  /* 0x0000000000048947 */ /* 0x000fea0003800000 */
[----:B------:R-:W-:Y:S01]  /*96f0*/  BPT.TRAP 0x1 ;  /* 0x000000040000795c */ /* 0x000fe20000300000 */
.L_x_4503:
        /* <DEDUP_REMOVED lines=41> */
.L_x_4489:
[----:B------:R-:W3:Y:S01]  /*9990*/  S2R R0, SR_TID.X ;  /* 0x0000000000007919 */ /* 0x000ee20000002100 */
[----:B------:R-:W-:Y:S01]  /*99a0*/  IMAD R3, R19, 0x8, R16 ;  /* 0x0000000813037824 */ /* 0x000fe200078e0210 */
[----:B---3--:R-:W-:Y:S02]  /*99b0*/  LOP3.LUT R2, R0, 0x7f, RZ, 0xc0, !PT ;  /* 0x0000007f00027812 */ /* 0x008fe400078ec0ff */
[----:B------:R-:W-:Y:S02]  /*99c0*/  SHF.L.U32 R0, R11, 0x1f, RZ ;  /* 0x0000001f0b007819 */ /* 0x000fe400000006ff */
[----:B------:R-:W-:Y:S02]  /*99d0*/  ISETP.NE.AND P1, PT, R2, RZ, PT ;  /* 0x000000ff0200720c */ /* 0x000fe40003f25270 */
[----:B------:R-:W3:Y:S02]  /*99e0*/  SYNCS.PHASECHK.TRANS64.TRYWAIT P0, [R3+URZ+0x26840], R0 ;  /* 0x02684000030075a7 */ /* 0x000ee4000800017f */
[----:B---3--:R-:W-:Y:S09]  /*99f0*/  @!P0 BRA `(.L_x_4504) ;  /* 0x0000000800c08947 */ /* 0x008ff20003800000 */
.L_x_4532:
[----:B------:R-:W-:Y:S05]  /*9a00*/  @P1 BRA `(.L_x_4505) ;  /* 0x0000000000181947 */ /* 0x000fea0003800000 */
[----:B------:R-:W1:Y:S01]  /*9a10*/  S2R R2, SR_TID.X ;  /* 0x0000000000027919 */ /* 0x000e620000002100 */
[----:B---3--:R-:W-:-:S04]  /*9a20*/  IMAD.MOV.U32 R0, RZ, RZ, 0x3100 ;  /* 0x00003100ff007424 */ /* 0x008fc800078e00ff */
[----:B------:R3:W-:Y:S01]  /*9a30*/  SYNCS.ARRIVE.TRANS64 RZ, [R3+URZ+0x26830], R0 ;  /* 0x0268300003ff79a7 */ /* 0x0007e2000800003f */
[----:B-1----:R-:W-:-:S13]  /*9a40*/  LOP3.LUT P0, RZ, R2, 0x1f, RZ, 0xc0, !PT ;  /* 0x0000001f02ff7812 */ /* 0x002fda000780c0ff */
[----:B---3--:R-:W-:Y:S05]  /*9a50*/  @!P0 BRA `(.L_x_4505) ;  /* 0x0000000000048947 */ /* 0x008fea0003800000 */
[----:B------:R-:W-:Y:S01]  /*9a60*/  BPT.TRAP 0x1 ;  /* 0x000000040000795c */ /* 0x000fe20000300000 */
.L_x_4505:
        /* <DEDUP_REMOVED lines=47> */
.L_x_4486:
[----:B------:R-:W-:Y:S05]  /*9d60*/  BSYNC B1 ;  /* 0x0000000000017941 */ /* 0x000fea0003800000 */
.L_x_4484:
[----:B------:R-:W-:-:S03]  /*9d70*/  UMOV UR7, 0xffffffff ;  /* 0xffffffff00077882 */ /* 0x000fc60000000000 */
[----:B------:R-:W-:Y:S05]  /*9d80*/  BRA.DIV UR7, `(.L_x_4506) ;  /* 0x0000000607f07947 */ /* 0x000fea000b800000 */
[----:B------:R-:W-:-:S13]  /*9d90*/  ELECT P6, URZ, PT ;  /* 0x00000000003f782f */ /* 0x000fda00038c0000 */
.L_x_4535:
[----:B------:R-:W-:Y:S05]  /*9da0*/  @!P6 BRA `(.L_x_4432) ;  /* 0x000000000084e947 */ /* 0x000fea0003800000 */
[----:B------:R-:W-:-:S06]  /*9db0*/  ULOP3.LUT UR7, UR38, 0x2, URZ, 0xfc, !UPT ;  /* 0x0000000226077892 */ /* 0x000fcc000f8efc3f */
[----:B------:R-:W-:-:S05]  /*9dc0*/  IMAD.U32 R2, RZ, RZ, UR7 ;  /* 0x00000007ff027e24 */ /* 0x000fca000f8e00ff */
[----:B------:R-:W-:-:S13]  /*9dd0*/  ISETP.NE.AND P2, PT, R2, 0x3, PT ;  /* 0x000000030200780c */ /* 0x000fda0003f45270 */
[----:B------:R-:W-:Y:S05]  /*9de0*/  @!P2 BRA `(.L_x_4507) ;  /* 0x000000000004a947 */ /* 0x000fea0003800000 */
[----:B------:R-:W-:Y:S01]  /*9df0*/  BPT.TRAP 0x1 ;  /* 0x000000040000795c */ /* 0x000fe20000300000 */
.L_x_4507:
        /* <DEDUP_REMOVED lines=15> */
.L_x_4536:
[----:B------:R-:W2:Y:S02]  /*9ef0*/  SYNCS.PHASECHK.TRANS64.TRYWAIT P0, [R3+URZ], R2 ;  /* 0x00000002030075a7 */ /* 0x000ea4000800017f */
[----:B--2---:R-:W-:Y:S05]  /*9f00*/  @!P0 BRA `(.L_x_4509) ;  /* 0x0000000400c48947 */ /* 0x004fea0003800000 */
.L_x_4537:
[----:B------:R-:W-:Y:S05]  /*9f10*/  @!P2 BRA `(.L_x_4510) ;  /* 0x000000000004a947 */ /* 0x000fea0003800000 */
[----:B------:R-:W-:Y:S01]  /*9f20*/  BPT.TRAP 0x1 ;  /* 0x000000040000795c */ /* 0x000fe20000300000 */
.L_x_4510:
[----:B--2---:R-:W-:-:S04]  /*9f30*/  VIADD R3, R7, 0x26840 ;  /* 0x0002684007037836 */ /* 0x004fc80000000000 */
[----:B------:R-:W-:-:S04]  /*9f40*/  IMAD R0, R0, 0x8, R3 ;  /* 0x0000000800007824 */ /* 0x000fc800078e0203 */
[----:B------:R-:W2:Y:S02]  /*9f50*/  SYNCS.PHASECHK.TRANS64.TRYWAIT P0, [R0+URZ], R5 ;  /* 0x00000005000075a7 */ /* 0x000ea4000800017f */
[----:B--2---:R-:W-:Y:S05]  /*9f60*/  @!P0 BRA `(.L_x_4511) ;  /* 0x0000000400c08947 */ /* 0x004fea0003800000 */
.L_x_4538:
[----:B------:R-:W-:-:S07]  /*9f70*/  IMAD R3, R4, 0x8, R3 ;  /* 0x0000000804037824 */ /* 0x000fce00078e0203 */
.L_x_4512:
[----:B---3--:R3:W4:Y:S02]  /*9f80*/  SYNCS.PHASECHK.TRANS64.TRYWAIT P0, [R3+URZ], R2 ;  /* 0x00000002030075a7 */ /* 0x008724000800017f */
[----:B----4-:R-:W-:Y:S05]  /*9f90*/  @!P0 NANOSLEEP.SYNCS 0x989680 ;  /* 0x009896800000895d */ /* 0x010fea0003900000 */
[----:B------:R-:W4:Y:S02]  /*9fa0*/  @!P0 SYNCS.PHASECHK.TRANS64 P0, [R3+URZ], R2 ;  /* 0x00000002030085a7 */ /* 0x000f24000800007f */
[----:B----4-:R-:W-:Y:S05]  /*9fb0*/  @!P0 BRA `(.L_x_4512) ;  /* 0xfffffffc00f08947 */ /* 0x010fea000383ffff */
.L_x_4432:
[----:B------:R-:W-:Y:S05]  /*9fc0*/  BSYNC B0 ;  /* 0x0000000000007941 */ /* 0x000fea0003800000 */
.L_x_4430:
[----:B------:R-:W-:Y:S05]  /*9fd0*/  EXIT ;  /* 0x000000000000794d */ /* 0x000fea0003800000 */
.L_x_4400:
[----:B------:R-:W-:Y:S02]  /*9fe0*/  IMAD.MOV.U32 R13, RZ, RZ, R16 ;  /* 0x000000ffff0d7224 */ /* 0x000fe400078e0010 */
[----:B------:R-:W-:Y:S02]  /*9ff0*/  IMAD.MOV.U32 R12, RZ, RZ, RZ ;  /* 0x000000ffff0c7224 */ /* 0x000fe400078e00ff */
[----:B------:R-:W-:Y:S02]  /*a000*/  IMAD.MOV.U32 R11, RZ, RZ, 0x1f ;  /* 0x0000001fff0b7424 */ /* 0x000fe400078e00ff */
[----:B------:R-:W-:-:S07]  /*a010*/  IMAD.MOV.U32 R15, RZ, RZ, -0x1 ;  /* 0xffffffffff0f7424 */ /* 0x000fce00078e00ff */
[----:B------:R-:W-:Y:S05]  /*a020*/  WARPSYNC.COLLECTIVE R15, `(.L_x_4513) ;  /* 0x000000000f087348 */ /* 0x000fea0003c00000 */
[----:B------:R1:W2:Y:S02]  /*a030*/  SHFL.IDX P6, R14, R13, R12, R11 ;  /* 0x0000000c0d0e7389 */ /* 0x0002a400000c000b */
[----:B-12---:R-:W-:Y:S01]  /*a040*/  ENDCOLLECTIVE ;  /* 0x000000000000791b */ /* 0x006fe20003800000 */
.L_x_4513:
[----:B------:R-:W-:Y:S05]  /*a050*/  BRA `(.L_x_4514) ;  /* 0xffffff7000107947 */ /* 0x000fea000383ffff */
.L_x_4402:
[----:B--2---:R2:W3:Y:S02]  /*a060*/  SYNCS.PHASECHK.TRANS64.TRYWAIT P0, [R18+URZ+0x26800], R5 ;  /* 0x02680005120075a7 */ /* 0x0044e4000800017f */
[----:B---3--:R-:W-:Y:S05]  /*a070*/  @!P0 NANOSLEEP.SYNCS 0x989680 ;  /* 0x009896800000895d */ /* 0x008fea0003900000 */
[----:B------:R-:W3:Y:S02]  /*a080*/  @!P0 SYNCS.PHASECHK.TRANS64 P0, [R18+URZ+0x26800], R5 ;  /* 0x02680005120085a7 */ /* 0x000ee4000800007f */
[----:B---3--:R-:W-:Y:S05]  /*a090*/  @!P0 BRA `(.L_x_4402) ;  /* 0xfffffffc00f08947 */ /* 0x008fea000383ffff */
[----:B------:R-:W-:Y:S05]  /*a0a0*/  BRA `(.L_x_4401) ;  /* 0xffffff7000387947 */ /* 0x000fea000383ffff */
.L_x_4407:
[----:B--2---:R-:W-:-:S04]  /*a0b0*/  IMAD.U32 R7, RZ, RZ, UR6 ;  /* 0x00000006ff077e24 */ /* 0x004fc8000f8e00ff */
[----:B------:R2:W3:Y:S03]  /*a0c0*/  SYNCS.PHASECHK.TRANS64.TRYWAIT P0, [R7+URZ+0x26810], R16 ;  /* 0x02681010070075a7 */ /* 0x0004e6000800017f */
[----:B---3--:R-:W-:Y:S05]  /*a0d0*/  @!P0 NANOSLEEP.SYNCS 0x989680 ;  /* 0x009896800000895d */ /* 0x008fea0003900000 */
[----:B------:R-:W3:Y:S02]  /*a0e0*/  @!P0 SYNCS.PHASECHK.TRANS64 P0, [R7+URZ+0x26810], R16 ;  /* 0x02681010070085a7 */ /* 0x000ee4000800007f */
[----:B---3--:R-:W-:Y:S05]  /*a0f0*/  @!P0 BRA `(.L_x_4407) ;  /* 0xfffffffc00ec8947 */ /* 0x008fea000383ffff */
[----:B------:R-:W-:Y:S05]  /*a100*/  BRA `(.L_x_4406) ;  /* 0xffffff7800987947 */ /* 0x000fea000383ffff */
.L_x_4411:
[----:B------:R-:W-:-:S04]  /*a110*/  IMAD.U32 R121, RZ, RZ, UR6 ;  /* 0x00000006ff797e24 */ /* 0x000fc8000f8e00ff */
[----:B------:R1:W1:Y:S03]  /*a120*/  SYNCS.PHASECHK.TRANS64.TRYWAIT P0, [R121+URZ+0x26830], R16 ;  /* 0x02683010790075a7 */ /* 0x000266000800017f */
[----:B-1----:R-:W-:Y:S05]  /*a130*/  @!P0 NANOSLEEP.SYNCS 0x989680 ;  /* 0x009896800000895d */ /* 0x002fea0003900000 */
[----:B------:R-:W1:Y:S02]  /*a140*/  @!P0 SYNCS.PHASECHK.TRANS64 P0, [R121+URZ+0x26830], R16 ;  /* 0x02683010790085a7 */ /* 0x000e64000800007f */
[----:B-1----:R-:W-:Y:S05]  /*a150*/  @!P0 BRA `(.L_x_4411) ;  /* 0xfffffffc00ec8947 */ /* 0x002fea000383ffff */
[----:B------:R-:W-:Y:S05]  /*a160*/  BRA `(.L_x_4410) ;  /* 0xffffff7c00a07947 */ /* 0x000fea000383ffff */
.L_x_4440:
[----:B------:R-:W-:Y:S01]  /*a170*/  BSSY B1, `(.L_x_4515) ;  /* 0x0000005000017945 */ /* 0x000fe20003800000 */
[----:B------:R-:W-:-:S07]  /*a180*/  IMAD.MOV.U32 R15, RZ, RZ, -0x1 ;  /* 0xffffffffff0f7424 */ /* 0x000fce00078e00ff */
[----:B------:R-:W-:Y:S05]  /*a190*/  WARPSYNC.COLLECTIVE R15, `(.L_x_4516) ;  /* 0x000000000f087348 */ /* 0x000fea0003c00000 */
[----:B------:R-:W-:Y:S01]  /*a1a0*/  NOP ;  /* 0x0000000000007918 */ /* 0x000fe20000000000 */
[----:B------:R-:W-:Y:S01]  /*a1b0*/  ENDCOLLECTIVE ;  /* 0x000000000000791b */ /* 0x000fe20003800000 */
.L_x_4516:
[----:B------:R-:W-:Y:S05]  /*a1c0*/  BSYNC B1 ;  /* 0x0000000000017941 */ /* 0x000fea0003800000 */
.L_x_4515:
[----:B------:R-:W-:Y:S05]  /*a1d0*/  BRA `(.L_x_4517) ;  /* 0xffffffc000547947 */ /* 0x000fea000383ffff */
.L_x_4453:
[----:B------:R-:W-:Y:S01]  /*a1e0*/  BSSY B1, `(.L_x_4518) ;  /* 0x0000005000017945 */ /* 0x000fe20003800000 */
[----:B------:R-:W-:-:S07]  /*a1f0*/  IMAD.MOV.U32 R15, RZ, RZ, -0x1 ;  /* 0xffffffffff0f7424 */ /* 0x000fce00078e00ff */
[----:B------:R-:W-:Y:S05]  /*a200*/  WARPSYNC.COLLECTIVE R15, `(.L_x_4519) ;  /* 0x000000000f087348 */ /* 0x000fea0003c00000 */
[----:B------:R-:W-:Y:S01]  /*a210*/  NOP ;  /* 0x0000000000007918 */ /* 0x000fe20000000000 */
[----:B------:R-:W-:Y:S01]  /*a220*/  ENDCOLLECTIVE ;  /* 0x000000000000791b */ /* 0x000fe20003800000 */
.L_x_4519:
[----:B------:R-:W-:Y:S05]  /*a230*/  BSYNC B1 ;  /* 0x0000000000017941 */ /* 0x000fea0003800000 */
.L_x_4518:
[----:B------:R-:W-:Y:S05]  /*a240*/  BRA `(.L_x_4520) ;  /* 0xffffffc400d87947 */ /* 0x000fea000383ffff */
.L_x_4465:
[----:B------:R-:W-:Y:S01]  /*a250*/  BSSY B1, `(.L_x_4521) ;  /* 0x0000005000017945 */ /* 0x000fe20003800000 */
[----:B------:R-:W-:-:S07]  /*a260*/  IMAD.MOV.U32 R15, RZ, RZ, -0x1 ;  /* 0xffffffffff0f7424 */ /* 0x000fce00078e00ff */
[----:B------:R-:W-:Y:S05]  /*a270*/  WARPSYNC.COLLECTIVE R15, `(.L_x_4522) ;  /* 0x000000000f087348 */ /* 0x000fea0003c00000 */
[----:B------:R-:W-:Y:S01]  /*a280*/  NOP ;  /* 0x0000000000007918 */ /* 0x000fe20000000000 */
[----:B------:R-:W-:Y:S01]  /*a290*/  ENDCOLLECTIVE ;  /* 0x000000000000791b */ /* 0x000fe20003800000 */
.L_x_4522:
[----:B------:R-:W-:Y:S05]  /*a2a0*/  BSYNC B1 ;  /* 0x0000000000017941 */ /* 0x000fea0003800000 */
.L_x_4521:
[----:B------:R-:W-:Y:S05]  /*a2b0*/  BRA `(.L_x_4523) ;  /* 0xffffffc800f87947 */ /* 0x000fea000383ffff */
.L_x_4487:
[----:B-1----:R1:W2:Y:S02]  /*a2c0*/  SYNCS.PHASECHK.TRANS64.TRYWAIT P0, [R16+URZ+0x26820], R3 ;  /* 0x02682003100075a7 */ /* 0x0022a4000800017f */
[----:B--2---:R-:W-:Y:S05]  /*a2d0*/  @!P0 NANOSLEEP.SYNCS 0x989680 ;  /* 0x009896800000895d */ /* 0x004fea0003900000 */
[----:B------:R-:W2:Y:S02]  /*a2e0*/  @!P0 SYNCS.PHASECHK.TRANS64 P0, [R16+URZ+0x26820], R3 ;  /* 0x02682003100085a7 */ /* 0x000ea4000800007f */
[----:B--2---:R-:W-:Y:S05]  /*a2f0*/  @!P0 BRA `(.L_x_4487) ;  /* 0xfffffffc00f08947 */ /* 0x004fea000383ffff */
[----:B------:R-:W-:Y:S05]  /*a300*/  BRA `(.L_x_4524) ;  /* 0xffffffd800c87947 */ /* 0x000fea000383ffff */
.L_x_4491:
[----:B-1----:R1:W3:Y:S02]  /*a310*/  SYNCS.PHASECHK.TRANS64.TRYWAIT P1, [R16+URZ+0x26840], R21 ;  /* 0x02684015100075a7 */ /* 0x0022e4000802017f */
[----:B---3--:R-:W-:Y:S05]  /*a320*/  @!P1 NANOSLEEP.SYNCS 0x989680 ;  /* 0x009896800000995d */ /* 0x008fea0003900000 */
[----:B------:R-:W3:Y:S02]  /*a330*/  @!P1 SYNCS.PHASECHK.TRANS64 P1, [R16+URZ+0x26840], R21 ;  /* 0x02684015100095a7 */ /* 0x000ee4000802007f */
[----:B---3--:R-:W-:Y:S05]  /*a340*/  @!P1 BRA `(.L_x_4491) ;  /* 0xfffffffc00f09947 */ /* 0x008fea000383ffff */
[----:B------:R-:W-:Y:S05]  /*a350*/  BRA `(.L_x_4525) ;  /* 0xffffffe000fc7947 */ /* 0x000fea000383ffff */
.L_x_4493:
[----:B--2---:R2:W3:Y:S02]  /*a360*/  SYNCS.PHASECHK.TRANS64.TRYWAIT P1, [R16+URZ+0x26828], R21 ;  /* 0x02682815100075a7 */ /* 0x0044e4000802017f */
[----:B---3--:R-:W-:Y:S05]  /*a370*/  @!P1 NANOSLEEP.SYNCS 0x989680 ;  /* 0x009896800000995d */ /* 0x008fea0003900000 */
[----:B------:R-:W3:Y:S02]  /*a380*/  @!P1 SYNCS.PHASECHK.TRANS64 P1, [R16+URZ+0x26828], R21 ;  /* 0x02682815100095a7 */ /* 0x000ee4000802007f */
[----:B---3--:R-:W-:Y:S05]  /*a390*/  @!P1 BRA `(.L_x_4493) ;  /* 0xfffffffc00f09947 */ /* 0x008fea000383ffff */
[----:B------:R-:W-:Y:S05]  /*a3a0*/  BRA `(.L_x_4526) ;  /* 0xffffffe400ac7947 */ /* 0x000fea000383ffff */
.L_x_4495:
[----:B---3--:R3:W4:Y:S02]  /*a3b0*/  SYNCS.PHASECHK.TRANS64.TRYWAIT P1, [R16+URZ+0x26848], R21 ;  /* 0x02684815100075a7 */ /* 0x008724000802017f */
[----:B----4-:R-:W-:Y:S05]  /*a3c0*/  @!P1 NANOSLEEP.SYNCS 0x989680 ;  /* 0x009896800000995d */ /* 0x010fea0003900000 */
[----:B------:R-:W4:Y:S02]  /*a3d0*/  @!P1 SYNCS.PHASECHK.TRANS64 P1, [R16+URZ+0x26848], R21 ;  /* 0x02684815100095a7 */ /* 0x000f24000802007f */
[----:B----4-:R-:W-:Y:S05]  /*a3e0*/  @!P1 BRA `(.L_x_4495) ;  /* 0xfffffffc00f09947 */ /* 0x010fea000383ffff */
[----:B------:R-:W-:Y:S05]  /*a3f0*/  BRA `(.L_x_4527) ;  /* 0xffffffe8005c7947 */ /* 0x000fea000383ffff */
.L_x_4497:
[----:B------:R-:W-:-:S07]  /*a400*/  SHF.L.U32 R5, R11, 0x1f, RZ ;  /* 0x0000001f0b057819 */ /* 0x000fce00000006ff */
.L_x_4528:
[----:B------:R1:W1:Y:S02]  /*a410*/  SYNCS.PHASECHK.TRANS64.TRYWAIT P1, [R16+URZ+0x26820], R5 ;  /* 0x02682005100075a7 */ /* 0x000264000802017f */
[----:B-1----:R-:W-:Y:S05]  /*a420*/  @!P1 NANOSLEEP.SYNCS 0x989680 ;  /* 0x009896800000995d */ /* 0x002fea0003900000 */
[----:B------:R-:W1:Y:S02]  /*a430*/  @!P1 SYNCS.PHASECHK.TRANS64 P1, [R16+URZ+0x26820], R5 ;  /* 0x02682005100095a7 */ /* 0x000e64000802007f */
[----:B-1----:R-:W-:Y:S05]  /*a440*/  @!P1 BRA `(.L_x_4528) ;  /* 0xfffffffc00f09947 */ /* 0x002fea000383ffff */
[----:B------:R-:W-:Y:S05]  /*a450*/  BRA `(.L_x_4529) ;  /* 0xffffffe800f47947 */ /* 0x000fea000383ffff */
.L_x_4500:
[----:B-1----:R1:W3:Y:S02]  /*a460*/  SYNCS.PHASECHK.TRANS64.TRYWAIT P1, [R16+URZ+0x26840], R13 ;  /* 0x0268400d100075a7 */ /* 0x0022e4000802017f */
[----:B---3--:R-:W-:Y:S05]  /*a470*/  @!P1 NANOSLEEP.SYNCS 0x989680 ;  /* 0x009896800000995d */ /* 0x008fea0003900000 */
[----:B------:R-:W3:Y:S02]  /*a480*/  @!P1 SYNCS.PHASECHK.TRANS64 P1, [R16+URZ+0x26840], R13 ;  /* 0x0268400d100095a7 */ /* 0x000ee4000802007f */
[----:B---3--:R-:W-:Y:S05]  /*a490*/  @!P1 BRA `(.L_x_4500) ;  /* 0xfffffffc00f09947 */ /* 0x008fea000383ffff */
[----:B------:R-:W-:Y:S05]  /*a4a0*/  BRA `(.L_x_4530) ;  /* 0xffffffec00c47947 */ /* 0x000fea000383ffff */
.L_x_4502:
[----:B--2---:R2:W3:Y:S02]  /*a4b0*/  SYNCS.PHASECHK.TRANS64.TRYWAIT P1, [R16+URZ+0x26828], R13 ;  /* 0x0268280d100075a7 */ /* 0x0044e4000802017f */
[----:B---3--:R-:W-:Y:S05]  /*a4c0*/  @!P1 NANOSLEEP.SYNCS 0x989680 ;  /* 0x009896800000995d */ /* 0x008fea0003900000 */
[----:B------:R-:W3:Y:S02]  /*a4d0*/  @!P1 SYNCS.PHASECHK.TRANS64 P1, [R16+URZ+0x26828], R13 ;  /* 0x0268280d100095a7 */ /* 0x000ee4000802007f */
[----:B---3--:R-:W-:Y:S05]  /*a4e0*/  @!P1 BRA `(.L_x_4502) ;  /* 0xfffffffc00f09947 */ /* 0x008fea000383ffff */
[----:B------:R-:W-:Y:S05]  /*a4f0*/  BRA `(.L_x_4531) ;  /* 0xfffffff000687947 */ /* 0x000fea000383ffff */
.L_x_4504:
[----:B---3--:R3:W1:Y:S02]  /*a500*/  SYNCS.PHASECHK.TRANS64.TRYWAIT P0, [R3+URZ+0x26840], R0 ;  /* 0x02684000030075a7 */ /* 0x008664000800017f */
[----:B-1----:R-:W-:Y:S05]  /*a510*/  @!P0 NANOSLEEP.SYNCS 0x989680 ;  /* 0x009896800000895d */ /* 0x002fea0003900000 */
[----:B------:R-:W1:Y:S02]  /*a520*/  @!P0 SYNCS.PHASECHK.TRANS64 P0, [R3+URZ+0x26840], R0 ;  /* 0x02684000030085a7 */ /* 0x000e64000800007f */
[----:B-1----:R-:W-:Y:S05]  /*a530*/  @!P0 BRA `(.L_x_4504) ;  /* 0xfffffffc00f08947 */ /* 0x002fea000383ffff */
[----:B------:R-:W-:Y:S05]  /*a540*/  BRA `(.L_x_4532) ;  /* 0xfffffff4002c7947 */ /* 0x000fea000383ffff */
.L_x_4506:
[----:B------:R-:W-:Y:S01]  /*a550*/  BSSY B1, `(.L_x_4533) ;  /* 0x0000006000017945 */ /* 0x000fe20003800000 */
[----:B------:R-:W-:-:S07]  /*a560*/  IMAD.MOV.U32 R15, RZ, RZ, -0x1 ;  /* 0xffffffffff0f7424 */ /* 0x000fce00078e00ff */
[----:B------:R-:W-:Y:S05]  /*a570*/  WARPSYNC.COLLECTIVE R15, `(.L_x_4534) ;  /* 0x000000000f0c7348 */ /* 0x000fea0003c00000 */
[----:B------:R-:W-:Y:S02]  /*a580*/  ELECT P6, UR62, PT ;  /* 0x00000000003e782f */ /* 0x000fe400038c0000 */
[----:B------:R-:W-:Y:S01]  /*a590*/  MOV R14, UR62 ;  /* 0x0000003e000e7c02 */ /* 0x000fe20008000f00 */
[----:B------:R-:W-:Y:S10]  /*a5a0*/  ENDCOLLECTIVE ;  /* 0x000000000000791b */ /* 0x000ff40003800000 */
.L_x_4534:
[----:B------:R-:W-:Y:S05]  /*a5b0*/  BSYNC B1 ;  /* 0x0000000000017941 */ /* 0x000fea0003800000 */
.L_x_4533:
[----:B------:R-:W-:Y:S05]  /*a5c0*/  BRA `(.L_x_4535) ;  /* 0xfffffff400f47947 */ /* 0x000fea000383ffff */
.L_x_4508:
[----:B-1----:R1:W2:Y:S02]  /*a5d0*/  SYNCS.PHASECHK.TRANS64.TRYWAIT P0, [R6+URZ], R5 ;  /* 0x00000005060075a7 */ /* 0x0022a4000800017f */
[----:B--2---:R-:W-:Y:S05]  /*a5e0*/  @!P0 NANOSLEEP.SYNCS 0x989680 ;  /* 0x009896800000895d */ /* 0x004fea0003900000 */
[----:B------:R-:W2:Y:S02]  /*a5f0*/  @!P0 SYNCS.PHASECHK.TRANS64 P0, [R6+URZ], R5 ;  /* 0x00000005060085a7 */ /* 0x000ea4000800007f */
[----:B--2---:R-:W-:Y:S05]  /*a600*/  @!P0 BRA `(.L_x_4508) ;  /* 0xfffffffc00f08947 */ /* 0x004fea000383ffff */
[----:B------:R-:W-:Y:S05]  /*a610*/  BRA `(.L_x_4536) ;  /* 0xfffffff800347947 */ /* 0x000fea000383ffff */
.L_x_4509:
[----:B--2---:R2:W3:Y:S02]  /*a620*/  SYNCS.PHASECHK.TRANS64.TRYWAIT P0, [R3+URZ], R2 ;  /* 0x00000002030075a7 */ /* 0x0044e4000800017f */
[----:B---3--:R-:W-:Y:S05]  /*a630*/  @!P0 NANOSLEEP.SYNCS 0x989680 ;  /* 0x009896800000895d */ /* 0x008fea0003900000 */
[----:B------:R-:W3:Y:S02]  /*a640*/  @!P0 SYNCS.PHASECHK.TRANS64 P0, [R3+URZ], R2 ;  /* 0x00000002030085a7 */ /* 0x000ee4000800007f */
[----:B---3--:R-:W-:Y:S05]  /*a650*/  @!P0 BRA `(.L_x_4509) ;  /* 0xfffffffc00f08947 */ /* 0x008fea000383ffff */
[----:B------:R-:W-:Y:S05]  /*a660*/  BRA `(.L_x_4537) ;  /* 0xfffffff800287947 */ /* 0x000fea000383ffff */
.L_x_4511:
[----:B--2---:R2:W3:Y:S02]  /*a670*/  SYNCS.PHASECHK.TRANS64.TRYWAIT P0, [R0+URZ], R5 ;  /* 0x00000005000075a7 */ /* 0x0044e4000800017f */
[----:B---3--:R-:W-:Y:S05]  /*a680*/  @!P0 NANOSLEEP.SYNCS 0x989680 ;  /* 0x009896800000895d */ /* 0x008fea0003900000 */
[----:B------:R-:W3:Y:S02]  /*a690*/  @!P0 SYNCS.PHASECHK.TRANS64 P0, [R0+URZ], R5 ;  /* 0x00000005000085a7 */ /* 0x000ee4000800007f */
[----:B---3--:R-:W-:Y:S05]  /*a6a0*/  @!P0 BRA `(.L_x_4511) ;  /* 0xfffffffc00f08947 */ /* 0x008fea000383ffff */
[----:B------:R-:W-:Y:S05]  /*a6b0*/  BRA `(.L_x_4538) ;  /* 0xfffffff8002c7947 */ /* 0x000fea000383ffff */
.L_x_4539:
        /* <DEDUP_REMOVED lines=12> */
.L_x_6586:


//--------------------- .text._ZN7cutlass13device_kernelIN5flash11enable_sm90INS1_16FlashAttnBwdSm90INS1_25CollectiveMainloopBwdSm90ILi2ELi2ELi2EN4cute5tupleIJNS5_1CILi1EEES8_S8_EEENS6_IJNS7_ILi64EEENS7_ILi128EEENS7_ILi96EEEEEENS_6half_tEfNS_4arch4Sm90ELb0ELb1ELb0ELb0ELb0ELb1ELb0ELb0ELi2ELi1ELi2ELi1ELb1EEENS1_24CollectiveEpilogueBwdGQAISD_fSG_Li256ELb0ELb0EEENS1_19SingleTileSchedulerILb0ELb0ELb0ELi128EEEEEEEEEvNT_6ParamsE --------------------------
	.section	.text._ZN7cutlass13device_kernelIN5flash11enable_sm90INS1_16FlashAttnBwdSm90INS1_25CollectiveMainloopBwdSm90ILi2ELi2ELi2EN4cute5tupleIJNS5_1CILi1EEES8_S8_EEENS6_IJNS7_ILi64EEENS7_ILi128EEENS7_ILi96EEEEEENS_6half_tEfNS_4arch4Sm90ELb0ELb1ELb0ELb0ELb0ELb1ELb0ELb0ELi2ELi1ELi2ELi1ELb1EEENS1_24CollectiveEpilogueBwdGQAISD_fSG_Li256ELb0ELb0EEENS1_19SingleTileSchedulerILb0ELb0ELb0ELi128EEEEEEEEEvNT_6ParamsE,"ax",@progbits
	.align	128
.text._ZN7cutlass13device_kernelIN5flash11enable_sm90INS1_16FlashAttnBwdSm90INS1_25CollectiveMainloopBwdSm90ILi2ELi2ELi2EN4cute5tupleIJNS5_1CILi1EEES8_S8_EEENS6_IJNS7_ILi64EEENS7_ILi128EEENS7_ILi96EEEEEENS_6half_tEfNS_4arch4Sm90ELb0ELb1ELb0ELb0ELb0ELb1ELb0ELb0ELi2ELi1ELi2ELi1ELb1EEENS1_24CollectiveEpilogueBwdGQAISD_fSG_Li256ELb0ELb0EEENS1_19SingleTileSchedulerILb0ELb0ELb0ELi128EEEEEEEEEvNT_6ParamsE:
        .type           _ZN7cutlass13device_kernelIN5flash11enable_sm90INS1_16FlashAttnBwdSm90INS1_25CollectiveMainloopBwdSm90ILi2ELi2ELi2EN4cute5tupleIJNS5_1CILi1EEES8_S8_EEENS6_IJNS7_ILi64EEENS7_ILi128EEENS7_ILi96EEEEEENS_6half_tEfNS_4arch4Sm90ELb0ELb1ELb0ELb0ELb0ELb1ELb0ELb0ELi2ELi1ELi2ELi1ELb1EEENS1_24CollectiveEpilogueBwdGQAISD_fSG_Li256ELb0ELb0EEENS1_19SingleTileSchedulerILb0ELb0ELb0ELi128EEEEEEEEEvNT_6ParamsE,@function
        .size           _ZN7cutlass13device_kernelIN5flash11enable_sm90INS1_16FlashAttnBwdSm90INS1_25CollectiveMainloopBwdSm90ILi2ELi2ELi2EN4cute5tupleIJNS5_1CILi1EEES8_S8_EEENS6_IJNS7_ILi64EEENS7_ILi128EEENS7_ILi96EEEEEENS_6half_tEfNS_4arch4Sm90ELb0ELb1ELb0ELb0ELb0ELb1ELb0ELb0ELi2ELi1ELi2ELi1ELb1EEENS1_24CollectiveEpilogueBwdGQAISD_fSG_Li256ELb0ELb0EEENS1_19SingleTileSchedulerILb0ELb0ELb0ELi128EEEEEEEEEvNT_6ParamsE,(.L_x_6587 - _ZN7cutlass13device_kernelIN5flash11enable_sm90INS1_16FlashAttnBwdSm90INS1_25CollectiveMainloopBwdSm90ILi2ELi2ELi2EN4cute5tupleIJNS5_1CILi1EEES8_S8_EEENS6_IJNS7_ILi64EEENS7_ILi128EEENS7_ILi96EEEEEENS_6half_tEfNS_4arch4Sm90ELb0ELb1ELb0ELb0ELb0ELb1ELb0ELb0ELi2ELi1ELi2ELi1ELb1EEENS1_24CollectiveEpilogueBwdGQAISD_fSG_Li256ELb0ELb0EEENS1_19SingleTileSchedulerILb0ELb0ELb0ELi128EEEEEEEEEvNT_6ParamsE)
        .other          _ZN7cutlass13device_kernelIN5flash11enable_sm90INS1_16FlashAttnBwdSm90INS1_25CollectiveMainloopBwdSm90ILi2ELi2ELi2EN4cute5tupleIJNS5_1CILi1EEES8_S8_EEENS6_IJNS7_ILi64EEENS7_ILi128EEENS7_ILi96EEEEEENS_6half_tEfNS_4arch4Sm90ELb0ELb1ELb0ELb0ELb0ELb1ELb0ELb0ELi2ELi1ELi2ELi1ELb1EEENS1_24CollectiveEpilogueBwdGQAISD_fSG_Li256ELb0ELb0EEENS1_19SingleTileSchedulerILb0ELb0ELb0ELi128EEEEEEEEEvNT_6ParamsE,@"STO_CUDA_ENTRY STV_DEFAULT"
_ZN7cutlass13device_kernelIN5flash11enable_sm90INS1_16FlashAttnBwdSm90INS1_25CollectiveMainloopBwdSm90ILi2ELi2ELi2EN4cute5tupleIJNS5_1CILi1EEES8_S8_EEENS6_IJNS7_ILi64EEENS7_ILi128EEENS7_ILi96EEEEEENS_6half_tEfNS_4arch4Sm90ELb0ELb1ELb0ELb0ELb0ELb1ELb0ELb0ELi2ELi1ELi2ELi1ELb1EEENS1_24CollectiveEpilogueBwdGQAISD_fSG_Li256ELb0ELb0EEENS1_19SingleTileSchedulerILb0ELb0ELb0ELi128EEEEEEEEEvNT_6ParamsE:
        /* <DEDUP_REMOVED lines=24> */
.L_x_4541:
[----:B------:R-:W-:Y:S05]  /*0180*/  BSYNC B0 ;  /* 0x0000000000007941 */ /* 0x000fea0003800000 */
.L_x_4540:
        /* <DEDUP_REMOVED lines=37> */
.L_x_4542:
        /* <DEDUP_REMOVED lines=22> */
.L_x_4543:
[----:B------:R-:W-:Y:S01]  /*0540*/  PLOP3.LUT P0, PT, PT, PT, UP0, 0x80, 0x0 ;  /* 0x000000000000781c */ /* 0x000fe20003f0f008 */
[----:B------:R-:W-:Y:S01]  /*0550*/  NOP ;  /* 0x0000000000007918 */ /* 0x000fe20000000000 */
[----:B------:R-:W-:Y:S01]  /*0560*/  BSSY B6, `(.L_x_4544) ;  /* 0x00007c5000067945 */ /* 0x000fe20003800000 */
[----:B-12-4-:R-:W-:Y:S10]  /*0570*/  BAR.SYNC.DEFER_BLOCKING 0x0 ;  /* 0x0000000000007b1d */ /* 0x016ff40000010000 */
[----:B------:R-:W-:Y:S05]  /*0580*/  @!P0 BRA `(.L_x_4545) ;  /* 0x00000048003c8947 */ /* 0x000fea0003800000 */
.L_x_4546:
        /* <DEDUP_REMOVED lines=85> */
.L_x_4548:
        /* <DEDUP_REMOVED lines=28> */
.L_x_4551:
        /* <DEDUP_REMOVED lines=15> */
.L_x_4550:
        /* <DEDUP_REMOVED lines=22> */
.L_x_4553:
        /* <DEDUP_REMOVED lines=15> */
.L_x_4552:
[----:B------:R-:W-:Y:S01]  /*0fe0*/  SHF.R.S32.HI R25, RZ, 0x1f, R22 ;  /* 0x0000001fff197819 */ /* 0x000fe20000011416 */
[----:B------:R-:W-:-:S03]  /*0ff0*/  UMOV UR4, 0xffffffff ;  /* 0xffffffff00047882 */ /* 0x000fc60000000000 */
[----:B------:R-:W-:-:S04]  /*1000*/  LEA.HI R0, R25, R22, RZ, 0x7 ;  /* 0x0000001619007211 */ /* 0x000fc800078f38ff */
[----:B------:R-:W-:Y:S01]  /*1010*/  SHF.R.S32.HI R16, RZ, 0x7, R0 ;  /* 0x00000007ff107819 */ /* 0x000fe20000011400 */
[----:B------:R-:W-:Y:S06]  /*1020*/  BRA.DIV UR4, `(.L_x_4554) ;  /* 0x0000007204687947 */ /* 0x000fec000b800000 */
[----:B------:R1:W2:Y:S02]  /*1030*/  SHFL.IDX PT, R14, R16, RZ, 0x1f ;  /* 0x00001fff100e7589 */ /* 0x0002a400000e0000 */
.L_x_4626:
        /* <DEDUP_REMOVED lines=15> */
.L_x_4555:
        /* <DEDUP_REMOVED lines=19> */
.L_x_4557:
        /* <DEDUP_REMOVED lines=125> */
.L_x_4568:
[----:B------:R-:W-:-:S06]  /*1a30*/  UISETP.NE.AND UP0, UPT, UR16, 0x3, UPT ;  /* 0x000000031000788c */ /* 0x000fcc000bf05270 */
[----:B------:R-:W-:-:S13]  /*1a40*/  PLOP3.LUT P6, PT, PT, PT, UP0, 0x80, 0x0 ;  /* 0x000000000000781c */ /* 0x000fda0003fcf008 */
[----:B-1----:R-:W-:Y:S05]  /*1a50*/  @!P6 BRA `(.L_x_4558) ;  /* 0x000000000004e947 */ /* 0x002fea0003800000 */
[----:B------:R-:W-:Y:S01]  /*1a60*/  BPT.TRAP 0x1 ;  /* 0x000000040000795c */ /* 0x000fe20000300000 */
.L_x_4558:
[----:B------:R-:W-:Y:S01]  /*1a70*/  R2UR UR6, R18 ;  /* 0x00000000120672ca */ /* 0x000fe200000e0000 */
[----:B------:R-:W-:-:S05]  /*1a80*/  IMAD.U32 R16, RZ, RZ, UR4 ;  /* 0x00000004ff107e24 */ /* 0x000fca000f8e00ff */
[----:B------:R-:W-:-:S07]  /*1a90*/  SHF.L.U32 R16, R16, 0x1f, RZ ;  /* 0x0000001f10107819 */ /* 0x000fce00000006ff */
[----:B------:R-:W-:-:S09]  /*1aa0*/  ULEA UR6, UR5, UR6, 0x3 ;  /* 0x0000000605067291 */ /* 0x000fd2000f8e183f */
[----:B------:R1:W2:Y:S01]  /*1ab0*/  SYNCS.PHASECHK.TRANS64.TRYWAIT P0, [UR6+0x26810], R16 ;  /* 0x02681010ff0075a7 */ /* 0x0002a20008000146 */
[----:B------:R-:W-:Y:S05]  /*1ac0*/  @!P6 BRA `(.L_x_4559) ;  /* 0x000000000004e947 */ /* 0x000fea0003800000 */
[----:B------:R-:W-:Y:S01]  /*1ad0*/  BPT.TRAP 0x1 ;  /* 0x000000040000795c */ /* 0x000fe20000300000 */
.L_x_4559:
[----:B--2---:R-:W-:Y:S05]  /*1ae0*/  @P0 BRA `(.L_x_4560) ;  /* 0x0000000000080947 */ /* 0x004fea0003800000 */
[----:B------:R-:W2:Y:S02]  /*1af0*/  SYNCS.PHASECHK.TRANS64.TRYWAIT P0, [UR6+0x26810], R16 ;  /* 0x02681010ff0075a7 */ /* 0x000ea40008000146 */
[----:B--2---:R-:W-:Y:S05]  /*1b00*/  @!P0 BRA `(.L_x_4561) ;  /* 0x0000006400e48947 */ /* 0x004fea0003800000 */
.L_x_4560:
        /* <DEDUP_REMOVED lines=66> */
.L_x_4562:
[----:B------:R1:W1:Y:S01]  /*1f30*/  SYNCS.PHASECHK.TRANS64.TRYWAIT P0, [UR6+0x26830], R16 ;  /* 0x02683010ff0075a7 */ /* 0x0002620008000146 */
[----:B------:R-:W-:Y:S05]  /*1f40*/  @!P6 BRA `(.L_x_4563) ;  /* 0x000000000004e947 */ /* 0x000fea0003800000 */
[----:B------:R-:W-:Y:S01]  /*1f50*/  BPT.TRAP 0x1 ;  /* 0x000000040000795c */ /* 0x000fe20000300000 */
.L_x_4563:
[----:B-1----:R-:W-:Y:S05]  /*1f60*/  @P0 BRA `(.L_x_4564) ;  /* 0x0000000000080947 */ /* 0x002fea0003800000 */
[----:B------:R-:W1:Y:S02]  /*1f70*/  SYNCS.PHASECHK.TRANS64.TRYWAIT P0, [UR6+0x26830], R16 ;  /* 0x02683010ff0075a7 */ /* 0x000e640008000146 */
[----:B-1----:R-:W-:Y:S05]  /*1f80*/  @!P0 BRA `(.L_x_4565) ;  /* 0x0000006000dc8947 */ /* 0x002fea0003800000 */
.L_x_4564:
        /* <DEDUP_REMOVED lines=520> */
.L_x_4566:
        /* <DEDUP_REMOVED lines=44> */
.L_x_4567:
        /* <DEDUP_REMOVED lines=62> */
.L_x_4549:
        /* <DEDUP_REMOVED lines=81> */
.L_x_4571:
[----:B------:R-:W-:Y:S01]  /*4bc0*/  @P0 ELECT P1, URZ, PT ;  /* 0x00000000003f082f */ /* 0x000fe20003820000 */
[----:B------:R2:W-:-:S12]  /*4bd0*/  UBLKRED.G.S.ADD.F32.RN [UR6], [UR4], UR5, desc[UR8] ;  /* 0x00000806040073bb */ /* 0x0005d800080a1405 */
[----:B------:R-:W-:Y:S02]  /*4be0*/  @P1 PLOP3.LUT P0, PT, P1, PT, PT, 0x8, 0x0 ;  /* 0x000000000000181c */ /* 0x000fe40000f0e170 */
[----:B------:R-:W-:-:S11]  /*4bf0*/  PLOP3.LUT P1, PT, PT, PT, PT, 0x8, 0x0 ;  /* 0x000000000000781c */ /* 0x000fd60003f2e170 */
[----:B--2---:R-:W-:Y:S05]  /*4c00*/  @P0 BRA.U.ANY `(.L_x_4571) ;  /* 0xfffffffd00ec0947 */ /* 0x004fea000393ffff */
[----:B------:R0:W-:Y:S01]  /*4c10*/  UTMACMDFLUSH ;  /* 0x00000000000079b7 */ /* 0x0001e20000000000 */
[----:B------:R-:W-:-:S04]  /*4c20*/  DEPBAR.LE SB0, 0x0 ;  /* 0x000080000000791a */ /* 0x000fc80000000000 */
.L_x_4570:
[----:B------:R-:W-:Y:S05]  /*4c30*/  BSYNC B0 ;  /* 0x0000000000007941 */ /* 0x000fea0003800000 */
.L_x_4569:
        /* <DEDUP_REMOVED lines=28> */
.L_x_4572:
        /* <DEDUP_REMOVED lines=8> */
.L_x_4545:
        /* <DEDUP_REMOVED lines=40> */
.L_x_4574:
        /* <DEDUP_REMOVED lines=39> */
.L_x_4577:
[----:B------:R-:W-:Y:S05]  /*5370*/  BSYNC B0 ;  /* 0x0000000000007941 */ /* 0x000fea0003800000 */
.L_x_4576:
        /* <DEDUP_REMOVED lines=19> */
.L_x_4579:
[----:B------:R-:W-:Y:S05]  /*54b0*/  BSYNC B0 ;  /* 0x0000000000007941 */ /* 0x000fea0003800000 */
.L_x_4578:
[----:B------:R-:W-:Y:S06]  /*54c0*/  BAR.ARV 0xa, 0xa0 ;  /* 0x0282800000007b1d */ /* 0x000fec0000002000 */
[----:B------:R-:W-:Y:S04]  /*54d0*/  BSSY B0, `(.L_x_4580) ;  /* 0x0000003000007945 */ /* 0x000fe80003800000 */
[----:B------:R-:W-:Y:S05]  /*54e0*/  @!P0 BRA `(.L_x_4581) ;  /* 0x0000000000048947 */ /* 0x000fea0003800000 */
[----:B------:R-:W-:-:S04]  /*54f0*/  DEPBAR.LE SB0, 0x0 ;  /* 0x000080000000791a */ /* 0x000fc80000000000 */
.L_x_4581:
[----:B------:R-:W-:Y:S05]  /*5500*/  BSYNC B0 ;  /* 0x0000000000007941 */ /* 0x000fea0003800000 */
.L_x_4580:
[----:B------:R-:W-:Y:S06]  /*5510*/  BAR.ARV 0xb, 0xa0 ;  /* 0x02c2800000007b1d */ /* 0x000fec0000002000 */
[----:B------:R-:W-:Y:S01]  /*5520*/  UIADD3 UR12, UR5, 0x1, URZ ;  /* 0x00000001050c7890 */ /* 0x000fe2000fffe03f */
[----:B------:R-:W-:Y:S11]  /*5530*/  BRA `(.L_x_4582) ;  /* 0x0000000000047947 */ /* 0x000ff60003800000 */
.L_x_4575:
[----:B------:R-:W-:-:S05]  /*5540*/  UMOV UR12, UR5 ;  /* 0x00000005000c7c82 */ /* 0x000fca0008000000 */
.L_x_4582:
        /* <DEDUP_REMOVED lines=17> */
.L_x_4595:
        /* <DEDUP_REMOVED lines=20> */
.L_x_4584:
[----:B------:R-:W-:Y:S05]  /*57a0*/  BSYNC B0 ;  /* 0x0000000000007941 */ /* 0x000fea0003800000 */
.L_x_4583:
        /* <DEDUP_REMOVED lines=13> */
.L_x_4586:
[----:B------:R-:W-:Y:S05]  /*5880*/  BSYNC B0 ;  /* 0x0000000000007941 */ /* 0x000fea0003800000 */
.L_x_4585:
[----:B------:R-:W-:Y:S06]  /*5890*/  BAR.ARV 0xa, 0xa0 ;  /* 0x0282800000007b1d */ /* 0x000fec0000002000 */
[----:B------:R-:W-:Y:S04]  /*58a0*/  BSSY B0, `(.L_x_4587) ;  /* 0x0000003000007945 */ /* 0x000fe80003800000 */
[----:B------:R-:W-:Y:S05]  /*58b0*/  @!P0 BRA `(.L_x_4588) ;  /* 0x0000000000048947 */ /* 0x000fea0003800000 */
[----:B------:R-:W-:-:S04]  /*58c0*/  DEPBAR.LE SB0, 0x0 ;  /* 0x000080000000791a */ /* 0x000fc80000000000 */
.L_x_4588:
[----:B------:R-:W-:Y:S05]  /*58d0*/  BSYNC B0 ;  /* 0x0000000000007941 */ /* 0x000fea0003800000 */
.L_x_4587:
        /* <DEDUP_REMOVED lines=13> */
.L_x_4590:
[----:B------:R-:W-:Y:S05]  /*59b0*/  BSYNC B0 ;  /* 0x0000000000007941 */ /* 0x000fea0003800000 */
.L_x_4589:
        /* <DEDUP_REMOVED lines=13> */
.L_x_4592:
[----:B------:R-:W-:Y:S05]  /*5a90*/  BSYNC B0 ;  /* 0x0000000000007941 */ /* 0x000fea0003800000 */
.L_x_4591:
[----:B------:R-:W-:Y:S01]  /*5aa0*/  UIADD3 UR12, UR12, 0x2, URZ ;  /* 0x000000020c0c7890 */ /* 0x000fe2000fffe03f */
[----:B------:R-:W-:Y:S06]  /*5ab0*/  BAR.ARV 0xa, 0xa0 ;  /* 0x0282800000007b1d */ /* 0x000fec0000002000 */
[----:B------:R-:W-:Y:S01]  /*5ac0*/  UISETP.GE.AND UP0, UPT, UR12, UR8, UPT ;  /* 0x000000080c00728c */ /* 0x000fe2000bf06270 */
[----:B------:R-:W-:Y:S04]  /*5ad0*/  BSSY B0, `(.L_x_4593) ;  /* 0x0000003000007945 */ /* 0x000fe80003800000 */
[----:B------:R-:W-:Y:S06]  /*5ae0*/  @!P0 BRA `(.L_x_4594) ;  /* 0x0000000000048947 */ /* 0x000fec0003800000 */
[----:B------:R-:W-:-:S04]  /*5af0*/  DEPBAR.LE SB0, 0x0 ;  /* 0x000080000000791a */ /* 0x000fc80000000000 */
.L_x_4594:
[----:B------:R-:W-:Y:S05]  /*5b00*/  BSYNC B0 ;  /* 0x0000000000007941 */ /* 0x000fea0003800000 */
.L_x_4593:
[----:B------:R-:W-:Y:S06]  /*5b10*/  BAR.ARV 0xb, 0xa0 ;  /* 0x02c2800000007b1d */ /* 0x000fec0000002000 */
[----:B------:R-:W-:Y:S01]  /*5b20*/  PLOP3.LUT P1, PT, PT, PT, UP0, 0x80, 0x0 ;  /* 0x000000000000781c */ /* 0x000fe20003f2f008 */
[----:B------:R-:W-:Y:S02]  /*5b30*/  UIADD3 UR20, UR20, 0x3000, URZ ;  /* 0x0000300014147890 */ /* 0x000fe4000fffe03f */
[----:B------:R-:W-:-:S10]  /*5b40*/  UIADD3 UR4, UR4, 0x3000, URZ ;  /* 0x0000300004047890 */ /* 0x000fd4000fffe03f */
[----:B------:R-:W-:Y:S05]  /*5b50*/  @!P1 BRA `(.L_x_4595) ;  /* 0xfffffff800c09947 */ /* 0x000fea000383ffff */
[----:B------:R-:W-:Y:S05]  /*5b60*/  BRA `(.L_x_4547) ;  /* 0x0000002400907947 */ /* 0x000fea0003800000 */
.L_x_4573:
        /* <DEDUP_REMOVED lines=33> */
.L_x_4597:
        /* <DEDUP_REMOVED lines=43> */
.L_x_4627:
        /* <DEDUP_REMOVED lines=15> */
.L_x_4600:
        /* <DEDUP_REMOVED lines=127> */
.L_x_4611:
[----:B--234-:R-:W-:-:S04]  /*6910*/  SHF.L.U32 R21, R11, 0x1f, RZ ;  /* 0x0000001f0b157819 */ /* 0x01cfc800000006ff */
[----:B------:R-:W1:Y:S02]  /*6920*/  SYNCS.PHASECHK.TRANS64.TRYWAIT P1, [R16+URZ+0x26840], R21 ;  /* 0x02684015100075a7 */ /* 0x000e64000802017f */
[----:B-1----:R-:W-:Y:S05]  /*6930*/  @!P1 BRA `(.L_x_4603) ;  /* 0x00000018009c9947 */ /* 0x002fea0003800000 */
.L_x_4628:
[----:B------:R-:W-:Y:S05]  /*6940*/  @P0 BRA `(.L_x_4604) ;  /* 0x0000000000140947 */ /* 0x000fea0003800000 */
[----:B------:R-:W-:Y:S01]  /*6950*/  ISETP.NE.AND P1, PT, R6, RZ, PT ;  /* 0x000000ff0600720c */ /* 0x000fe20003f25270 */
[----:B------:R-:W-:-:S04]  /*6960*/  IMAD.MOV.U32 R3, RZ, RZ, 0x3100 ;  /* 0x00003100ff037424 */ /* 0x000fc800078e00ff */
[----:B------:R3:W-:Y:S08]  /*6970*/  SYNCS.ARRIVE.TRANS64 RZ, [R16+URZ+0x26830], R3 ;  /* 0x0268300310ff79a7 */ /* 0x0007f0000800003f */
[----:B------:R-:W-:Y:S05]  /*6980*/  @!P1 BRA `(.L_x_4604) ;  /* 0x0000000000049947 */ /* 0x000fea0003800000 */
[----:B------:R-:W-:Y:S01]  /*6990*/  BPT.TRAP 0x1 ;  /* 0x000000040000795c */ /* 0x000fe20000300000 */
.L_x_4604:
        /* <DEDUP_REMOVED lines=43> */
.L_x_4629:
[----:B------:R-:W-:Y:S05]  /*6c50*/  @P0 BRA `(.L_x_4606) ;  /* 0x0000000000140947 */ /* 0x000fea0003800000 */
[----:B------:R-:W-:Y:S01]  /*6c60*/  ISETP.NE.AND P1, PT, R6, RZ, PT ;  /* 0x000000ff0600720c */ /* 0x000fe20003f25270 */
[----:B------:R-:W-:-:S04]  /*6c70*/  IMAD.MOV.U32 R2, RZ, RZ, 0x3100 ;  /* 0x00003100ff027424 */ /* 0x000fc800078e00ff */
[----:B------:R3:W-:Y:S08]  /*6c80*/  SYNCS.ARRIVE.TRANS64 RZ, [R16+URZ+0x26818], R2 ;  /* 0x0268180210ff79a7 */ /* 0x0007f0000800003f */
[----:B------:R-:W-:Y:S05]  /*6c90*/  @!P1 BRA `(.L_x_4606) ;  /* 0x0000000000049947 */ /* 0x000fea0003800000 */
[----:B------:R-:W-:Y:S01]  /*6ca0*/  BPT.TRAP 0x1 ;  /* 0x000000040000795c */ /* 0x000fe20000300000 */
.L_x_4606:
        /* <DEDUP_REMOVED lines=43> */
.L_x_4630:
[----:B------:R-:W-:Y:S05]  /*6f60*/  @P0 BRA `(.L_x_4608) ;  /* 0x0000000000140947 */ /* 0x000fea0003800000 */
[----:B------:R-:W-:Y:S01]  /*6f70*/  ISETP.NE.AND P1, PT, R6, RZ, PT ;  /* 0x000000ff0600720c */ /* 0x000fe20003f25270 */
[----:B-123--:R-:W-:-:S04]  /*6f80*/  IMAD.MOV.U32 R21, RZ, RZ, 0x3100 ;  /* 0x00003100ff157424 */ /* 0x00efc800078e00ff */
[----:B------:R4:W-:Y:S08]  /*6f90*/  SYNCS.ARRIVE.TRANS64 RZ, [R16+URZ+0x26838], R21 ;  /* 0x0268381510ff79a7 */ /* 0x0009f0000800003f */
[----:B------:R-:W-:Y:S05]  /*6fa0*/  @!P1 BRA `(.L_x_4608) ;  /* 0x0000000000049947 */ /* 0x000fea0003800000 */
[----:B------:R-:W-:Y:S01]  /*6fb0*/  BPT.TRAP 0x1 ;  /* 0x000000040000795c */ /* 0x000fe20000300000 */
.L_x_4608:
        /* <DEDUP_REMOVED lines=38> */
.L_x_4632:
[----:B------:R-:W-:Y:S05]  /*7220*/  @P0 BRA `(.L_x_4610) ;  /* 0x0000000000140947 */ /* 0x000fea0003800000 */
[----:B------:R-:W-:Y:S01]  /*7230*/  ISETP.NE.AND P1, PT, R6, RZ, PT ;  /* 0x000000ff0600720c */ /* 0x000fe20003f25270 */
[----:B------:R-:W-:-:S04]  /*7240*/  IMAD.MOV.U32 R5, RZ, RZ, 0x3100 ;  /* 0x00003100ff057424 */ /* 0x000fc800078e00ff */
[----:B------:R1:W-:Y:S08]  /*7250*/  SYNCS.ARRIVE.TRANS64 RZ, [R16+URZ+0x26810], R5 ;  /* 0x0268100510ff79a7 */ /* 0x0003f0000800003f */
[----:B------:R-:W-:Y:S05]  /*7260*/  @!P1 BRA `(.L_x_4610) ;  /* 0x0000000000049947 */ /* 0x000fea0003800000 */
[----:B------:R-:W-:Y:S01]  /*7270*/  BPT.TRAP 0x1 ;  /* 0x000000040000795c */ /* 0x000fe20000300000 */
.L_x_4610:
        /* <DEDUP_REMOVED lines=44> */
.L_x_4602:
[----:B------:R-:W3:Y:S02]  /*7540*/  LDL.LU R4, [R1+0x4] ;  /* 0x0000040001047983 */ /* 0x000ee40000300800 */
[----:B---3--:R-:W-:Y:S02]  /*7550*/  ISETP.NE.AND P1, PT, R4, RZ, PT ;  /* 0x000000ff0400720c */ /* 0x008fe40003f25270 */
[----:B------:R1:W5:Y:S11]  /*7560*/  LDL R4, [R1] ;  /* 0x0000000001047983 */ /* 0x0003760000100800 */
[----:B-1----:R-:W-:Y:S05]  /*7570*/  @!P1 BRA `(.L_x_4601) ;  /* 0x0000000400809947 */ /* 0x002fea0003800000 */
[----:B------:R-:W-:-:S04]  /*7580*/  SHF.L.U32 R13, R11, 0x1f, RZ ;  /* 0x0000001f0b0d7819 */ /* 0x000fc800000006ff */
[----:B------:R-:W1:Y:S02]  /*7590*/  SYNCS.PHASECHK.TRANS64.TRYWAIT P1, [R16+URZ+0x26840], R13 ;  /* 0x0268400d100075a7 */ /* 0x000e64000802017f */
[----:B-1----:R-:W-:Y:S05]  /*75a0*/  @!P1 BRA `(.L_x_4612) ;  /* 0x0000000c00d49947 */ /* 0x002fea0003800000 */
.L_x_4633:
[----:B------:R-:W-:Y:S05]  /*75b0*/  @P0 BRA `(.L_x_4613) ;  /* 0x0000000000140947 */ /* 0x000fea0003800000 */
[----:B------:R-:W-:Y:S01]  /*75c0*/  ISETP.NE.AND P1, PT, R6, RZ, PT ;  /* 0x000000ff0600720c */ /* 0x000fe20003f25270 */
[----:B--2---:R-:W-:-:S04]  /*75d0*/  IMAD.MOV.U32 R5, RZ, RZ, 0x3100 ;  /* 0x00003100ff057424 */ /* 0x004fc800078e00ff */
[----:B------:R3:W-:Y:S08]  /*75e0*/  SYNCS.ARRIVE.TRANS64 RZ, [R16+URZ+0x26830], R5 ;  /* 0x0268300510ff79a7 */ /* 0x0007f0000800003f */
[----:B------:R-:W-:Y:S05]  /*75f0*/  @!P1 BRA `(.L_x_4613) ;  /* 0x0000000000049947 */ /* 0x000fea0003800000 */
[----:B------:R-:W-:Y:S01]  /*7600*/  BPT.TRAP 0x1 ;  /* 0x000000040000795c */ /* 0x000fe20000300000 */
.L_x_4613:
        /* <DEDUP_REMOVED lines=40> */
.L_x_4634:
[----:B------:R-:W-:Y:S05]  /*7890*/  @P0 BRA `(.L_x_4615) ;  /* 0x0000000000140947 */ /* 0x000fea0003800000 */
[----:B------:R-:W-:Y:S01]  /*78a0*/  ISETP.NE.AND P0, PT, R6, RZ, PT ;  /* 0x000000ff0600720c */ /* 0x000fe20003f05270 */
[----:B------:R-:W-:-:S04]  /*78b0*/  IMAD.MOV.U32 R5, RZ, RZ, 0x3100 ;  /* 0x00003100ff057424 */ /* 0x000fc800078e00ff */
[----:B------:R3:W-:Y:S08]  /*78c0*/  SYNCS.ARRIVE.TRANS64 RZ, [R16+URZ+0x26818], R5 ;  /* 0x0268180510ff79a7 */ /* 0x0007f0000800003f */
[----:B------:R-:W-:Y:S05]  /*78d0*/  @!P0 BRA `(.L_x_4615) ;  /* 0x0000000000048947 */ /* 0x000fea0003800000 */
[----:B------:R-:W-:Y:S01]  /*78e0*/  BPT.TRAP 0x1 ;  /* 0x000000040000795c */ /* 0x000fe20000300000 */
.L_x_4615:
        /* <DEDUP_REMOVED lines=41> */
.L_x_4601:
[----:B------:R-:W3:Y:S01]  /*7b80*/  S2R R0, SR_TID.X ;  /* 0x0000000000007919 */ /* 0x000ee20000002100 */
[----:B------:R-:W-:Y:S01]  /*7b90*/  IMAD R3, R19, 0x8, R16 ;  /* 0x0000000813037824 */ /* 0x000fe200078e0210 */
[----:B---3--:R-:W-:Y:S02]  /*7ba0*/  LOP3.LUT R2, R0, 0x7f, RZ, 0xc0, !PT ;  /* 0x0000007f00027812 */ /* 0x008fe400078ec0ff */
[----:B------:R-:W-:Y:S02]  /*7bb0*/  SHF.L.U32 R0, R11, 0x1f, RZ ;  /* 0x0000001f0b007819 */ /* 0x000fe400000006ff */
[----:B------:R-:W-:Y:S02]  /*7bc0*/  ISETP.NE.AND P1, PT, R2, RZ, PT ;  /* 0x000000ff0200720c */ /* 0x000fe40003f25270 */
[----:B------:R-:W3:Y:S02]  /*7bd0*/  SYNCS.PHASECHK.TRANS64.TRYWAIT P0, [R3+URZ+0x26840], R0 ;  /* 0x02684000030075a7 */ /* 0x000ee4000800017f */
[----:B---3--:R-:W-:Y:S09]  /*7be0*/  @!P0 BRA `(.L_x_4616) ;  /* 0x00000008006c8947 */ /* 0x008ff20003800000 */
.L_x_4635:
[----:B------:R-:W-:Y:S05]  /*7bf0*/  @P1 BRA `(.L_x_4617) ;  /* 0x0000000000181947 */ /* 0x000fea0003800000 */
[----:B------:R-:W1:Y:S01]  /*7c00*/  S2R R2, SR_TID.X ;  /* 0x0000000000027919 */ /* 0x000e620000002100 */
[----:B---3--:R-:W-:-:S04]  /*7c10*/  IMAD.MOV.U32 R0, RZ, RZ, 0x3100 ;  /* 0x00003100ff007424 */ /* 0x008fc800078e00ff */
[----:B------:R3:W-:Y:S01]  /*7c20*/  SYNCS.ARRIVE.TRANS64 RZ, [R3+URZ+0x26830], R0 ;  /* 0x0268300003ff79a7 */ /* 0x0007e2000800003f */
[----:B-1----:R-:W-:-:S13]  /*7c30*/  LOP3.LUT P0, RZ, R2, 0x1f, RZ, 0xc0, !PT ;  /* 0x0000001f02ff7812 */ /* 0x002fda000780c0ff */
[----:B---3--:R-:W-:Y:S05]  /*7c40*/  @!P0 BRA `(.L_x_4617) ;  /* 0x0000000000048947 */ /* 0x008fea0003800000 */
[----:B------:R-:W-:Y:S01]  /*7c50*/  BPT.TRAP 0x1 ;  /* 0x000000040000795c */ /* 0x000fe20000300000 */
.L_x_4617:
        /* <DEDUP_REMOVED lines=47> */
.L_x_4598:
[----:B------:R-:W-:Y:S05]  /*7f50*/  BSYNC B0 ;  /* 0x0000000000007941 */ /* 0x000fea0003800000 */
.L_x_4596:
[----:B------:R-:W-:-:S03]  /*7f60*/  UMOV UR7, 0xffffffff ;  /* 0xffffffff00077882 */ /* 0x000fc60000000000 */
[----:B------:R-:W-:Y:S05]  /*7f70*/  BRA.DIV UR7, `(.L_x_4618) ;  /* 0x00000006079c7947 */ /* 0x000fea000b800000 */
[----:B------:R-:W-:-:S13]  /*7f80*/  ELECT P6, URZ, PT ;  /* 0x00000000003f782f */ /* 0x000fda00038c0000 */
.L_x_4638:
[----:B------:R-:W-:Y:S05]  /*7f90*/  @!P6 BRA `(.L_x_4547) ;  /* 0x000000000084e947 */ /* 0x000fea0003800000 */
[----:B------:R-:W-:-:S06]  /*7fa0*/  ULOP3.LUT UR7, UR38, 0x2, URZ, 0xfc, !UPT ;  /* 0x0000000226077892 */ /* 0x000fcc000f8efc3f */
[----:B------:R-:W-:-:S05]  /*7fb0*/  IMAD.U32 R2, RZ, RZ, UR7 ;  /* 0x00000007ff027e24 */ /* 0x000fca000f8e00ff */
[----:B------:R-:W-:-:S13]  /*7fc0*/  ISETP.NE.AND P2, PT, R2, 0x3, PT ;  /* 0x000000030200780c */ /* 0x000fda0003f45270 */
[----:B------:R-:W-:Y:S05]  /*7fd0*/  @!P2 BRA `(.L_x_4619) ;  /* 0x000000000004a947 */ /* 0x000fea0003800000 */
[----:B------:R-:W-:Y:S01]  /*7fe0*/  BPT.TRAP 0x1 ;  /* 0x000000040000795c */ /* 0x000fe20000300000 */
.L_x_4619:
        /* <DEDUP_REMOVED lines=15> */
.L_x_4639:
[----:B------:R-:W2:Y:S02]  /*80e0*/  SYNCS.PHASECHK.TRANS64.TRYWAIT P0, [R3+URZ], R2 ;  /* 0x00000002030075a7 */ /* 0x000ea4000800017f */
[----:B--2---:R-:W-:Y:S05]  /*80f0*/  @!P0 BRA `(.L_x_4621) ;  /* 0x0000000400708947 */ /* 0x004fea0003800000 */
.L_x_4640:
[----:B------:R-:W-:Y:S05]  /*8100*/  @!P2 BRA `(.L_x_4622) ;  /* 0x000000000004a947 */ /* 0x000fea0003800000 */
[----:B------:R-:W-:Y:S01]  /*8110*/  BPT.TRAP 0x1 ;  /* 0x000000040000795c */ /* 0x000fe20000300000 */
.L_x_4622:
[----:B--2---:R-:W-:-:S04]  /*8120*/  VIADD R3, R7, 0x26840 ;  /* 0x0002684007037836 */ /* 0x004fc80000000000 */
[----:B------:R-:W-:-:S04]  /*8130*/  IMAD R0, R0, 0x8, R3 ;  /* 0x0000000800007824 */ /* 0x000fc800078e0203 */
[----:B------:R-:W2:Y:S02]  /*8140*/  SYNCS.PHASECHK.TRANS64.TRYWAIT P0, [R0+URZ], R5 ;  /* 0x00000005000075a7 */ /* 0x000ea4000800017f */
[----:B--2---:R-:W-:Y:S05]  /*8150*/  @!P0 BRA `(.L_x_4623) ;  /* 0x00000004006c8947 */ /* 0x004fea0003800000 */
.L_x_4641:
[----:B------:R-:W-:-:S07]  /*8160*/  IMAD R3, R4, 0x8, R3 ;  /* 0x0000000804037824 */ /* 0x000fce00078e0203 */
.L_x_4624:
[----:B---3--:R3:W4:Y:S02]  /*8170*/  SYNCS.PHASECHK.TRANS64.TRYWAIT P0, [R3+URZ], R2 ;  /* 0x00000002030075a7 */ /* 0x008724000800017f */
[----:B----4-:R-:W-:Y:S05]  /*8180*/  @!P0 NANOSLEEP.SYNCS 0x989680 ;  /* 0x009896800000895d */ /* 0x010fea0003900000 */
[----:B------:R-:W4:Y:S02]  /*8190*/  @!P0 SYNCS.PHASECHK.TRANS64 P0, [R3+URZ], R2 ;  /* 0x00000002030085a7 */ /* 0x000f24000800007f */
[----:B----4-:R-:W-:Y:S05]  /*81a0*/  @!P0 BRA `(.L_x_4624) ;  /* 0xfffffffc00f08947 */ /* 0x010fea000383ffff */
.L_x_4547:
[----:B------:R-:W-:Y:S05]  /*81b0*/  BSYNC B6 ;  /* 0x0000000000067941 */ /* 0x000fea0003800000 */
.L_x_4544:
[----:B------:R-:W-:Y:S05]  /*81c0*/  EXIT ;  /* 0x000000000000794d */ /* 0x000fea0003800000 */
.L_x_4554:
[----:B------:R-:W-:Y:S02]  /*81d0*/  IMAD.MOV.U32 R13, RZ, RZ, R16 ;  /* 0x000000ffff0d7224 */ /* 0x000fe400078e0010 */
[----:B------:R-:W-:Y:S02]  /*81e0*/  IMAD.MOV.U32 R12, RZ, RZ, RZ ;  /* 0x000000ffff0c7224 */ /* 0x000fe400078e00ff */
[----:B------:R-:W-:Y:S02]  /*81f0*/  IMAD.MOV.U32 R11, RZ, RZ, 0x1f ;  /* 0x0000001fff0b7424 */ /* 0x000fe400078e00ff */
[----:B------:R-:W-:-:S07]  /*8200*/  IMAD.MOV.U32 R15, RZ, RZ, -0x1 ;  /* 0xffffffffff0f7424 */ /* 0x000fce00078e00ff */
[----:B------:R-:W-:Y:S05]  /*8210*/  WARPSYNC.COLLECTIVE R15, `(.L_x_4625) ;  /* 0x000000000f087348 */ /* 0x000fea0003c00000 */
[----:B------:R1:W2:Y:S02]  /*8220*/  SHFL.IDX P6, R14, R13, R12, R11 ;  /* 0x0000000c0d0e7389 */ /* 0x0002a400000c000b */
[----:B-12---:R-:W-:Y:S01]  /*8230*/  ENDCOLLECTIVE ;  /* 0x000000000000791b */ /* 0x006fe20003800000 */
.L_x_4625:
[----:B------:R-:W-:Y:S05]  /*8240*/  BRA `(.L_x_4626) ;  /* 0xffffff8c007c7947 */ /* 0x000fea000383ffff */
.L_x_4556:
[----:B--2---:R2:W3:Y:S02]  /*8250*/  SYNCS.PHASECHK.TRANS64.TRYWAIT P0, [R18+URZ+0x26800], R5 ;  /* 0x02680005120075a7 */ /* 0x0044e4000800017f */
[----:B---3--:R-:W-:Y:S05]  /*8260*/  @!P0 NANOSLEEP.SYNCS 0x989680 ;  /* 0x009896800000895d */ /* 0x008fea0003900000 */
[----:B------:R-:W3:Y:S02]  /*8270*/  @!P0 SYNCS.PHASECHK.TRANS64 P0, [R18+URZ+0x26800], R5 ;  /* 0x02680005120085a7 */ /* 0x000ee4000800007f */
[----:B---3--:R-:W-:Y:S05]  /*8280*/  @!P0 BRA `(.L_x_4556) ;  /* 0xfffffffc00f08947 */ /* 0x008fea000383ffff */
[----:B------:R-:W-:Y:S05]  /*8290*/  BRA `(.L_x_4555) ;  /* 0xffffff8c00a47947 */ /* 0x000fea000383ffff */
.L_x_4561:
[----:B--2---:R-:W-:-:S04]  /*82a0*/  IMAD.U32 R7, RZ, RZ, UR6 ;  /* 0x00000006ff077e24 */ /* 0x004fc8000f8e00ff */
[----:B------:R2:W3:Y:S03]  /*82b0*/  SYNCS.PHASECHK.TRANS64.TRYWAIT P0, [R7+URZ+0x26810], R16 ;  /* 0x02681010070075a7 */ /* 0x0004e6000800017f */
[----:B---3--:R-:W-:Y:S05]  /*82c0*/  @!P0 NANOSLEEP.SYNCS 0x989680 ;  /* 0x009896800000895d */ /* 0x008fea0003900000 */
[----:B------:R-:W3:Y:S02]  /*82d0*/  @!P0 SYNCS.PHASECHK.TRANS64 P0, [R7+URZ+0x26810], R16 ;  /* 0x02681010070085a7 */ /* 0x000ee4000800007f */
[----:B---3--:R-:W-:Y:S05]  /*82e0*/  @!P0 BRA `(.L_x_4561) ;  /* 0xfffffffc00ec8947 */ /* 0x008fea000383ffff */
[----:B------:R-:W-:Y:S05]  /*82f0*/  BRA `(.L_x_4560) ;  /* 0xffffff9800047947 */ /* 0x000fea000383ffff */
.L_x_4565:
[----:B------:R-:W-:-:S04]  /*8300*/  IMAD.U32 R121, RZ, RZ, UR6 ;  /* 0x00000006ff797e24 */ /* 0x000fc8000f8e00ff */
[----:B------:R1:W1:Y:S03]  /*8310*/  SYNCS.PHASECHK.TRANS64.TRYWAIT P0, [R121+URZ+0x26830], R16 ;  /* 0x02683010790075a7 */ /* 0x000266000800017f */
[----:B-1----:R-:W-:Y:S05]  /*8320*/  @!P0 NANOSLEEP.SYNCS 0x989680 ;  /* 0x009896800000895d */ /* 0x002fea0003900000 */
[----:B------:R-:W1:Y:S02]  /*8330*/  @!P0 SYNCS.PHASECHK.TRANS64 P0, [R121+URZ+0x26830], R16 ;  /* 0x02683010790085a7 */ /* 0x000e64000800007f */
[----:B-1----:R-:W-:Y:S05]  /*8340*/  @!P0 BRA `(.L_x_4565) ;  /* 0xfffffffc00ec8947 */ /* 0x002fea000383ffff */
[----:B------:R-:W-:Y:S05]  /*8350*/  BRA `(.L_x_4564) ;  /* 0xffffff9c000c7947 */ /* 0x000fea000383ffff */
.L_x_4599:
[----:B-1----:R1:W2:Y:S02]  /*8360*/  SYNCS.PHASECHK.TRANS64.TRYWAIT P0, [R16+URZ+0x26820], R3 ;  /* 0x02682003100075a7 */ /* 0x0022a4000800017f */
[----:B--2---:R-:W-:Y:S05]  /*8370*/  @!P0 NANOSLEEP.SYNCS 0x989680 ;  /* 0x009896800000895d */ /* 0x004fea0003900000 */
[----:B------:R-:W2:Y:S02]  /*8380*/  @!P0 SYNCS.PHASECHK.TRANS64 P0, [R16+URZ+0x26820], R3 ;  /* 0x02682003100085a7 */ /* 0x000ea4000800007f */
[----:B--2---:R-:W-:Y:S05]  /*8390*/  @!P0 BRA `(.L_x_4599) ;  /* 0xfffffffc00f08947 */ /* 0x004fea000383ffff */
[----:B------:R-:W-:Y:S05]  /*83a0*/  BRA `(.L_x_4627) ;  /* 0xffffffdc00207947 */ /* 0x000fea000383ffff */
.L_x_4603:
[----:B-1----:R1:W3:Y:S02]  /*83b0*/  SYNCS.PHASECHK.TRANS64.TRYWAIT P1, [R16+URZ+0x26840], R21 ;  /* 0x02684015100075a7 */ /* 0x0022e4000802017f */
[----:B---3--:R-:W-:Y:S05]  /*83c0*/  @!P1 NANOSLEEP.SYNCS 0x989680 ;  /* 0x009896800000995d */ /* 0x008fea0003900000 */
[----:B------:R-:W3:Y:S02]  /*83d0*/  @!P1 SYNCS.PHASECHK.TRANS64 P1, [R16+URZ+0x26840], R21 ;  /* 0x02684015100095a7 */ /* 0x000ee4000802007f */
[----:B---3--:R-:W-:Y:S05]  /*83e0*/  @!P1 BRA `(.L_x_4603) ;  /* 0xfffffffc00f09947 */ /* 0x008fea000383ffff */
[----:B------:R-:W-:Y:S05]  /*83f0*/  BRA `(.L_x_4628) ;  /* 0xffffffe400507947 */ /* 0x000fea000383ffff */
.L_x_4605:
[----:B--2---:R2:W3:Y:S02]  /*8400*/  SYNCS.PHASECHK.TRANS64.TRYWAIT P1, [R16+URZ+0x26828], R21 ;  /* 0x02682815100075a7 */ /* 0x0044e4000802017f */
[----:B---3--:R-:W-:Y:S05]  /*8410*/  @!P1 NANOSLEEP.SYNCS 0x989680 ;  /* 0x009896800000995d */ /* 0x008fea0003900000 */
[----:B------:R-:W3:Y:S02]  /*8420*/  @!P1 SYNCS.PHASECHK.TRANS64 P1, [R16+URZ+0x26828], R21 ;  /* 0x02682815100095a7 */ /* 0x000ee4000802007f */
[----:B---3--:R-:W-:Y:S05]  /*8430*/  @!P1 BRA `(.L_x_4605) ;  /* 0xfffffffc00f09947 */ /* 0x008fea000383ffff */
[----:B------:R-:W-:Y:S05]  /*8440*/  BRA `(.L_x_4629) ;  /* 0xffffffe800007947 */ /* 0x000fea000383ffff */
.L_x_4607:
[----:B---3--:R3:W4:Y:S02]  /*8450*/  SYNCS.PHASECHK.TRANS64.TRYWAIT P1, [R16+URZ+0x26848], R21 ;  /* 0x02684815100075a7 */ /* 0x008724000802017f */
[----:B----4-:R-:W-:Y:S05]  /*8460*/  @!P1 NANOSLEEP.SYNCS 0x989680 ;  /* 0x009896800000995d */ /* 0x010fea0003900000 */
[----:B------:R-:W4:Y:S02]  /*8470*/  @!P1 SYNCS.PHASECHK.TRANS64 P1, [R16+URZ+0x26848], R21 ;  /* 0x02684815100095a7 */ /* 0x000f24000802007f */
[----:B----4-:R-:W-:Y:S05]  /*8480*/  @!P1 BRA `(.L_x_4607) ;  /* 0xfffffffc00f09947 */ /* 0x010fea000383ffff */
[----:B------:R-:W-:Y:S05]  /*8490*/  BRA `(.L_x_4630) ;  /* 0xffffffe800b07947 */ /* 0x000fea000383ffff */
.L_x_4609:
[----:B------:R-:W-:-:S07]  /*84a0*/  SHF.L.U32 R5, R11, 0x1f, RZ ;  /* 0x0000001f0b057819 */ /* 0x000fce00000006ff */
.L_x_4631:
[----:B------:R1:W1:Y:S02]  /*84b0*/  SYNCS.PHASECHK.TRANS64.TRYWAIT P1, [R16+URZ+0x26820], R5 ;  /* 0x02682005100075a7 */ /* 0x000264000802017f */
[----:B-1----:R-:W-:Y:S05]  /*84c0*/  @!P1 NANOSLEEP.SYNCS 0x989680 ;  /* 0x009896800000995d */ /* 0x002fea0003900000 */
[----:B------:R-:W1:Y:S02]  /*84d0*/  @!P1 SYNCS.PHASECHK.TRANS64 P1, [R16+URZ+0x26820], R5 ;  /* 0x02682005100095a7 */ /* 0x000e64000802007f */
[----:B-1----:R-:W-:Y:S05]  /*84e0*/  @!P1 BRA `(.L_x_4631) ;  /* 0xfffffffc00f09947 */ /* 0x002fea000383ffff */
[----:B------:R-:W-:Y:S05]  /*84f0*/  BRA `(.L_x_4632) ;  /* 0xffffffec00487947 */ /* 0x000fea000383ffff */
.L_x_4612:
[----:B-1----:R1:W3:Y:S02]  /*8500*/  SYNCS.PHASECHK.TRANS64.TRYWAIT P1, [R16+URZ+0x26840], R13 ;  /* 0x0268400d100075a7 */ /* 0x0022e4000802017f */
[----:B---3--:R-:W-:Y:S05]  /*8510*/  @!P1 NANOSLEEP.SYNCS 0x989680 ;  /* 0x009896800000995d */ /* 0x008fea0003900000 */
[----:B------:R-:W3:Y:S02]  /*8520*/  @!P1 SYNCS.PHASECHK.TRANS64 P1, [R16+URZ+0x26840], R13 ;  /* 0x0268400d100095a7 */ /* 0x000ee4000802007f */
[----:B---3--:R-:W-:Y:S05]  /*8530*/  @!P1 BRA `(.L_x_4612) ;  /* 0xfffffffc00f09947 */ /* 0x008fea000383ffff */
[----:B------:R-:W-:Y:S05]  /*8540*/  BRA `(.L_x_4633) ;  /* 0xfffffff000187947 */ /* 0x000fea000383ffff */
.L_x_4614:
[----:B--2---:R2:W3:Y:S02]  /*8550*/  SYNCS.PHASECHK.TRANS64.TRYWAIT P1, [R16+URZ+0x26828], R13 ;  /* 0x0268280d100075a7 */ /* 0x0044e4000802017f */
[----:B---3--:R-:W-:Y:S05]  /*8560*/  @!P1 NANOSLEEP.SYNCS 0x989680 ;  /* 0x009896800000995d */ /* 0x008fea0003900000 */
[----:B------:R-:W3:Y:S02]  /*8570*/  @!P1 SYNCS.PHASECHK.TRANS64 P1, [R16+URZ+0x26828], R13 ;  /* 0x0268280d100095a7 */ /* 0x000ee4000802007f */
[----:B---3--:R-:W-:Y:S05]  /*8580*/  @!P1 BRA `(.L_x_4614) ;  /* 0xfffffffc00f09947 */ /* 0x008fea000383ffff */
[----:B------:R-:W-:Y:S05]  /*8590*/  BRA `(.L_x_4634) ;  /* 0xfffffff000bc7947 */ /* 0x000fea000383ffff */
.L_x_4616:
[----:B---3--:R3:W1:Y:S02]  /*85a0*/  SYNCS.PHASECHK.TRANS64.TRYWAIT P0, [R3+URZ+0x26840], R0 ;  /* 0x02684000030075a7 */ /* 0x008664000800017f */
[----:B-1----:R-:W-:Y:S05]  /*85b0*/  @!P0 NANOSLEEP.SYNCS 0x989680 ;  /* 0x009896800000895d */ /* 0x002fea0003900000 */
[----:B------:R-:W1:Y:S02]  /*85c0*/  @!P0 SYNCS.PHASECHK.TRANS64 P0, [R3+URZ+0x26840], R0 ;  /* 0x02684000030085a7 */ /* 0x000e64000800007f */
[----:B-1----:R-:W-:Y:S05]  /*85d0*/  @!P0 BRA `(.L_x_4616) ;  /* 0xfffffffc00f08947 */ /* 0x002fea000383ffff */
[----:B------:R-:W-:Y:S05]  /*85e0*/  BRA `(.L_x_4635) ;  /* 0xfffffff400807947 */ /* 0x000fea000383ffff */
.L_x_4618:
[----:B------:R-:W-:Y:S01]  /*85f0*/  BSSY B0, `(.L_x_4636) ;  /* 0x0000006000007945 */ /* 0x000fe20003800000 */
[----:B------:R-:W-:-:S07]  /*8600*/  IMAD.MOV.U32 R15, RZ, RZ, -0x1 ;  /* 0xffffffffff0f7424 */ /* 0x000fce00078e00ff */
[----:B------:R-:W-:Y:S05]  /*8610*/  WARPSYNC.COLLECTIVE R15, `(.L_x_4637) ;  /* 0x000000000f0c7348 */ /* 0x000fea0003c00000 */
[----:B------:R-:W-:Y:S02]  /*8620*/  ELECT P6, UR62, PT ;  /* 0x00000000003e782f */ /* 0x000fe400038c0000 */
[----:B------:R-:W-:Y:S01]  /*8630*/  MOV R14, UR62 ;  /* 0x0000003e000e7c02 */ /* 0x000fe20008000f00 */
[----:B------:R-:W-:Y:S10]  /*8640*/  ENDCOLLECTIVE ;  /* 0x000000000000791b */ /* 0x000ff40003800000 */
.L_x_4637:
[----:B------:R-:W-:Y:S05]  /*8650*/  BSYNC B0 ;  /* 0x0000000000007941 */ /* 0x000fea0003800000 */
.L_x_4636:
[----:B------:R-:W-:Y:S05]  /*8660*/  BRA `(.L_x_4638) ;  /* 0xfffffff800487947 */ /* 0x000fea000383ffff */
.L_x_4620:
[----:B-1----:R1:W2:Y:S02]  /*8670*/  SYNCS.PHASECHK.TRANS64.TRYWAIT P0, [R6+URZ], R5 ;  /* 0x00000005060075a7 */ /* 0x0022a4000800017f */
[----:B--2---:R-:W-:Y:S05]  /*8680*/  @!P0 NANOSLEEP.SYNCS 0x989680 ;  /* 0x009896800000895d */ /* 0x004fea0003900000 */
[----:B------:R-:W2:Y:S02]  /*8690*/  @!P0 SYNCS.PHASECHK.TRANS64 P0, [R6+URZ], R5 ;  /* 0x00000005060085a7 */ /* 0x000ea4000800007f */
[----:B--2---:R-:W-:Y:S05]  /*86a0*/  @!P0 BRA `(.L_x_4620) ;  /* 0xfffffffc00f08947 */ /* 0x004fea000383ffff */
[----:B------:R-:W-:Y:S05]  /*86b0*/  BRA `(.L_x_4639) ;  /* 0xfffffff800887947 */ /* 0x000fea000383ffff */
.L_x_4621:
[----:B--2---:R2:W3:Y:S02]  /*86c0*/  SYNCS.PHASECHK.TRANS64.TRYWAIT P0, [R3+URZ], R2 ;  /* 0x00000002030075a7 */ /* 0x0044e4000800017f */
[----:B---3--:R-:W-:Y:S05]  /*86d0*/  @!P0 NANOSLEEP.SYNCS 0x989680 ;  /* 0x009896800000895d */ /* 0x008fea0003900000 */
[----:B------:R-:W3:Y:S02]  /*86e0*/  @!P0 SYNCS.PHASECHK.TRANS64 P0, [R3+URZ], R2 ;  /* 0x00000002030085a7 */ /* 0x000ee4000800007f */
[----:B---3--:R-:W-:Y:S05]  /*86f0*/  @!P0 BRA `(.L_x_4621) ;  /* 0xfffffffc00f08947 */ /* 0x008fea000383ffff */
[----:B------:R-:W-:Y:S05]  /*8700*/  BRA `(.L_x_4640) ;  /* 0xfffffff8007c7947 */ /* 0x000fea000383ffff */
.L_x_4623:
[----:B--2---:R2:W3:Y:S02]  /*8710*/  SYNCS.PHASECHK.TRANS64.TRYWAIT P0, [R0+URZ], R5 ;  /* 0x00000005000075a7 */ /* 0x0044e4000800017f */
[----:B---3--:R-:W-:Y:S05]  /*8720*/  @!P0 NANOSLEEP.SYNCS 0x989680 ;  /* 0x009896800000895d */ /* 0x008fea0003900000 */
[----:B------:R-:W3:Y:S02]  /*8730*/  @!P0 SYNCS.PHASECHK.TRANS64 P0, [R0+URZ], R5 ;  /* 0x00000005000085a7 */ /* 0x000ee4000800007f */
[----:B---3--:R-:W-:Y:S05]  /*8740*/  @!P0 BRA `(.L_x_4623) ;  /* 0xfffffffc00f08947 */ /* 0x008fea000383ffff */
[----:B------:R-:W-:Y:S05]  /*8750*/  BRA `(.L_x_4641) ;  /* 0xfffffff800807947 */ /* 0x000fea000383ffff */
.L_x_4642:
        /* <DEDUP_REMOVED lines=10> */
.L_x_6587:


//--------------------- .text._ZN7cutlass13device_kernelIN5flash11enable_sm90INS1_16FlashAttnBwdSm90INS1_25CollectiveMainloopBwdSm90ILi2ELi2ELi2EN4cute5tupleIJNS5_1CILi1EEES8_S8_EEENS6_IJNS7_ILi64EEENS7_ILi128EEENS7_ILi96EEEEEENS_6half_tEfNS_4arch4Sm90ELb0ELb1ELb0ELb0ELb1ELb1ELb0ELb0ELi2ELi1ELi2ELi1ELb1EEENS1_24CollectiveEpilogueBwdGQAISD_fSG_Li256ELb0ELb1EEENS1_19SingleTileSchedulerILb0ELb0ELb0ELi128EEEEEEEEEvNT_6ParamsE --------------------------
	.section	.text._ZN7cutlass13device_kernelIN5flash11enable_sm90INS1_16FlashAttnBwdSm90INS1_25CollectiveMainloopBwdSm90ILi2ELi2ELi2EN4cute5tupleIJNS5_1CILi1EEES8_S8_EEENS6_IJNS7_ILi64EEENS7_ILi128EEENS7_ILi96EEEEEENS_6half_tEfNS_4arch4Sm90ELb0ELb1ELb0ELb0ELb1ELb1ELb0ELb0ELi2ELi1ELi2ELi1ELb1EEENS1_24CollectiveEpilogueBwdGQAISD_fSG_Li256ELb0ELb1EEENS1_19SingleTileSchedulerILb0ELb0ELb0ELi128EEEEEEEEEvNT_6ParamsE,"ax",@progbits
	.align	128
.text._ZN7cutlass13device_kernelIN5flash11enable_sm90INS1_16FlashAttnBwdSm90INS1_25CollectiveMainloopBwdSm90ILi2ELi2ELi2EN4cute5tupleIJNS5_1CILi1EEES8_S8_EEENS6_IJNS7_ILi64EEENS7_ILi128EEENS7_ILi96EEEEEENS_6half_tEfNS_4arch4Sm90ELb0ELb1ELb0ELb0ELb1ELb1ELb0ELb0ELi2ELi1ELi2ELi1ELb1EEENS1_24CollectiveEpilogueBwdGQAISD_fSG_Li256ELb0ELb1EEENS1_19SingleTileSchedulerILb0ELb0ELb0ELi128EEEEEEEEEvNT_6ParamsE:
        .type           _ZN7cutlass13device_kernelIN5flash11enable_sm90INS1_16FlashAttnBwdSm90INS1_25CollectiveMainloopBwdSm90ILi2ELi2ELi2EN4cute5tupleIJNS5_1CILi1EEES8_S8_EEENS6_IJNS7_ILi64EEENS7_ILi128EEENS7_ILi96EEEEEENS_6half_tEfNS_4arch4Sm90ELb0ELb1ELb0ELb0ELb1ELb1ELb0ELb0ELi2ELi1ELi2ELi1ELb1EEENS1_24CollectiveEpilogueBwdGQAISD_fSG_Li256ELb0ELb1EEENS1_19SingleTileSchedulerILb0ELb0ELb0ELi128EEEEEEEEEvNT_6ParamsE,@function
        .size           _ZN7cutlass13device_kernelIN5flash11enable_sm90INS1_16FlashAttnBwdSm90INS1_25CollectiveMainloopBwdSm90ILi2ELi2ELi2EN4cute5tupleIJNS5_1CILi1EEES8_S8_EEENS6_IJNS7_ILi64EEENS7_ILi128EEENS7_ILi96EEEEEENS_6half_tEfNS_4arch4Sm90ELb0ELb1ELb0ELb0ELb1ELb1ELb0ELb0ELi2ELi1ELi2ELi1ELb1EEENS1_24CollectiveEpilogueBwdGQAISD_fSG_Li256ELb0ELb1EEENS1_19SingleTileSchedulerILb0ELb0ELb0ELi128EEEEEEEEEvNT_6ParamsE,(.L_x_6588 - _ZN7cutlass13device_kernelIN5flash11enable_sm90INS1_16FlashAttnBwdSm90INS1_25CollectiveMainloopBwdSm90ILi2ELi2ELi2EN4cute5tupleIJNS5_1CILi1EEES8_S8_EEENS6_IJNS7_ILi64EEENS7_ILi128EEENS7_ILi96EEEEEENS_6half_tEfNS_4arch4Sm90ELb0ELb1ELb0ELb0ELb1ELb1ELb0ELb0ELi2ELi1ELi2ELi1ELb1EEENS1_24CollectiveEpilogueBwdGQAISD_fSG_Li256ELb0ELb1EEENS1_19SingleTileSchedulerILb0ELb0ELb0ELi128EEEEEEEEEvNT_6ParamsE)
        .other          _ZN7cutlass13device_kernelIN5flash11enable_sm90INS1_16FlashAttnBwdSm90INS1_25CollectiveMainloopBwdSm90ILi2ELi2ELi2EN4cute5tupleIJNS5_1CILi1EEES8_S8_EEENS6_IJNS7_ILi64EEENS7_ILi128EEENS7_ILi96EEEEEENS_6half_tEfNS_4arch4Sm90ELb0ELb1ELb0ELb0ELb1ELb1ELb0ELb0ELi2ELi1ELi2ELi1ELb1EEENS1_24CollectiveEpilogueBwdGQAISD_fSG_Li256ELb0ELb1EEENS1_19SingleTileSchedulerILb0ELb0ELb0ELi128EEEEEEEEEvNT_6ParamsE,@"STO_CUDA_ENTRY STV_DEFAULT"
_ZN7cutlass13device_kernelIN5flash11enable_sm90INS1_16FlashAttnBwdSm90INS1_25CollectiveMainloopBwdSm90ILi2ELi2ELi2EN4cute5tupleIJNS5_1CILi1EEES8_S8_EEENS6_IJNS7_ILi64EEENS7_ILi128EEENS7_ILi96EEEEEENS_6half_tEfNS_4arch4Sm90ELb0ELb1ELb0ELb0ELb1ELb1ELb0ELb0ELi2ELi1ELi2ELi1ELb1EEENS1_24CollectiveEpilogueBwdGQAISD_fSG_Li256ELb0ELb1EEENS1_19SingleTileSchedulerILb0ELb0ELb0ELi128EEEEEEEEEvNT_6ParamsE:
        /* <DEDUP_REMOVED lines=24> */
.L_x_4644:
[----:B------:R-:W-:Y:S05]  /*0180*/  BSYNC B0 ;  /* 0x0000000000007941 */ /* 0x000fea0003800000 */
.L_x_4643:
        /* <DEDUP_REMOVED lines=37> */
.L_x_4645:
        /* <DEDUP_REMOVED lines=22> */
.L_x_4646:
[----:B------:R-:W-:Y:S01]  /*0540*/  PLOP3.LUT P0, PT, PT, PT, UP0, 0x80, 0x0 ;  /* 0x000000000000781c */ /* 0x000fe20003f0f008 */
[----:B------:R-:W-:Y:S01]  /*0550*/  NOP ;  /* 0x0000000000007918 */ /* 0x000fe20000000000 */
[----:B------:R-:W-:Y:S01]  /*0560*/  ULDC.64 UR46, c[0x0][0x208] ;  /* 0x00008200002e7ab9 */ /* 0x000fe20000000a00 */
[----:B------:R-:W-:Y:S01]  /*0570*/  BSSY B6, `(.L_x_4647) ;  /* 0x0000904000067945 */ /* 0x000fe20003800000 */
[----:B-12-4-:R-:W-:Y:S09]  /*0580*/  BAR.SYNC.DEFER_BLOCKING 0x0 ;  /* 0x0000000000007b1d */ /* 0x016ff20000010000 */
[----:B------:R-:W-:Y:S05]  /*0590*/  @!P0 BRA `(.L_x_4648) ;  /* 0x0000004c00788947 */ /* 0x000fea0003800000 */
.L_x_4649:
        /* <DEDUP_REMOVED lines=85> */
.L_x_4651:
        /* <DEDUP_REMOVED lines=28> */
.L_x_4654:
        /* <DEDUP_REMOVED lines=15> */
.L_x_4653:
        /* <DEDUP_REMOVED lines=22> */
.L_x_4656:
        /* <DEDUP_REMOVED lines=15> */
.L_x_4655:
[----:B------:R-:W-:Y:S01]  /*0ff0*/  SHF.R.S32.HI R25, RZ, 0x1f, R22 ;  /* 0x0000001fff197819 */ /* 0x000fe20000011416 */
[----:B------:R-:W-:-:S03]  /*1000*/  UMOV UR4, 0xffffffff ;  /* 0xffffffff00047882 */ /* 0x000fc60000000000 */
[----:B------:R-:W-:-:S04]  /*1010*/  LEA.HI R0, R25, R22, RZ, 0x7 ;  /* 0x0000001619007211 */ /* 0x000fc800078f38ff */
[----:B------:R-:W-:Y:S01]  /*1020*/  SHF.R.S32.HI R16, RZ, 0x7, R0 ;  /* 0x00000007ff107819 */ /* 0x000fe20000011400 */
[----:B------:R-:W-:Y:S06]  /*1030*/  BRA.DIV UR4, `(.L_x_4657) ;  /* 0x0000008604647947 */ /* 0x000fec000b800000 */
[----:B------:R1:W2:Y:S02]  /*1040*/  SHFL.IDX PT, R14, R16, RZ, 0x1f ;  /* 0x00001fff100e7589 */ /* 0x0002a400000e0000 */
.L_x_4770:
        /* <DEDUP_REMOVED lines=15> */
.L_x_4658:
        /* <DEDUP_REMOVED lines=19> */
.L_x_4660:
        /* <DEDUP_REMOVED lines=125> */
.L_x_4671:
[----:B------:R-:W-:-:S06]  /*1a40*/  UISETP.NE.AND UP0, UPT, UR16, 0x3, UPT ;  /* 0x000000031000788c */ /* 0x000fcc000bf05270 */
[----:B------:R-:W-:-:S13]  /*1a50*/  PLOP3.LUT P6, PT, PT, PT, UP0, 0x80, 0x0 ;  /* 0x000000000000781c */ /* 0x000fda0003fcf008 */
[----:B-1----:R-:W-:Y:S05]  /*1a60*/  @!P6 BRA `(.L_x_4661) ;  /* 0x000000000004e947 */ /* 0x002fea0003800000 */
[----:B------:R-:W-:Y:S01]  /*1a70*/  BPT.TRAP 0x1 ;  /* 0x000000040000795c */ /* 0x000fe20000300000 */
.L_x_4661:
[----:B------:R-:W-:Y:S01]  /*1a80*/  R2UR UR6, R18 ;  /* 0x00000000120672ca */ /* 0x000fe200000e0000 */
[----:B------:R-:W-:-:S05]  /*1a90*/  IMAD.U32 R16, RZ, RZ, UR4 ;  /* 0x00000004ff107e24 */ /* 0x000fca000f8e00ff */
[----:B------:R-:W-:-:S07]  /*1aa0*/  SHF.L.U32 R16, R16, 0x1f, RZ ;  /* 0x0000001f10107819 */ /* 0x000fce00000006ff */
[----:B------:R-:W-:-:S09]  /*1ab0*/  ULEA UR6, UR5, UR6, 0x3 ;  /* 0x0000000605067291 */ /* 0x000fd2000f8e183f */
[----:B------:R1:W2:Y:S01]  /*1ac0*/  SYNCS.PHASECHK.TRANS64.TRYWAIT P0, [UR6+0x26810], R16 ;  /* 0x02681010ff0075a7 */ /* 0x0002a20008000146 */
[----:B------:R-:W-:Y:S05]  /*1ad0*/  @!P6 BRA `(.L_x_4662) ;  /* 0x000000000004e947 */ /* 0x000fea0003800000 */
[----:B------:R-:W-:Y:S01]  /*1ae0*/  BPT.TRAP 0x1 ;  /* 0x000000040000795c */ /* 0x000fe20000300000 */
.L_x_4662:
[----:B--2---:R-:W-:Y:S05]  /*1af0*/  @P0 BRA `(.L_x_4663) ;  /* 0x0000000000080947 */ /* 0x004fea0003800000 */
[----:B------:R-:W2:Y:S02]  /*1b00*/  SYNCS.PHASECHK.TRANS64.TRYWAIT P0, [UR6+0x26810], R16 ;  /* 0x02681010ff0075a7 */ /* 0x000ea40008000146 */
[----:B--2---:R-:W-:Y:S05]  /*1b10*/  @!P0 BRA `(.L_x_4664) ;  /* 0x0000007800e08947 */ /* 0x004fea0003800000 */
.L_x_4663:
        /* <DEDUP_REMOVED lines=66> */
.L_x_4665:
[----:B------:R1:W1:Y:S01]  /*1f40*/  SYNCS.PHASECHK.TRANS64.TRYWAIT P0, [UR6+0x26830], R16 ;  /* 0x02683010ff0075a7 */ /* 0x0002620008000146 */
[----:B------:R-:W-:Y:S05]  /*1f50*/  @!P6 BRA `(.L_x_4666) ;  /* 0x000000000004e947 */ /* 0x000fea0003800000 */
[----:B------:R-:W-:Y:S01]  /*1f60*/  BPT.TRAP 0x1 ;  /* 0x000000040000795c */ /* 0x000fe20000300000 */
.L_x_4666:
[----:B-1----:R-:W-:Y:S05]  /*1f70*/  @P0 BRA `(.L_x_4667) ;  /* 0x0000000000080947 */ /* 0x002fea0003800000 */
[----:B------:R-:W1:Y:S02]  /*1f80*/  SYNCS.PHASECHK.TRANS64.TRYWAIT P0, [UR6+0x26830], R16 ;  /* 0x02683010ff0075a7 */ /* 0x000e640008000146 */
[----:B-1----:R-:W-:Y:S05]  /*1f90*/  @!P0 BRA `(.L_x_4668) ;  /* 0x0000007400d88947 */ /* 0x002fea0003800000 */
.L_x_4667:
        /* <DEDUP_REMOVED lines=140> */
[----:B------:R-:W-:Y:S01]  /*2860*/  FSEL R155, R170, -INF , !P1 ;  /* 0xff800000aa9b7808 */ /* 0x000fe20004800000 */
[----:B------:R-:W-:Y:S01]  /*2870*/  FFMA.FTZ R211, R14, UR18, -R15 ;  /* 0x000000120ed37c23 */ /* 0x000fe2000801080f */
[----:B------:R-:W-:Y:S01]  /*2880*/  ISETP.GE.AND P5, PT, R156, 0x28, PT ;  /* 0x000000289c00780c */ /* 0x000fe20003fa6270 */
[----:B------:R-:W-:Y:S01]  /*2890*/  FFMA.FTZ R158, R154, UR18, -R9 ;  /* 0x000000129a9e7c23 */ /* 0x000fe20008010809 */
[----:B------:R-:W-:Y:S01]  /*28a0*/  ISETP.GE.AND P3, PT, R156, 0x29, PT ;  /* 0x000000299c00780c */ /* 0x000fe20003f66270 */
[----:B------:R-:W-:Y:S01]  /*28b0*/  FFMA.FTZ R167, R155, UR18, -R8 ;  /* 0x000000129ba77c23 */ /* 0x000fe20008010808 */
[C---:B------:R-:W-:Y:S01]  /*28c0*/  ISETP.GT.OR P5, PT, R214.reuse, 0x28, !P5 ;  /* 0x00000028d600780c */ /* 0x040fe20006fa4670 */
[----:B------:R-:W-:Y:S01]  /*28d0*/  MUFU.EX2 R166, R166 ;  /* 0x000000a600a67308 */ /* 0x000fe20000000800 */
[----:B------:R-:W-:-:S02]  /*28e0*/  ISETP.GT.OR P3, PT, R214, 0x29, !P3 ;  /* 0x00000029d600780c */ /* 0x000fc40005f64670 */
[C---:B------:R-:W-:Y:S02]  /*28f0*/  ISETP.GE.AND P2, PT, R217.reuse, 0x30, PT ;  /* 0x00000030d900780c */ /* 0x040fe40003f46270 */
[----:B------:R-:W-:Y:S02]  /*2900*/  ISETP.GE.AND P4, PT, R217, 0x31, PT ;  /* 0x00000031d900780c */ /* 0x000fe40003f86270 */
[----:B----4-:R-:W-:Y:S01]  /*2910*/  FSEL R157, R174, -INF , !P5 ;  /* 0xff800000ae9d7808 */ /* 0x010fe20006800000 */
[----:B------:R-:W-:Y:S01]  /*2920*/  MUFU.EX2 R211, R211 ;  /* 0x000000d300d37308 */ /* 0x000fe20000000800 */
[----:B------:R-:W-:Y:S02]  /*2930*/  FSEL R170, R175, -INF , !P3 ;  /* 0xff800000afaa7808 */ /* 0x000fe40005800000 */
[----:B------:R-:W-:Y:S01]  /*2940*/  ISETP.GT.OR P2, PT, R216, 0x30, !P2 ;  /* 0x00000030d800780c */ /* 0x000fe20005744670 */
[----:B------:R-:W-:Y:S01]  /*2950*/  FFMA.FTZ R175, R157, UR18, -R6 ;  /* 0x000000129daf7c23 */ /* 0x000fe20008010806 */
[----:B------:R-:W-:-:S02]  /*2960*/  WARPGROUP.DEPBAR.LE gsb0, 0x0 ;  /* 0x00008000000079c5 */ /* 0x000fc40000010000 */
[----:B------:R-:W-:Y:S01]  /*2970*/  WARPGROUP.ARRIVE ;  /* 0x00000000000079c5 */ /* 0x000fe20000000000 */
[----:B------:R-:W-:Y:S01]  /*2980*/  ISETP.GT.OR P4, PT, R216, 0x31, !P4 ;  /* 0x00000031d800780c */ /* 0x000fe20006784670 */
        /* <DEDUP_REMOVED lines=12> */
[C---:B------:R-:W-:Y:S01]  /*2a50*/  ISETP.GE.AND P5, PT, R156.reuse, 0x38, PT ;  /* 0x000000389c00780c */ /* 0x040fe20003fa6270 */
[----:B------:R-:W5:Y:S01]  /*2a60*/  MUFU.EX2 R175, R175 ;  /* 0x000000af00af7308 */ /* 0x000f620000000800 */
[----:B------:R-:W-:-:S02]  /*2a70*/  ISETP.GE.AND P3, PT, R156, 0x39, PT ;  /* 0x000000399c00780c */ /* 0x000fc40003f66270 */
[C---:B------:R-:W-:Y:S02]  /*2a80*/  ISETP.GE.AND P1, PT, R217.reuse, 0x38, PT ;  /* 0x00000038d900780c */ /* 0x040fe40003f26270 */
[----:B------:R-:W-:Y:S02]  /*2a90*/  ISETP.GE.AND P0, PT, R217, 0x39, PT ;  /* 0x00000039d900780c */ /* 0x000fe40003f06270 */
[----:B------:R-:W-:Y:S01]  /*2aa0*/  ISETP.GT.OR P4, PT, R214, 0x31, !P4 ;  /* 0x00000031d600780c */ /* 0x000fe20006784670 */
[----:B------:R-:W-:Y:S01]  /*2ab0*/  MUFU.EX2 R169, R169 ;  /* 0x000000a900a97308 */ /* 0x000fe20000000800 */
[C---:B------:R-:W-:Y:S02]  /*2ac0*/  ISETP.GT.OR P1, PT, R216.reuse, 0x38, !P1 ;  /* 0x00000038d800780c */ /* 0x040fe40004f24670 */
[----:B------:R-:W-:Y:S02]  /*2ad0*/  ISETP.GT.OR P0, PT, R216, 0x39, !P0 ;  /* 0x00000039d800780c */ /* 0x000fe40004704670 */
[----:B------:R-:W-:-:S02]  /*2ae0*/  ISETP.GT.OR P2, PT, R214, 0x30, !P2 ;  /* 0x00000030d600780c */ /* 0x000fc40005744670 */
[C---:B------:R-:W-:Y:S01]  /*2af0*/  ISETP.GT.OR P5, PT, R214.reuse, 0x38, !P5 ;  /* 0x00000038d600780c */ /* 0x040fe20006fa4670 */
[----:B------:R-:W-:Y:S01]  /*2b00*/  MUFU.EX2 R168, R168 ;  /* 0x000000a800a87308 */ /* 0x000fe20000000800 */
[----:B------:R-:W-:Y:S02]  /*2b10*/  ISETP.GT.OR P3, PT, R214, 0x39, !P3 ;  /* 0x00000039d600780c */ /* 0x000fe40005f64670 */
        /* <DEDUP_REMOVED lines=56> */
[----:B-----5:R-:W-:Y:S01]  /*2ea0*/  FADD.FTZ R126, R131, -R155 ;  /* 0x8000009b837e7221 */ /* 0x020fe20000010000 */
[----:B------:R-:W-:Y:S01]  /*2eb0*/  FMUL.FTZ R121, R22, R121 ;  /* 0x0000007916797220 */ /* 0x000fe20000410000 */
[----:B------:R-:W-:Y:S01]  /*2ec0*/  FMUL.FTZ R8, R213, R8 ;  /* 0x00000008d5087220 */ /* 0x000fe20000410000 */
[----:B--2---:R-:W-:Y:S01]  /*2ed0*/  FADD.FTZ R131, R140, -R6 ;  /* 0x800000068c837221 */ /* 0x004fe20000010000 */
[----:B------:R-:W-:Y:S01]  /*2ee0*/  FADD.FTZ R123, R128, -R154 ;  /* 0x8000009a807b7221 */ /* 0x000fe20000010000 */
[----:B------:R-:W-:Y:S01]  /*2ef0*/  FADD.FTZ R6, R142, -R6 ;  /* 0x800000068e067221 */ /* 0x000fe20000010000 */
[----:B------:R-:W-:Y:S01]  /*2f00*/  FADD.FTZ R143, R143, -R7 ;  /* 0x800000078f8f7221 */ /* 0x000fe20000010000 */
[----:B------:R-:W1:Y:S01]  /*2f10*/  MUFU.EX2 R9, R208 ;  /* 0x000000d000097308 */ /* 0x000e620000000800 */
[----:B------:R-:W-:Y:S01]  /*2f20*/  FADD.FTZ R128, R133, -R157 ;  /* 0x8000009d85807221 */ /* 0x000fe20000010000 */
        /* <DEDUP_REMOVED lines=272> */
.L_x_4669:
        /* <DEDUP_REMOVED lines=44> */
.L_x_4670:
        /* <DEDUP_REMOVED lines=62> */
.L_x_4652:
        /* <DEDUP_REMOVED lines=89> */
.L_x_4674:
[----:B------:R-:W2:Y:S04]  /*4c60*/  LDG.E.STRONG.GPU R4, desc[UR46][R2.64] ;  /* 0x0000002e02047981 */ /* 0x000ea8000c1ef900 */
[----:B--2---:R-:W-:Y:S01]  /*4c70*/  CCTL.IVALL ;  /* 0x00000000ff00798f */ /* 0x004fe20002000000 */
[----:B------:R-:W-:Y:S05]  /*4c80*/  YIELD ;  /* 0x0000000000007946 */ /* 0x000fea0003800000 */
[----:B------:R-:W-:-:S13]  /*4c90*/  ISETP.NE.AND P0, PT, R4, UR14, PT ;  /* 0x0000000e04007c0c */ /* 0x000fda000bf05270 */
[----:B------:R-:W-:Y:S05]  /*4ca0*/  @P0 BRA `(.L_x_4674) ;  /* 0xfffffffc00ec0947 */ /* 0x000fea000383ffff */
.L_x_4673:
[----:B------:R-:W-:Y:S05]  /*4cb0*/  BSYNC B0 ;  /* 0x0000000000007941 */ /* 0x000fea0003800000 */
.L_x_4672:
[----:B------:R-:W-:-:S03]  /*4cc0*/  UMOV UR4, 0xffffffff ;  /* 0xffffffff00047882 */ /* 0x000fc60000000000 */
[----:B------:R-:W-:Y:S05]  /*4cd0*/  BRA.DIV UR4, `(.L_x_4675) ;  /* 0x0000004a04a07947 */ /* 0x000fea000b800000 */
[----:B------:R-:W-:Y:S01]  /*4ce0*/  NOP ;  /* 0x0000000000007918 */ /* 0x000fe20000000000 */
.L_x_4773:
        /* <DEDUP_REMOVED lines=15> */
.L_x_4678:
[----:B------:R-:W-:Y:S01]  /*4de0*/  @P0 ELECT P2, URZ, PT ;  /* 0x00000000003f082f */ /* 0x000fe20003840000 */
[----:B------:R2:W-:-:S12]  /*4df0*/  UBLKRED.G.S.ADD.F32.RN [UR4], [UR10], UR6, desc[UR8] ;  /* 0x000008040a0073bb */ /* 0x0005d800080a1406 */
[----:B------:R-:W-:Y:S02]  /*4e00*/  @P2 PLOP3.LUT P0, PT, P2, PT, PT, 0x8, 0x0 ;  /* 0x000000000000281c */ /* 0x000fe4000170e170 */
[----:B------:R-:W-:-:S11]  /*4e10*/  PLOP3.LUT P2, PT, PT, PT, PT, 0x8, 0x0 ;  /* 0x000000000000781c */ /* 0x000fd60003f4e170 */
[----:B--2---:R-:W-:Y:S05]  /*4e20*/  @P0 BRA.U.ANY `(.L_x_4678) ;  /* 0xfffffffd00ec0947 */ /* 0x004fea000393ffff */
[----:B------:R0:W-:Y:S01]  /*4e30*/  UTMACMDFLUSH ;  /* 0x00000000000079b7 */ /* 0x0001e20000000000 */
[----:B------:R-:W-:-:S04]  /*4e40*/  DEPBAR.LE SB0, 0x0 ;  /* 0x000080000000791a */ /* 0x000fc80000000000 */
.L_x_4677:
[----:B------:R-:W-:Y:S05]  /*4e50*/  BSYNC B0 ;  /* 0x0000000000007941 */ /* 0x000fea0003800000 */
.L_x_4676:
        /* <DEDUP_REMOVED lines=14> */
.L_x_4680:
[----:B------:R-:W-:Y:S05]  /*4f40*/  BSYNC B0 ;  /* 0x0000000000007941 */ /* 0x000fea0003800000 */
.L_x_4679:
        /* <DEDUP_REMOVED lines=20> */
.L_x_4683:
[----:B-12---:R-:W2:Y:S04]  /*5090*/  LDG.E.STRONG.GPU R0, desc[UR46][R2.64] ;  /* 0x0000002e02007981 */ /* 0x006ea8000c1ef900 */
[----:B--2---:R-:W-:Y:S01]  /*50a0*/  CCTL.IVALL ;  /* 0x00000000ff00798f */ /* 0x004fe20002000000 */
[----:B------:R-:W-:Y:S05]  /*50b0*/  YIELD ;  /* 0x0000000000007946 */ /* 0x000fea0003800000 */
[----:B------:R-:W-:-:S13]  /*50c0*/  ISETP.NE.AND P0, PT, R0, UR14, PT ;  /* 0x0000000e00007c0c */ /* 0x000fda000bf05270 */
[----:B------:R-:W-:Y:S05]  /*50d0*/  @P0 BRA `(.L_x_4683) ;  /* 0xfffffffc00ec0947 */ /* 0x000fea000383ffff */
.L_x_4682:
[----:B------:R-:W-:Y:S05]  /*50e0*/  BSYNC B0 ;  /* 0x0000000000007941 */ /* 0x000fea0003800000 */
.L_x_4681:
[----:B------:R-:W-:-:S03]  /*50f0*/  UMOV UR4, 0xffffffff ;  /* 0xffffffff00047882 */ /* 0x000fc60000000000 */
[----:B------:R-:W-:Y:S05]  /*5100*/  BRA.DIV UR4, `(.L_x_4684) ;  /* 0x0000004604b07947 */ /* 0x000fea000b800000 */
[----:B------:R-:W-:Y:S01]  /*5110*/  NOP ;  /* 0x0000000000007918 */ /* 0x000fe20000000000 */
.L_x_4776:
        /* <DEDUP_REMOVED lines=16> */
.L_x_4687:
[----:B------:R-:W-:Y:S01]  /*5220*/  @P0 ELECT P2, URZ, PT ;  /* 0x00000000003f082f */ /* 0x000fe20003840000 */
[----:B------:R3:W-:-:S12]  /*5230*/  UBLKRED.G.S.ADD.F32.RN [UR4], [UR10], UR6, desc[UR8] ;  /* 0x000008040a0073bb */ /* 0x0007d800080a1406 */
[----:B------:R-:W-:Y:S02]  /*5240*/  @P2 PLOP3.LUT P0, PT, P2, PT, PT, 0x8, 0x0 ;  /* 0x000000000000281c */ /* 0x000fe4000170e170 */
[----:B------:R-:W-:-:S11]  /*5250*/  PLOP3.LUT P2, PT, PT, PT, PT, 0x8, 0x0 ;  /* 0x000000000000781c */ /* 0x000fd60003f4e170 */
[----:B---3--:R-:W-:Y:S05]  /*5260*/  @P0 BRA.U.ANY `(.L_x_4687) ;  /* 0xfffffffd00ec0947 */ /* 0x008fea000393ffff */
[----:B------:R0:W-:Y:S01]  /*5270*/  UTMACMDFLUSH ;  /* 0x00000000000079b7 */ /* 0x0001e20000000000 */
[----:B------:R-:W-:-:S04]  /*5280*/  DEPBAR.LE SB0, 0x0 ;  /* 0x000080000000791a */ /* 0x000fc80000000000 */
.L_x_4686:
[----:B------:R-:W-:Y:S05]  /*5290*/  BSYNC B0 ;  /* 0x0000000000007941 */ /* 0x000fea0003800000 */
.L_x_4685:
        /* <DEDUP_REMOVED lines=14> */
.L_x_4648:
        /* <DEDUP_REMOVED lines=33> */
.L_x_4689:
[----:B------:R-:W-:-:S05]  /*5590*/  UMOV UR11, UR5 ;  /* 0x00000005000b7c82 */ /* 0x000fca0008000000 */
.L_x_4690:
        /* <DEDUP_REMOVED lines=48> */
.L_x_4695:
[----:B------:R-:W2:Y:S04]  /*58a0*/  LDG.E.STRONG.GPU R0, desc[UR46][R2.64] ;  /* 0x0000002e02007981 */ /* 0x000ea8000c1ef900 */
[----:B--2---:R-:W-:Y:S01]  /*58b0*/  CCTL.IVALL ;  /* 0x00000000ff00798f */ /* 0x004fe20002000000 */
[----:B------:R-:W-:Y:S05]  /*58c0*/  YIELD ;  /* 0x0000000000007946 */ /* 0x000fea0003800000 */
[----:B------:R-:W-:-:S13]  /*58d0*/  ISETP.NE.AND P1, PT, R0, UR23, PT ;  /* 0x0000001700007c0c */ /* 0x000fda000bf25270 */
[----:B------:R-:W-:Y:S05]  /*58e0*/  @P1 BRA `(.L_x_4695) ;  /* 0xfffffffc00ec1947 */ /* 0x000fea000383ffff */
.L_x_4694:
[----:B------:R-:W-:Y:S05]  /*58f0*/  BSYNC B0 ;  /* 0x0000000000007941 */ /* 0x000fea0003800000 */
.L_x_4693:
[----:B------:R-:W-:-:S03]  /*5900*/  UMOV UR4, 0xffffffff ;  /* 0xffffffff00047882 */ /* 0x000fc60000000000 */
[----:B------:R-:W-:Y:S05]  /*5910*/  BRA.DIV UR4, `(.L_x_4696) ;  /* 0x0000003e04c87947 */ /* 0x000fea000b800000 */
[----:B------:R-:W-:Y:S01]  /*5920*/  NOP ;  /* 0x0000000000007918 */ /* 0x000fe20000000000 */
.L_x_4779:
        /* <DEDUP_REMOVED lines=22> */
.L_x_4698:
[----:B------:R-:W-:Y:S05]  /*5a90*/  BSYNC B0 ;  /* 0x0000000000007941 */ /* 0x000fea0003800000 */
.L_x_4697:
        /* <DEDUP_REMOVED lines=20> */
.L_x_4700:
[----:B------:R-:W-:Y:S05]  /*5be0*/  BSYNC B0 ;  /* 0x0000000000007941 */ /* 0x000fea0003800000 */
.L_x_4699:
[----:B------:R-:W-:Y:S06]  /*5bf0*/  BAR.ARV 0xa, 0xa0 ;  /* 0x0282800000007b1d */ /* 0x000fec0000002000 */
[----:B------:R-:W-:Y:S04]  /*5c00*/  BSSY B0, `(.L_x_4701) ;  /* 0x0000003000007945 */ /* 0x000fe80003800000 */
[----:B------:R-:W-:Y:S05]  /*5c10*/  @!P0 BRA `(.L_x_4702) ;  /* 0x0000000000048947 */ /* 0x000fea0003800000 */
[----:B------:R-:W-:-:S04]  /*5c20*/  DEPBAR.LE SB0, 0x0 ;  /* 0x000080000000791a */ /* 0x000fc80000000000 */
.L_x_4702:
[----:B------:R-:W-:Y:S05]  /*5c30*/  BSYNC B0 ;  /* 0x0000000000007941 */ /* 0x000fea0003800000 */
.L_x_4701:
        /* <DEDUP_REMOVED lines=19> */
.L_x_4704:
[----:B------:R-:W-:Y:S05]  /*5d70*/  BSYNC B0 ;  /* 0x0000000000007941 */ /* 0x000fea0003800000 */
.L_x_4703:
[----:B------:R-:W-:Y:S01]  /*5d80*/  UIADD3 UR18, UR6, 0x1, URZ ;  /* 0x0000000106127890 */ /* 0x000fe2000fffe03f */
[----:B------:R-:W-:Y:S11]  /*5d90*/  BRA `(.L_x_4705) ;  /* 0x0000000000047947 */ /* 0x000ff60003800000 */
.L_x_4692:
[----:B------:R-:W-:-:S05]  /*5da0*/  UMOV UR18, UR6 ;  /* 0x0000000600127c82 */ /* 0x000fca0008000000 */
.L_x_4705:
        /* <DEDUP_REMOVED lines=12> */
.L_x_4730:
        /* <DEDUP_REMOVED lines=11> */
.L_x_4708:
[----:B------:R-:W2:Y:S04]  /*5f20*/  LDG.E.STRONG.GPU R0, desc[UR46][R2.64] ;  /* 0x0000002e02007981 */ /* 0x000ea8000c1ef900 */
[----:B--2---:R-:W-:Y:S01]  /*5f30*/  CCTL.IVALL ;  /* 0x00000000ff00798f */ /* 0x004fe20002000000 */
[----:B------:R-:W-:Y:S05]  /*5f40*/  YIELD ;  /* 0x0000000000007946 */ /* 0x000fea0003800000 */
[----:B------:R-:W-:-:S13]  /*5f50*/  ISETP.NE.AND P1, PT, R0, UR23, PT ;  /* 0x0000001700007c0c */ /* 0x000fda000bf25270 */
[----:B------:R-:W-:Y:S05]  /*5f60*/  @P1 BRA `(.L_x_4708) ;  /* 0xfffffffc00ec1947 */ /* 0x000fea000383ffff */
.L_x_4707:
[----:B------:R-:W-:Y:S05]  /*5f70*/  BSYNC B0 ;  /* 0x0000000000007941 */ /* 0x000fea0003800000 */
.L_x_4706:
[----:B------:R-:W-:-:S03]  /*5f80*/  UMOV UR16, 0xffffffff ;  /* 0xffffffff00107882 */ /* 0x000fc60000000000 */
[----:B------:R-:W-:Y:S05]  /*5f90*/  BRA.DIV UR16, `(.L_x_4709) ;  /* 0x0000003a10447947 */ /* 0x000fea000b800000 */
[----:B------:R-:W-:Y:S01]  /*5fa0*/  NOP ;  /* 0x0000000000007918 */ /* 0x000fe20000000000 */
.L_x_4782:
        /* <DEDUP_REMOVED lines=19> */
.L_x_4711:
[----:B------:R-:W-:Y:S05]  /*60e0*/  BSYNC B0 ;  /* 0x0000000000007941 */ /* 0x000fea0003800000 */
.L_x_4710:
        /* <DEDUP_REMOVED lines=15> */
.L_x_4713:
[----:B------:R-:W-:Y:S05]  /*61e0*/  BSYNC B0 ;  /* 0x0000000000007941 */ /* 0x000fea0003800000 */
.L_x_4712:
[----:B------:R-:W-:Y:S06]  /*61f0*/  BAR.ARV 0xa, 0xa0 ;  /* 0x0282800000007b1d */ /* 0x000fec0000002000 */
[----:B------:R-:W-:Y:S04]  /*6200*/  BSSY B0, `(.L_x_4714) ;  /* 0x0000003000007945 */ /* 0x000fe80003800000 */
[----:B------:R-:W-:Y:S05]  /*6210*/  @!P0 BRA `(.L_x_4715) ;  /* 0x0000000000048947 */ /* 0x000fea0003800000 */
[----:B------:R-:W-:-:S04]  /*6220*/  DEPBAR.LE SB0, 0x0 ;  /* 0x000080000000791a */ /* 0x000fc80000000000 */
.L_x_4715:
[----:B------:R-:W-:Y:S05]  /*6230*/  BSYNC B0 ;  /* 0x0000000000007941 */ /* 0x000fea0003800000 */
.L_x_4714:
        /* <DEDUP_REMOVED lines=19> */
.L_x_4717:
[----:B------:R-:W-:Y:S05]  /*6370*/  BSYNC B0 ;  /* 0x0000000000007941 */ /* 0x000fea0003800000 */
.L_x_4716:
        /* <DEDUP_REMOVED lines=9> */
.L_x_4720:
[----:B------:R-:W2:Y:S04]  /*6410*/  LDG.E.STRONG.GPU R0, desc[UR46][R2.64] ;  /* 0x0000002e02007981 */ /* 0x000ea8000c1ef900 */
[----:B--2---:R-:W-:Y:S01]  /*6420*/  CCTL.IVALL ;  /* 0x00000000ff00798f */ /* 0x004fe20002000000 */
[----:B------:R-:W-:Y:S05]  /*6430*/  YIELD ;  /* 0x0000000000007946 */ /* 0x000fea0003800000 */
[----:B------:R-:W-:-:S13]  /*6440*/  ISETP.NE.AND P1, PT, R0, UR23, PT ;  /* 0x0000001700007c0c */ /* 0x000fda000bf25270 */
[----:B------:R-:W-:Y:S05]  /*6450*/  @P1 BRA `(.L_x_4720) ;  /* 0xfffffffc00ec1947 */ /* 0x000fea000383ffff */
.L_x_4719:
[----:B------:R-:W-:Y:S05]  /*6460*/  BSYNC B0 ;  /* 0x0000000000007941 */ /* 0x000fea0003800000 */
.L_x_4718:
[----:B------:R-:W-:-:S03]  /*6470*/  UMOV UR12, 0xffffffff ;  /* 0xffffffff000c7882 */ /* 0x000fc60000000000 */
[----:B------:R-:W-:Y:S05]  /*6480*/  BRA.DIV UR12, `(.L_x_4721) ;  /* 0x000000360c247947 */ /* 0x000fea000b800000 */
[----:B------:R-:W-:Y:S01]  /*6490*/  NOP ;  /* 0x0000000000007918 */ /* 0x000fe20000000000 */
.L_x_4785:
        /* <DEDUP_REMOVED lines=15> */
.L_x_4723:
[----:B------:R-:W-:Y:S05]  /*6590*/  BSYNC B0 ;  /* 0x0000000000007941 */ /* 0x000fea0003800000 */
.L_x_4722:
        /* <DEDUP_REMOVED lines=15> */
.L_x_4725:
[----:B------:R-:W-:Y:S05]  /*6690*/  BSYNC B0 ;  /* 0x0000000000007941 */ /* 0x000fea0003800000 */
.L_x_4724:
[----:B------:R-:W-:Y:S06]  /*66a0*/  BAR.ARV 0xa, 0xa0 ;  /* 0x0282800000007b1d */ /* 0x000fec0000002000 */
[----:B------:R-:W-:Y:S04]  /*66b0*/  BSSY B0, `(.L_x_4726) ;  /* 0x0000003000007945 */ /* 0x000fe80003800000 */
[----:B------:R-:W-:Y:S05]  /*66c0*/  @!P0 BRA `(.L_x_4727) ;  /* 0x0000000000048947 */ /* 0x000fea0003800000 */
[----:B------:R-:W-:-:S04]  /*66d0*/  DEPBAR.LE SB0, 0x0 ;  /* 0x000080000000791a */ /* 0x000fc80000000000 */
.L_x_4727:
[----:B------:R-:W-:Y:S05]  /*66e0*/  BSYNC B0 ;  /* 0x0000000000007941 */ /* 0x000fea0003800000 */
.L_x_4726:
        /* <DEDUP_REMOVED lines=19> */
.L_x_4729:
[----:B------:R-:W-:Y:S05]  /*6820*/  BSYNC B0 ;  /* 0x0000000000007941 */ /* 0x000fea0003800000 */
.L_x_4728:
[----:B------:R-:W-:Y:S02]  /*6830*/  UIADD3 UR6, UR6, 0x2, URZ ;  /* 0x0000000206067890 */ /* 0x000fe4000fffe03f */
[----:B------:R-:W-:Y:S02]  /*6840*/  UIADD3 UR4, UR4, 0x3000, URZ ;  /* 0x0000300004047890 */ /* 0x000fe4000fffe03f */
[----:B------:R-:W-:-:S06]  /*6850*/  UISETP.GE.AND UP0, UPT, UR6, UR11, UPT ;  /* 0x0000000b0600728c */ /* 0x000fcc000bf06270 */
[----:B------:R-:W-:-:S13]  /*6860*/  PLOP3.LUT P1, PT, PT, PT, UP0, 0x80, 0x0 ;  /* 0x000000000000781c */ /* 0x000fda0003f2f008 */
[----:B------:R-:W-:Y:S05]  /*6870*/  @!P1 BRA `(.L_x_4730) ;  /* 0xfffffff4007c9947 */ /* 0x000fea000383ffff */
.L_x_4691:
        /* <DEDUP_REMOVED lines=41> */
.L_x_4733:
[----:B------:R-:W-:Y:S05]  /*6b10*/  BSYNC B0 ;  /* 0x0000000000007941 */ /* 0x000fea0003800000 */
.L_x_4732:
[----:B------:R-:W-:Y:S05]  /*6b20*/  BRA `(.L_x_4734) ;  /* 0x0000000000047947 */ /* 0x000fea0003800000 */
.L_x_4731:
[----:B------:R-:W-:-:S05]  /*6b30*/  UMOV UR4, UR6 ;  /* 0x0000000600047c82 */ /* 0x000fca0008000000 */
.L_x_4734:
        /* <DEDUP_REMOVED lines=11> */
.L_x_4739:
        /* <DEDUP_REMOVED lines=24> */
.L_x_4736:
[----:B------:R-:W-:Y:S05]  /*6d70*/  BSYNC B0 ;  /* 0x0000000000007941 */ /* 0x000fea0003800000 */
.L_x_4735:
        /* <DEDUP_REMOVED lines=24> */
.L_x_4738:
[----:B------:R-:W-:Y:S05]  /*6f00*/  BSYNC B0 ;  /* 0x0000000000007941 */ /* 0x000fea0003800000 */
.L_x_4737:
[----:B------:R-:W-:Y:S02]  /*6f10*/  UIADD3 UR11, UR11, 0x2, URZ ;  /* 0x000000020b0b7890 */ /* 0x000fe4000fffe03f */
[----:B------:R-:W-:Y:S02]  /*6f20*/  ULEA UR8, UR18, UR8, 0x1 ;  /* 0x0000000812087291 */ /* 0x000fe4000f8e083f */
[----:B------:R-:W-:Y:S02]  /*6f30*/  ULEA UR9, UR18, UR9, 0x1 ;  /* 0x0000000912097291 */ /* 0x000fe4000f8e083f */
[----:B------:R-:W-:-:S13]  /*6f40*/  ISETP.NE.AND P0, PT, RZ, UR11, PT ;  /* 0x0000000bff007c0c */ /* 0x000fda000bf05270 */
[----:B------:R-:W-:Y:S05]  /*6f50*/  @!P0 BRA `(.L_x_4650) ;  /* 0x0000002400948947 */ /* 0x000fea0003800000 */
[----:B------:R-:W-:Y:S05]  /*6f60*/  BRA `(.L_x_4739) ;  /* 0xfffffffc00207947 */ /* 0x000fea000383ffff */
.L_x_4688:
        /* <DEDUP_REMOVED lines=33> */
.L_x_4741:
        /* <DEDUP_REMOVED lines=43> */
.L_x_4786:
        /* <DEDUP_REMOVED lines=15> */
.L_x_4744:
        /* <DEDUP_REMOVED lines=127> */
.L_x_4755:
[----:B--234-:R-:W-:-:S04]  /*7d10*/  SHF.L.U32 R21, R11, 0x1f, RZ ;  /* 0x0000001f0b157819 */ /* 0x01cfc800000006ff */
[----:B------:R-:W1:Y:S02]  /*7d20*/  SYNCS.PHASECHK.TRANS64.TRYWAIT P1, [R16+URZ+0x26840], R21 ;  /* 0x02684015100075a7 */ /* 0x000e64000802017f */
[----:B-1----:R-:W-:Y:S05]  /*7d30*/  @!P1 BRA `(.L_x_4747) ;  /* 0x0000001c00289947 */ /* 0x002fea0003800000 */
.L_x_4787:
[----:B------:R-:W-:Y:S05]  /*7d40*/  @P0 BRA `(.L_x_4748) ;  /* 0x0000000000140947 */ /* 0x000fea0003800000 */
[----:B------:R-:W-:Y:S01]  /*7d50*/  ISETP.NE.AND P1, PT, R6, RZ, PT ;  /* 0x000000ff0600720c */ /* 0x000fe20003f25270 */
[----:B------:R-:W-:-:S04]  /*7d60*/  IMAD.MOV.U32 R3, RZ, RZ, 0x3100 ;  /* 0x00003100ff037424 */ /* 0x000fc800078e00ff */
[----:B------:R3:W-:Y:S08]  /*7d70*/  SYNCS.ARRIVE.TRANS64 RZ, [R16+URZ+0x26830], R3 ;  /* 0x0268300310ff79a7 */ /* 0x0007f0000800003f */
[----:B------:R-:W-:Y:S05]  /*7d80*/  @!P1 BRA `(.L_x_4748) ;  /* 0x0000000000049947 */ /* 0x000fea0003800000 */
[----:B------:R-:W-:Y:S01]  /*7d90*/  BPT.TRAP 0x1 ;  /* 0x000000040000795c */ /* 0x000fe20000300000 */
.L_x_4748:
        /* <DEDUP_REMOVED lines=43> */
.L_x_4788:
[----:B------:R-:W-:Y:S05]  /*8050*/  @P0 BRA `(.L_x_4750) ;  /* 0x0000000000140947 */ /* 0x000fea0003800000 */
[----:B------:R-:W-:Y:S01]  /*8060*/  ISETP.NE.AND P1, PT, R6, RZ, PT ;  /* 0x000000ff0600720c */ /* 0x000fe20003f25270 */
[----:B------:R-:W-:-:S04]  /*8070*/  IMAD.MOV.U32 R2, RZ, RZ, 0x3100 ;  /* 0x00003100ff027424 */ /* 0x000fc800078e00ff */
[----:B------:R3:W-:Y:S08]  /*8080*/  SYNCS.ARRIVE.TRANS64 RZ, [R16+URZ+0x26818], R2 ;  /* 0x0268180210ff79a7 */ /* 0x0007f0000800003f */
[----:B------:R-:W-:Y:S05]  /*8090*/  @!P1 BRA `(.L_x_4750) ;  /* 0x0000000000049947 */ /* 0x000fea0003800000 */
[----:B------:R-:W-:Y:S01]  /*80a0*/  BPT.TRAP 0x1 ;  /* 0x000000040000795c */ /* 0x000fe20000300000 */
.L_x_4750:
        /* <DEDUP_REMOVED lines=43> */
.L_x_4789:
[----:B------:R-:W-:Y:S05]  /*8360*/  @P0 BRA `(.L_x_4752) ;  /* 0x0000000000140947 */ /* 0x000fea0003800000 */
[----:B------:R-:W-:Y:S01]  /*8370*/  ISETP.NE.AND P1, PT, R6, RZ, PT ;  /* 0x000000ff0600720c */ /* 0x000fe20003f25270 */
[----:B-123--:R-:W-:-:S04]  /*8380*/  IMAD.MOV.U32 R21, RZ, RZ, 0x3100 ;  /* 0x00003100ff157424 */ /* 0x00efc800078e00ff */
[----:B------:R4:W-:Y:S08]  /*8390*/  SYNCS.ARRIVE.TRANS64 RZ, [R16+URZ+0x26838], R21 ;  /* 0x0268381510ff79a7 */ /* 0x0009f0000800003f */
[----:B------:R-:W-:Y:S05]  /*83a0*/  @!P1 BRA `(.L_x_4752) ;  /* 0x0000000000049947 */ /* 0x000fea0003800000 */
[----:B------:R-:W-:Y:S01]  /*83b0*/  BPT.TRAP 0x1 ;  /* 0x000000040000795c */ /* 0x000fe20000300000 */
.L_x_4752:
        /* <DEDUP_REMOVED lines=38> */
.L_x_4791:
[----:B------:R-:W-:Y:S05]  /*8620*/  @P0 BRA `(.L_x_4754) ;  /* 0x0000000000140947 */ /* 0x000fea0003800000 */
[----:B------:R-:W-:Y:S01]  /*8630*/  ISETP.NE.AND P1, PT, R6, RZ, PT ;  /* 0x000000ff0600720c */ /* 0x000fe20003f25270 */
[----:B------:R-:W-:-:S04]  /*8640*/  IMAD.MOV.U32 R5, RZ, RZ, 0x3100 ;  /* 0x00003100ff057424 */ /* 0x000fc800078e00ff */
[----:B------:R1:W-:Y:S08]  /*8650*/  SYNCS.ARRIVE.TRANS64 RZ, [R16+URZ+0x26810], R5 ;  /* 0x0268100510ff79a7 */ /* 0x0003f0000800003f */
[----:B------:R-:W-:Y:S05]  /*8660*/  @!P1 BRA `(.L_x_4754) ;  /* 0x0000000000049947 */ /* 0x000fea0003800000 */
[----:B------:R-:W-:Y:S01]  /*8670*/  BPT.TRAP 0x1 ;  /* 0x000000040000795c */ /* 0x000fe20000300000 */
.L_x_4754:
        /* <DEDUP_REMOVED lines=44> */
.L_x_4746:
[----:B------:R-:W3:Y:S02]  /*8940*/  LDL.LU R4, [R1+0x4] ;  /* 0x0000040001047983 */ /* 0x000ee40000300800 */
[----:B---3--:R-:W-:Y:S02]  /*8950*/  ISETP.NE.AND P1, PT, R4, RZ, PT ;  /* 0x000000ff0400720c */ /* 0x008fe40003f25270 */
[----:B------:R1:W5:Y:S11]  /*8960*/  LDL R4, [R1] ;  /* 0x0000000001047983 */ /* 0x0003760000100800 */
[----:B-1----:R-:W-:Y:S05]  /*8970*/  @!P1 BRA `(.L_x_4745) ;  /* 0x0000000400809947 */ /* 0x002fea0003800000 */
[----:B------:R-:W-:-:S04]  /*8980*/  SHF.L.U32 R13, R11, 0x1f, RZ ;  /* 0x0000001f0b0d7819 */ /* 0x000fc800000006ff */
[----:B------:R-:W1:Y:S02]  /*8990*/  SYNCS.PHASECHK.TRANS64.TRYWAIT P1, [R16+URZ+0x26840], R13 ;  /* 0x0268400d100075a7 */ /* 0x000e64000802017f */
[----:B-1----:R-:W-:Y:S05]  /*89a0*/  @!P1 BRA `(.L_x_4756) ;  /* 0x0000001000609947 */ /* 0x002fea0003800000 */
.L_x_4792:
[----:B------:R-:W-:Y:S05]  /*89b0*/  @P0 BRA `(.L_x_4757) ;  /* 0x0000000000140947 */ /* 0x000fea0003800000 */
[----:B------:R-:W-:Y:S01]  /*89c0*/  ISETP.NE.AND P1, PT, R6, RZ, PT ;  /* 0x000000ff0600720c */ /* 0x000fe20003f25270 */
[----:B--2---:R-:W-:-:S04]  /*89d0*/  IMAD.MOV.U32 R5, RZ, RZ, 0x3100 ;  /* 0x00003100ff057424 */ /* 0x004fc800078e00ff */
[----:B------:R3:W-:Y:S08]  /*89e0*/  SYNCS.ARRIVE.TRANS64 RZ, [R16+URZ+0x26830], R5 ;  /* 0x0268300510ff79a7 */ /* 0x0007f0000800003f */
[----:B------:R-:W-:Y:S05]  /*89f0*/  @!P1 BRA `(.L_x_4757) ;  /* 0x0000000000049947 */ /* 0x000fea0003800000 */
[----:B------:R-:W-:Y:S01]  /*8a00*/  BPT.TRAP 0x1 ;  /* 0x000000040000795c */ /* 0x000fe20000300000 */
.L_x_4757:
        /* <DEDUP_REMOVED lines=40> */
.L_x_4793:
[----:B------:R-:W-:Y:S05]  /*8c90*/  @P0 BRA `(.L_x_4759) ;  /* 0x0000000000140947 */ /* 0x000fea0003800000 */
[----:B------:R-:W-:Y:S01]  /*8ca0*/  ISETP.NE.AND P0, PT, R6, RZ, PT ;  /* 0x000000ff0600720c */ /* 0x000fe20003f05270 */
[----:B------:R-:W-:-:S04]  /*8cb0*/  IMAD.MOV.U32 R5, RZ, RZ, 0x3100 ;  /* 0x00003100ff057424 */ /* 0x000fc800078e00ff */
[----:B------:R3:W-:Y:S08]  /*8cc0*/  SYNCS.ARRIVE.TRANS64 RZ, [R16+URZ+0x26818], R5 ;  /* 0x0268180510ff79a7 */ /* 0x0007f0000800003f */
[----:B------:R-:W-:Y:S05]  /*8cd0*/  @!P0 BRA `(.L_x_4759) ;  /* 0x0000000000048947 */ /* 0x000fea0003800000 */
[----:B------:R-:W-:Y:S01]  /*8ce0*/  BPT.TRAP 0x1 ;  /* 0x000000040000795c */ /* 0x000fe20000300000 */
.L_x_4759:
        /* <DEDUP_REMOVED lines=41> */
.L_x_4745:
[----:B------:R-:W3:Y:S01]  /*8f80*/  S2R R0, SR_TID.X ;  /* 0x0000000000007919 */ /* 0x000ee20000002100 */
[----:B------:R-:W-:Y:S01]  /*8f90*/  IMAD R3, R19, 0x8, R16 ;  /* 0x0000000813037824 */ /* 0x000fe200078e0210 */
[----:B---3--:R-:W-:Y:S02]  /*8fa0*/  LOP3.LUT R2, R0, 0x7f, RZ, 0xc0, !PT ;  /* 0x0000007f00027812 */ /* 0x008fe400078ec0ff */
[----:B------:R-:W-:Y:S02]  /*8fb0*/  SHF.L.U32 R0, R11, 0x1f, RZ ;  /* 0x0000001f0b007819 */ /* 0x000fe400000006ff */
[----:B------:R-:W-:Y:S02]  /*8fc0*/  ISETP.NE.AND P1, PT, R2, RZ, PT ;  /* 0x000000ff0200720c */ /* 0x000fe40003f25270 */
[----:B------:R-:W3:Y:S02]  /*8fd0*/  SYNCS.PHASECHK.TRANS64.TRYWAIT P0, [R3+URZ+0x26840], R0 ;  /* 0x02684000030075a7 */ /* 0x000ee4000800017f */
[----:B---3--:R-:W-:Y:S09]  /*8fe0*/  @!P0 BRA `(.L_x_4760) ;  /* 0x0000000800f88947 */ /* 0x008ff20003800000 */
.L_x_4794:
[----:B------:R-:W-:Y:S05]  /*8ff0*/  @P1 BRA `(.L_x_4761) ;  /* 0x0000000000181947 */ /* 0x000fea0003800000 */
[----:B------:R-:W1:Y:S01]  /*9000*/  S2R R2, SR_TID.X ;  /* 0x0000000000027919 */ /* 0x000e620000002100 */
[----:B---3--:R-:W-:-:S04]  /*9010*/  IMAD.MOV.U32 R0, RZ, RZ, 0x3100 ;  /* 0x00003100ff007424 */ /* 0x008fc800078e00ff */
[----:B------:R3:W-:Y:S01]  /*9020*/  SYNCS.ARRIVE.TRANS64 RZ, [R3+URZ+0x26830], R0 ;  /* 0x0268300003ff79a7 */ /* 0x0007e2000800003f */
[----:B-1----:R-:W-:-:S13]  /*9030*/  LOP3.LUT P0, RZ, R2, 0x1f, RZ, 0xc0, !PT ;  /* 0x0000001f02ff7812 */ /* 0x002fda000780c0ff */
[----:B---3--:R-:W-:Y:S05]  /*9040*/  @!P0 BRA `(.L_x_4761) ;  /* 0x0000000000048947 */ /* 0x008fea0003800000 */
[----:B------:R-:W-:Y:S01]  /*9050*/  BPT.TRAP 0x1 ;  /* 0x000000040000795c */ /* 0x000fe20000300000 */
.L_x_4761:
        /* <DEDUP_REMOVED lines=47> */
.L_x_4742:
[----:B------:R-:W-:Y:S05]  /*9350*/  BSYNC B0 ;  /* 0x0000000000007941 */ /* 0x000fea0003800000 */
.L_x_4740:
[----:B------:R-:W-:-:S03]  /*9360*/  UMOV UR7, 0xffffffff ;  /* 0xffffffff00077882 */ /* 0x000fc60000000000 */
[----:B------:R-:W-:Y:S05]  /*9370*/  BRA.DIV UR7, `(.L_x_4762) ;  /* 0x0000000a07287947 */ /* 0x000fea000b800000 */
[----:B------:R-:W-:-:S13]  /*9380*/  ELECT P6, URZ, PT ;  /* 0x00000000003f782f */ /* 0x000fda00038c0000 */
.L_x_4797:
[----:B------:R-:W-:Y:S05]  /*9390*/  @!P6 BRA `(.L_x_4650) ;  /* 0x000000000084e947 */ /* 0x000fea0003800000 */
[----:B------:R-:W-:-:S06]  /*93a0*/  ULOP3.LUT UR7, UR38, 0x2, URZ, 0xfc, !UPT ;  /* 0x0000000226077892 */ /* 0x000fcc000f8efc3f */
[----:B------:R-:W-:-:S05]  /*93b0*/  IMAD.U32 R2, RZ, RZ, UR7 ;  /* 0x00000007ff027e24 */ /* 0x000fca000f8e00ff */
[----:B------:R-:W-:-:S13]  /*93c0*/  ISETP.NE.AND P2, PT, R2, 0x3, PT ;  /* 0x000000030200780c */ /* 0x000fda0003f45270 */
[----:B------:R-:W-:Y:S05]  /*93d0*/  @!P2 BRA `(.L_x_4763) ;  /* 0x000000000004a947 */ /* 0x000fea0003800000 */
[----:B------:R-:W-:Y:S01]  /*93e0*/  BPT.TRAP 0x1 ;  /* 0x000000040000795c */ /* 0x000fe20000300000 */
.L_x_4763:
        /* <DEDUP_REMOVED lines=15> */
.L_x_4798:
[----:B------:R-:W2:Y:S02]  /*94e0*/  SYNCS.PHASECHK.TRANS64.TRYWAIT P0, [R3+URZ], R2 ;  /* 0x00000002030075a7 */ /* 0x000ea4000800017f */
[----:B--2---:R-:W-:Y:S05]  /*94f0*/  @!P0 BRA `(.L_x_4765) ;  /* 0x0000000400fc8947 */ /* 0x004fea0003800000 */
.L_x_4799:
[----:B------:R-:W-:Y:S05]  /*9500*/  @!P2 BRA `(.L_x_4766) ;  /* 0x000000000004a947 */ /* 0x000fea0003800000 */
[----:B------:R-:W-:Y:S01]  /*9510*/  BPT.TRAP 0x1 ;  /* 0x000000040000795c */ /* 0x000fe20000300000 */
.L_x_4766:
[----:B--2---:R-:W-:-:S04]  /*9520*/  VIADD R3, R7, 0x26840 ;  /* 0x0002684007037836 */ /* 0x004fc80000000000 */
[----:B------:R-:W-:-:S04]  /*9530*/  IMAD R0, R0, 0x8, R3 ;  /* 0x0000000800007824 */ /* 0x000fc800078e0203 */
[----:B------:R-:W2:Y:S02]  /*9540*/  SYNCS.PHASECHK.TRANS64.TRYWAIT P0, [R0+URZ], R5 ;  /* 0x00000005000075a7 */ /* 0x000ea4000800017f */
[----:B--2---:R-:W-:Y:S05]  /*9550*/  @!P0 BRA `(.L_x_4767) ;  /* 0x0000000400f88947 */ /* 0x004fea0003800000 */
.L_x_4800:
[----:B------:R-:W-:-:S07]  /*9560*/  IMAD R3, R4, 0x8, R3 ;  /* 0x0000000804037824 */ /* 0x000fce00078e0203 */
.L_x_4768:
[----:B---3--:R3:W4:Y:S02]  /*9570*/  SYNCS.PHASECHK.TRANS64.TRYWAIT P0, [R3+URZ], R2 ;  /* 0x00000002030075a7 */ /* 0x008724000800017f */
[----:B----4-:R-:W-:Y:S05]  /*9580*/  @!P0 NANOSLEEP.SYNCS 0x989680 ;  /* 0x009896800000895d */ /* 0x010fea0003900000 */
[----:B------:R-:W4:Y:S02]  /*9590*/  @!P0 SYNCS.PHASECHK.TRANS64 P0, [R3+URZ], R2 ;  /* 0x00000002030085a7 */ /* 0x000f24000800007f */
[----:B----4-:R-:W-:Y:S05]  /*95a0*/  @!P0 BRA `(.L_x_4768) ;  /* 0xfffffffc00f08947 */ /* 0x010fea000383ffff */
.L_x_4650:
[----:B------:R-:W-:Y:S05]  /*95b0*/  BSYNC B6 ;  /* 0x0000000000067941 */ /* 0x000fea0003800000 */
.L_x_4647:
[----:B------:R-:W-:Y:S05]  /*95c0*/  EXIT ;  /* 0x000000000000794d */ /* 0x000fea0003800000 */
.L_x_4657:
[----:B------:R-:W-:Y:S02]  /*95d0*/  IMAD.MOV.U32 R13, RZ, RZ, R16 ;  /* 0x000000ffff0d7224 */ /* 0x000fe400078e0010 */
[----:B------:R-:W-:Y:S02]  /*95e0*/  IMAD.MOV.U32 R12, RZ, RZ, RZ ;  /* 0x000000ffff0c7224 */ /* 0x000fe400078e00ff */
[----:B------:R-:W-:Y:S02]  /*95f0*/  IMAD.MOV.U32 R11, RZ, RZ, 0x1f ;  /* 0x0000001fff0b7424 */ /* 0x000fe400078e00ff */
[----:B------:R-:W-:-:S07]  /*9600*/  IMAD.MOV.U32 R15, RZ, RZ, -0x1 ;  /* 0xffffffffff0f7424 */ /* 0x000fce00078e00ff */
[----:B------:R-:W-:Y:S05]  /*9610*/  WARPSYNC.COLLECTIVE R15, `(.L_x_4769) ;  /* 0x000000000f087348 */ /* 0x000fea0003c00000 */
[----:B------:R1:W2:Y:S02]  /*9620*/  SHFL.IDX P6, R14, R13, R12, R11 ;  /* 0x0000000c0d0e7389 */ /* 0x0002a400000c000b */
[----:B-12---:R-:W-:Y:S01]  /*9630*/  ENDCOLLECTIVE ;  /* 0x000000000000791b */ /* 0x006fe20003800000 */
.L_x_4769:
[----:B------:R-:W-:Y:S05]  /*9640*/  BRA `(.L_x_4770) ;  /* 0xffffff7800807947 */ /* 0x000fea000383ffff */
.L_x_4659:
[----:B--2---:R2:W3:Y:S02]  /*9650*/  SYNCS.PHASECHK.TRANS64.TRYWAIT P0, [R18+URZ+0x26800], R5 ;  /* 0x02680005120075a7 */ /* 0x0044e4000800017f */
[----:B---3--:R-:W-:Y:S05]  /*9660*/  @!P0 NANOSLEEP.SYNCS 0x989680 ;  /* 0x009896800000895d */ /* 0x008fea0003900000 */
[----:B------:R-:W3:Y:S02]  /*9670*/  @!P0 SYNCS.PHASECHK.TRANS64 P0, [R18+URZ+0x26800], R5 ;  /* 0x02680005120085a7 */ /* 0x000ee4000800007f */
[----:B---3--:R-:W-:Y:S05]  /*9680*/  @!P0 BRA `(.L_x_4659) ;  /* 0xfffffffc00f08947 */ /* 0x008fea000383ffff */
[----:B------:R-:W-:Y:S05]  /*9690*/  BRA `(.L_x_4658) ;  /* 0xffffff7800a87947 */ /* 0x000fea000383ffff */
.L_x_4664:
[----:B--2---:R-:W-:-:S04]  /*96a0*/  IMAD.U32 R7, RZ, RZ, UR6 ;  /* 0x00000006ff077e24 */ /* 0x004fc8000f8e00ff */
[----:B------:R2:W3:Y:S03]  /*96b0*/  SYNCS.PHASECHK.TRANS64.TRYWAIT P0, [R7+URZ+0x26810], R16 ;  /* 0x02681010070075a7 */ /* 0x0004e6000800017f */
[----:B---3--:R-:W-:Y:S05]  /*96c0*/  @!P0 NANOSLEEP.SYNCS 0x989680 ;  /* 0x009896800000895d */ /* 0x008fea0003900000 */
[----:B------:R-:W3:Y:S02]  /*96d0*/  @!P0 SYNCS.PHASECHK.TRANS64 P0, [R7+URZ+0x26810], R16 ;  /* 0x02681010070085a7 */ /* 0x000ee4000800007f */
[----:B---3--:R-:W-:Y:S05]  /*96e0*/  @!P0 BRA `(.L_x_4664) ;  /* 0xfffffffc00ec8947 */ /* 0x008fea000383ffff */
[----:B------:R-:W-:Y:S05]  /*96f0*/  BRA `(.L_x_4663) ;  /* 0xffffff8400087947 */ /* 0x000fea000383ffff */
.L_x_4668:
[----:B------:R-:W-:-:S04]  /*9700*/  IMAD.U32 R121, RZ, RZ, UR6 ;  /* 0x00000006ff797e24 */ /* 0x000fc8000f8e00ff */
[----:B------:R1:W1:Y:S03]  /*9710*/  SYNCS.PHASECHK.TRANS64.TRYWAIT P0, [R121+URZ+0x26830], R16 ;  /* 0x02683010790075a7 */ /* 0x000266000800017f */
[----:B-1----:R-:W-:Y:S05]  /*9720*/  @!P0 NANOSLEEP.SYNCS 0x989680 ;  /* 0x009896800000895d */ /* 0x002fea0003900000 */
[----:B------:R-:W1:Y:S02]  /*9730*/  @!P0 SYNCS.PHASECHK.TRANS64 P0, [R121+URZ+0x26830], R16 ;  /* 0x02683010790085a7 */ /* 0x000e64000800007f */
[----:B-1----:R-:W-:Y:S05]  /*9740*/  @!P0 BRA `(.L_x_4668) ;  /* 0xfffffffc00ec8947 */ /* 0x002fea000383ffff */
[----:B------:R-:W-:Y:S05]  /*9750*/  BRA `(.L_x_4667) ;  /* 0xffffff8800107947 */ /* 0x000fea000383ffff */
.L_x_4675:
[----:B------:R-:W-:Y:S01]  /*9760*/  BSSY B0, `(.L_x_4771) ;  /* 0x0000005000007945 */ /* 0x000fe20003800000 */
[----:B------:R-:W-:-:S07]  /*9770*/  IMAD.MOV.U32 R15, RZ, RZ, -0x1 ;  /* 0xffffffffff0f7424 */ /* 0x000fce00078e00ff */
[----:B-1----:R-:W-:Y:S05]  /*9780*/  WARPSYNC.COLLECTIVE R15, `(.L_x_4772) ;  /* 0x000000000f087348 */ /* 0x002fea0003c00000 */
[----:B------:R-:W-:Y:S01]  /*9790*/  NOP ;  /* 0x0000000000007918 */ /* 0x000fe20000000000 */
[----:B-1----:R-:W-:Y:S01]  /*97a0*/  ENDCOLLECTIVE ;  /* 0x000000000000791b */ /* 0x002fe20003800000 */
.L_x_4772:
[----:B------:R-:W-:Y:S05]  /*97b0*/  BSYNC B0 ;  /* 0x0000000000007941 */ /* 0x000fea0003800000 */
.L_x_4771:
[----:B------:R-:W-:Y:S05]  /*97c0*/  BRA `(.L_x_4773) ;  /* 0xffffffb400487947 */ /* 0x000fea000383ffff */
.L_x_4684:
[----:B------:R-:W-:Y:S01]  /*97d0*/  BSSY B0, `(.L_x_4774) ;  /* 0x0000005000007945 */ /* 0x000fe20003800000 */
[----:B------:R-:W-:-:S07]  /*97e0*/  IMAD.MOV.U32 R15, RZ, RZ, -0x1 ;  /* 0xffffffffff0f7424 */ /* 0x000fce00078e00ff */
[----:B-12---:R-:W-:Y:S05]  /*97f0*/  WARPSYNC.COLLECTIVE R15, `(.L_x_4775) ;  /* 0x000000000f087348 */ /* 0x006fea0003c00000 */
[----:B------:R-:W-:Y:S01]  /*9800*/  NOP ;  /* 0x0000000000007918 */ /* 0x000fe20000000000 */
[----:B-12---:R-:W-:Y:S01]  /*9810*/  ENDCOLLECTIVE ;  /* 0x000000000000791b */ /* 0x006fe20003800000 */
.L_x_4775:
[----:B------:R-:W-:Y:S05]  /*9820*/  BSYNC B0 ;  /* 0x0000000000007941 */ /* 0x000fea0003800000 */
.L_x_4774:
[----:B------:R-:W-:Y:S05]  /*9830*/  BRA `(.L_x_4776) ;  /* 0xffffffb800387947 */ /* 0x000fea000383ffff */
.L_x_4696:
[----:B------:R-:W-:Y:S01]  /*9840*/  BSSY B0, `(.L_x_4777) ;  /* 0x0000005000007945 */ /* 0x000fe20003800000 */
[----:B------:R-:W-:-:S07]  /*9850*/  IMAD.MOV.U32 R15, RZ, RZ, -0x1 ;  /* 0xffffffffff0f7424 */ /* 0x000fce00078e00ff */
[----:B------:R-:W-:Y:S05]  /*9860*/  WARPSYNC.COLLECTIVE R15, `(.L_x_4778) ;  /* 0x000000000f087348 */ /* 0x000fea0003c00000 */
[----:B------:R-:W-:Y:S01]  /*9870*/  NOP ;  /* 0x0000000000007918 */ /* 0x000fe20000000000 */
[----:B------:R-:W-:Y:S01]  /*9880*/  ENDCOLLECTIVE ;  /* 0x000000000000791b */ /* 0x000fe20003800000 */
.L_x_4778:
[----:B------:R-:W-:Y:S05]  /*9890*/  BSYNC B0 ;  /* 0x0000000000007941 */ /* 0x000fea0003800000 */
.L_x_4777:
[----:B------:R-:W-:Y:S05]  /*98a0*/  BRA `(.L_x_4779) ;  /* 0xffffffc000207947 */ /* 0x000fea000383ffff */
.L_x_4709:
[----:B------:R-:W-:Y:S01]  /*98b0*/  BSSY B0, `(.L_x_4780) ;  /* 0x0000005000007945 */ /* 0x000fe20003800000 */
[----:B------:R-:W-:-:S07]  /*98c0*/  IMAD.MOV.U32 R15, RZ, RZ, -0x1 ;  /* 0xffffffffff0f7424 */ /* 0x000fce00078e00ff */
[----:B------:R-:W-:Y:S05]  /*98d0*/  WARPSYNC.COLLECTIVE R15, `(.L_x_4781) ;  /* 0x000000000f087348 */ /* 0x000fea0003c00000 */
[----:B------:R-:W-:Y:S01]  /*98e0*/  NOP ;  /* 0x0000000000007918 */ /* 0x000fe20000000000 */
[----:B------:R-:W-:Y:S01]  /*98f0*/  ENDCOLLECTIVE ;  /* 0x000000000000791b */ /* 0x000fe20003800000 */
.L_x_4781:
[----:B------:R-:W-:Y:S05]  /*9900*/  BSYNC B0 ;  /* 0x0000000000007941 */ /* 0x000fea0003800000 */
.L_x_4780:
[----:B------:R-:W-:Y:S05]  /*9910*/  BRA `(.L_x_4782) ;  /* 0xffffffc400a47947 */ /* 0x000fea000383ffff */
.L_x_4721:
[----:B------:R-:W-:Y:S01]  /*9920*/  BSSY B0, `(.L_x_4783) ;  /* 0x0000005000007945 */ /* 0x000fe20003800000 */
[----:B------:R-:W-:-:S07]  /*9930*/  IMAD.MOV.U32 R15, RZ, RZ, -0x1 ;  /* 0xffffffffff0f7424 */ /* 0x000fce00078e00ff */
[----:B------:R-:W-:Y:S05]  /*9940*/  WARPSYNC.COLLECTIVE R15, `(.L_x_4784) ;  /* 0x000000000f087348 */ /* 0x000fea0003c00000 */
[----:B------:R-:W-:Y:S01]  /*9950*/  NOP ;  /* 0x0000000000007918 */ /* 0x000fe20000000000 */
[----:B------:R-:W-:Y:S01]  /*9960*/  ENDCOLLECTIVE ;  /* 0x000000000000791b */ /* 0x000fe20003800000 */
.L_x_4784:
[----:B------:R-:W-:Y:S05]  /*9970*/  BSYNC B0 ;  /* 0x0000000000007941 */ /* 0x000fea0003800000 */
.L_x_4783:
[----:B------:R-:W-:Y:S05]  /*9980*/  BRA `(.L_x_4785) ;  /* 0xffffffc800c47947 */ /* 0x000fea000383ffff */
.L_x_4743:
[----:B-1----:R1:W2:Y:S02]  /*9990*/  SYNCS.PHASECHK.TRANS64.TRYWAIT P0, [R16+URZ+0x26820], R3 ;  /* 0x02682003100075a7 */ /* 0x0022a4000800017f */
[----:B--2---:R-:W-:Y:S05]  /*99a0*/  @!P0 NANOSLEEP.SYNCS 0x989680 ;  /* 0x009896800000895d */ /* 0x004fea0003900000 */
[----:B------:R-:W2:Y:S02]  /*99b0*/  @!P0 SYNCS.PHASECHK.TRANS64 P0, [R16+URZ+0x26820], R3 ;  /* 0x02682003100085a7 */ /* 0x000ea4000800007f */
[----:B--2---:R-:W-:Y:S05]  /*99c0*/  @!P0 BRA `(.L_x_4743) ;  /* 0xfffffffc00f08947 */ /* 0x004fea000383ffff */
[----:B------:R-:W-:Y:S05]  /*99d0*/  BRA `(.L_x_4786) ;  /* 0xffffffd800947947 */ /* 0x000fea000383ffff */
.L_x_4747:
[----:B-1----:R1:W3:Y:S02]  /*99e0*/  SYNCS.PHASECHK.TRANS64.TRYWAIT P1, [R16+URZ+0x26840], R21 ;  /* 0x02684015100075a7 */ /* 0x0022e4000802017f */
[----:B---3--:R-:W-:Y:S05]  /*99f0*/  @!P1 NANOSLEEP.SYNCS 0x989680 ;  /* 0x009896800000995d */ /* 0x008fea0003900000 */
[----:B------:R-:W3:Y:S02]  /*9a00*/  @!P1 SYNCS.PHASECHK.TRANS64 P1, [R16+URZ+0x26840], R21 ;  /* 0x02684015100095a7 */ /* 0x000ee4000802007f */
[----:B---3--:R-:W-:Y:S05]  /*9a10*/  @!P1 BRA `(.L_x_4747) ;  /* 0xfffffffc00f09947 */ /* 0x008fea000383ffff */
[----:B------:R-:W-:Y:S05]  /*9a20*/  BRA `(.L_x_4787) ;  /* 0xffffffe000c47947 */ /* 0x000fea000383ffff */
.L_x_4749:
[----:B--2---:R2:W3:Y:S02]  /*9a30*/  SYNCS.PHASECHK.TRANS64.TRYWAIT P1, [R16+URZ+0x26828], R21 ;  /* 0x02682815100075a7 */ /* 0x0044e4000802017f */
[----:B---3--:R-:W-:Y:S05]  /*9a40*/  @!P1 NANOSLEEP.SYNCS 0x989680 ;  /* 0x009896800000995d */ /* 0x008fea0003900000 */
[----:B------:R-:W3:Y:S02]  /*9a50*/  @!P1 SYNCS.PHASECHK.TRANS64 P1, [R16+URZ+0x26828], R21 ;  /* 0x02682815100095a7 */ /* 0x000ee4000802007f */
[----:B---3--:R-:W-:Y:S05]  /*9a60*/  @!P1 BRA `(.L_x_4749) ;  /* 0xfffffffc00f09947 */ /* 0x008fea000383ffff */
[----:B------:R-:W-:Y:S05]  /*9a70*/  BRA `(.L_x_4788) ;  /* 0xffffffe400747947 */ /* 0x000fea000383ffff */
.L_x_4751:
[----:B---3--:R3:W4:Y:S02]  /*9a80*/  SYNCS.PHASECHK.TRANS64.TRYWAIT P1, [R16+URZ+0x26848], R21 ;  /* 0x02684815100075a7 */ /* 0x008724000802017f */
[----:B----4-:R-:W-:Y:S05]  /*9a90*/  @!P1 NANOSLEEP.SYNCS 0x989680 ;  /* 0x009896800000995d */ /* 0x010fea0003900000 */
[----:B------:R-:W4:Y:S02]  /*9aa0*/  @!P1 SYNCS.PHASECHK.TRANS64 P1, [R16+URZ+0x26848], R21 ;  /* 0x02684815100095a7 */ /* 0x000f24000802007f */
[----:B----4-:R-:W-:Y:S05]  /*9ab0*/  @!P1 BRA `(.L_x_4751) ;  /* 0xfffffffc00f09947 */ /* 0x010fea000383ffff */
[----:B------:R-:W-:Y:S05]  /*9ac0*/  BRA `(.L_x_4789) ;  /* 0xffffffe800247947 */ /* 0x000fea000383ffff */
.L_x_4753:
[----:B------:R-:W-:-:S07]  /*9ad0*/  SHF.L.U32 R5, R11, 0x1f, RZ ;  /* 0x0000001f0b057819 */ /* 0x000fce00000006ff */
.L_x_4790:
[----:B------:R1:W1:Y:S02]  /*9ae0*/  SYNCS.PHASECHK.TRANS64.TRYWAIT P1, [R16+URZ+0x26820], R5 ;  /* 0x02682005100075a7 */ /* 0x000264000802017f */
[----:B-1----:R-:W-:Y:S05]  /*9af0*/  @!P1 NANOSLEEP.SYNCS 0x989680 ;  /* 0x009896800000995d */ /* 0x002fea0003900000 */
[----:B------:R-:W1:Y:S02]  /*9b00*/  @!P1 SYNCS.PHASECHK.TRANS64 P1, [R16+URZ+0x26820], R5 ;  /* 0x02682005100095a7 */ /* 0x000e64000802007f */
[----:B-1----:R-:W-:Y:S05]  /*9b10*/  @!P1 BRA `(.L_x_4790) ;  /* 0xfffffffc00f09947 */ /* 0x002fea000383ffff */
[----:B------:R-:W-:Y:S05]  /*9b20*/  BRA `(.L_x_4791) ;  /* 0xffffffe800bc7947 */ /* 0x000fea000383ffff */
.L_x_4756:
[----:B-1----:R1:W3:Y:S02]  /*9b30*/  SYNCS.PHASECHK.TRANS64.TRYWAIT P1, [R16+URZ+0x26840], R13 ;  /* 0x0268400d100075a7 */ /* 0x0022e4000802017f */
[----:B---3--:R-:W-:Y:S05]  /*9b40*/  @!P1 NANOSLEEP.SYNCS 0x989680 ;  /* 0x009896800000995d */ /* 0x008fea0003900000 */
[----:B------:R-:W3:Y:S02]  /*9b50*/  @!P1 SYNCS.PHASECHK.TRANS64 P1, [R16+URZ+0x26840], R13 ;  /* 0x0268400d100095a7 */ /* 0x000ee4000802007f */
[----:B---3--:R-:W-:Y:S05]  /*9b60*/  @!P1 BRA `(.L_x_4756) ;  /* 0xfffffffc00f09947 */ /* 0x008fea000383ffff */
[----:B------:R-:W-:Y:S05]  /*9b70*/  BRA `(.L_x_4792) ;  /* 0xffffffec008c7947 */ /* 0x000fea000383ffff */
.L_x_4758:
[----:B--2---:R2:W3:Y:S02]  /*9b80*/  SYNCS.PHASECHK.TRANS64.TRYWAIT P1, [R16+URZ+0x26828], R13 ;  /* 0x0268280d100075a7 */ /* 0x0044e4000802017f */
[----:B---3--:R-:W-:Y:S05]  /*9b90*/  @!P1 NANOSLEEP.SYNCS 0x989680 ;  /* 0x009896800000995d */ /* 0x008fea0003900000 */
[----:B------:R-:W3:Y:S02]  /*9ba0*/  @!P1 SYNCS.PHASECHK.TRANS64 P1, [R16+URZ+0x26828], R13 ;  /* 0x0268280d100095a7 */ /* 0x000ee4000802007f */
[----:B---3--:R-:W-:Y:S05]  /*9bb0*/  @!P1 BRA `(.L_x_4758) ;  /* 0xfffffffc00f09947 */ /* 0x008fea000383ffff */
[----:B------:R-:W-:Y:S05]  /*9bc0*/  BRA `(.L_x_4793) ;  /* 0xfffffff000307947 */ /* 0x000fea000383ffff */
.L_x_4760:
[----:B---3--:R3:W1:Y:S02]  /*9bd0*/  SYNCS.PHASECHK.TRANS64.TRYWAIT P0, [R3+URZ+0x26840], R0 ;  /* 0x02684000030075a7 */ /* 0x008664000800017f */
[----:B-1----:R-:W-:Y:S05]  /*9be0*/  @!P0 NANOSLEEP.SYNCS 0x989680 ;  /* 0x009896800000895d */ /* 0x002fea0003900000 */
[----:B------:R-:W1:Y:S02]  /*9bf0*/  @!P0 SYNCS.PHASECHK.TRANS64 P0, [R3+URZ+0x26840], R0 ;  /* 0x02684000030085a7 */ /* 0x000e64000800007f */
[----:B-1----:R-:W-:Y:S05]  /*9c00*/  @!P0 BRA `(.L_x_4760) ;  /* 0xfffffffc00f08947 */ /* 0x002fea000383ffff */
[----:B------:R-:W-:Y:S05]  /*9c10*/  BRA `(.L_x_4794) ;  /* 0xfffffff000f47947 */ /* 0x000fea000383ffff */
.L_x_4762:
[----:B------:R-:W-:Y:S01]  /*9c20*/  BSSY B0, `(.L_x_4795) ;  /* 0x0000006000007945 */ /* 0x000fe20003800000 */
[----:B------:R-:W-:-:S07]  /*9c30*/  IMAD.MOV.U32 R15, RZ, RZ, -0x1 ;  /* 0xffffffffff0f7424 */ /* 0x000fce00078e00ff */
[----:B------:R-:W-:Y:S05]  /*9c40*/  WARPSYNC.COLLECTIVE R15, `(.L_x_4796) ;  /* 0x000000000f0c7348 */ /* 0x000fea0003c00000 */
[----:B------:R-:W-:Y:S02]  /*9c50*/  ELECT P6, UR62, PT ;  /* 0x00000000003e782f */ /* 0x000fe400038c0000 */
[----:B------:R-:W-:Y:S01]  /*9c60*/  MOV R14, UR62 ;  /* 0x0000003e000e7c02 */ /* 0x000fe20008000f00 */
[----:B------:R-:W-:Y:S10]  /*9c70*/  ENDCOLLECTIVE ;  /* 0x000000000000791b */ /* 0x000ff40003800000 */
.L_x_4796:
[----:B------:R-:W-:Y:S05]  /*9c80*/  BSYNC B0 ;  /* 0x0000000000007941 */ /* 0x000fea0003800000 */
.L_x_4795:
[----:B------:R-:W-:Y:S05]  /*9c90*/  BRA `(.L_x_4797) ;  /* 0xfffffff400bc7947 */ /* 0x000fea000383ffff */
.L_x_4764:
[----:B-1----:R1:W2:Y:S02]  /*9ca0*/  SYNCS.PHASECHK.TRANS64.TRYWAIT P0, [R6+URZ], R5 ;  /* 0x00000005060075a7 */ /* 0x0022a4000800017f */
[----:B--2---:R-:W-:Y:S05]  /*9cb0*/  @!P0 NANOSLEEP.SYNCS 0x989680 ;  /* 0x009896800000895d */ /* 0x004fea0003900000 */
[----:B------:R-:W2:Y:S02]  /*9cc0*/  @!P0 SYNCS.PHASECHK.TRANS64 P0, [R6+URZ], R5 ;  /* 0x00000005060085a7 */ /* 0x000ea4000800007f */
[----:B--2---:R-:W-:Y:S05]  /*9cd0*/  @!P0 BRA `(.L_x_4764) ;  /* 0xfffffffc00f08947 */ /* 0x004fea000383ffff */
[----:B------:R-:W-:Y:S05]  /*9ce0*/  BRA `(.L_x_4798) ;  /* 0xfffffff400fc7947 */ /* 0x000fea000383ffff */
.L_x_4765:
[----:B--2---:R2:W3:Y:S02]  /*9cf0*/  SYNCS.PHASECHK.TRANS64.TRYWAIT P0, [R3+URZ], R2 ;  /* 0x00000002030075a7 */ /* 0x0044e4000800017f */
[----:B---3--:R-:W-:Y:S05]  /*9d00*/  @!P0 NANOSLEEP.SYNCS 0x989680 ;  /* 0x009896800000895d */ /* 0x008fea0003900000 */
[----:B------:R-:W3:Y:S02]  /*9d10*/  @!P0 SYNCS.PHASECHK.TRANS64 P0, [R3+URZ], R2 ;  /* 0x00000002030085a7 */ /* 0x000ee4000800007f */
[----:B---3--:R-:W-:Y:S05]  /*9d20*/  @!P0 BRA `(.L_x_4765) ;  /* 0xfffffffc00f08947 */ /* 0x008fea000383ffff */
[----:B------:R-:W-:Y:S05]  /*9d30*/  BRA `(.L_x_4799) ;  /* 0xfffffff400f07947 */ /* 0x000fea000383ffff */
.L_x_4767:
[----:B--2---:R2:W3:Y:S02]  /*9d40*/  SYNCS.PHASECHK.TRANS64.TRYWAIT P0, [R0+URZ], R5 ;  /* 0x00000005000075a7 */ /* 0x0044e4000800017f */
[----:B---3--:R-:W-:Y:S05]  /*9d50*/  @!P0 NANOSLEEP.SYNCS 0x989680 ;  /* 0x009896800000895d */ /* 0x008fea0003900000 */
[----:B------:R-:W3:Y:S02]  /*9d60*/  @!P0 SYNCS.PHASECHK.TRANS64 P0, [R0+URZ], R5 ;  /* 0x00000005000085a7 */ /* 0x000ee4000800007f */
[----:B---3--:R-:W-:Y:S05]  /*9d70*/  @!P0 BRA `(.L_x_4767) ;  /* 0xfffffffc00f08947 */ /* 0x008fea000383ffff */
[----:B------:R-:W-:Y:S05]  /*9d80*/  BRA `(.L_x_4800) ;  /* 0xfffffff400f47947 */ /* 0x000fea000383ffff */
.L_x_4801:
        /* <DEDUP_REMOVED lines=15> */
.L_x_6588:


//--------------------- .text._ZN7cutlass13device_kernelIN5flash11enable_sm90INS1_16FlashAttnBwdSm90INS1_25CollectiveMainloopBwdSm90ILi2ELi2ELi2EN4cute5tupleIJNS5_1CILi1EEES8_S8_EEENS6_IJNS7_ILi64EEENS7_ILi128EEENS7_ILi96EEEEEENS_6half_tEfNS_4arch4Sm90ELb0ELb1ELb0ELb1ELb0ELb1ELb0ELb0ELi2ELi1ELi2ELi1ELb1EEENS1_21CollectiveEpilogueBwdISD_SE_SG_Li256ELb1ELb0ELi1EEENS1_19SingleTileSchedulerILb1ELb0ELb0ELi128EEEEEEEEEvNT_6ParamsE --------------------------
	.section	.text._ZN7cutlass13device_kernelIN5flash11enable_sm90INS1_16FlashAttnBwdSm90INS1_25CollectiveMainloopBwdSm90ILi2ELi2ELi2EN4cute5tupleIJNS5_1CILi1EEES8_S8_EEENS6_IJNS7_ILi64EEENS7_ILi128EEENS7_ILi96EEEEEENS_6half_tEfNS_4arch4Sm90ELb0ELb1ELb0ELb1ELb0ELb1ELb0ELb0ELi2ELi1ELi2ELi1ELb1EEENS1_21CollectiveEpilogueBwdISD_SE_SG_Li256ELb1ELb0ELi1EEENS1_19SingleTileSchedulerILb1ELb0ELb0ELi128EEEEEEEEEvNT_6ParamsE,"ax",@progbits
	.align	128
.text._ZN7cutlass13device_kernelIN5flash11enable_sm90INS1_16FlashAttnBwdSm90INS1_25CollectiveMainloopBwdSm90ILi2ELi2ELi2EN4cute5tupleIJNS5_1CILi1EEES8_S8_EEENS6_IJNS7_ILi64EEENS7_ILi128EEENS7_ILi96EEEEEENS_6half_tEfNS_4arch4Sm90ELb0ELb1ELb0ELb1ELb0ELb1ELb0ELb0ELi2ELi1ELi2ELi1ELb1EEENS1_21CollectiveEpilogueBwdISD_SE_SG_Li256ELb1ELb0ELi1EEENS1_19SingleTileSchedulerILb1ELb0ELb0ELi128EEEEEEEEEvNT_6ParamsE:
        .type           _ZN7cutlass13device_kernelIN5flash11enable_sm90INS1_16FlashAttnBwdSm90INS1_25CollectiveMainloopBwdSm90ILi2ELi2ELi2EN4cute5tupleIJNS5_1CILi1EEES8_S8_EEENS6_IJNS7_ILi64EEENS7_ILi128EEENS7_ILi96EEEEEENS_6half_tEfNS_4arch4Sm90ELb0ELb1ELb0ELb1ELb0ELb1ELb0ELb0ELi2ELi1ELi2ELi1ELb1EEENS1_21CollectiveEpilogueBwdISD_SE_SG_Li256ELb1ELb0ELi1EEENS1_19SingleTileSchedulerILb1ELb0ELb0ELi128EEEEEEEEEvNT_6ParamsE,@function
        .size           _ZN7cutlass13device_kernelIN5flash11enable_sm90INS1_16FlashAttnBwdSm90INS1_25CollectiveMainloopBwdSm90ILi2ELi2ELi2EN4cute5tupleIJNS5_1CILi1EEES8_S8_EEENS6_IJNS7_ILi64EEENS7_ILi128EEENS7_ILi96EEEEEENS_6half_tEfNS_4arch4Sm90ELb0ELb1ELb0ELb1ELb0ELb1ELb0ELb0ELi2ELi1ELi2ELi1ELb1EEENS1_21CollectiveEpilogueBwdISD_SE_SG_Li256ELb1ELb0ELi1EEENS1_19SingleTileSchedulerILb1ELb0ELb0ELi128EEEEEEEEEvNT_6ParamsE,(.L_x_6589 - _ZN7cutlass13device_kernelIN5flash11enable_sm90INS1_16FlashAttnBwdSm90INS1_25CollectiveMainloopBwdSm90ILi2ELi2ELi2EN4cute5tupleIJNS5_1CILi1EEES8_S8_EEENS6_IJNS7_ILi64EEENS7_ILi128EEENS7_ILi96EEEEEENS_6half_tEfNS_4arch4Sm90ELb0ELb1ELb0ELb1ELb0ELb1ELb0ELb0ELi2ELi1ELi2ELi1ELb1EEENS1_21CollectiveEpilogueBwdISD_SE_SG_Li256ELb1ELb0ELi1EEENS1_19SingleTileSchedulerILb1ELb0ELb0ELi128EEEEEEEEEvNT_6ParamsE)
        .other          _ZN7cutlass13device_kernelIN5flash11enable_sm90INS1_16FlashAttnBwdSm90INS1_25CollectiveMainloopBwdSm90ILi2ELi2ELi2EN4cute5tupleIJNS5_1CILi1EEES8_S8_EEENS6_IJNS7_ILi64EEENS7_ILi128EEENS7_ILi96EEEEEENS_6half_tEfNS_4arch4Sm90ELb0ELb1ELb0ELb1ELb0ELb1ELb0ELb0ELi2ELi1ELi2ELi1ELb1EEENS1_21CollectiveEpilogueBwdISD_SE_SG_Li256ELb1ELb0ELi1EEENS1_19SingleTileSchedulerILb1ELb0ELb0ELi128EEEEEEEEEvNT_6ParamsE,@"STO_CUDA_ENTRY STV_DEFAULT"
_ZN7cutlass13device_kernelIN5flash11enable_sm90INS1_16FlashAttnBwdSm90INS1_25CollectiveMainloopBwdSm90ILi2ELi2ELi2EN4cute5tupleIJNS5_1CILi1EEES8_S8_EEENS6_IJNS7_ILi64EEENS7_ILi128EEENS7_ILi96EEEEEENS_6half_tEfNS_4arch4Sm90ELb0ELb1ELb0ELb1ELb0ELb1ELb0ELb0ELi2ELi1ELi2ELi1ELb1EEENS1_21CollectiveEpilogueBwdISD_SE_SG_Li256ELb1ELb0ELi1EEENS1_19SingleTileSchedulerILb1ELb0ELb0ELi128EEEEEEEEEvNT_6ParamsE:
        /* <DEDUP_REMOVED lines=24> */
.L_x_4803:
[----:B------:R-:W-:Y:S05]  /*0180*/  BSYNC B0 ;  /* 0x0000000000007941 */ /* 0x000fea0003800000 */
.L_x_4802:
        /* <DEDUP_REMOVED lines=37> */
.L_x_4804:
        /* <DEDUP_REMOVED lines=22> */
.L_x_4805:
[----:B------:R-:W-:Y:S01]  /*0540*/  PLOP3.LUT P0, PT, PT, PT, UP0, 0x80, 0x0 ;  /* 0x000000000000781c */ /* 0x000fe20003f0f008 */
[----:B------:R-:W-:Y:S01]  /*0550*/  NOP ;  /* 0x0000000000007918 */ /* 0x000fe20000000000 */
[----:B------:R-:W-:Y:S01]  /*0560*/  ULDC.64 UR46, c[0x0][0x208] ;  /* 0x00008200002e7ab9 */ /* 0x000fe20000000a00 */
[----:B------:R-:W-:Y:S01]  /*0570*/  BSSY B6, `(.L_x_4806) ;  /* 0x0000a1a000067945 */ /* 0x000fe20003800000 */
[----:B-12-4-:R-:W-:Y:S09]  /*0580*/  BAR.SYNC.DEFER_BLOCKING 0x0 ;  /* 0x0000000000007b1d */ /* 0x016ff20000010000 */
[----:B------:R-:W-:Y:S05]  /*0590*/  @!P0 BRA `(.L_x_4807) ;  /* 0x0000006000488947 */ /* 0x000fea0003800000 */
.L_x_4808:
[----:B------:R-:W-:-:S08]  /*05a0*/  NOP ;  /* 0x0000000000007918 */ /* 0x000fd00000000000 */
[----:B------:R-:W1:Y:S02]  /*05b0*/  USETMAXREG.TRY_ALLOC.CTAPOOL UP0, 0xf0 ;  /* 0x000000f0000079c8 */ /* 0x000e640008000600 */
[----:B-1----:R-:W-:-:S13]  /*05c0*/  PLOP3.LUT P0, PT, PT, PT, UP0, 0x80, 0x0 ;  /* 0x000000000000781c */ /* 0x002fda0003f0f008 */
[----:B------:R-:W-:Y:S05]  /*05d0*/  @!P0 BRA `(.L_x_4808) ;  /* 0xfffffffc00f08947 */ /* 0x000fea000383ffff */
[----:B------:R-:W-:Y:S01]  /*05e0*/  LOP3.LUT R0, R0, 0x3, RZ, 0xc0, !PT ;  /* 0x0000000300007812 */ /* 0x000fe200078ec0ff */
[----:B------:R-:W-:Y:S01]  /*05f0*/  ULDC.64 UR4, c[0x0][0x8d8] ;  /* 0x0002360000047ab9 */ /* 0x000fe20000000a00 */
[----:B------:R-:W1:Y:S04]  /*0600*/  S2UR UR6, SR_CTAID.X ;  /* 0x00000000000679c3 */ /* 0x000e680000002500 */
[----:B------:R-:W2:Y:S04]  /*0610*/  SHFL.IDX PT, R0, R0, RZ, 0x1f ;  /* 0x00001fff00007589 */ /* 0x000ea800000e0000 */
[----:B------:R-:W3:Y:S01]  /*0620*/  S2UR UR36, SR_CTAID.Z ;  /* 0x00000000002479c3 */ /* 0x000ee20000002700 */
[----:B--2---:R-:W-:-:S13]  /*0630*/  ISETP.NE.AND P0, PT, R0, RZ, PT ;  /* 0x000000ff0000720c */ /* 0x004fda0003f05270 */
[----:B------:R-:W-:-:S05]  /*0640*/  @!P0 VIADD R3, R2, 0x9 ;  /* 0x0000000902038836 */ /* 0x000fca0000000000 */
[----:B------:R2:W-:Y:S06]  /*0650*/  @!P0 BAR.ARV R3, 0xa0 ;  /* 0x000280030000851d */ /* 0x0005ec0000002000 */
[----:B------:R-:W-:-:S04]  /*0660*/  ISETP.NE.U32.AND P0, PT, RZ, UR4, PT ;  /* 0x00000004ff007c0c */ /* 0x000fc8000bf05070 */
[----:B------:R-:W-:-:S13]  /*0670*/  ISETP.NE.AND.EX P0, PT, RZ, UR5, PT, P0 ;  /* 0x00000005ff007c0c */ /* 0x000fda000bf05300 */
[----:B-123--:R-:W-:Y:S05]  /*0680*/  @!P0 BRA `(.L_x_4809) ;  /* 0x00000000001c8947 */ /* 0x00efea0003800000 */
[----:B------:R-:W-:Y:S02]  /*0690*/  ULDC.64 UR4, c[0x0][0x8d8] ;  /* 0x0002360000047ab9 */ /* 0x000fe40000000a00 */
[----:B------:R-:W-:-:S06]  /*06a0*/  UIMAD.WIDE UR4, UR36, 0x4, UR4 ;  /* 0x00000004240478a5 */ /* 0x000fcc000f8e0204 */
[----:B------:R-:W-:Y:S02]  /*06b0*/  IMAD.U32 R4, RZ, RZ, UR4 ;  /* 0x00000004ff047e24 */ /* 0x000fe4000f8e00ff */
[----:B------:R-:W-:-:S05]  /*06c0*/  IMAD.U32 R5, RZ, RZ, UR5 ;  /* 0x00000005ff057e24 */ /* 0x000fca000f8e00ff */
[----:B------:R-:W2:Y:S02]  /*06d0*/  LDG.E R4, desc[UR46][R4.64] ;  /* 0x0000002e04047981 */ /* 0x000ea4000c1e1900 */
[----:B--2---:R-:W-:Y:S01]  /*06e0*/  R2UR UR4, R4 ;  /* 0x00000000040472ca */ /* 0x004fe200000e0000 */
[----:B------:R-:W-:-:S14]  /*06f0*/  BRA `(.L_x_4810) ;  /* 0x00000000003c7947 */ /* 0x000fdc0003800000 */
.L_x_4809:
        /* <DEDUP_REMOVED lines=14> */
.L_x_4811:
[----:B------:R-:W-:-:S05]  /*07e0*/  ULDC UR4, c[0x0][0x8bc] ;  /* 0x00022f0000047ab9 */ /* 0x000fca0000000800 */
.L_x_4810:
        /* <DEDUP_REMOVED lines=19> */
.L_x_4813:
        /* <DEDUP_REMOVED lines=14> */
.L_x_4814:
        /* <DEDUP_REMOVED lines=11> */
.L_x_4815:
        /* <DEDUP_REMOVED lines=13> */
.L_x_4816:
        /* <DEDUP_REMOVED lines=66> */
.L_x_4817:
        /* <DEDUP_REMOVED lines=28> */
.L_x_4820:
        /* <DEDUP_REMOVED lines=15> */
.L_x_4819:
        /* <DEDUP_REMOVED lines=22> */
.L_x_4822:
        /* <DEDUP_REMOVED lines=15> */
.L_x_4821:
[----:B------:R-:W-:Y:S01]  /*14a0*/  SHF.R.S32.HI R25, RZ, 0x1f, R22 ;  /* 0x0000001fff197819 */ /* 0x000fe20000011416 */
[----:B------:R-:W-:-:S03]  /*14b0*/  UMOV UR4, 0xffffffff ;  /* 0xffffffff00047882 */ /* 0x000fc60000000000 */
[----:B------:R-:W-:-:S04]  /*14c0*/  LEA.HI R0, R25, R22, RZ, 0x7 ;  /* 0x0000001619007211 */ /* 0x000fc800078f38ff */
[----:B------:R-:W-:Y:S01]  /*14d0*/  SHF.R.S32.HI R16, RZ, 0x7, R0 ;  /* 0x00000007ff107819 */ /* 0x000fe20000011400 */
[----:B------:R-:W-:Y:S06]  /*14e0*/  BRA.DIV UR4, `(.L_x_4823) ;  /* 0x0000009204907947 */ /* 0x000fec000b800000 */
[----:B------:R1:W2:Y:S02]  /*14f0*/  SHFL.IDX PT, R14, R16, RZ, 0x1f ;  /* 0x00001fff100e7589 */ /* 0x0002a400000e0000 */
.L_x_4918:
        /* <DEDUP_REMOVED lines=15> */
.L_x_4824:
        /* <DEDUP_REMOVED lines=19> */
.L_x_4826:
        /* <DEDUP_REMOVED lines=40> */
[----:B------:R-:W-:Y:S02]  /*19a0*/  LEA.HI R22, R25, R22, RZ, 0x3 ;  /* 0x0000001619167211 */ /* 0x000fe400078f18ff */
[----:B------:R-:W-:Y:S02]  /*19b0*/  CS2R R70, SRZ ;  /* 0x0000000000467805 */ /* 0x000fe4000001ff00 */
[----:B------:R-:W-:Y:S01]  /*19c0*/  LEA.HI R5, R5, R4, RZ, 0x3 ;  /* 0x0000000405057211 */ /* 0x000fe200078f18ff */
[----:B------:R-:W4:Y:S01]  /*19d0*/  LDSM.16.M88.4 R192, [R7+0xa000] ;  /* 0x00a0000007c0783b */ /* 0x000f220000000200 */
[----:B------:R-:W-:-:S02]  /*19e0*/  LOP3.LUT R9, R0, 0x30, R9, 0xf8, !PT ;  /* 0x0000003000097812 */ /* 0x000fc400078ef809 */
[----:B------:R-:W-:Y:S02]  /*19f0*/  CS2R R68, SRZ ;  /* 0x0000000000447805 */ /* 0x000fe4000001ff00 */
[----:B------:R-:W-:Y:S02]  /*1a00*/  LOP3.LUT R5, R5, 0xfffffff8, RZ, 0xc0, !PT ;  /* 0xfffffff805057812 */ /* 0x000fe400078ec0ff */
[----:B------:R-:W-:Y:S02]  /*1a10*/  CS2R R66, SRZ ;  /* 0x0000000000427805 */ /* 0x000fe4000001ff00 */
[----:B------:R-:W-:Y:S02]  /*1a20*/  LEA.HI R24, R24, R27, RZ, 0x5 ;  /* 0x0000001b18187211 */ /* 0x000fe400078f28ff */
[----:B------:R-:W-:Y:S02]  /*1a30*/  CS2R R64, SRZ ;  /* 0x0000000000407805 */ /* 0x000fe4000001ff00 */
[----:B------:R-:W-:Y:S01]  /*1a40*/  LOP3.LUT R22, R9, 0x8, R22, 0xf8, !PT ;  /* 0x0000000809167812 */ /* 0x000fe200078ef816 */
[----:B------:R-:W-:Y:S01]  /*1a50*/  IMAD.IADD R5, R4, 0x1, -R5 ;  /* 0x0000000104057824 */ /* 0x000fe200078e0a05 */
[----:B------:R-:W-:Y:S01]  /*1a60*/  SHF.R.U32.HI R11, RZ, 0x3, R0 ;  /* 0x00000003ff0b7819 */ /* 0x000fe20000011600 */
[C---:B------:R-:W-:Y:S01]  /*1a70*/  IMAD R0, R16.reuse, 0x8, R3 ;  /* 0x0000000810007824 */ /* 0x040fe200078e0203 */
[----:B------:R-:W-:Y:S01]  /*1a80*/  SHF.R.S32.HI R24, RZ, 0x5, R24 ;  /* 0x00000005ff187819 */ /* 0x000fe20000011418 */
[----:B------:R-:W-:Y:S01]  /*1a90*/  IMAD R3, R16, 0x300, R27 ;  /* 0x0000030010037824 */ /* 0x000fe200078e021b */
[----:B------:R-:W-:-:S02]  /*1aa0*/  LOP3.LUT R11, R22, R11, RZ, 0x3c, !PT ;  /* 0x0000000b160b7212 */ /* 0x000fc400078e3cff */
[----:B------:R-:W-:Y:S02]  /*1ab0*/  CS2R R62, SRZ ;  /* 0x00000000003e7805 */ /* 0x000fe4000001ff00 */
[----:B------:R-:W-:Y:S01]  /*1ac0*/  LEA.HI R4, R16, R16, RZ, 0x1 ;  /* 0x0000001010047211 */ /* 0x000fe200078f08ff */
[----:B------:R-:W-:Y:S01]  /*1ad0*/  IMAD R24, R24, 0x10, R5 ;  /* 0x0000001018187824 */ /* 0x000fe200078e0205 */
[----:B------:R-:W-:Y:S01]  /*1ae0*/  CS2R R60, SRZ ;  /* 0x00000000003c7805 */ /* 0x000fe2000001ff00 */
[----:B------:R-:W-:Y:S01]  /*1af0*/  IMAD.U32 R5, R0, 0x200, R11 ;  /* 0x0000020000057824 */ /* 0x000fe200078e000b */
[----:B------:R-:W-:Y:S01]  /*1b00*/  LOP3.LUT R9, R4, 0x3fffffe, RZ, 0xc0, !PT ;  /* 0x03fffffe04097812 */ /* 0x000fe200078ec0ff */
[----:B------:R-:W-:Y:S01]  /*1b10*/  IMAD.MOV.U32 R0, RZ, RZ, 0x20 ;  /* 0x00000020ff007424 */ /* 0x000fe200078e00ff */
[----:B------:R-:W-:Y:S01]  /*1b20*/  CS2R R58, SRZ ;  /* 0x00000000003a7805 */ /* 0x000fe2000001ff00 */
[----:B------:R-:W-:Y:S01]  /*1b30*/  IMAD.U32 R4, RZ, RZ, UR42 ;  /* 0x0000002aff047e24 */ /* 0x000fe2000f8e00ff */
[----:B------:R-:W-:Y:S01]  /*1b40*/  CS2R R56, SRZ ;  /* 0x0000000000387805 */ /* 0x000fe2000001ff00 */
[----:B------:R-:W-:Y:S01]  /*1b50*/  IMAD.IADD R9, R16, 0x1, -R9 ;  /* 0x0000000110097824 */ /* 0x000fe200078e0a09 */
[----:B------:R-:W-:Y:S01]  /*1b60*/  SEL R0, R0, 0xffffffe0, !P0 ;  /* 0xffffffe000007807 */ /* 0x000fe20004000000 */
[----:B------:R-:W-:Y:S01]  /*1b70*/  IMAD.SHL.U32 R3, R3, 0x4, RZ ;  /* 0x0000000403037824 */ /* 0x000fe200078e00ff */
        /* <DEDUP_REMOVED lines=46> */
[----:B------:R-:W-:Y:S01]  /*1e60*/  IADD3 R4, -R9, UR41, -R4 ;  /* 0x0000002909047c10 */ /* 0x000fe2000fffe904 */
[----:B------:R-:W-:Y:S01]  /*1e70*/  ULOP3.LUT UR9, UR38, 0x1, URZ, 0xfc, !UPT ;  /* 0x0000000126097892 */ /* 0x000fe2000f8efc3f */
[----:B-----5:R-:W-:Y:S01]  /*1e80*/  IADD3 R0, RZ, -UR42, -R9 ;  /* 0x8000002aff007c10 */ /* 0x020fe2000fffe809 */
[----:B------:R-:W-:Y:S01]  /*1e90*/  UMOV UR4, URZ ;  /* 0x0000003f00047c82 */ /* 0x000fe20008000000 */
[----:B------:R-:W-:Y:S01]  /*1ea0*/  UMOV UR5, URZ ;  /* 0x0000003f00057c82 */ /* 0x000fe20008000000 */
[----:B-1234-:R-:W-:-:S08]  /*1eb0*/  ULDC UR6, c[0x0][0x744] ;  /* 0x0001d10000067ab9 */ /* 0x01efd00000000800 */
.L_x_4837:
[----:B------:R-:W-:-:S06]  /*1ec0*/  UISETP.NE.AND UP0, UPT, UR9, 0x3, UPT ;  /* 0x000000030900788c */ /* 0x000fcc000bf05270 */
[----:B------:R-:W-:-:S13]  /*1ed0*/  PLOP3.LUT P6, PT, PT, PT, UP0, 0x80, 0x0 ;  /* 0x000000000000781c */ /* 0x000fda0003fcf008 */
[----:B-1----:R-:W-:Y:S05]  /*1ee0*/  @!P6 BRA `(.L_x_4827) ;  /* 0x000000000004e947 */ /* 0x002fea0003800000 */
[----:B------:R-:W-:Y:S01]  /*1ef0*/  BPT.TRAP 0x1 ;  /* 0x000000040000795c */ /* 0x000fe20000300000 */
.L_x_4827:
[----:B------:R-:W-:Y:S01]  /*1f00*/  R2UR UR7, R18 ;  /* 0x00000000120772ca */ /* 0x000fe200000e0000 */
[----:B------:R-:W-:-:S05]  /*1f10*/  IMAD.U32 R16, RZ, RZ, UR4 ;  /* 0x00000004ff107e24 */ /* 0x000fca000f8e00ff */
[----:B------:R-:W-:-:S07]  /*1f20*/  SHF.L.U32 R16, R16, 0x1f, RZ ;  /* 0x0000001f10107819 */ /* 0x000fce00000006ff */
[----:B------:R-:W-:-:S09]  /*1f30*/  ULEA UR7, UR5, UR7, 0x3 ;  /* 0x0000000705077291 */ /* 0x000fd2000f8e183f */
[----:B------:R1:W2:Y:S01]  /*1f40*/  SYNCS.PHASECHK.TRANS64.TRYWAIT P0, [UR7+0x26810], R16 ;  /* 0x02681010ff0075a7 */ /* 0x0002a20008000147 */
[----:B------:R-:W-:Y:S05]  /*1f50*/  @!P6 BRA `(.L_x_4828) ;  /* 0x000000000004e947 */ /* 0x000fea0003800000 */
[----:B------:R-:W-:Y:S01]  /*1f60*/  BPT.TRAP 0x1 ;  /* 0x000000040000795c */ /* 0x000fe20000300000 */
.L_x_4828:
[----:B--2---:R-:W-:Y:S05]  /*1f70*/  @P0 BRA `(.L_x_4829) ;  /* 0x0000000000080947 */ /* 0x004fea0003800000 */
[----:B------:R-:W2:Y:S02]  /*1f80*/  SYNCS.PHASECHK.TRANS64.TRYWAIT P0, [UR7+0x26810], R16 ;  /* 0x02681010ff0075a7 */ /* 0x000ea40008000147 */
[----:B--2---:R-:W-:Y:S05]  /*1f90*/  @!P0 BRA `(.L_x_4830) ;  /* 0x0000008800188947 */ /* 0x004fea0003800000 */
.L_x_4829:
        /* <DEDUP_REMOVED lines=66> */
.L_x_4831:
[----:B------:R1:W1:Y:S01]  /*23c0*/  SYNCS.PHASECHK.TRANS64.TRYWAIT P0, [UR7+0x26830], R16 ;  /* 0x02683010ff0075a7 */ /* 0x0002620008000147 */
[----:B------:R-:W-:Y:S05]  /*23d0*/  @!P6 BRA `(.L_x_4832) ;  /* 0x000000000004e947 */ /* 0x000fea0003800000 */
[----:B------:R-:W-:Y:S01]  /*23e0*/  BPT.TRAP 0x1 ;  /* 0x000000040000795c */ /* 0x000fe20000300000 */
.L_x_4832:
[----:B-1----:R-:W-:Y:S05]  /*23f0*/  @P0 BRA `(.L_x_4833) ;  /* 0x0000000000080947 */ /* 0x002fea0003800000 */
[----:B------:R-:W1:Y:S02]  /*2400*/  SYNCS.PHASECHK.TRANS64.TRYWAIT P0, [UR7+0x26830], R16 ;  /* 0x02683010ff0075a7 */ /* 0x000e640008000147 */
[----:B-1----:R-:W-:Y:S05]  /*2410*/  @!P0 BRA `(.L_x_4834) ;  /* 0x0000008400108947 */ /* 0x002fea0003800000 */
.L_x_4833:
[----:B------:R-:W-:Y:S01]  /*2420*/  R2UR UR10, R18 ;  /* 0x00000000120a72ca */ /* 0x000fe200000e0000 */
[----:B------:R-:W-:Y:S01]  /*2430*/  WARPGROUP.ARRIVE ;  /* 0x00000000000079c5 */ /* 0x000fe20000000000 */
[----:B------:R-:W-:Y:S01]  /*2440*/  UMOV UR15, 0x80000020 ;  /* 0x80000020000f7882 */ /* 0x000fe20000000000 */
[----:B------:R-:W1:Y:S01]  /*2450*/  LDC.64 R212, c[0x0][0x748] ;  /* 0x0001d200ffd47b82 */ /* 0x000e620000000a00 */
[----:B------:R-:W-:Y:S01]  /*2460*/  ULEA UR12, UR40, -UR37, 0x6 ;  /* 0x80000025280c7291 */ /* 0x000fe2000f8e303f */
[----:B------:R-:W-:Y:S01]  /*2470*/  ISETP.GT.AND P1, PT, R0, RZ, PT ;  /* 0x000000ff0000720c */ /* 0x000fe20003f24270 */
[----:B------:R-:W-:Y:S01]  /*2480*/  UMOV UR19, 0xc0000010 ;  /* 0xc000001000137882 */ /* 0x000fe20000000000 */
[----:B------:R-:W-:Y:S01]  /*2490*/  ISETP.GT.AND P0, PT, R4, RZ, PT ;  /* 0x000000ff0400720c */ /* 0x000fe20003f04270 */
[----:B------:R-:W-:Y:S01]  /*24a0*/  UMOV UR17, 0x40000040 ;  /* 0x4000004000117882 */ /* 0x000fe20000000000 */
[----:B------:R-:W-:Y:S02]  /*24b0*/  ISETP.GT.AND P2, PT, R0, 0x8, PT ;  /* 0x000000080000780c */ /* 0x000fe40003f44270 */
[----:B------:R-:W-:-:S02]  /*24c0*/  IADD3 R218, R4, UR12, R17 ;  /* 0x0000000c04da7c10 */ /* 0x000fc4000fffe011 */
[----:B------:R-:W-:Y:S01]  /*24d0*/  UIADD3 UR10, UR10, 0x18000, URZ ;  /* 0x000180000a0a7890 */ /* 0x000fe2000fffe03f */
[----:B------:R-:W-:-:S03]  /*24e0*/  ISETP.GT.AND P3, PT, R4, 0x8, PT ;  /* 0x000000080400780c */ /* 0x000fc60003f64270 */
[----:B------:R-:W-:-:S04]  /*24f0*/  USHF.R.U32.HI UR10, URZ, 0x4, UR10 ;  /* 0x000000043f0a7899 */ /* 0x000fc8000801160a */
[----:B------:R-:W-:-:S04]  /*2500*/  ULOP3.LUT UR10, UR10, 0x3fff, URZ, 0xc0, !UPT ;  /* 0x00003fff0a0a7892 */ /* 0x000fc8000f8ec03f */
[----:B------:R-:W-:Y:S01]  /*2510*/  ULOP3.LUT UR11, UR10, 0x10000, URZ, 0xfc, !UPT ;  /* 0x000100000a0b7892 */ /* 0x000fe2000f8efc3f */
[C-C-:B-1----:R-:W-:Y:S01]  /*2520*/  IMAD.IADD R217, R212.reuse, 0x1, -R218.reuse ;  /* 0x00000001d4d97824 */ /* 0x142fe200078e0ada */
[----:B------:R-:W-:Y:S02]  /*2530*/  IADD3 R216, RZ, -R218, -R213 ;  /* 0x800000daffd87210 */ /* 0x000fe40007ffe8d5 */
[----:B------:R-:W-:Y:S01]  /*2540*/  UIMAD UR11, UR5, 0x300, UR11 ;  /* 0x00000300050b78a4 */ /* 0x000fe2000f8e020b */
[----:B------:R-:W-:Y:S01]  /*2550*/  IADD3 R212, R212, 0x8, -R218 ;  /* 0x00000008d4d47810 */ /* 0x000fe20007ffe8da */
[----:B------:R-:W-:Y:S01]  /*2560*/  ULOP3.LUT UR10, UR10, 0x1000000, URZ, 0xfc, !UPT ;  /* 0x010000000a0a7892 */ /* 0x000fe2000f8efc3f */
[----:B------:R-:W-:Y:S01]  /*2570*/  SEL R217, R217, 0x40, !P1 ;  /* 0x00000040d9d97807 */ /* 0x000fe20004800000 */
[----:B------:R-:W-:Y:S01]  /*2580*/  UIADD3 UR12, UR11, 0x202, URZ ;  /* 0x000002020b0c7890 */ /* 0x000fe2000fffe03f */
[----:B------:R-:W-:Y:S01]  /*2590*/  SEL R216, R216, 0x40, P0 ;  /* 0x00000040d8d87807 */ /* 0x000fe20000000000 */
[----:B------:R-:W-:Y:S01]  /*25a0*/  UIMAD UR10, UR5, 0x300, UR10 ;  /* 0x00000300050a78a4 */ /* 0x000fe2000f8e020a */
[C---:B------:R-:W-:Y:S01]  /*25b0*/  ISETP.GE.AND P0, PT, R217.reuse, RZ, PT ;  /* 0x000000ffd900720c */ /* 0x040fe20003f06270 */
[----:B------:R-:W-:Y:S01]  /*25c0*/  UMOV UR14, UR11 ;  /* 0x0000000b000e7c82 */ /* 0x000fe20008000000 */
[----:B------:R-:W-:-:S04]  /*25d0*/  ISETP.GE.AND P1, PT, R217, 0x1, PT ;  /* 0x00000001d900780c */ /* 0x000fc80003f26270 */
[----:B------:R-:W-:Y:S01]  /*25e0*/  HGMMA.64x64x16.F32 R120, R184, gdesc[UR12], RZ, !UPT, gsb0 ;  /* 0x00e0000cb8787df0 */ /* 0x000fe2000c0008ff */
[----:B------:R-:W-:Y:S01]  /*25f0*/  UIADD3 UR14, UR11, 0x2, URZ ;  /* 0x000000020b0e7890 */ /* 0x000fe2000fffe03f */
[----:B------:R-:W-:Y:S01]  /*2600*/  ISETP.GT.OR P0, PT, R216, RZ, !P0 ;  /* 0x000000ffd800720c */ /* 0x000fe20004704670 */
[----:B------:R-:W-:Y:S01]  /*2610*/  UMOV UR15, 0x80000020 ;  /* 0x80000020000f7882 */ /* 0x000fe20000000000 */
[C---:B------:R-:W-:Y:S02]  /*2620*/  ISETP.GE.AND P4, PT, R217.reuse, 0x38, PT ;  /* 0x00000038d900780c */ /* 0x040fe40003f86270 */
[----:B------:R-:W-:Y:S02]  /*2630*/  FSEL R215, R152, -INF , !P0 ;  /* 0xff80000098d77808 */ /* 0x000fe40004000000 */
[----:B------:R-:W-:Y:S02]  /*2640*/  ISETP.GT.OR P0, PT, R216, 0x1, !P1 ;  /* 0x00000001d800780c */ /* 0x000fe40004f04670 */
[----:B------:R-:W-:Y:S01]  /*2650*/  ISETP.GE.AND P1, PT, R217, 0x8, PT ;  /* 0x00000008d900780c */ /* 0x000fe20003f26270 */
[----:B---3--:R-:W-:Y:S01]  /*2660*/  FFMA.FTZ R152, R215, UR6, -R20 ;  /* 0x00000006d7987c23 */ /* 0x008fe20008010814 */
        /* <DEDUP_REMOVED lines=8> */
[----:B----4-:R-:W-:Y:S01]  /*26f0*/  FFMA.FTZ R22, R215, UR6, -R210 ;  /* 0x00000006d7167c23 */ /* 0x010fe200080108d2 */
[----:B------:R-:W-:-:S02]  /*2700*/  FSEL R16, R157, -INF , !P0 ;  /* 0xff8000009d107808 */ /* 0x000fc40004000000 */
[----:B------:R-:W-:Y:S01]  /*2710*/  ISETP.GT.OR P0, PT, R216, 0x10, !P1 ;  /* 0x00000010d800780c */ /* 0x000fe20004f04670 */
[----:B------:R-:W-:Y:S01]  /*2720*/  MUFU.EX2 R153, R153 ;  /* 0x0000009900997308 */ /* 0x000fe20000000800 */
[C---:B------:R-:W-:Y:S01]  /*2730*/  ISETP.GE.AND P1, PT, R217.reuse, 0x11, PT ;  /* 0x00000011d900780c */ /* 0x040fe20003f26270 */
[----:B------:R-:W-:Y:S01]  /*2740*/  FFMA.FTZ R215, R16, UR6, -R211 ;  /* 0x0000000610d77c23 */ /* 0x000fe200080108d3 */
[----:B------:R-:W-:Y:S02]  /*2750*/  FSEL R157, R160, -INF , !P0 ;  /* 0xff800000a09d7808 */ /* 0x000fe40004000000 */
[C---:B------:R-:W-:Y:S02]  /*2760*/  ISETP.GT.OR P0, PT, R216.reuse, 0x11, !P1 ;  /* 0x00000011d800780c */ /* 0x040fe40004f04670 */
[----:B------:R-:W-:Y:S01]  /*2770*/  ISETP.GE.AND P1, PT, R217, 0x18, PT ;  /* 0x00000018d900780c */ /* 0x000fe20003f26270 */
[----:B------:R-:W-:Y:S01]  /*2780*/  FFMA.FTZ R16, R157, UR6, -R208 ;  /* 0x000000069d107c23 */ /* 0x000fe200080108d0 */
[----:B------:R-:W-:Y:S01]  /*2790*/  FSEL R156, R161, -INF , !P0 ;  /* 0xff800000a19c7808 */ /* 0x000fe20004000000 */
[----:B------:R-:W-:Y:S01]  /*27a0*/  MUFU.EX2 R22, R22 ;  /* 0x0000001600167308 */ /* 0x000fe20000000800 */
[----:B------:R-:W-:-:S02]  /*27b0*/  ISETP.GT.OR P0, PT, R216, 0x18, !P1 ;  /* 0x00000018d800780c */ /* 0x000fc40004f04670 */
[C---:B------:R-:W-:Y:S01]  /*27c0*/  ISETP.GE.AND P1, PT, R217.reuse, 0x19, PT ;  /* 0x00000019d900780c */ /* 0x040fe20003f26270 */
[----:B------:R-:W-:Y:S01]  /*27d0*/  FFMA.FTZ R161, R156, UR6, -R209 ;  /* 0x000000069ca17c23 */ /* 0x000fe200080108d1 */
[----:B------:R-:W-:Y:S02]  /*27e0*/  FSEL R157, R164, -INF , !P0 ;  /* 0xff800000a49d7808 */ /* 0x000fe40004000000 */
[C---:B------:R-:W-:Y:S01]  /*27f0*/  ISETP.GT.OR P0, PT, R216.reuse, 0x19, !P1 ;  /* 0x00000019d800780c */ /* 0x040fe20004f04670 */
[----:B------:R-:W-:Y:S01]  /*2800*/  MUFU.EX2 R16, R16 ;  /* 0x0000001000107308 */ /* 0x000fe20000000800 */
[----:B------:R-:W-:Y:S01]  /*2810*/  ISETP.GE.AND P1, PT, R217, 0x20, PT ;  /* 0x00000020d900780c */ /* 0x000fe20003f26270 */
[----:B------:R-:W-:Y:S01]  /*2820*/  FFMA.FTZ R160, R157, UR6, -R14 ;  /* 0x000000069da07c23 */ /* 0x000fe2000801080e */
[----:B------:R-:W-:Y:S02]  /*2830*/  FSEL R156, R165, -INF , !P0 ;  /* 0xff800000a59c7808 */ /* 0x000fe40004000000 */
[----:B------:R-:W-:-:S02]  /*2840*/  ISETP.GT.OR P0, PT, R216, 0x20, !P1 ;  /* 0x00000020d800780c */ /* 0x000fc40004f04670 */
[C---:B------:R-:W-:Y:S01]  /*2850*/  ISETP.GE.AND P1, PT, R217.reuse, 0x21, PT ;  /* 0x00000021d900780c */ /* 0x040fe20003f26270 */
[----:B------:R-:W-:Y:S01]  /*2860*/  FFMA.FTZ R165, R156, UR6, -R15 ;  /* 0x000000069ca57c23 */ /* 0x000fe2000801080f */
[----:B------:R-:W-:Y:S01]  /*2870*/  FSEL R157, R168, -INF , !P0 ;  /* 0xff800000a89d7808 */ /* 0x000fe20004000000 */
[----:B------:R-:W1:Y:S01]  /*2880*/  MUFU.EX2 R160, R160 ;  /* 0x000000a000a07308 */ /* 0x000e620000000800 */
[C---:B------:R-:W-:Y:S02]  /*2890*/  ISETP.GT.OR P0, PT, R216.reuse, 0x21, !P1 ;  /* 0x00000021d800780c */ /* 0x040fe40004f04670 */
[----:B------:R-:W-:Y:S01]  /*28a0*/  ISETP.GE.AND P1, PT, R217, 0x28, PT ;  /* 0x00000028d900780c */ /* 0x000fe20003f26270 */
        /* <DEDUP_REMOVED lines=8> */
[----:B------:R-:W-:Y:S01]  /*2930*/  ISETP.GE.AND P1, PT, R217, 0x30, PT ;  /* 0x00000030d900780c */ /* 0x000fe20003f26270 */
[----:B------:R-:W-:Y:S01]  /*2940*/  FFMA.FTZ R168, R157, UR6, -R8 ;  /* 0x000000069da87c23 */ /* 0x000fe20008010808 */
[----:B------:R-:W-:Y:S01]  /*2950*/  IADD3 R156, -R218, 0x8, -R213 ;  /* 0x00000008da9c7810 */ /* 0x000fe20007ffe9d5 */
[----:B------:R-:W4:Y:S01]  /*2960*/  MUFU.EX2 R161, R161 ;  /* 0x000000a100a17308 */ /* 0x000f220000000800 */
[----:B------:R-:W-:Y:S02]  /*2970*/  SEL R157, R212, 0x40, !P2 ;  /* 0x00000040d49d7807 */ /* 0x000fe40005000000 */
[----:B------:R-:W-:Y:S01]  /*2980*/  FSEL R172, R173, -INF , !P0 ;  /* 0xff800000adac7808 */ /* 0x000fe20004000000 */
[----:B------:R-:W-:Y:S02]  /*2990*/  WARPGROUP.DEPBAR.LE gsb0, 0x0 ;  /* 0x00008000000079c5 */ /* 0x000fe40000010000 */
[----:B------:R-:W-:Y:S01]  /*29a0*/  WARPGROUP.ARRIVE ;  /* 0x00000000000079c5 */ /* 0x000fe20000000000 */
[----:B------:R-:W-:Y:S01]  /*29b0*/  ISETP.GT.OR P0, PT, R216, 0x30, !P1 ;  /* 0x00000030d800780c */ /* 0x000fe20004f04670 */
[----:B------:R-:W-:Y:S01]  /*29c0*/  FFMA.FTZ R173, R172, UR6, -R9 ;  /* 0x00000006acad7c23 */ /* 0x000fe20008010809 */
[----:B------:R-:W-:Y:S01]  /*29d0*/  SEL R156, R156, 0x40, P3 ;  /* 0x000000409c9c7807 */ /* 0x000fe20001800000 */
[----:B------:R-:W5:Y:S01]  /*29e0*/  MUFU.EX2 R168, R168 ;  /* 0x000000a800a87308 */ /* 0x000f620000000800 */
[----:B------:R-:W-:Y:S01]  /*29f0*/  ISETP.GE.AND P1, PT, R157, RZ, PT ;  /* 0x000000ff9d00720c */ /* 0x000fe20003f26270 */
[----:B------:R-:W-:Y:S01]  /*2a00*/  HGMMA.64x64x16.F32 R120, R196, gdesc[UR12], R120, gsb0 ;  /* 0x00e0000cc4787df0 */ /* 0x000fe20008000878 */
[----:B------:R-:W-:Y:S01]  /*2a10*/  UIADD3 UR14, UR11, 0x100, URZ ;  /* 0x000001000b0e7890 */ /* 0x000fe2000fffe03f */
[----:B------:R-:W-:Y:S01]  /*2a20*/  FSEL R213, R176, -INF , !P0 ;  /* 0xff800000b0d57808 */ /* 0x000fe20004000000 */
[----:B------:R-:W-:Y:S01]  /*2a30*/  UMOV UR15, 0x80000020 ;  /* 0x80000020000f7882 */ /* 0x000fe20000000000 */
[----:B------:R-:W-:-:S02]  /*2a40*/  ISETP.GT.OR P0, PT, R156, RZ, !P1 ;  /* 0x000000ff9c00720c */ /* 0x000fc40004f04670 */
[----:B------:R-:W-:Y:S01]  /*2a50*/  ISETP.GE.AND P1, PT, R157, 0x1, PT ;  /* 0x000000019d00780c */ /* 0x000fe20003f26270 */
[----:B------:R-:W-:Y:S01]  /*2a60*/  FFMA.FTZ R172, R213, UR6, -R12 ;  /* 0x00000006d5ac7c23 */ /* 0x000fe2000801080c */
[----:B------:R-:W-:Y:S01]  /*2a70*/  FSEL R213, R154, -INF , !P0 ;  /* 0xff8000009ad57808 */ /* 0x000fe20004000000 */
[----:B------:R-:W2:Y:S01]  /*2a80*/  MUFU.EX2 R173, R173 ;  /* 0x000000ad00ad7308 */ /* 0x000ea20000000800 */
[C---:B------:R-:W-:Y:S02]  /*2a90*/  ISETP.GT.OR P0, PT, R156.reuse, 0x1, !P1 ;  /* 0x000000019c00780c */ /* 0x040fe40004f04670 */
[----:B------:R-:W-:Y:S01]  /*2aa0*/  ISETP.GE.AND P1, PT, R157, 0x8, PT ;  /* 0x000000089d00780c */ /* 0x000fe20003f26270 */
[----:B------:R-:W-:Y:S01]  /*2ab0*/  FFMA.FTZ R176, R213, UR6, -R20 ;  /* 0x00000006d5b07c23 */ /* 0x000fe20008010814 */
[----:B------:R-:W-:Y:S02]  /*2ac0*/  FSEL R20, R155, -INF , !P0 ;  /* 0xff8000009b147808 */ /* 0x000fe40004000000 */
[----:B------:R-:W-:Y:S01]  /*2ad0*/  ISETP.GT.OR P0, PT, R156, 0x8, !P1 ;  /* 0x000000089c00780c */ /* 0x000fe20004f04670 */
[----:B------:R-:W-:Y:S01]  /*2ae0*/  MUFU.EX2 R215, R215 ;  /* 0x000000d700d77308 */ /* 0x000fe20000000800 */
[----:B------:R-:W-:Y:S01]  /*2af0*/  ISETP.GE.AND P1, PT, R157, 0x9, PT ;  /* 0x000000099d00780c */ /* 0x000fe20003f26270 */
[----:B------:R-:W-:Y:S01]  /*2b00*/  FFMA.FTZ R213, R20, UR6, -R21 ;  /* 0x0000000614d57c23 */ /* 0x000fe20008010815 */
[----:B------:R-:W-:-:S02]  /*2b10*/  FSEL R21, R158, -INF , !P0 ;  /* 0xff8000009e157808 */ /* 0x000fc40004000000 */
[C---:B------:R-:W-:Y:S02]  /*2b20*/  ISETP.GT.OR P0, PT, R156.reuse, 0x9, !P1 ;  /* 0x000000099c00780c */ /* 0x040fe40004f04670 */
[----:B------:R-:W-:Y:S01]  /*2b30*/  ISETP.GE.AND P3, PT, R157, 0x11, PT ;  /* 0x000000119d00780c */ /* 0x000fe20003f66270 */
[----:B------:R-:W-:Y:S01]  /*2b40*/  FFMA.FTZ R210, R21, UR6, -R210 ;  /* 0x0000000615d27c23 */ /* 0x000fe200080108d2 */
[----:B------:R-:W-:Y:S01]  /*2b50*/  ISETP.GE.AND P2, PT, R157, 0x10, PT ;  /* 0x000000109d00780c */ /* 0x000fe20003f46270 */
[----:B------:R-:W2:Y:S01]  /*2b60*/  MUFU.EX2 R213, R213 ;  /* 0x000000d500d57308 */ /* 0x000ea20000000800 */
[----:B------:R-:W-:Y:S02]  /*2b70*/  FSEL R20, R159, -INF , !P0 ;  /* 0xff8000009f147808 */ /* 0x000fe40004000000 */
[C---:B------:R-:W-:Y:S02]  /*2b80*/  ISETP.GT.OR P0, PT, R156.reuse, 0x11, !P3 ;  /* 0x000000119c00780c */ /* 0x040fe40005f04670 */
[----:B------:R-:W-:Y:S01]  /*2b90*/  ISETP.GT.OR P1, PT, R156, 0x10, !P2 ;  /* 0x000000109c00780c */ /* 0x000fe20005724670 */
[----:B------:R-:W-:Y:S01]  /*2ba0*/  FFMA.FTZ R211, R20, UR6, -R211 ;  /* 0x0000000614d37c23 */ /* 0x000fe200080108d3 */
[----:B------:R-:W-:Y:S01]  /*2bb0*/  ISETP.GE.AND P2, PT, R157, 0x19, PT ;  /* 0x000000199d00780c */ /* 0x000fe20003f46270 */
[----:B------:R-:W2:Y:S01]  /*2bc0*/  MUFU.EX2 R176, R176 ;  /* 0x000000b000b07308 */ /* 0x000ea20000000800 */
[----:B------:R-:W-:-:S02]  /*2bd0*/  FSEL R20, R163, -INF , !P0 ;  /* 0xff800000a3147808 */ /* 0x000fc40004000000 */
[C---:B------:R-:W-:Y:S02]  /*2be0*/  ISETP.GE.AND P3, PT, R157.reuse, 0x20, PT ;  /* 0x000000209d00780c */ /* 0x040fe40003f66270 */
[----:B------:R-:W-:Y:S01]  /*2bf0*/  ISETP.GT.OR P2, PT, R156, 0x19, !P2 ;  /* 0x000000199c00780c */ /* 0x000fe20005744670 */
[----:B------:R-:W-:Y:S01]  /*2c00*/  FFMA.FTZ R209, R20, UR6, -R209 ;  /* 0x0000000614d17c23 */ /* 0x000fe200080108d1 */
[----:B------:R-:W-:Y:S01]  /*2c10*/  ISETP.GE.AND P0, PT, R157, 0x18, PT ;  /* 0x000000189d00780c */ /* 0x000fe20003f06270 */
[----:B------:R-:W-:Y:S01]  /*2c20*/  MUFU.EX2 R163, R211 ;  /* 0x000000d300a37308 */ /* 0x000fe20000000800 */
[----:B------:R-:W-:Y:S02]  /*2c30*/  FSEL R21, R162, -INF , !P1 ;  /* 0xff800000a2157808 */ /* 0x000fe40004800000 */
[C---:B------:R-:W-:Y:S02]  /*2c40*/  ISETP.GT.OR P3, PT, R156.reuse, 0x20, !P3 ;  /* 0x000000209c00780c */ /* 0x040fe40005f64670 */
[----:B------:R-:W-:Y:S01]  /*2c50*/  FSEL R20, R167, -INF , !P2 ;  /* 0xff800000a7147808 */ /* 0x000fe20005000000 */
[----:B------:R-:W-:Y:S01]  /*2c60*/  FFMA.FTZ R162, R21, UR6, -R208 ;  /* 0x0000000615a27c23 */ /* 0x000fe200080108d0 */
[----:B------:R-:W-:Y:S01]  /*2c70*/  ISETP.GT.OR P0, PT, R156, 0x18, !P0 ;  /* 0x000000189c00780c */ /* 0x000fe20004704670 */
[----:B------:R-:W-:Y:S01]  /*2c80*/  MUFU.EX2 R167, R209 ;  /* 0x000000d100a77308 */ /* 0x000fe20000000800 */
[----:B------:R-:W-:Y:S01]  /*2c90*/  ISETP.GE.AND P2, PT, R157, 0x21, PT ;  /* 0x000000219d00780c */ /* 0x000fe20003f46270 */
[----:B------:R-:W-:Y:S01]  /*2ca0*/  FFMA.FTZ R208, R20, UR6, -R15 ;  /* 0x0000000614d07c23 */ /* 0x000fe2000801080f */
[----:B------:R-:W-:-:S02]  /*2cb0*/  FSEL R155, R170, -INF , !P3 ;  /* 0xff800000aa9b7808 */ /* 0x000fc40005800000 */
[----:B------:R-:W-:Y:S02]  /*2cc0*/  ISETP.GE.AND P1, PT, R217, 0x31, PT ;  /* 0x00000031d900780c */ /* 0x000fe40003f26270 */
[----:B------:R-:W-:Y:S01]  /*2cd0*/  FSEL R21, R166, -INF , !P0 ;  /* 0xff800000a6157808 */ /* 0x000fe20004000000 */
[----:B------:R-:W-:Y:S01]  /*2ce0*/  FFMA.FTZ R170, R155, UR6, -R10 ;  /* 0x000000069baa7c23 */ /* 0x000fe2000801080a */
[----:B------:R-:W-:Y:S01]  /*2cf0*/  ISETP.GT.OR P2, PT, R156, 0x21, !P2 ;  /* 0x000000219c00780c */ /* 0x000fe20005744670 */
[----:B------:R-:W2:Y:S01]  /*2d00*/  MUFU.EX2 R210, R210 ;  /* 0x000000d200d27308 */ /* 0x000ea20000000800 */
[----:B------:R-:W-:Y:S01]  /*2d10*/  ISETP.GT.OR P3, PT, R216, 0x31, !P1 ;  /* 0x00000031d800780c */ /* 0x000fe20004f64670 */
[----:B------:R-:W-:Y:S01]  /*2d20*/  FFMA.FTZ R166, R21, UR6, -R14 ;  /* 0x0000000615a67c23 */ /* 0x000fe2000801080e */
[C---:B------:R-:W-:Y:S02]  /*2d30*/  ISETP.GE.AND P1, PT, R157.reuse, 0x28, PT ;  /* 0x000000289d00780c */ /* 0x040fe40003f26270 */
[----:B------:R-:W-:-:S02]  /*2d40*/  ISETP.GE.AND P5, PT, R157, 0x29, PT ;  /* 0x000000299d00780c */ /* 0x000fc40003fa6270 */
[----:B------:R-:W-:Y:S01]  /*2d50*/  FSEL R10, R171, -INF , !P2 ;  /* 0xff800000ab0a7808 */ /* 0x000fe20005000000 */
[----:B------:R-:W2:Y:S01]  /*2d60*/  MUFU.EX2 R162, R162 ;  /* 0x000000a200a27308 */ /* 0x000ea20000000800 */
[C---:B------:R-:W-:Y:S02]  /*2d70*/  ISETP.GT.OR P1, PT, R156.reuse, 0x28, !P1 ;  /* 0x000000289c00780c */ /* 0x040fe40004f24670 */
[----:B------:R-:W-:Y:S01]  /*2d80*/  ISETP.GT.OR P5, PT, R156, 0x29, !P5 ;  /* 0x000000299c00780c */ /* 0x000fe20006fa4670 */
[----:B------:R-:W-:Y:S01]  /*2d90*/  FFMA.FTZ R171, R10, UR6, -R11 ;  /* 0x000000060aab7c23 */ /* 0x000fe2000801080b */
[----:B------:R-:W-:Y:S02]  /*2da0*/  FSEL R159, R174, -INF , !P1 ;  /* 0xff800000ae9f7808 */ /* 0x000fe40004800000 */
[----:B------:R-:W-:Y:S01]  /*2db0*/  FSEL R158, R175, -INF , !P5 ;  /* 0xff800000af9e7808 */ /* 0x000fe20006800000 */
[----:B------:R-:W2:Y:S01]  /*2dc0*/  MUFU.EX2 R166, R166 ;  /* 0x000000a600a67308 */ /* 0x000ea20000000800 */
[----:B------:R-:W-:-:S02]  /*2dd0*/  WARPGROUP.DEPBAR.LE gsb0, 0x0 ;  /* 0x00008000000079c5 */ /* 0x000fc40000010000 */
[----:B------:R-:W-:Y:S01]  /*2de0*/  WARPGROUP.ARRIVE ;  /* 0x00000000000079c5 */ /* 0x000fe20000000000 */
[----:B------:R-:W-:Y:S02]  /*2df0*/  FSEL R212, R177, -INF , !P3 ;  /* 0xff800000b1d47808 */ /* 0x000fe40005800000 */
[----:B------:R-:W-:Y:S01]  /*2e00*/  ISETP.GE.AND P0, PT, R217, 0x39, PT ;  /* 0x00000039d900780c */ /* 0x000fe20003f06270 */
[----:B------:R-:W-:Y:S01]  /*2e10*/  FFMA.FTZ R217, R158, UR6, -R9 ;  /* 0x000000069ed97c23 */ /* 0x000fe20008010809 */
[----:B------:R1:W2:Y:S01]  /*2e20*/  MUFU.EX2 R177, R208 ;  /* 0x000000d000b17308 */ /* 0x0002a20000000800 */
[----:B------:R-:W-:Y:S01]  /*2e30*/  HGMMA.64x64x16.F32 R120, R188, gdesc[UR12], R120, gsb0 ;  /* 0x00e0000cbc787df0 */ /* 0x000fe20008000878 */
[----:B------:R-:W-:Y:S01]  /*2e40*/  UIADD3 UR14, UR11, 0x102, URZ ;  /* 0x000001020b0e7890 */ /* 0x000fe2000fffe03f */
[C---:B------:R-:W-:Y:S01]  /*2e50*/  ISETP.GE.AND P3, PT, R157.reuse, 0x30, PT ;  /* 0x000000309d00780c */ /* 0x040fe20003f66270 */
[----:B------:R-:W-:Y:S01]  /*2e60*/  UMOV UR15, 0x80000020 ;  /* 0x80000020000f7882 */ /* 0x000fe20000000000 */
[C---:B------:R-:W-:Y:S01]  /*2e70*/  ISETP.GE.AND P2, PT, R157.reuse, 0x31, PT ;  /* 0x000000319d00780c */ /* 0x040fe20003f46270 */
[----:B------:R-:W-:Y:S01]  /*2e80*/  FFMA.FTZ R212, R212, UR6, -R13 ;  /* 0x00000006d4d47c23 */ /* 0x000fe2000801080d */
[----:B------:R-:W-:Y:S01]  /*2e90*/  ISETP.GE.AND P1, PT, R157, 0x38, PT ;  /* 0x000000389d00780c */ /* 0x000fe20003f26270 */
[----:B------:R-:W2:Y:S01]  /*2ea0*/  MUFU.EX2 R164, R164 ;  /* 0x000000a400a47308 */ /* 0x000ea20000000800 */
[----:B-1----:R-:W-:Y:S01]  /*2eb0*/  FFMA.FTZ R208, R159, UR6, -R8 ;  /* 0x000000069fd07c23 */ /* 0x002fe20008010808 */
[----:B------:R-:W-:-:S02]  /*2ec0*/  ISETP.GE.AND P5, PT, R157, 0x39, PT ;  /* 0x000000399d00780c */ /* 0x000fc40003fa6270 */
[C---:B------:R-:W-:Y:S02]  /*2ed0*/  ISETP.GT.OR P3, PT, R156.reuse, 0x30, !P3 ;  /* 0x000000309c00780c */ /* 0x040fe40005f64670 */
[C---:B------:R-:W-:Y:S02]  /*2ee0*/  ISETP.GT.OR P2, PT, R156.reuse, 0x31, !P2 ;  /* 0x000000319c00780c */ /* 0x040fe40005744670 */
[C---:B------:R-:W-:Y:S01]  /*2ef0*/  ISETP.GT.OR P1, PT, R156.reuse, 0x38, !P1 ;  /* 0x000000389c00780c */ /* 0x040fe20004f24670 */
[----:B------:R-:W1:Y:S01]  /*2f00*/  MUFU.EX2 R169, R169 ;  /* 0x000000a900a97308 */ /* 0x000e620000000800 */
[----:B------:R-:W-:Y:S02]  /*2f10*/  ISETP.GT.OR P5, PT, R156, 0x39, !P5 ;  /* 0x000000399c00780c */ /* 0x000fe40006fa4670 */
[C---:B------:R-:W-:Y:S02]  /*2f20*/  ISETP.GT.OR P0, PT, R216.reuse, 0x39, !P0 ;  /* 0x00000039d800780c */ /* 0x040fe40004704670 */
[----:B------:R-:W-:-:S02]  /*2f30*/  ISETP.GT.OR P4, PT, R216, 0x38, !P4 ;  /* 0x00000038d800780c */ /* 0x000fc40006784670 */
[----:B------:R-:W-:Y:S01]  /*2f40*/  FSEL R216, R181, -INF , !P0 ;  /* 0xff800000b5d87808 */ /* 0x000fe20004000000 */
[----:B------:R-:W1:Y:S01]  /*2f50*/  MUFU.EX2 R170, R170 ;  /* 0x000000aa00aa7308 */ /* 0x000e620000000800 */
[----:B------:R-:W-:Y:S02]  /*2f60*/  FSEL R181, R178, -INF , !P3 ;  /* 0xff800000b2b57808 */ /* 0x000fe40005800000 */
[----:B------:R-:W-:Y:S02]  /*2f70*/  FSEL R178, R179, -INF , !P2 ;  /* 0xff800000b3b27808 */ /* 0x000fe40005000000 */
[----:B------:R-:W-:Y:S01]  /*2f80*/  FSEL R211, R182, -INF , !P1 ;  /* 0xff800000b6d37808 */ /* 0x000fe20004800000 */
[----:B------:R-:W-:Y:S01]  /*2f90*/  FFMA.FTZ R218, R181, UR6, -R12 ;  /* 0x00000006b5da7c23 */ /* 0x000fe2000801080c */
[----:B------:R-:W-:Y:S01]  /*2fa0*/  FSEL R209, R180, -INF , !P4 ;  /* 0xff800000b4d17808 */ /* 0x000fe20006000000 */
[----:B------:R-:W-:Y:S01]  /*2fb0*/  FFMA.FTZ R219, R178, UR6, -R13 ;  /* 0x00000006b2db7c23 */ /* 0x000fe2000801080d */
[----:B------:R-:W-:Y:S01]  /*2fc0*/  FSEL R182, R183, -INF , !P5 ;  /* 0xff800000b7b67808 */ /* 0x000fe20006800000 */
[--C-:B------:R-:W-:Y:S01]  /*2fd0*/  FFMA.FTZ R178, R211, UR6, -R6.reuse ;  /* 0x00000006d3b27c23 */ /* 0x100fe20008010806 */
[--C-:B------:R-:W-:Y:S01]  /*2fe0*/  FFMA.FTZ R13, R216, UR6, -R7.reuse ;  /* 0x00000006d80d7c23 */ /* 0x100fe20008010807 */
[----:B------:R-:W-:Y:S01]  /*2ff0*/  FFMA.FTZ R180, R209, UR6, -R6 ;  /* 0x00000006d1b47c23 */ /* 0x000fe20008010806 */
[----:B------:R-:W1:Y:S01]  /*3000*/  MUFU.EX2 R171, R171 ;  /* 0x000000ab00ab7308 */ /* 0x000e620000000800 */
[----:B------:R-:W-:-:S07]  /*3010*/  FFMA.FTZ R12, R182, UR6, -R7 ;  /* 0x00000006b60c7c23 */ /* 0x000fce0008010807 */
[----:B------:R-:W1:Y:S08]  /*3020*/  MUFU.EX2 R208, R208 ;  /* 0x000000d000d07308 */ /* 0x000e700000000800 */
[----:B------:R-:W1:Y:S08]  /*3030*/  MUFU.EX2 R179, R217 ;  /* 0x000000d900b37308 */ /* 0x000e700000000800 */
[----:B------:R-:W1:Y:S08]  /*3040*/  MUFU.EX2 R172, R172 ;  /* 0x000000ac00ac7308 */ /* 0x000e700000000800 */
[----:B------:R-:W-:Y:S08]  /*3050*/  MUFU.EX2 R6, R218 ;  /* 0x000000da00067308 */ /* 0x000ff00000000800 */
[----:B------:R-:W1:Y:S01]  /*3060*/  MUFU.EX2 R7, R212 ;  /* 0x000000d400077308 */ /* 0x000e620000000800 */
[----:B------:R-:W-:-:S02]  /*3070*/  WARPGROUP.DEPBAR.LE gsb0, 0x0 ;  /* 0x00008000000079c5 */ /* 0x000fc40000010000 */
[----:B------:R-:W-:-:S05]  /*3080*/  WARPGROUP.ARRIVE ;  /* 0x00000000000079c5 */ /* 0x000fca0000000000 */
[----:B------:R-:W-:Y:S01]  /*3090*/  MUFU.EX2 R180, R180 ;  /* 0x000000b400b47308 */ /* 0x000fe20000000800 */
[----:B------:R-:W-:Y:S01]  /*30a0*/  HGMMA.64x64x16.F32 R120, R200, gdesc[UR12], R120, gsb0 ;  /* 0x00e0000cc8787df0 */ /* 0x000fe20008000878 */
[----:B------:R-:W-:Y:S01]  /*30b0*/  UIADD3 UR14, UR11, 0x200, URZ ;  /* 0x000002000b0e7890 */ /* 0x000fe2000fffe03f */
[----:B------:R-:W-:Y:S02]  /*30c0*/  UMOV UR15, 0x80000020 ;  /* 0x80000020000f7882 */ /* 0x000fe40000000000 */
[----:B------:R-:W-:-:S03]  /*30d0*/  UMOV UR11, 0x80000020 ;  /* 0x80000020000b7882 */ /* 0x000fc60000000000 */
[----:B------:R-:W-:Y:S08]  /*30e0*/  MUFU.EX2 R178, R178 ;  /* 0x000000b200b27308 */ /* 0x000ff00000000800 */
[----:B------:R-:W-:Y:S08]  /*30f0*/  MUFU.EX2 R13, R13 ;  /* 0x0000000d000d7308 */ /* 0x000ff00000000800 */
[----:B------:R-:W-:Y:S01]  /*3100*/  MUFU.EX2 R12, R12 ;  /* 0x0000000c000c7308 */ /* 0x000fe20000000800 */
        /* <DEDUP_REMOVED lines=13> */
[----:B------:R-:W3:Y:S04]  /*31e0*/  LDS.64 R20, [R214+0x1e200] ;  /* 0x01e20000d6147984 */ /* 0x000ee80000000a00 */
[----:B------:R-:W4:Y:S04]  /*31f0*/  LDS.64 R14, [R214+0x1e220] ;  /* 0x01e22000d60e7984 */ /* 0x000f280000000a00 */
[----:B------:R-:W5:Y:S04]  /*3200*/  LDS.64 R154, [R214+0x1e240] ;  /* 0x01e24000d69a7984 */ /* 0x000f680000000a00 */
[----:B------:R-:W2:Y:S04]  /*3210*/  LDS.64 R10, [R214+0x1e260] ;  /* 0x01e26000d60a7984 */ /* 0x000ea80000000a00 */
[----:B------:R-:W1:Y:S04]  /*3220*/  LDS.64 R8, [R214+0x1e2a0] ;  /* 0x01e2a000d6087984 */ /* 0x000e680000000a00 */
        /* <DEDUP_REMOVED lines=11> */
[--C-:B-----5:R-:W-:Y:S01]  /*32e0*/  FADD.FTZ R15, R128, -R154.reuse ;  /* 0x8000009a800f7221 */ /* 0x120fe20000010000 */
[--C-:B------:R-:W-:Y:S01]  /*32f0*/  FADD.FTZ R122, R129, -R155.reuse ;  /* 0x8000009b817a7221 */ /* 0x100fe20000010000 */
[----:B------:R-:W-:Y:S01]  /*3300*/  FADD.FTZ R123, R130, -R154 ;  /* 0x8000009a827b7221 */ /* 0x000fe20000010000 */
[----:B------:R-:W-:Y:S01]  /*3310*/  FADD.FTZ R126, R131, -R155 ;  /* 0x8000009b837e7221 */ /* 0x000fe20000010000 */
[--C-:B--2---:R-:W-:Y:S01]  /*3320*/  FADD.FTZ R125, R132, -R10.reuse ;  /* 0x8000000a847d7221 */ /* 0x104fe20000010000 */
[----:B------:R-:W-:Y:S01]  /*3330*/  FADD.FTZ R127, R134, -R10 ;  /* 0x8000000a867f7221 */ /* 0x000fe20000010000 */
[--C-:B------:R-:W-:Y:S01]  /*3340*/  FADD.FTZ R10, R133, -R11.reuse ;  /* 0x8000000b850a7221 */ /* 0x100fe20000010000 */
[----:B------:R-:W-:Y:S01]  /*3350*/  FADD.FTZ R128, R135, -R11 ;  /* 0x8000000b87807221 */ /* 0x000fe20000010000 */
[----:B------:R-:W-:Y:S01]  /*3360*/  FMUL.FTZ R125, R160, R125 ;  /* 0x0000007da07d7220 */ /* 0x000fe20000410000 */
[----:B------:R-:W2:Y:S01]  /*3370*/  MUFU.EX2 R11, R219 ;  /* 0x000000db000b7308 */ /* 0x000ea20000000800 */
[----:B------:R-:W-:Y:S01]  /*3380*/  FMUL.FTZ R10, R165, R10 ;  /* 0x0000000aa50a7220 */ /* 0x000fe20000410000 */
[--C-:B-1----:R-:W-:Y:S01]  /*3390*/  FADD.FTZ R133, R140, -R8.reuse ;  /* 0x800000088c857221 */ /* 0x102fe20000010000 */
[----:B------:R-:W-:Y:S01]  /*33a0*/  FADD.FTZ R135, R142, -R8 ;  /* 0x800000088e877221 */ /* 0x000fe20000010000 */
[--C-:B------:R-:W-:Y:S01]  /*33b0*/  FADD.FTZ R8, R141, -R9.reuse ;  /* 0x800000098d087221 */ /* 0x100fe20000010000 */
[----:B------:R-:W-:Y:S01]  /*33c0*/  FMUL.FTZ R15, R16, R15 ;  /* 0x0000000f100f7220 */ /* 0x000fe20000410000 */
[----:B------:R-:W-:Y:S01]  /*33d0*/  FMUL.FTZ R122, R161, R122 ;  /* 0x0000007aa17a7220 */ /* 0x000fe20000410000 */
[----:B------:R-:W-:Y:S01]  /*33e0*/  FADD.FTZ R134, R143, -R9 ;  /* 0x800000098f867221 */ /* 0x000fe20000010000 */
[----:B------:R-:W-:Y:S01]  /*33f0*/  F2FP.F16.F32.PACK_AB R154, R10, R125 ;  /* 0x0000007d0a9a723e */ /* 0x000fe200000000ff */
[----:B------:R-:W-:Y:S01]  /*3400*/  FMUL.FTZ R143, R153, R20 ;  /* 0x00000014998f7220 */ /* 0x000fe20000410000 */
[----:B------:R-:W-:Y:S01]  /*3410*/  FMUL.FTZ R133, R168, R133 ;  /* 0x00000085a8857220 */ /* 0x000fe20000410000 */
[----:B------:R-:W-:Y:S01]  /*3420*/  FMUL.FTZ R8, R173, R8 ;  /* 0x00000008ad087220 */ /* 0x000fe20000410000 */
[----:B------:R-:W-:-:S02]  /*3430*/  IMAD.U32 R10, RZ, RZ, UR5 ;  /* 0x00000005ff0a7e24 */ /* 0x000fc4000f8e00ff */
[--C-:B------:R-:W-:Y:S01]  /*3440*/  FADD.FTZ R131, R136, -R156.reuse ;  /* 0x8000009c88837221 */ /* 0x100fe20000010000 */
[----:B------:R-:W-:Y:S01]  /*3450*/  FADD.FTZ R129, R138, -R156 ;  /* 0x8000009c8a817221 */ /* 0x000fe20000010000 */
[--C-:B------:R-:W-:Y:S01]  /*3460*/  FADD.FTZ R132, R137, -R157.reuse ;  /* 0x8000009d89847221 */ /* 0x100fe20000010000 */
[----:B------:R-:W-:Y:S01]  /*3470*/  FADD.FTZ R130, R139, -R157 ;  /* 0x8000009d8b827221 */ /* 0x000fe20000010000 */
[----:B------:R-:W-:Y:S01]  /*3480*/  FADD.FTZ R140, R149, -R175 ;  /* 0x800000af958c7221 */ /* 0x000fe20000010000 */
[----:B------:R-:W-:Y:S01]  /*3490*/  FMUL.FTZ R20, R213, R120 ;  /* 0x00000078d5147220 */ /* 0x000fe20000410000 */
[--C-:B------:R-:W-:Y:S01]  /*34a0*/  FADD.FTZ R137, R144, -R158.reuse ;  /* 0x8000009e90897221 */ /* 0x100fe20000010000 */
[----:B------:R-:W-:Y:S01]  /*34b0*/  FADD.FTZ R9, R146, -R158 ;  /* 0x8000009e92097221 */ /* 0x000fe20000010000 */
[--C-:B------:R-:W-:Y:S01]  /*34c0*/  FADD.FTZ R138, R145, -R159.reuse ;  /* 0x8000009f918a7221 */ /* 0x100fe20000010000 */
[----:B------:R-:W-:Y:S01]  /*34d0*/  FADD.FTZ R136, R147, -R159 ;  /* 0x8000009f93887221 */ /* 0x000fe20000010000 */
[--C-:B------:R-:W-:Y:S01]  /*34e0*/  FADD.FTZ R139, R148, -R174.reuse ;  /* 0x800000ae948b7221 */ /* 0x100fe20000010000 */
[----:B------:R-:W-:Y:S01]  /*34f0*/  FADD.FTZ R141, R150, -R174 ;  /* 0x800000ae968d7221 */ /* 0x000fe20000010000 */
[----:B------:R-:W-:Y:S01]  /*3500*/  FADD.FTZ R175, R151, -R175 ;  /* 0x800000af97af7221 */ /* 0x000fe20000010000 */
[----:B------:R-:W-:Y:S01]  /*3510*/  FMUL.FTZ R156, R152, R181 ;  /* 0x000000b5989c7220 */ /* 0x000fe20000410000 */
[----:B------:R-:W-:Y:S01]  /*3520*/  F2FP.F16.F32.PACK_AB R120, R153, R152 ;  /* 0x000000989978723e */ /* 0x000fe200000000ff */
        /* <DEDUP_REMOVED lines=35> */
[----:B------:R-:W-:Y:S01]  /*3760*/  F2FP.F16.F32.PACK_AB R149, R130, R129 ;  /* 0x000000818295723e */ /* 0x000fe200000000ff */
[----:B------:R1:W-:Y:S01]  /*3770*/  STSM.16.MT88.4 [R15+0x1f000], R152 ;  /* 0x01f000980f007844 */ /* 0x0003e20000004200 */
[----:B------:R-:W-:-:S02]  /*3780*/  F2FP.F16.F32.PACK_AB R151, R134, R135 ;  /* 0x000000878697723e */ /* 0x000fc400000000ff */
[----:B------:R-:W-:Y:S02]  /*3790*/  F2FP.F16.F32.PACK_AB R144, R138, R137 ;  /* 0x000000898a90723e */ /* 0x000fe400000000ff */
        /* <DEDUP_REMOVED lines=15> */
[----:B------:R-:W-:-:S13]  /*3890*/  R2UR UR11, R19 ;  /* 0x00000000130b72ca */ /* 0x000fda00000e0000 */
[----:B------:R-:W-:-:S04]  /*38a0*/  USHF.R.U32.HI UR11, URZ, 0x4, UR11 ;  /* 0x000000043f0b7899 */ /* 0x000fc8000801160b */
[----:B------:R-:W-:-:S04]  /*38b0*/  ULOP3.LUT UR11, UR11, 0x3fff, URZ, 0xc0, !UPT ;  /* 0x00003fff0b0b7892 */ /* 0x000fc8000f8ec03f */
[----:B------:R-:W-:Y:S01]  /*38c0*/  ULOP3.LUT UR11, UR11, 0x10000, URZ, 0xfc, !UPT ;  /* 0x000100000b0b7892 */ /* 0x000fe2000f8efc3f */
[----:B------:R-:W-:Y:S02]  /*38d0*/  WARPGROUP.DEPBAR.LE gsb0, 0x0 ;  /* 0x00008000000079c5 */ /* 0x000fe40000010000 */
[----:B------:R-:W-:Y:S02]  /*38e0*/  F2FP.F16.F32.PACK_AB R120, R161, R16 ;  /* 0x00000010a178723e */ /* 0x000fe400000000ff */
[----:B------:R-:W-:Y:S02]  /*38f0*/  F2FP.F16.F32.PACK_AB R121, R167, R162 ;  /* 0x000000a2a779723e */ /* 0x000fe400000000ff */
[----:B------:R-:W-:Y:S02]  /*3900*/  F2FP.F16.F32.PACK_AB R122, R165, R160 ;  /* 0x000000a0a57a723e */ /* 0x000fe400000000ff */
[----:B------:R-:W-:Y:S02]  /*3910*/  F2FP.F16.F32.PACK_AB R123, R177, R166 ;  /* 0x000000a6b17b723e */ /* 0x000fe400000000ff */
[----:B------:R-:W-:-:S02]  /*3920*/  F2FP.F16.F32.PACK_AB R165, R171, R170 ;  /* 0x000000aaaba5723e */ /* 0x000fc400000000ff */
[----:B------:R-:W-:Y:S01]  /*3930*/  WARPGROUP.ARRIVE ;  /* 0x00000000000079c5 */ /* 0x000fe20000000000 */
[----:B------:R-:W-:Y:S02]  /*3940*/  F2FP.F16.F32.PACK_AB R166, R173, R168 ;  /* 0x000000a8ada6723e */ /* 0x000fe400000000ff */
[----:B------:R-:W-:Y:S02]  /*3950*/  F2FP.F16.F32.PACK_AB R167, R179, R208 ;  /* 0x000000d0b3a7723e */ /* 0x000fe400000000ff */
[----:B------:R-:W-:Y:S01]  /*3960*/  F2FP.F16.F32.PACK_AB R173, R11, R6 ;  /* 0x000000060bad723e */ /* 0x000fe200000000ff */
[----:B------:R-:W-:Y:S01]  /*3970*/  HGMMA.64x96x16.F32 R72, R120, gdesc[UR12].tnspB, R72, gsb0 ;  /* 0x4160000c78487df0 */ /* 0x000fe20008000848 */
[----:B------:R-:W-:Y:S01]  /*3980*/  UMOV UR14, UR12 ;  /* 0x0000000c000e7c82 */ /* 0x000fe20008000000 */
[----:B------:R-:W-:Y:S01]  /*3990*/  UMOV UR15, 0x80000020 ;  /* 0x80000020000f7882 */ /* 0x000fe20000000000 */
[----:B------:R-:W-:-:S13]  /*39a0*/  R2UR UR12, R8 ;  /* 0x00000000080c72ca */ /* 0x000fda00000e0000 */
[----:B------:R-:W-:-:S04]  /*39b0*/  USHF.R.U32.HI UR12, URZ, 0x4, UR12 ;  /* 0x000000043f0c7899 */ /* 0x000fc8000801160c */
[----:B------:R-:W-:-:S04]  /*39c0*/  ULOP3.LUT UR12, UR12, 0x3fff, URZ, 0xc0, !UPT ;  /* 0x00003fff0c0c7892 */ /* 0x000fc8000f8ec03f */
[----:B------:R-:W-:-:S03]  /*39d0*/  UIADD3 UR13, UR12, 0x400, URZ ;  /* 0x000004000c0d7890 */ /* 0x000fc6000fffe03f */
[----:B------:R-:W-:Y:S01]  /*39e0*/  UMOV UR18, UR12 ;  /* 0x0000000c00127c82 */ /* 0x000fe20008000000 */
[----:B------:R-:W-:Y:S02]  /*39f0*/  WARPGROUP.DEPBAR.LE gsb0, 0x0 ;  /* 0x00008000000079c5 */ /* 0x000fe40000010000 */
[----:B------:R-:W-:-:S06]  /*3a00*/  WARPGROUP.ARRIVE ;  /* 0x00000000000079c5 */ /* 0x000fcc0000000000 */
[----:B------:R-:W-:Y:S01]  /*3a10*/  HGMMA.64x96x16.F32 R72, R164, gdesc[UR12].tnspB, R72, gsb0 ;  /* 0x4160000ca4487df0 */ /* 0x000fe20008000848 */
[----:B------:R-:W-:Y:S01]  /*3a20*/  UIADD3 UR14, UR10, 0xc0, URZ ;  /* 0x000000c00a0e7890 */ /* 0x000fe2000fffe03f */
[----:B------:R-:W-:Y:S01]  /*3a30*/  UMOV UR15, 0x80000020 ;  /* 0x80000020000f7882 */ /* 0x000fe20000000000 */
[----:B------:R-:W-:Y:S02]  /*3a40*/  ULEA UR10, UR5, UR11, 0xa ;  /* 0x0000000b050a7291 */ /* 0x000fe4000f8e503f */
[----:B------:R-:W-:-:S05]  /*3a50*/  UIADD3 UR11, UR12, 0x200, URZ ;  /* 0x000002000c0b7890 */ /* 0x000fca000fffe03f */
        /* <DEDUP_REMOVED lines=161> */
.L_x_4835:
        /* <DEDUP_REMOVED lines=44> */
.L_x_4836:
        /* <DEDUP_REMOVED lines=62> */
.L_x_4818:
        /* <DEDUP_REMOVED lines=31> */
[----:B-1----:R-:W-:Y:S02]  /*4d00*/  LEA.HI R7, R9, R8, RZ, 0x5 ;  /* 0x0000000809077211 */ /* 0x002fe400078f28ff */
[----:B------:R-:W-:-:S02]  /*4d10*/  LOP3.LUT R3, R0, 0xfffffff0, RZ, 0xc0, !PT ;  /* 0xfffffff000037812 */ /* 0x000fc400078ec0ff */
[----:B------:R-:W-:Y:S02]  /*4d20*/  SHF.R.S32.HI R11, RZ, 0x5, R7 ;  /* 0x00000005ff0b7819 */ /* 0x000fe40000011407 */
[----:B------:R-:W-:Y:S01]  /*4d30*/  SHF.R.U32.HI R0, RZ, 0x1, R0 ;  /* 0x00000001ff007819 */ /* 0x000fe20000011600 */
        /* <DEDUP_REMOVED lines=115> */
.L_x_4839:
        /* <DEDUP_REMOVED lines=60> */
.L_x_4841:
[----:B------:R-:W-:Y:S05]  /*5830*/  BSYNC B0 ;  /* 0x0000000000007941 */ /* 0x000fea0003800000 */
.L_x_4840:
        /* <DEDUP_REMOVED lines=22> */
.L_x_4843:
[----:B------:R-:W-:Y:S05]  /*59a0*/  BSYNC B0 ;  /* 0x0000000000007941 */ /* 0x000fea0003800000 */
.L_x_4842:
        /* <DEDUP_REMOVED lines=26> */
.L_x_4845:
[----:B------:R-:W-:Y:S05]  /*5b50*/  BSYNC B0 ;  /* 0x0000000000007941 */ /* 0x000fea0003800000 */
.L_x_4844:
        /* <DEDUP_REMOVED lines=23> */
.L_x_4838:
        /* <DEDUP_REMOVED lines=41> */
.L_x_4846:
        /* <DEDUP_REMOVED lines=47> */
.L_x_4848:
[----:B------:R-:W-:Y:S05]  /*6250*/  BSYNC B0 ;  /* 0x0000000000007941 */ /* 0x000fea0003800000 */
.L_x_4847:
        /* <DEDUP_REMOVED lines=21> */
.L_x_4850:
[----:B------:R-:W-:Y:S05]  /*63b0*/  BSYNC B0 ;  /* 0x0000000000007941 */ /* 0x000fea0003800000 */
.L_x_4849:
        /* <DEDUP_REMOVED lines=25> */
.L_x_4852:
[----:B------:R-:W-:Y:S05]  /*6550*/  BSYNC B0 ;  /* 0x0000000000007941 */ /* 0x000fea0003800000 */
.L_x_4851:
        /* <DEDUP_REMOVED lines=22> */
.L_x_4807:
        /* <DEDUP_REMOVED lines=21> */
.L_x_4854:
        /* <DEDUP_REMOVED lines=13> */
.L_x_4856:
[----:B------:R-:W-:-:S05]  /*68e0*/  ULDC UR4, c[0x0][0x8bc] ;  /* 0x00022f0000047ab9 */ /* 0x000fca0000000800 */
.L_x_4855:
        /* <DEDUP_REMOVED lines=44> */
.L_x_4857:
        /* <DEDUP_REMOVED lines=13> */
.L_x_4858:
        /* <DEDUP_REMOVED lines=12> */
.L_x_4859:
        /* <DEDUP_REMOVED lines=22> */
.L_x_4860:
        /* <DEDUP_REMOVED lines=40> */
.L_x_4863:
[----:B------:R-:W-:Y:S05]  /*7120*/  BSYNC B0 ;  /* 0x0000000000007941 */ /* 0x000fea0003800000 */
.L_x_4862:
        /* <DEDUP_REMOVED lines=19> */
.L_x_4865:
[----:B------:R-:W-:Y:S05]  /*7260*/  BSYNC B0 ;  /* 0x0000000000007941 */ /* 0x000fea0003800000 */
.L_x_4864:
[----:B------:R-:W-:Y:S06]  /*7270*/  BAR.ARV 0xa, 0xa0 ;  /* 0x0282800000007b1d */ /* 0x000fec0000002000 */
[----:B------:R-:W-:Y:S04]  /*7280*/  BSSY B0, `(.L_x_4866) ;  /* 0x0000003000007945 */ /* 0x000fe80003800000 */
[----:B------:R-:W-:Y:S05]  /*7290*/  @!P0 BRA `(.L_x_4867) ;  /* 0x0000000000048947 */ /* 0x000fea0003800000 */
[----:B------:R-:W-:-:S04]  /*72a0*/  DEPBAR.LE SB0, 0x0 ;  /* 0x000080000000791a */ /* 0x000fc80000000000 */
.L_x_4867:
[----:B------:R-:W-:Y:S05]  /*72b0*/  BSYNC B0 ;  /* 0x0000000000007941 */ /* 0x000fea0003800000 */
.L_x_4866:
[----:B------:R-:W-:Y:S06]  /*72c0*/  BAR.ARV 0xb, 0xa0 ;  /* 0x02c2800000007b1d */ /* 0x000fec0000002000 */
[----:B------:R-:W-:Y:S01]  /*72d0*/  UIADD3 UR15, UR7, 0x1, URZ ;  /* 0x00000001070f7890 */ /* 0x000fe2000fffe03f */
[----:B------:R-:W-:Y:S11]  /*72e0*/  BRA `(.L_x_4868) ;  /* 0x0000000000047947 */ /* 0x000ff60003800000 */
.L_x_4861:
[----:B------:R-:W-:-:S05]  /*72f0*/  UMOV UR15, UR7 ;  /* 0x00000007000f7c82 */ /* 0x000fca0008000000 */
.L_x_4868:
        /* <DEDUP_REMOVED lines=21> */
.L_x_4881:
        /* <DEDUP_REMOVED lines=20> */
.L_x_4870:
[----:B------:R-:W-:Y:S05]  /*7590*/  BSYNC B0 ;  /* 0x0000000000007941 */ /* 0x000fea0003800000 */
.L_x_4869:
        /* <DEDUP_REMOVED lines=13> */
.L_x_4872:
[----:B------:R-:W-:Y:S05]  /*7670*/  BSYNC B0 ;  /* 0x0000000000007941 */ /* 0x000fea0003800000 */
.L_x_4871:
[----:B------:R-:W-:Y:S06]  /*7680*/  BAR.ARV 0xa, 0xa0 ;  /* 0x0282800000007b1d */ /* 0x000fec0000002000 */
[----:B------:R-:W-:Y:S04]  /*7690*/  BSSY B0, `(.L_x_4873) ;  /* 0x0000003000007945 */ /* 0x000fe80003800000 */
[----:B------:R-:W-:Y:S05]  /*76a0*/  @!P0 BRA `(.L_x_4874) ;  /* 0x0000000000048947 */ /* 0x000fea0003800000 */
[----:B------:R-:W-:-:S04]  /*76b0*/  DEPBAR.LE SB0, 0x0 ;  /* 0x000080000000791a */ /* 0x000fc80000000000 */
.L_x_4874:
[----:B------:R-:W-:Y:S05]  /*76c0*/  BSYNC B0 ;  /* 0x0000000000007941 */ /* 0x000fea0003800000 */
.L_x_4873:
        /* <DEDUP_REMOVED lines=13> */
.L_x_4876:
[----:B------:R-:W-:Y:S05]  /*77a0*/  BSYNC B0 ;  /* 0x0000000000007941 */ /* 0x000fea0003800000 */
.L_x_4875:
        /* <DEDUP_REMOVED lines=13> */
.L_x_4878:
[----:B------:R-:W-:Y:S05]  /*7880*/  BSYNC B0 ;  /* 0x0000000000007941 */ /* 0x000fea0003800000 */
.L_x_4877:
[----:B------:R-:W-:Y:S01]  /*7890*/  UIADD3 UR15, UR15, 0x2, URZ ;  /* 0x000000020f0f7890 */ /* 0x000fe2000fffe03f */
[----:B------:R-:W-:Y:S06]  /*78a0*/  BAR.ARV 0xa, 0xa0 ;  /* 0x0282800000007b1d */ /* 0x000fec0000002000 */
[----:B------:R-:W-:Y:S01]  /*78b0*/  BSSY B0, `(.L_x_4879) ;  /* 0x0000004000007945 */ /* 0x000fe20003800000 */
[----:B------:R-:W-:-:S03]  /*78c0*/  ISETP.LE.AND P1, PT, R2, UR15, PT ;  /* 0x0000000f02007c0c */ /* 0x000fc6000bf23270 */
[----:B------:R-:W-:Y:S10]  /*78d0*/  @!P0 BRA `(.L_x_4880) ;  /* 0x0000000000048947 */ /* 0x000ff40003800000 */
[----:B------:R-:W-:-:S04]  /*78e0*/  DEPBAR.LE SB0, 0x0 ;  /* 0x000080000000791a */ /* 0x000fc80000000000 */
.L_x_4880:
[----:B------:R-:W-:Y:S05]  /*78f0*/  BSYNC B0 ;  /* 0x0000000000007941 */ /* 0x000fea0003800000 */
.L_x_4879:
[----:B------:R-:W-:Y:S06]  /*7900*/  BAR.ARV 0xb, 0xa0 ;  /* 0x02c2800000007b1d */ /* 0x000fec0000002000 */
[----:B------:R-:W-:Y:S02]  /*7910*/  UIADD3 UR19, UR19, 0x3000, URZ ;  /* 0x0000300013137890 */ /* 0x000fe4000fffe03f */
[----:B------:R-:W-:Y:S01]  /*7920*/  UIADD3 UR6, UR6, 0x3000, URZ ;  /* 0x0000300006067890 */ /* 0x000fe2000fffe03f */
[----:B------:R-:W-:Y:S11]  /*7930*/  @!P1 BRA `(.L_x_4881) ;  /* 0xfffffff800c49947 */ /* 0x000ff6000383ffff */
[----:B------:R-:W-:Y:S05]  /*7940*/  BRA `(.L_x_4812) ;  /* 0x0000002c00707947 */ /* 0x000fea0003800000 */
.L_x_4853:
        /* <DEDUP_REMOVED lines=14> */
.L_x_4882:
        /* <DEDUP_REMOVED lines=14> */
.L_x_4884:
[----:B------:R-:W-:-:S05]  /*7b10*/  ULDC UR4, c[0x0][0x8bc] ;  /* 0x00022f0000047ab9 */ /* 0x000fca0000000800 */
.L_x_4883:
        /* <DEDUP_REMOVED lines=59> */
.L_x_4886:
        /* <DEDUP_REMOVED lines=13> */
.L_x_4887:
        /* <DEDUP_REMOVED lines=8> */
.L_x_4888:
        /* <DEDUP_REMOVED lines=21> */
.L_x_4889:
        /* <DEDUP_REMOVED lines=50> */
.L_x_4919:
        /* <DEDUP_REMOVED lines=15> */
.L_x_4892:
        /* <DEDUP_REMOVED lines=79> */
[----:B------:R1:W-:Y:S01]  /*8a70*/  STL [R1], R5 ;  /* 0x0000000501007387 */ /* 0x0003e20000100800 */
        /* <DEDUP_REMOVED lines=47> */
.L_x_4903:
[----:B-123--:R-:W-:-:S04]  /*8d70*/  SHF.L.U32 R18, R10, 0x1f, RZ ;  /* 0x0000001f0a127819 */ /* 0x00efc800000006ff */
[----:B------:R-:W2:Y:S02]  /*8d80*/  SYNCS.PHASECHK.TRANS64.TRYWAIT P1, [R15+URZ+0x26840], R18 ;  /* 0x026840120f0075a7 */ /* 0x000ea4000802017f */
[----:B--2---:R-:W-:Y:S05]  /*8d90*/  @!P1 BRA `(.L_x_4895) ;  /* 0x0000001800dc9947 */ /* 0x004fea0003800000 */
.L_x_4920:
        /* <DEDUP_REMOVED lines=8> */
.L_x_4896:
        /* <DEDUP_REMOVED lines=44> */
.L_x_4921:
        /* <DEDUP_REMOVED lines=8> */
.L_x_4898:
        /* <DEDUP_REMOVED lines=44> */
.L_x_4922:
        /* <DEDUP_REMOVED lines=8> */
.L_x_4900:
        /* <DEDUP_REMOVED lines=38> */
.L_x_4924:
        /* <DEDUP_REMOVED lines=8> */
.L_x_4902:
        /* <DEDUP_REMOVED lines=44> */
.L_x_4894:
[----:B------:R-:W4:Y:S02]  /*9a40*/  LDL.LU R4, [R1+0x4] ;  /* 0x0000040001047983 */ /* 0x000f240000300800 */
[----:B----4-:R-:W-:Y:S02]  /*9a50*/  ISETP.NE.AND P1, PT, R4, RZ, PT ;  /* 0x000000ff0400720c */ /* 0x010fe40003f25270 */
[----:B------:R4:W5:Y:S11]  /*9a60*/  LDL R4, [R1] ;  /* 0x0000000001047983 */ /* 0x0009760000100800 */
[----:B----4-:R-:W-:Y:S05]  /*9a70*/  @!P1 BRA `(.L_x_4893) ;  /* 0x0000000400949947 */ /* 0x010fea0003800000 */
[----:B------:R-:W-:-:S04]  /*9a80*/  SHF.L.U32 R12, R10, 0x1f, RZ ;  /* 0x0000001f0a0c7819 */ /* 0x000fc800000006ff */
[----:B------:R-:W4:Y:S02]  /*9a90*/  SYNCS.PHASECHK.TRANS64.TRYWAIT P1, [R15+URZ+0x26840], R12 ;  /* 0x0268400c0f0075a7 */ /* 0x000f24000802017f */
[----:B----4-:R-:W-:Y:S05]  /*9aa0*/  @!P1 BRA `(.L_x_4904) ;  /* 0x0000000c00ec9947 */ /* 0x010fea0003800000 */
.L_x_4925:
        /* <DEDUP_REMOVED lines=8> */
.L_x_4905:
        /* <DEDUP_REMOVED lines=41> */
.L_x_4926:
        /* <DEDUP_REMOVED lines=8> */
.L_x_4907:
        /* <DEDUP_REMOVED lines=41> */
.L_x_4893:
[----:B------:R-:W1:Y:S01]  /*a0d0*/  S2R R0, SR_TID.X ;  /* 0x0000000000007919 */ /* 0x000e620000002100 */
[----:B------:R-:W-:Y:S01]  /*a0e0*/  IMAD R3, R16, 0x8, R15 ;  /* 0x0000000810037824 */ /* 0x000fe200078e020f */
[----:B-1----:R-:W-:Y:S02]  /*a0f0*/  LOP3.LUT R2, R0, 0x7f, RZ, 0xc0, !PT ;  /* 0x0000007f00027812 */ /* 0x002fe400078ec0ff */
[----:B------:R-:W-:Y:S02]  /*a100*/  SHF.L.U32 R0, R10, 0x1f, RZ ;  /* 0x0000001f0a007819 */ /* 0x000fe400000006ff */
[----:B------:R-:W-:Y:S02]  /*a110*/  ISETP.NE.AND P1, PT, R2, RZ, PT ;  /* 0x000000ff0200720c */ /* 0x000fe40003f25270 */
[----:B------:R-:W1:Y:S02]  /*a120*/  SYNCS.PHASECHK.TRANS64.TRYWAIT P0, [R3+URZ+0x26840], R0 ;  /* 0x02684000030075a7 */ /* 0x000e64000800017f */
[----:B-1----:R-:W-:Y:S09]  /*a130*/  @!P0 BRA `(.L_x_4908) ;  /* 0x0000000800708947 */ /* 0x002ff20003800000 */
.L_x_4927:
[----:B------:R-:W-:Y:S05]  /*a140*/  @P1 BRA `(.L_x_4909) ;  /* 0x0000000000181947 */ /* 0x000fea0003800000 */
[----:B------:R-:W1:Y:S01]  /*a150*/  S2R R2, SR_TID.X ;  /* 0x0000000000027919 */ /* 0x000e620000002100 */
[----:B------:R-:W-:-:S04]  /*a160*/  IMAD.MOV.U32 R0, RZ, RZ, 0x3100 ;  /* 0x00003100ff007424 */ /* 0x000fc800078e00ff */
[----:B------:R1:W-:Y:S02]  /*a170*/  SYNCS.ARRIVE.TRANS64 RZ, [R3+URZ+0x26830], R0 ;  /* 0x0268300003ff79a7 */ /* 0x0003e4000800003f */
[----:B-1----:R-:W-:-:S13]  /*a180*/  LOP3.LUT P0, RZ, R2, 0x1f, RZ, 0xc0, !PT ;  /* 0x0000001f02ff7812 */ /* 0x002fda000780c0ff */
[----:B------:R-:W-:Y:S05]  /*a190*/  @!P0 BRA `(.L_x_4909) ;  /* 0x0000000000048947 */ /* 0x000fea0003800000 */
[----:B------:R-:W-:Y:S01]  /*a1a0*/  BPT.TRAP 0x1 ;  /* 0x000000040000795c */ /* 0x000fe20000300000 */
.L_x_4909:
        /* <DEDUP_REMOVED lines=48> */
.L_x_4890:
[----:B------:R-:W-:Y:S05]  /*a4b0*/  BSYNC B0 ;  /* 0x0000000000007941 */ /* 0x000fea0003800000 */
.L_x_4885:
[----:B------:R-:W-:-:S03]  /*a4c0*/  UMOV UR8, 0xffffffff ;  /* 0xffffffff00087882 */ /* 0x000fc60000000000 */
[----:B------:R-:W-:Y:S05]  /*a4d0*/  BRA.DIV UR8, `(.L_x_4910) ;  /* 0x00000006089c7947 */ /* 0x000fea000b800000 */
[----:B------:R-:W-:-:S13]  /*a4e0*/  ELECT P6, URZ, PT ;  /* 0x00000000003f782f */ /* 0x000fda00038c0000 */
.L_x_4930:
[----:B------:R-:W-:Y:S05]  /*a4f0*/  @!P6 BRA `(.L_x_4812) ;  /* 0x000000000084e947 */ /* 0x000fea0003800000 */
[----:B------:R-:W-:-:S06]  /*a500*/  ULOP3.LUT UR8, UR38, 0x2, URZ, 0xfc, !UPT ;  /* 0x0000000226087892 */ /* 0x000fcc000f8efc3f */
[----:B------:R-:W-:-:S05]  /*a510*/  IMAD.U32 R2, RZ, RZ, UR8 ;  /* 0x00000008ff027e24 */ /* 0x000fca000f8e00ff */
[----:B------:R-:W-:-:S13]  /*a520*/  ISETP.NE.AND P2, PT, R2, 0x3, PT ;  /* 0x000000030200780c */ /* 0x000fda0003f45270 */
[----:B------:R-:W-:Y:S05]  /*a530*/  @!P2 BRA `(.L_x_4911) ;  /* 0x000000000004a947 */ /* 0x000fea0003800000 */
[----:B---3--:R-:W-:Y:S01]  /*a540*/  BPT.TRAP 0x1 ;  /* 0x000000040000795c */ /* 0x008fe20000300000 */
.L_x_4911:
        /* <DEDUP_REMOVED lines=15> */
.L_x_4931:
[----:B------:R-:W2:Y:S02]  /*a640*/  SYNCS.PHASECHK.TRANS64.TRYWAIT P0, [R3+URZ], R2 ;  /* 0x00000002030075a7 */ /* 0x000ea4000800017f */
[----:B--2---:R-:W-:Y:S05]  /*a650*/  @!P0 BRA `(.L_x_4913) ;  /* 0x0000000400708947 */ /* 0x004fea0003800000 */
.L_x_4932:
[----:B------:R-:W-:Y:S05]  /*a660*/  @!P2 BRA `(.L_x_4914) ;  /* 0x000000000004a947 */ /* 0x000fea0003800000 */
[----:B---3--:R-:W-:Y:S01]  /*a670*/  BPT.TRAP 0x1 ;  /* 0x000000040000795c */ /* 0x008fe20000300000 */
.L_x_4914:
[----:B--2---:R-:W-:-:S04]  /*a680*/  VIADD R3, R8, 0x26840 ;  /* 0x0002684008037836 */ /* 0x004fc80000000000 */
[----:B------:R-:W-:-:S04]  /*a690*/  IMAD R5, R0, 0x8, R3 ;  /* 0x0000000800057824 */ /* 0x000fc800078e0203 */
[----:B------:R-:W2:Y:S02]  /*a6a0*/  SYNCS.PHASECHK.TRANS64.TRYWAIT P0, [R5+URZ], R4 ;  /* 0x00000004050075a7 */ /* 0x000ea4000800017f */
[----:B--2---:R-:W-:Y:S05]  /*a6b0*/  @!P0 BRA `(.L_x_4915) ;  /* 0x00000004006c8947 */ /* 0x004fea0003800000 */
.L_x_4933:
[----:B------:R-:W-:-:S07]  /*a6c0*/  IMAD R3, R6, 0x8, R3 ;  /* 0x0000000806037824 */ /* 0x000fce00078e0203 */
.L_x_4916:
[----:B----4-:R4:W1:Y:S02]  /*a6d0*/  SYNCS.PHASECHK.TRANS64.TRYWAIT P0, [R3+URZ], R2 ;  /* 0x00000002030075a7 */ /* 0x010864000800017f */
[----:B-1----:R-:W-:Y:S05]  /*a6e0*/  @!P0 NANOSLEEP.SYNCS 0x989680 ;  /* 0x009896800000895d */ /* 0x002fea0003900000 */
[----:B------:R-:W1:Y:S02]  /*a6f0*/  @!P0 SYNCS.PHASECHK.TRANS64 P0, [R3+URZ], R2 ;  /* 0x00000002030085a7 */ /* 0x000e64000800007f */
[----:B-1----:R-:W-:Y:S05]  /*a700*/  @!P0 BRA `(.L_x_4916) ;  /* 0xfffffffc00f08947 */ /* 0x002fea000383ffff */
.L_x_4812:
[----:B---3--:R-:W-:Y:S05]  /*a710*/  BSYNC B6 ;  /* 0x0000000000067941 */ /* 0x008fea0003800000 */
.L_x_4806:
[----:B------:R-:W-:Y:S05]  /*a720*/  EXIT ;  /* 0x000000000000794d */ /* 0x000fea0003800000 */
.L_x_4823:
[----:B------:R-:W-:Y:S02]  /*a730*/  IMAD.MOV.U32 R13, RZ, RZ, R16 ;  /* 0x000000ffff0d7224 */ /* 0x000fe400078e0010 */
[----:B------:R-:W-:Y:S02]  /*a740*/  IMAD.MOV.U32 R12, RZ, RZ, RZ ;  /* 0x000000ffff0c7224 */ /* 0x000fe400078e00ff */
[----:B------:R-:W-:Y:S02]  /*a750*/  IMAD.MOV.U32 R11, RZ, RZ, 0x1f ;  /* 0x0000001fff0b7424 */ /* 0x000fe400078e00ff */
[----:B------:R-:W-:-:S07]  /*a760*/  IMAD.MOV.U32 R15, RZ, RZ, -0x1 ;  /* 0xffffffffff0f7424 */ /* 0x000fce00078e00ff */
[----:B------:R-:W-:Y:S05]  /*a770*/  WARPSYNC.COLLECTIVE R15, `(.L_x_4917) ;  /* 0x000000000f087348 */ /* 0x000fea0003c00000 */
[----:B------:R1:W2:Y:S02]  /*a780*/  SHFL.IDX P6, R14, R13, R12, R11 ;  /* 0x0000000c0d0e7389 */ /* 0x0002a400000c000b */
[----:B-12---:R-:W-:Y:S01]  /*a790*/  ENDCOLLECTIVE ;  /* 0x000000000000791b */ /* 0x006fe20003800000 */
.L_x_4917:
[----:B------:R-:W-:Y:S05]  /*a7a0*/  BRA `(.L_x_4918) ;  /* 0xffffff6c00547947 */ /* 0x000fea000383ffff */
.L_x_4825:
[----:B--2---:R2:W3:Y:S02]  /*a7b0*/  SYNCS.PHASECHK.TRANS64.TRYWAIT P0, [R18+URZ+0x26800], R5 ;  /* 0x02680005120075a7 */ /* 0x0044e4000800017f */
[----:B---3--:R-:W-:Y:S05]  /*a7c0*/  @!P0 NANOSLEEP.SYNCS 0x989680 ;  /* 0x009896800000895d */ /* 0x008fea0003900000 */
[----:B------:R-:W3:Y:S02]  /*a7d0*/  @!P0 SYNCS.PHASECHK.TRANS64 P0, [R18+URZ+0x26800], R5 ;  /* 0x02680005120085a7 */ /* 0x000ee4000800007f */
[----:B---3--:R-:W-:Y:S05]  /*a7e0*/  @!P0 BRA `(.L_x_4825) ;  /* 0xfffffffc00f08947 */ /* 0x008fea000383ffff */
[----:B------:R-:W-:Y:S05]  /*a7f0*/  BRA `(.L_x_4824) ;  /* 0xffffff6c007c7947 */ /* 0x000fea000383ffff */
.L_x_4830:
[----:B--2---:R-:W-:-:S04]  /*a800*/  IMAD.U32 R7, RZ, RZ, UR7 ;  /* 0x00000007ff077e24 */ /* 0x004fc8000f8e00ff */
[----:B------:R2:W3:Y:S03]  /*a810*/  SYNCS.PHASECHK.TRANS64.TRYWAIT P0, [R7+URZ+0x26810], R16 ;  /* 0x02681010070075a7 */ /* 0x0004e6000800017f */
[----:B---3--:R-:W-:Y:S05]  /*a820*/  @!P0 NANOSLEEP.SYNCS 0x989680 ;  /* 0x009896800000895d */ /* 0x008fea0003900000 */
[----:B------:R-:W3:Y:S02]  /*a830*/  @!P0 SYNCS.PHASECHK.TRANS64 P0, [R7+URZ+0x26810], R16 ;  /* 0x02681010070085a7 */ /* 0x000ee4000800007f */
[----:B---3--:R-:W-:Y:S05]  /*a840*/  @!P0 BRA `(.L_x_4830) ;  /* 0xfffffffc00ec8947 */ /* 0x008fea000383ffff */
[----:B------:R-:W-:Y:S05]  /*a850*/  BRA `(.L_x_4829) ;  /* 0xffffff7400d07947 */ /* 0x000fea000383ffff */
.L_x_4834:
[----:B------:R-:W-:-:S04]  /*a860*/  IMAD.U32 R121, RZ, RZ, UR7 ;  /* 0x00000007ff797e24 */ /* 0x000fc8000f8e00ff */
[----:B------:R1:W1:Y:S03]  /*a870*/  SYNCS.PHASECHK.TRANS64.TRYWAIT P0, [R121+URZ+0x26830], R16 ;  /* 0x02683010790075a7 */ /* 0x000266000800017f */
[----:B-1----:R-:W-:Y:S05]  /*a880*/  @!P0 NANOSLEEP.SYNCS 0x989680 ;  /* 0x009896800000895d */ /* 0x002fea0003900000 */
[----:B------:R-:W1:Y:S02]  /*a890*/  @!P0 SYNCS.PHASECHK.TRANS64 P0, [R121+URZ+0x26830], R16 ;  /* 0x02683010790085a7 */ /* 0x000e64000800007f */
[----:B-1----:R-:W-:Y:S05]  /*a8a0*/  @!P0 BRA `(.L_x_4834) ;  /* 0xfffffffc00ec8947 */ /* 0x002fea000383ffff */
[----:B------:R-:W-:Y:S05]  /*a8b0*/  BRA `(.L_x_4833) ;  /* 0xffffff7800d87947 */ /* 0x000fea000383ffff */
.L_x_4891:
[----:B-1----:R1:W2:Y:S02]  /*a8c0*/  SYNCS.PHASECHK.TRANS64.TRYWAIT P0, [R15+URZ+0x26820], R0 ;  /* 0x026820000f0075a7 */ /* 0x0022a4000800017f */
[----:B--2---:R-:W-:Y:S05]  /*a8d0*/  @!P0 NANOSLEEP.SYNCS 0x989680 ;  /* 0x009896800000895d */ /* 0x004fea0003900000 */
[----:B------:R-:W2:Y:S02]  /*a8e0*/  @!P0 SYNCS.PHASECHK.TRANS64 P0, [R15+URZ+0x26820], R0 ;  /* 0x026820000f0085a7 */ /* 0x000ea4000800007f */
[----:B--2---:R-:W-:Y:S05]  /*a8f0*/  @!P0 BRA `(.L_x_4891) ;  /* 0xfffffffc00f08947 */ /* 0x004fea000383ffff */
[----:B------:R-:W-:Y:S05]  /*a900*/  BRA `(.L_x_4919) ;  /* 0xffffffd800e07947 */ /* 0x000fea000383ffff */
.L_x_4895:
[----:B--2---:R2:W3:Y:S02]  /*a910*/  SYNCS.PHASECHK.TRANS64.TRYWAIT P1, [R15+URZ+0x26840], R18 ;  /* 0x026840120f0075a7 */ /* 0x0044e4000802017f */
[----:B---3--:R-:W-:Y:S05]  /*a920*/  @!P1 NANOSLEEP.SYNCS 0x989680 ;  /* 0x009896800000995d */ /* 0x008fea0003900000 */
[----:B------:R-:W3:Y:S02]  /*a930*/  @!P1 SYNCS.PHASECHK.TRANS64 P1, [R15+URZ+0x26840], R18 ;  /* 0x026840120f0095a7 */ /* 0x000ee4000802007f */
[----:B---3--:R-:W-:Y:S05]  /*a940*/  @!P1 BRA `(.L_x_4895) ;  /* 0xfffffffc00f09947 */ /* 0x008fea000383ffff */
[----:B------:R-:W-:Y:S05]  /*a950*/  BRA `(.L_x_4920) ;  /* 0xffffffe400107947 */ /* 0x000fea000383ffff */
.L_x_4897:
[----:B-1----:R1:W3:Y:S02]  /*a960*/  SYNCS.PHASECHK.TRANS64.TRYWAIT P1, [R15+URZ+0x26828], R18 ;  /* 0x026828120f0075a7 */ /* 0x0022e4000802017f */
[----:B---3--:R-:W-:Y:S05]  /*a970*/  @!P1 NANOSLEEP.SYNCS 0x989680 ;  /* 0x009896800000995d */ /* 0x008fea0003900000 */
[----:B------:R-:W3:Y:S02]  /*a980*/  @!P1 SYNCS.PHASECHK.TRANS64 P1, [R15+URZ+0x26828], R18 ;  /* 0x026828120f0095a7 */ /* 0x000ee4000802007f */
[----:B---3--:R-:W-:Y:S05]  /*a990*/  @!P1 BRA `(.L_x_4897) ;  /* 0xfffffffc00f09947 */ /* 0x008fea000383ffff */
[----:B------:R-:W-:Y:S05]  /*a9a0*/  BRA `(.L_x_4921) ;  /* 0xffffffe400cc7947 */ /* 0x000fea000383ffff */
.L_x_4899:
[----:B---3--:R3:W4:Y:S02]  /*a9b0*/  SYNCS.PHASECHK.TRANS64.TRYWAIT P1, [R15+URZ+0x26848], R18 ;  /* 0x026848120f0075a7 */ /* 0x008724000802017f */
[----:B----4-:R-:W-:Y:S05]  /*a9c0*/  @!P1 NANOSLEEP.SYNCS 0x989680 ;  /* 0x009896800000995d */ /* 0x010fea0003900000 */
[----:B------:R-:W4:Y:S02]  /*a9d0*/  @!P1 SYNCS.PHASECHK.TRANS64 P1, [R15+URZ+0x26848], R18 ;  /* 0x026848120f0095a7 */ /* 0x000f24000802007f */
[----:B----4-:R-:W-:Y:S05]  /*a9e0*/  @!P1 BRA `(.L_x_4899) ;  /* 0xfffffffc00f09947 */ /* 0x010fea000383ffff */
[----:B------:R-:W-:Y:S05]  /*a9f0*/  BRA `(.L_x_4922) ;  /* 0xffffffe800887947 */ /* 0x000fea000383ffff */
.L_x_4901:
[----:B------:R-:W-:-:S07]  /*aa00*/  SHF.L.U32 R4, R10, 0x1f, RZ ;  /* 0x0000001f0a047819 */ /* 0x000fce00000006ff */
.L_x_4923:
[----:B----4-:R4:W1:Y:S02]  /*aa10*/  SYNCS.PHASECHK.TRANS64.TRYWAIT P1, [R15+URZ+0x26820], R4 ;  /* 0x026820040f0075a7 */ /* 0x010864000802017f */
[----:B-1----:R-:W-:Y:S05]  /*aa20*/  @!P1 NANOSLEEP.SYNCS 0x989680 ;  /* 0x009896800000995d */ /* 0x002fea0003900000 */
[----:B------:R-:W1:Y:S02]  /*aa30*/  @!P1 SYNCS.PHASECHK.TRANS64 P1, [R15+URZ+0x26820], R4 ;  /* 0x026820040f0095a7 */ /* 0x000e64000802007f */
[----:B-1----:R-:W-:Y:S05]  /*aa40*/  @!P1 BRA `(.L_x_4923) ;  /* 0xfffffffc00f09947 */ /* 0x002fea000383ffff */
[----:B------:R-:W-:Y:S05]  /*aa50*/  BRA `(.L_x_4924) ;  /* 0xffffffec00287947 */ /* 0x000fea000383ffff */
.L_x_4904:
[----:B----4-:R4:W1:Y:S02]  /*aa60*/  SYNCS.PHASECHK.TRANS64.TRYWAIT P1, [R15+URZ+0x26840], R12 ;  /* 0x0268400c0f0075a7 */ /* 0x010864000802017f */
[----:B-1----:R-:W-:Y:S05]  /*aa70*/  @!P1 NANOSLEEP.SYNCS 0x989680 ;  /* 0x009896800000995d */ /* 0x002fea0003900000 */
[----:B------:R-:W1:Y:S02]  /*aa80*/  @!P1 SYNCS.PHASECHK.TRANS64 P1, [R15+URZ+0x26840], R12 ;  /* 0x0268400c0f0095a7 */ /* 0x000e64000802007f */
[----:B-1----:R-:W-:Y:S05]  /*aa90*/  @!P1 BRA `(.L_x_4904) ;  /* 0xfffffffc00f09947 */ /* 0x002fea000383ffff */
[----:B------:R-:W-:Y:S05]  /*aaa0*/  BRA `(.L_x_4925) ;  /* 0xfffffff000007947 */ /* 0x000fea000383ffff */
.L_x_4906:
[----:B-1----:R1:W2:Y:S02]  /*aab0*/  SYNCS.PHASECHK.TRANS64.TRYWAIT P1, [R15+URZ+0x26828], R12 ;  /* 0x0268280c0f0075a7 */ /* 0x0022a4000802017f */
[----:B--2---:R-:W-:Y:S05]  /*aac0*/  @!P1 NANOSLEEP.SYNCS 0x989680 ;  /* 0x009896800000995d */ /* 0x004fea0003900000 */
[----:B------:R-:W2:Y:S02]  /*aad0*/  @!P1 SYNCS.PHASECHK.TRANS64 P1, [R15+URZ+0x26828], R12 ;  /* 0x0268280c0f0095a7 */ /* 0x000ea4000802007f */
[----:B--2---:R-:W-:Y:S05]  /*aae0*/  @!P1 BRA `(.L_x_4906) ;  /* 0xfffffffc00f09947 */ /* 0x004fea000383ffff */
[----:B------:R-:W-:Y:S05]  /*aaf0*/  BRA `(.L_x_4926) ;  /* 0xfffffff000b07947 */ /* 0x000fea000383ffff */
.L_x_4908:
[----:B------:R1:W1:Y:S02]  /*ab00*/  SYNCS.PHASECHK.TRANS64.TRYWAIT P0, [R3+URZ+0x26840], R0 ;  /* 0x02684000030075a7 */ /* 0x000264000800017f */
[----:B-1----:R-:W-:Y:S05]  /*ab10*/  @!P0 NANOSLEEP.SYNCS 0x989680 ;  /* 0x009896800000895d */ /* 0x002fea0003900000 */
[----:B------:R-:W1:Y:S02]  /*ab20*/  @!P0 SYNCS.PHASECHK.TRANS64 P0, [R3+URZ+0x26840], R0 ;  /* 0x02684000030085a7 */ /* 0x000e64000800007f */
[----:B-1----:R-:W-:Y:S05]  /*ab30*/  @!P0 BRA `(.L_x_4908) ;  /* 0xfffffffc00f08947 */ /* 0x002fea000383ffff */
[----:B------:R-:W-:Y:S05]  /*ab40*/  BRA `(.L_x_4927) ;  /* 0xfffffff4007c7947 */ /* 0x000fea000383ffff */
.L_x_4910:
[----:B------:R-:W-:Y:S01]  /*ab50*/  BSSY B0, `(.L_x_4928) ;  /* 0x0000006000007945 */ /* 0x000fe20003800000 */
[----:B------:R-:W-:-:S07]  /*ab60*/  IMAD.MOV.U32 R15, RZ, RZ, -0x1 ;  /* 0xffffffffff0f7424 */ /* 0x000fce00078e00ff */
[----:B---3--:R-:W-:Y:S05]  /*ab70*/  WARPSYNC.COLLECTIVE R15, `(.L_x_4929) ;  /* 0x000000000f0c7348 */ /* 0x008fea0003c00000 */
[----:B------:R-:W-:Y:S02]  /*ab80*/  ELECT P6, UR62, PT ;  /* 0x00000000003e782f */ /* 0x000fe400038c0000 */
[----:B------:R-:W-:Y:S01]  /*ab90*/  MOV R14, UR62 ;  /* 0x0000003e000e7c02 */ /* 0x000fe20008000f00 */
[----:B---3--:R-:W-:Y:S10]  /*aba0*/  ENDCOLLECTIVE ;  /* 0x000000000000791b */ /* 0x008ff40003800000 */
.L_x_4929:
[----:B------:R-:W-:Y:S05]  /*abb0*/  BSYNC B0 ;  /* 0x0000000000007941 */ /* 0x000fea0003800000 */
.L_x_4928:
[----:B------:R-:W-:Y:S05]  /*abc0*/  BRA `(.L_x_4930) ;  /* 0xfffffff800487947 */ /* 0x000fea000383ffff */
.L_x_4912:
[----:B-1----:R1:W2:Y:S02]  /*abd0*/  SYNCS.PHASECHK.TRANS64.TRYWAIT P0, [R7+URZ], R4 ;  /* 0x00000004070075a7 */ /* 0x0022a4000800017f */
[----:B--2---:R-:W-:Y:S05]  /*abe0*/  @!P0 NANOSLEEP.SYNCS 0x989680 ;  /* 0x009896800000895d */ /* 0x004fea0003900000 */
[----:B------:R-:W2:Y:S02]  /*abf0*/  @!P0 SYNCS.PHASECHK.TRANS64 P0, [R7+URZ], R4 ;  /* 0x00000004070085a7 */ /* 0x000ea4000800007f */
[----:B--2---:R-:W-:Y:S05]  /*ac00*/  @!P0 BRA `(.L_x_4912) ;  /* 0xfffffffc00f08947 */ /* 0x004fea000383ffff */
[----:B------:R-:W-:Y:S05]  /*ac10*/  BRA `(.L_x_4931) ;  /* 0xfffffff800887947 */ /* 0x000fea000383ffff */
.L_x_4913:
[----:B--2---:R2:W4:Y:S02]  /*ac20*/  SYNCS.PHASECHK.TRANS64.TRYWAIT P0, [R3+URZ], R2 ;  /* 0x00000002030075a7 */ /* 0x004524000800017f */
[----:B----4-:R-:W-:Y:S05]  /*ac30*/  @!P0 NANOSLEEP.SYNCS 0x989680 ;  /* 0x009896800000895d */ /* 0x010fea0003900000 */
[----:B------:R-:W4:Y:S02]  /*ac40*/  @!P0 SYNCS.PHASECHK.TRANS64 P0, [R3+URZ], R2 ;  /* 0x00000002030085a7 */ /* 0x000f24000800007f */
[----:B----4-:R-:W-:Y:S05]  /*ac50*/  @!P0 BRA `(.L_x_4913) ;  /* 0xfffffffc00f08947 */ /* 0x010fea000383ffff */
[----:B------:R-:W-:Y:S05]  /*ac60*/  BRA `(.L_x_4932) ;  /* 0xfffffff8007c7947 */ /* 0x000fea000383ffff */
.L_x_4915:
[----:B--2---:R2:W4:Y:S02]  /*ac70*/  SYNCS.PHASECHK.TRANS64.TRYWAIT P0, [R5+URZ], R4 ;  /* 0x00000004050075a7 */ /* 0x004524000800017f */
[----:B----4-:R-:W-:Y:S05]  /*ac80*/  @!P0 NANOSLEEP.SYNCS 0x989680 ;  /* 0x009896800000895d */ /* 0x010fea0003900000 */
[----:B------:R-:W4:Y:S02]  /*ac90*/  @!P0 SYNCS.PHASECHK.TRANS64 P0, [R5+URZ], R4 ;  /* 0x00000004050085a7 */ /* 0x000f24000800007f */
[----:B----4-:R-:W-:Y:S05]  /*aca0*/  @!P0 BRA `(.L_x_4915) ;  /* 0xfffffffc00f08947 */ /* 0x010fea000383ffff */
[----:B------:R-:W-:Y:S05]  /*acb0*/  BRA `(.L_x_4933) ;  /* 0xfffffff800807947 */ /* 0x000fea000383ffff */
.L_x_4934:
        /* <DEDUP_REMOVED lines=12> */
.L_x_6589:


//--------------------- .text._ZN7cutlass13device_kernelIN5flash11enable_sm90INS1_16FlashAttnBwdSm90INS1_25CollectiveMainloopBwdSm90ILi2ELi2ELi2EN4cute5tupleIJNS5_1CILi1EEES8_S8_EEENS6_IJNS7_ILi64EEENS7_ILi128EEENS7_ILi96EEEEEENS_6half_tEfNS_4arch4Sm90ELb0ELb1ELb0ELb1ELb1ELb1ELb0ELb0ELi2ELi1ELi2ELi1ELb1EEENS1_21CollectiveEpilogueBwdISD_SE_SG_Li256ELb1ELb0ELi1EEENS1_19SingleTileSchedulerILb1ELb0ELb0ELi128EEEEEEEEEvNT_6ParamsE --------------------------
	.section	.text._ZN7cutlass13device_kernelIN5flash11enable_sm90INS1_16FlashAttnBwdSm90INS1_25CollectiveMainloopBwdSm90ILi2ELi2ELi2EN4cute5tupleIJNS5_1CILi1EEES8_S8_EEENS6_IJNS7_ILi64EEENS7_ILi128EEENS7_ILi96EEEEEENS_6half_tEfNS_4arch4Sm90ELb0ELb1ELb0ELb1ELb1ELb1ELb0ELb0ELi2ELi1ELi2ELi1ELb1EEENS1_21CollectiveEpilogueBwdISD_SE_SG_Li256ELb1ELb0ELi1EEENS1_19SingleTileSchedulerILb1ELb0ELb0ELi128EEEEEEEEEvNT_6ParamsE,"ax",@progbits
	.align	128
.text._ZN7cutlass13device_kernelIN5flash11enable_sm90INS1_16FlashAttnBwdSm90INS1_25CollectiveMainloopBwdSm90ILi2ELi2ELi2EN4cute5tupleIJNS5_1CILi1EEES8_S8_EEENS6_IJNS7_ILi64EEENS7_ILi128EEENS7_ILi96EEEEEENS_6half_tEfNS_4arch4Sm90ELb0ELb1ELb0ELb1ELb1ELb1ELb0ELb0ELi2ELi1ELi2ELi1ELb1EEENS1_21CollectiveEpilogueBwdISD_SE_SG_Li256ELb1ELb0ELi1EEENS1_19SingleTileSchedulerILb1ELb0ELb0ELi128EEEEEEEEEvNT_6ParamsE:
        .type           _ZN7cutlass13device_kernelIN5flash11enable_sm90INS1_16FlashAttnBwdSm90INS1_25CollectiveMainloopBwdSm90ILi2ELi2ELi2EN4cute5tupleIJNS5_1CILi1EEES8_S8_EEENS6_IJNS7_ILi64EEENS7_ILi128EEENS7_ILi96EEEEEENS_6half_tEfNS_4arch4Sm90ELb0ELb1ELb0ELb1ELb1ELb1ELb0ELb0ELi2ELi1ELi2ELi1ELb1EEENS1_21CollectiveEpilogueBwdISD_SE_SG_Li256ELb1ELb0ELi1EEENS1_19SingleTileSchedulerILb1ELb0ELb0ELi128EEEEEEEEEvNT_6ParamsE,@function
        .size           _ZN7cutlass13device_kernelIN5flash11enable_sm90INS1_16FlashAttnBwdSm90INS1_25CollectiveMainloopBwdSm90ILi2ELi2ELi2EN4cute5tupleIJNS5_1CILi1EEES8_S8_EEENS6_IJNS7_ILi64EEENS7_ILi128EEENS7_ILi96EEEEEENS_6half_tEfNS_4arch4Sm90ELb0ELb1ELb0ELb1ELb1ELb1ELb0ELb0ELi2ELi1ELi2ELi1ELb1EEENS1_21CollectiveEpilogueBwdISD_SE_SG_Li256ELb1ELb0ELi1EEENS1_19SingleTileSchedulerILb1ELb0ELb0ELi128EEEEEEEEEvNT_6ParamsE,(.L_x_6590 - _ZN7cutlass13device_kernelIN5flash11enable_sm90INS1_16FlashAttnBwdSm90INS1_25CollectiveMainloopBwdSm90ILi2ELi2ELi2EN4cute5tupleIJNS5_1CILi1EEES8_S8_EEENS6_IJNS7_ILi64EEENS7_ILi128EEENS7_ILi96EEEEEENS_6half_tEfNS_4arch4Sm90ELb0ELb1ELb0ELb1ELb1ELb1ELb0ELb0ELi2ELi1ELi2ELi1ELb1EEENS1_21CollectiveEpilogueBwdISD_SE_SG_Li256ELb1ELb0ELi1EEENS1_19SingleTileSchedulerILb1ELb0ELb0ELi128EEEEEEEEEvNT_6ParamsE)
        .other          _ZN7cutlass13device_kernelIN5flash11enable_sm90INS1_16FlashAttnBwdSm90INS1_25CollectiveMainloopBwdSm90ILi2ELi2ELi2EN4cute5tupleIJNS5_1CILi1EEES8_S8_EEENS6_IJNS7_ILi64EEENS7_ILi128EEENS7_ILi96EEEEEENS_6half_tEfNS_4arch4Sm90ELb0ELb1ELb0ELb1ELb1ELb1ELb0ELb0ELi2ELi1ELi2ELi1ELb1EEENS1_21CollectiveEpilogueBwdISD_SE_SG_Li256ELb1ELb0ELi1EEENS1_19SingleTileSchedulerILb1ELb0ELb0ELi128EEEEEEEEEvNT_6ParamsE,@"STO_CUDA_ENTRY STV_DEFAULT"
_ZN7cutlass13device_kernelIN5flash11enable_sm90INS1_16FlashAttnBwdSm90INS1_25CollectiveMainloopBwdSm90ILi2ELi2ELi2EN4cute5tupleIJNS5_1CILi1EEES8_S8_EEENS6_IJNS7_ILi64EEENS7_ILi128EEENS7_ILi96EEEEEENS_6half_tEfNS_4arch4Sm90ELb0ELb1ELb0ELb1ELb1ELb1ELb0ELb0ELi2ELi1ELi2ELi1ELb1EEENS1_21CollectiveEpilogueBwdISD_SE_SG_Li256ELb1ELb0ELi1EEENS1_19SingleTileSchedulerILb1ELb0ELb0ELi128EEEEEEEEEvNT_6ParamsE:
        /* <DEDUP_REMOVED lines=24> */
.L_x_4936:
[----:B------:R-:W-:Y:S05]  /*0180*/  BSYNC B0 ;  /* 0x0000000000007941 */ /* 0x000fea0003800000 */
.L_x_4935:
        /* <DEDUP_REMOVED lines=37> */
.L_x_4937:
        /* <DEDUP_REMOVED lines=22> */
.L_x_4938:
[----:B------:R-:W-:Y:S01]  /*0540*/  PLOP3.LUT P0, PT, PT, PT, UP0, 0x80, 0x0 ;  /* 0x000000000000781c */ /* 0x000fe20003f0f008 */
[----:B------:R-:W-:Y:S01]  /*0550*/  NOP ;  /* 0x0000000000007918 */ /* 0x000fe20000000000 */
[----:B------:R-:W-:Y:S01]  /*0560*/  ULDC.64 UR46, c[0x0][0x208] ;  /* 0x00008200002e7ab9 */ /* 0x000fe20000000a00 */
[----:B------:R-:W-:Y:S01]  /*0570*/  BSSY B6, `(.L_x_4939) ;  /* 0x0000b0e000067945 */ /* 0x000fe20003800000 */
[----:B-12-4-:R-:W-:Y:S09]  /*0580*/  BAR.SYNC.DEFER_BLOCKING 0x0 ;  /* 0x0000000000007b1d */ /* 0x016ff20000010000 */
[----:B------:R-:W-:Y:S05]  /*0590*/  @!P0 BRA `(.L_x_4940) ;  /* 0x0000006000488947 */ /* 0x000fea0003800000 */
.L_x_4941:
        /* <DEDUP_REMOVED lines=22> */
.L_x_4942:
        /* <DEDUP_REMOVED lines=14> */
.L_x_4944:
[----:B------:R-:W-:-:S05]  /*07e0*/  ULDC UR4, c[0x0][0x8bc] ;  /* 0x00022f0000047ab9 */ /* 0x000fca0000000800 */
.L_x_4943:
        /* <DEDUP_REMOVED lines=19> */
.L_x_4946:
        /* <DEDUP_REMOVED lines=14> */
.L_x_4947:
        /* <DEDUP_REMOVED lines=11> */
.L_x_4948:
        /* <DEDUP_REMOVED lines=13> */
.L_x_4949:
        /* <DEDUP_REMOVED lines=66> */
.L_x_4950:
        /* <DEDUP_REMOVED lines=28> */
.L_x_4953:
        /* <DEDUP_REMOVED lines=15> */
.L_x_4952:
        /* <DEDUP_REMOVED lines=22> */
.L_x_4955:
        /* <DEDUP_REMOVED lines=15> */
.L_x_4954:
[----:B------:R-:W-:Y:S01]  /*14a0*/  SHF.R.S32.HI R25, RZ, 0x1f, R22 ;  /* 0x0000001fff197819 */ /* 0x000fe20000011416 */
[----:B------:R-:W-:-:S03]  /*14b0*/  UMOV UR4, 0xffffffff ;  /* 0xffffffff00047882 */ /* 0x000fc60000000000 */
[----:B------:R-:W-:-:S04]  /*14c0*/  LEA.HI R0, R25, R22, RZ, 0x7 ;  /* 0x0000001619007211 */ /* 0x000fc800078f38ff */
[----:B------:R-:W-:Y:S01]  /*14d0*/  SHF.R.S32.HI R16, RZ, 0x7, R0 ;  /* 0x00000007ff107819 */ /* 0x000fe20000011400 */
[----:B------:R-:W-:Y:S06]  /*14e0*/  BRA.DIV UR4, `(.L_x_4956) ;  /* 0x000000a204607947 */ /* 0x000fec000b800000 */
[----:B------:R1:W2:Y:S02]  /*14f0*/  SHFL.IDX PT, R14, R16, RZ, 0x1f ;  /* 0x00001fff100e7589 */ /* 0x0002a400000e0000 */
.L_x_5079:
        /* <DEDUP_REMOVED lines=15> */
.L_x_4957:
        /* <DEDUP_REMOVED lines=19> */
.L_x_4959:
        /* <DEDUP_REMOVED lines=122> */
.L_x_4970:
[----:B------:R-:W-:-:S06]  /*1ec0*/  UISETP.NE.AND UP0, UPT, UR9, 0x3, UPT ;  /* 0x000000030900788c */ /* 0x000fcc000bf05270 */
[----:B------:R-:W-:-:S13]  /*1ed0*/  PLOP3.LUT P6, PT, PT, PT, UP0, 0x80, 0x0 ;  /* 0x000000000000781c */ /* 0x000fda0003fcf008 */
[----:B-1----:R-:W-:Y:S05]  /*1ee0*/  @!P6 BRA `(.L_x_4960) ;  /* 0x000000000004e947 */ /* 0x002fea0003800000 */
[----:B------:R-:W-:Y:S01]  /*1ef0*/  BPT.TRAP 0x1 ;  /* 0x000000040000795c */ /* 0x000fe20000300000 */
.L_x_4960:
[----:B------:R-:W-:Y:S01]  /*1f00*/  R2UR UR7, R18 ;  /* 0x00000000120772ca */ /* 0x000fe200000e0000 */
[----:B------:R-:W-:-:S05]  /*1f10*/  IMAD.U32 R16, RZ, RZ, UR4 ;  /* 0x00000004ff107e24 */ /* 0x000fca000f8e00ff */
[----:B------:R-:W-:-:S07]  /*1f20*/  SHF.L.U32 R16, R16, 0x1f, RZ ;  /* 0x0000001f10107819 */ /* 0x000fce00000006ff */
[----:B------:R-:W-:-:S09]  /*1f30*/  ULEA UR7, UR5, UR7, 0x3 ;  /* 0x0000000705077291 */ /* 0x000fd2000f8e183f */
[----:B------:R1:W2:Y:S01]  /*1f40*/  SYNCS.PHASECHK.TRANS64.TRYWAIT P0, [UR7+0x26810], R16 ;  /* 0x02681010ff0075a7 */ /* 0x0002a20008000147 */
[----:B------:R-:W-:Y:S05]  /*1f50*/  @!P6 BRA `(.L_x_4961) ;  /* 0x000000000004e947 */ /* 0x000fea0003800000 */
[----:B------:R-:W-:Y:S01]  /*1f60*/  BPT.TRAP 0x1 ;  /* 0x000000040000795c */ /* 0x000fe20000300000 */
.L_x_4961:
[----:B--2---:R-:W-:Y:S05]  /*1f70*/  @P0 BRA `(.L_x_4962) ;  /* 0x0000000000080947 */ /* 0x004fea0003800000 */
[----:B------:R-:W2:Y:S02]  /*1f80*/  SYNCS.PHASECHK.TRANS64.TRYWAIT P0, [UR7+0x26810], R16 ;  /* 0x02681010ff0075a7 */ /* 0x000ea40008000147 */
[----:B--2---:R-:W-:Y:S05]  /*1f90*/  @!P0 BRA `(.L_x_4963) ;  /* 0x0000009400e88947 */ /* 0x004fea0003800000 */
.L_x_4962:
        /* <DEDUP_REMOVED lines=66> */
.L_x_4964:
[----:B------:R1:W1:Y:S01]  /*23c0*/  SYNCS.PHASECHK.TRANS64.TRYWAIT P0, [UR7+0x26830], R16 ;  /* 0x02683010ff0075a7 */ /* 0x0002620008000147 */
[----:B------:R-:W-:Y:S05]  /*23d0*/  @!P6 BRA `(.L_x_4965) ;  /* 0x000000000004e947 */ /* 0x000fea0003800000 */
[----:B------:R-:W-:Y:S01]  /*23e0*/  BPT.TRAP 0x1 ;  /* 0x000000040000795c */ /* 0x000fe20000300000 */
.L_x_4965:
[----:B-1----:R-:W-:Y:S05]  /*23f0*/  @P0 BRA `(.L_x_4966) ;  /* 0x0000000000080947 */ /* 0x002fea0003800000 */
[----:B------:R-:W1:Y:S02]  /*2400*/  SYNCS.PHASECHK.TRANS64.TRYWAIT P0, [UR7+0x26830], R16 ;  /* 0x02683010ff0075a7 */ /* 0x000e640008000147 */
[----:B-1----:R-:W-:Y:S05]  /*2410*/  @!P0 BRA `(.L_x_4967) ;  /* 0x0000009000e08947 */ /* 0x002fea0003800000 */
.L_x_4966:
        /* <DEDUP_REMOVED lines=517> */
.L_x_4968:
        /* <DEDUP_REMOVED lines=44> */
.L_x_4969:
        /* <DEDUP_REMOVED lines=62> */
.L_x_4951:
        /* <DEDUP_REMOVED lines=150> */
.L_x_4972:
        /* <DEDUP_REMOVED lines=60> */
.L_x_4974:
[----:B------:R-:W-:Y:S05]  /*5830*/  BSYNC B0 ;  /* 0x0000000000007941 */ /* 0x000fea0003800000 */
.L_x_4973:
        /* <DEDUP_REMOVED lines=22> */
.L_x_4976:
[----:B------:R-:W-:Y:S05]  /*59a0*/  BSYNC B0 ;  /* 0x0000000000007941 */ /* 0x000fea0003800000 */
.L_x_4975:
        /* <DEDUP_REMOVED lines=26> */
.L_x_4978:
[----:B------:R-:W-:Y:S05]  /*5b50*/  BSYNC B0 ;  /* 0x0000000000007941 */ /* 0x000fea0003800000 */
.L_x_4977:
        /* <DEDUP_REMOVED lines=23> */
.L_x_4971:
        /* <DEDUP_REMOVED lines=41> */
.L_x_4979:
        /* <DEDUP_REMOVED lines=47> */
.L_x_4981:
[----:B------:R-:W-:Y:S05]  /*6250*/  BSYNC B0 ;  /* 0x0000000000007941 */ /* 0x000fea0003800000 */
.L_x_4980:
        /* <DEDUP_REMOVED lines=21> */
.L_x_4983:
[----:B------:R-:W-:Y:S05]  /*63b0*/  BSYNC B0 ;  /* 0x0000000000007941 */ /* 0x000fea0003800000 */
.L_x_4982:
        /* <DEDUP_REMOVED lines=25> */
.L_x_4985:
[----:B------:R-:W-:Y:S05]  /*6550*/  BSYNC B0 ;  /* 0x0000000000007941 */ /* 0x000fea0003800000 */
.L_x_4984:
        /* <DEDUP_REMOVED lines=22> */
.L_x_4940:
        /* <DEDUP_REMOVED lines=21> */
.L_x_4987:
        /* <DEDUP_REMOVED lines=13> */
.L_x_4989:
[----:B------:R-:W-:-:S05]  /*68e0*/  ULDC UR4, c[0x0][0x8bc] ;  /* 0x00022f0000047ab9 */ /* 0x000fca0000000800 */
.L_x_4988:
        /* <DEDUP_REMOVED lines=44> */
.L_x_4990:
        /* <DEDUP_REMOVED lines=13> */
.L_x_4991:
        /* <DEDUP_REMOVED lines=12> */
.L_x_4992:
        /* <DEDUP_REMOVED lines=27> */
.L_x_4993:
        /* <DEDUP_REMOVED lines=39> */
.L_x_4998:
[----:B------:R-:W2:Y:S04]  /*7160*/  LDG.E.STRONG.GPU R0, desc[UR46][R2.64] ;  /* 0x0000002e02007981 */ /* 0x000ea8000c1ef900 */
[----:B--2---:R-:W-:Y:S01]  /*7170*/  CCTL.IVALL ;  /* 0x00000000ff00798f */ /* 0x004fe20002000000 */
[----:B------:R-:W-:Y:S05]  /*7180*/  YIELD ;  /* 0x0000000000007946 */ /* 0x000fea0003800000 */
[----:B------:R-:W-:-:S13]  /*7190*/  ISETP.NE.AND P1, PT, R0, UR22, PT ;  /* 0x0000001600007c0c */ /* 0x000fda000bf25270 */
[----:B------:R-:W-:Y:S05]  /*71a0*/  @P1 BRA `(.L_x_4998) ;  /* 0xfffffffc00ec1947 */ /* 0x000fea000383ffff */
.L_x_4997:
[----:B------:R-:W-:Y:S05]  /*71b0*/  BSYNC B0 ;  /* 0x0000000000007941 */ /* 0x000fea0003800000 */
.L_x_4996:
[----:B------:R-:W-:-:S03]  /*71c0*/  UMOV UR17, 0xffffffff ;  /* 0xffffffff00117882 */ /* 0x000fc60000000000 */
[----:B------:R-:W-:Y:S05]  /*71d0*/  BRA.DIV UR17, `(.L_x_4999) ;  /* 0x0000004611887947 */ /* 0x000fea000b800000 */
[----:B------:R-:W-:Y:S01]  /*71e0*/  NOP ;  /* 0x0000000000007918 */ /* 0x000fe20000000000 */
.L_x_5082:
        /* <DEDUP_REMOVED lines=22> */
.L_x_5001:
[----:B------:R-:W-:Y:S05]  /*7350*/  BSYNC B0 ;  /* 0x0000000000007941 */ /* 0x000fea0003800000 */
.L_x_5000:
        /* <DEDUP_REMOVED lines=20> */
.L_x_5003:
[----:B------:R-:W-:Y:S05]  /*74a0*/  BSYNC B0 ;  /* 0x0000000000007941 */ /* 0x000fea0003800000 */
.L_x_5002:
[----:B------:R-:W-:Y:S06]  /*74b0*/  BAR.ARV 0xa, 0xa0 ;  /* 0x0282800000007b1d */ /* 0x000fec0000002000 */
[----:B------:R-:W-:Y:S04]  /*74c0*/  BSSY B0, `(.L_x_5004) ;  /* 0x0000003000007945 */ /* 0x000fe80003800000 */
[----:B------:R-:W-:Y:S05]  /*74d0*/  @!P0 BRA `(.L_x_5005) ;  /* 0x0000000000048947 */ /* 0x000fea0003800000 */
[----:B------:R-:W-:-:S04]  /*74e0*/  DEPBAR.LE SB0, 0x0 ;  /* 0x000080000000791a */ /* 0x000fc80000000000 */
.L_x_5005:
[----:B------:R-:W-:Y:S05]  /*74f0*/  BSYNC B0 ;  /* 0x0000000000007941 */ /* 0x000fea0003800000 */
.L_x_5004:
        /* <DEDUP_REMOVED lines=19> */
.L_x_5007:
[----:B------:R-:W-:Y:S05]  /*7630*/  BSYNC B0 ;  /* 0x0000000000007941 */ /* 0x000fea0003800000 */
.L_x_5006:
[----:B------:R-:W-:Y:S01]  /*7640*/  UIADD3 UR17, UR9, 0x1, URZ ;  /* 0x0000000109117890 */ /* 0x000fe2000fffe03f */
[----:B------:R-:W-:Y:S11]  /*7650*/  BRA `(.L_x_5008) ;  /* 0x0000000000047947 */ /* 0x000ff60003800000 */
.L_x_4995:
[----:B------:R-:W-:-:S05]  /*7660*/  UMOV UR17, UR9 ;  /* 0x0000000900117c82 */ /* 0x000fca0008000000 */
.L_x_5008:
        /* <DEDUP_REMOVED lines=16> */
.L_x_5033:
        /* <DEDUP_REMOVED lines=11> */
.L_x_5011:
[----:B------:R-:W2:Y:S04]  /*7820*/  LDG.E.STRONG.GPU R0, desc[UR46][R2.64] ;  /* 0x0000002e02007981 */ /* 0x000ea8000c1ef900 */
[----:B--2---:R-:W-:Y:S01]  /*7830*/  CCTL.IVALL ;  /* 0x00000000ff00798f */ /* 0x004fe20002000000 */
[----:B------:R-:W-:Y:S05]  /*7840*/  YIELD ;  /* 0x0000000000007946 */ /* 0x000fea0003800000 */
[----:B------:R-:W-:-:S13]  /*7850*/  ISETP.NE.AND P1, PT, R0, UR22, PT ;  /* 0x0000001600007c0c */ /* 0x000fda000bf25270 */
[----:B------:R-:W-:Y:S05]  /*7860*/  @P1 BRA `(.L_x_5011) ;  /* 0xfffffffc00ec1947 */ /* 0x000fea000383ffff */
.L_x_5010:
[----:B------:R-:W-:Y:S05]  /*7870*/  BSYNC B0 ;  /* 0x0000000000007941 */ /* 0x000fea0003800000 */
.L_x_5009:
[----:B------:R-:W-:-:S03]  /*7880*/  UMOV UR16, 0xffffffff ;  /* 0xffffffff00107882 */ /* 0x000fc60000000000 */
[----:B------:R-:W-:Y:S05]  /*7890*/  BRA.DIV UR16, `(.L_x_5012) ;  /* 0x0000003e10f47947 */ /* 0x000fea000b800000 */
[----:B------:R-:W-:Y:S01]  /*78a0*/  NOP ;  /* 0x0000000000007918 */ /* 0x000fe20000000000 */
.L_x_5085:
        /* <DEDUP_REMOVED lines=19> */
.L_x_5014:
[----:B------:R-:W-:Y:S05]  /*79e0*/  BSYNC B0 ;  /* 0x0000000000007941 */ /* 0x000fea0003800000 */
.L_x_5013:
        /* <DEDUP_REMOVED lines=17> */
.L_x_5016:
[----:B------:R-:W-:Y:S05]  /*7b00*/  BSYNC B0 ;  /* 0x0000000000007941 */ /* 0x000fea0003800000 */
.L_x_5015:
[----:B------:R-:W-:Y:S06]  /*7b10*/  BAR.ARV 0xa, 0xa0 ;  /* 0x0282800000007b1d */ /* 0x000fec0000002000 */
[----:B------:R-:W-:Y:S04]  /*7b20*/  BSSY B0, `(.L_x_5017) ;  /* 0x0000003000007945 */ /* 0x000fe80003800000 */
[----:B------:R-:W-:Y:S05]  /*7b30*/  @!P0 BRA `(.L_x_5018) ;  /* 0x0000000000048947 */ /* 0x000fea0003800000 */
[----:B------:R-:W-:-:S04]  /*7b40*/  DEPBAR.LE SB0, 0x0 ;  /* 0x000080000000791a */ /* 0x000fc80000000000 */
.L_x_5018:
[----:B------:R-:W-:Y:S05]  /*7b50*/  BSYNC B0 ;  /* 0x0000000000007941 */ /* 0x000fea0003800000 */
.L_x_5017:
        /* <DEDUP_REMOVED lines=19> */
.L_x_5020:
[----:B------:R-:W-:Y:S05]  /*7c90*/  BSYNC B0 ;  /* 0x0000000000007941 */ /* 0x000fea0003800000 */
.L_x_5019:
        /* <DEDUP_REMOVED lines=9> */
.L_x_5023:
[----:B------:R-:W2:Y:S04]  /*7d30*/  LDG.E.STRONG.GPU R0, desc[UR46][R2.64] ;  /* 0x0000002e02007981 */ /* 0x000ea8000c1ef900 */
[----:B--2---:R-:W-:Y:S01]  /*7d40*/  CCTL.IVALL ;  /* 0x00000000ff00798f */ /* 0x004fe20002000000 */
[----:B------:R-:W-:Y:S05]  /*7d50*/  YIELD ;  /* 0x0000000000007946 */ /* 0x000fea0003800000 */
[----:B------:R-:W-:-:S13]  /*7d60*/  ISETP.NE.AND P1, PT, R0, UR22, PT ;  /* 0x0000001600007c0c */ /* 0x000fda000bf25270 */
[----:B------:R-:W-:Y:S05]  /*7d70*/  @P1 BRA `(.L_x_5023) ;  /* 0xfffffffc00ec1947 */ /* 0x000fea000383ffff */
.L_x_5022:
[----:B------:R-:W-:Y:S05]  /*7d80*/  BSYNC B0 ;  /* 0x0000000000007941 */ /* 0x000fea0003800000 */
.L_x_5021:
[----:B------:R-:W-:-:S03]  /*7d90*/  UMOV UR12, 0xffffffff ;  /* 0xffffffff000c7882 */ /* 0x000fc60000000000 */
[----:B------:R-:W-:Y:S05]  /*7da0*/  BRA.DIV UR12, `(.L_x_5024) ;  /* 0x0000003a0ccc7947 */ /* 0x000fea000b800000 */
[----:B------:R-:W-:Y:S01]  /*7db0*/  NOP ;  /* 0x0000000000007918 */ /* 0x000fe20000000000 */
.L_x_5088:
        /* <DEDUP_REMOVED lines=15> */
.L_x_5026:
[----:B------:R-:W-:Y:S05]  /*7eb0*/  BSYNC B0 ;  /* 0x0000000000007941 */ /* 0x000fea0003800000 */
.L_x_5025:
        /* <DEDUP_REMOVED lines=15> */
.L_x_5028:
[----:B------:R-:W-:Y:S05]  /*7fb0*/  BSYNC B0 ;  /* 0x0000000000007941 */ /* 0x000fea0003800000 */
.L_x_5027:
[----:B------:R-:W-:Y:S06]  /*7fc0*/  BAR.ARV 0xa, 0xa0 ;  /* 0x0282800000007b1d */ /* 0x000fec0000002000 */
[----:B------:R-:W-:Y:S04]  /*7fd0*/  BSSY B0, `(.L_x_5029) ;  /* 0x0000003000007945 */ /* 0x000fe80003800000 */
[----:B------:R-:W-:Y:S05]  /*7fe0*/  @!P0 BRA `(.L_x_5030) ;  /* 0x0000000000048947 */ /* 0x000fea0003800000 */
[----:B------:R-:W-:-:S04]  /*7ff0*/  DEPBAR.LE SB0, 0x0 ;  /* 0x000080000000791a */ /* 0x000fc80000000000 */
.L_x_5030:
[----:B------:R-:W-:Y:S05]  /*8000*/  BSYNC B0 ;  /* 0x0000000000007941 */ /* 0x000fea0003800000 */
.L_x_5029:
        /* <DEDUP_REMOVED lines=19> */
.L_x_5032:
[----:B------:R-:W-:Y:S05]  /*8140*/  BSYNC B0 ;  /* 0x0000000000007941 */ /* 0x000fea0003800000 */
.L_x_5031:
[----:B------:R-:W-:Y:S02]  /*8150*/  UIADD3 UR9, UR9, 0x2, URZ ;  /* 0x0000000209097890 */ /* 0x000fe4000fffe03f */
[----:B------:R-:W-:Y:S02]  /*8160*/  UIADD3 UR4, UR4, 0x3000, URZ ;  /* 0x0000300004047890 */ /* 0x000fe4000fffe03f */
[----:B------:R-:W-:-:S06]  /*8170*/  UISETP.GE.AND UP0, UPT, UR9, UR11, UPT ;  /* 0x0000000b0900728c */ /* 0x000fcc000bf06270 */
[----:B------:R-:W-:-:S13]  /*8180*/  PLOP3.LUT P1, PT, PT, PT, UP0, 0x80, 0x0 ;  /* 0x000000000000781c */ /* 0x000fda0003f2f008 */
[----:B------:R-:W-:Y:S05]  /*8190*/  @!P1 BRA `(.L_x_5033) ;  /* 0xfffffff400749947 */ /* 0x000fea000383ffff */
.L_x_4994:
        /* <DEDUP_REMOVED lines=41> */
.L_x_5036:
[----:B------:R-:W-:Y:S05]  /*8430*/  BSYNC B0 ;  /* 0x0000000000007941 */ /* 0x000fea0003800000 */
.L_x_5035:
[----:B------:R-:W-:Y:S05]  /*8440*/  BRA `(.L_x_5037) ;  /* 0x0000000000047947 */ /* 0x000fea0003800000 */
.L_x_5034:
[----:B------:R-:W-:-:S05]  /*8450*/  UMOV UR4, UR9 ;  /* 0x0000000900047c82 */ /* 0x000fca0008000000 */
.L_x_5037:
        /* <DEDUP_REMOVED lines=11> */
.L_x_5042:
        /* <DEDUP_REMOVED lines=24> */
.L_x_5039:
[----:B------:R-:W-:Y:S05]  /*8690*/  BSYNC B0 ;  /* 0x0000000000007941 */ /* 0x000fea0003800000 */
.L_x_5038:
        /* <DEDUP_REMOVED lines=24> */
.L_x_5041:
[----:B------:R-:W-:Y:S05]  /*8820*/  BSYNC B0 ;  /* 0x0000000000007941 */ /* 0x000fea0003800000 */
.L_x_5040:
[----:B------:R-:W-:Y:S02]  /*8830*/  UIADD3 UR7, UR7, 0x2, URZ ;  /* 0x0000000207077890 */ /* 0x000fe4000fffe03f */
[----:B------:R-:W-:Y:S02]  /*8840*/  ULEA UR5, UR19, UR5, 0x1 ;  /* 0x0000000513057291 */ /* 0x000fe4000f8e083f */
[----:B------:R-:W-:Y:S02]  /*8850*/  ULEA UR6, UR19, UR6, 0x1 ;  /* 0x0000000613067291 */ /* 0x000fe4000f8e083f */
[----:B------:R-:W-:-:S13]  /*8860*/  ISETP.NE.AND P0, PT, RZ, UR7, PT ;  /* 0x00000007ff007c0c */ /* 0x000fda000bf05270 */
[----:B------:R-:W-:Y:S05]  /*8870*/  @!P0 BRA `(.L_x_4945) ;  /* 0x0000002c00748947 */ /* 0x000fea0003800000 */
[----:B------:R-:W-:Y:S05]  /*8880*/  BRA `(.L_x_5042) ;  /* 0xfffffffc00207947 */ /* 0x000fea000383ffff */
.L_x_4986:
        /* <DEDUP_REMOVED lines=14> */
.L_x_5043:
        /* <DEDUP_REMOVED lines=14> */
.L_x_5045:
[----:B------:R-:W-:-:S05]  /*8a50*/  ULDC UR4, c[0x0][0x8bc] ;  /* 0x00022f0000047ab9 */ /* 0x000fca0000000800 */
.L_x_5044:
        /* <DEDUP_REMOVED lines=59> */
.L_x_5047:
        /* <DEDUP_REMOVED lines=13> */
.L_x_5048:
        /* <DEDUP_REMOVED lines=8> */
.L_x_5049:
        /* <DEDUP_REMOVED lines=21> */
.L_x_5050:
        /* <DEDUP_REMOVED lines=50> */
.L_x_5089:
        /* <DEDUP_REMOVED lines=15> */
.L_x_5053:
        /* <DEDUP_REMOVED lines=127> */
.L_x_5064:
[----:B-123--:R-:W-:-:S04]  /*9cb0*/  SHF.L.U32 R18, R10, 0x1f, RZ ;  /* 0x0000001f0a127819 */ /* 0x00efc800000006ff */
[----:B------:R-:W2:Y:S02]  /*9cc0*/  SYNCS.PHASECHK.TRANS64.TRYWAIT P1, [R15+URZ+0x26840], R18 ;  /* 0x026840120f0075a7 */ /* 0x000ea4000802017f */
[----:B--2---:R-:W-:Y:S05]  /*9cd0*/  @!P1 BRA `(.L_x_5056) ;  /* 0x0000001c00309947 */ /* 0x004fea0003800000 */
.L_x_5090:
        /* <DEDUP_REMOVED lines=8> */
.L_x_5057:
        /* <DEDUP_REMOVED lines=44> */
.L_x_5091:
        /* <DEDUP_REMOVED lines=8> */
.L_x_5059:
        /* <DEDUP_REMOVED lines=44> */
.L_x_5092:
        /* <DEDUP_REMOVED lines=8> */
.L_x_5061:
        /* <DEDUP_REMOVED lines=38> */
.L_x_5094:
        /* <DEDUP_REMOVED lines=8> */
.L_x_5063:
        /* <DEDUP_REMOVED lines=44> */
.L_x_5055:
[----:B------:R-:W4:Y:S02]  /*a980*/  LDL.LU R4, [R1+0x4] ;  /* 0x0000040001047983 */ /* 0x000f240000300800 */
[----:B----4-:R-:W-:Y:S02]  /*a990*/  ISETP.NE.AND P1, PT, R4, RZ, PT ;  /* 0x000000ff0400720c */ /* 0x010fe40003f25270 */
[----:B------:R4:W5:Y:S11]  /*a9a0*/  LDL R4, [R1] ;  /* 0x0000000001047983 */ /* 0x0009760000100800 */
[----:B----4-:R-:W-:Y:S05]  /*a9b0*/  @!P1 BRA `(.L_x_5054) ;  /* 0x0000000400949947 */ /* 0x010fea0003800000 */
[----:B------:R-:W-:-:S04]  /*a9c0*/  SHF.L.U32 R12, R10, 0x1f, RZ ;  /* 0x0000001f0a0c7819 */ /* 0x000fc800000006ff */
[----:B------:R-:W4:Y:S02]  /*a9d0*/  SYNCS.PHASECHK.TRANS64.TRYWAIT P1, [R15+URZ+0x26840], R12 ;  /* 0x0268400c0f0075a7 */ /* 0x000f24000802017f */
[----:B----4-:R-:W-:Y:S05]  /*a9e0*/  @!P1 BRA `(.L_x_5065) ;  /* 0x0000001000409947 */ /* 0x010fea0003800000 */
.L_x_5095:
        /* <DEDUP_REMOVED lines=8> */
.L_x_5066:
        /* <DEDUP_REMOVED lines=41> */
.L_x_5096:
        /* <DEDUP_REMOVED lines=8> */
.L_x_5068:
        /* <DEDUP_REMOVED lines=41> */
.L_x_5054:
[----:B------:R-:W1:Y:S01]  /*b010*/  S2R R0, SR_TID.X ;  /* 0x0000000000007919 */ /* 0x000e620000002100 */
[----:B------:R-:W-:Y:S01]  /*b020*/  IMAD R3, R16, 0x8, R15 ;  /* 0x0000000810037824 */ /* 0x000fe200078e020f */
[----:B-1----:R-:W-:Y:S02]  /*b030*/  LOP3.LUT R2, R0, 0x7f, RZ, 0xc0, !PT ;  /* 0x0000007f00027812 */ /* 0x002fe400078ec0ff */
[----:B------:R-:W-:Y:S02]  /*b040*/  SHF.L.U32 R0, R10, 0x1f, RZ ;  /* 0x0000001f0a007819 */ /* 0x000fe400000006ff */
[----:B------:R-:W-:Y:S02]  /*b050*/  ISETP.NE.AND P1, PT, R2, RZ, PT ;  /* 0x000000ff0200720c */ /* 0x000fe40003f25270 */
[----:B------:R-:W1:Y:S02]  /*b060*/  SYNCS.PHASECHK.TRANS64.TRYWAIT P0, [R3+URZ+0x26840], R0 ;  /* 0x02684000030075a7 */ /* 0x000e64000800017f */
[----:B-1----:R-:W-:Y:S09]  /*b070*/  @!P0 BRA `(.L_x_5069) ;  /* 0x0000000800c48947 */ /* 0x002ff20003800000 */
.L_x_5097:
[----:B------:R-:W-:Y:S05]  /*b080*/  @P1 BRA `(.L_x_5070) ;  /* 0x0000000000181947 */ /* 0x000fea0003800000 */
[----:B------:R-:W1:Y:S01]  /*b090*/  S2R R2, SR_TID.X ;  /* 0x0000000000027919 */ /* 0x000e620000002100 */
[----:B------:R-:W-:-:S04]  /*b0a0*/  IMAD.MOV.U32 R0, RZ, RZ, 0x3100 ;  /* 0x00003100ff007424 */ /* 0x000fc800078e00ff */
[----:B------:R1:W-:Y:S02]  /*b0b0*/  SYNCS.ARRIVE.TRANS64 RZ, [R3+URZ+0x26830], R0 ;  /* 0x0268300003ff79a7 */ /* 0x0003e4000800003f */
[----:B-1----:R-:W-:-:S13]  /*b0c0*/  LOP3.LUT P0, RZ, R2, 0x1f, RZ, 0xc0, !PT ;  /* 0x0000001f02ff7812 */ /* 0x002fda000780c0ff */
[----:B------:R-:W-:Y:S05]  /*b0d0*/  @!P0 BRA `(.L_x_5070) ;  /* 0x0000000000048947 */ /* 0x000fea0003800000 */
[----:B------:R-:W-:Y:S01]  /*b0e0*/  BPT.TRAP 0x1 ;  /* 0x000000040000795c */ /* 0x000fe20000300000 */
.L_x_5070:
        /* <DEDUP_REMOVED lines=48> */
.L_x_5051:
[----:B------:R-:W-:Y:S05]  /*b3f0*/  BSYNC B0 ;  /* 0x0000000000007941 */ /* 0x000fea0003800000 */
.L_x_5046:
[----:B------:R-:W-:-:S03]  /*b400*/  UMOV UR8, 0xffffffff ;  /* 0xffffffff00087882 */ /* 0x000fc60000000000 */
[----:B------:R-:W-:Y:S05]  /*b410*/  BRA.DIV UR8, `(.L_x_5071) ;  /* 0x0000000608f07947 */ /* 0x000fea000b800000 */
[----:B------:R-:W-:-:S13]  /*b420*/  ELECT P6, URZ, PT ;  /* 0x00000000003f782f */ /* 0x000fda00038c0000 */
.L_x_5100:
[----:B------:R-:W-:Y:S05]  /*b430*/  @!P6 BRA `(.L_x_4945) ;  /* 0x000000000084e947 */ /* 0x000fea0003800000 */
[----:B------:R-:W-:-:S06]  /*b440*/  ULOP3.LUT UR8, UR38, 0x2, URZ, 0xfc, !UPT ;  /* 0x0000000226087892 */ /* 0x000fcc000f8efc3f */
[----:B------:R-:W-:-:S05]  /*b450*/  IMAD.U32 R2, RZ, RZ, UR8 ;  /* 0x00000008ff027e24 */ /* 0x000fca000f8e00ff */
[----:B------:R-:W-:-:S13]  /*b460*/  ISETP.NE.AND P2, PT, R2, 0x3, PT ;  /* 0x000000030200780c */ /* 0x000fda0003f45270 */
[----:B------:R-:W-:Y:S05]  /*b470*/  @!P2 BRA `(.L_x_5072) ;  /* 0x000000000004a947 */ /* 0x000fea0003800000 */
[----:B---3--:R-:W-:Y:S01]  /*b480*/  BPT.TRAP 0x1 ;  /* 0x000000040000795c */ /* 0x008fe20000300000 */
.L_x_5072:
        /* <DEDUP_REMOVED lines=15> */
.L_x_5101:
[----:B------:R-:W2:Y:S02]  /*b580*/  SYNCS.PHASECHK.TRANS64.TRYWAIT P0, [R3+URZ], R2 ;  /* 0x00000002030075a7 */ /* 0x000ea4000800017f */
[----:B--2---:R-:W-:Y:S05]  /*b590*/  @!P0 BRA `(.L_x_5074) ;  /* 0x0000000400c48947 */ /* 0x004fea0003800000 */
.L_x_5102:
[----:B------:R-:W-:Y:S05]  /*b5a0*/  @!P2 BRA `(.L_x_5075) ;  /* 0x000000000004a947 */ /* 0x000fea0003800000 */
[----:B---3--:R-:W-:Y:S01]  /*b5b0*/  BPT.TRAP 0x1 ;  /* 0x000000040000795c */ /* 0x008fe20000300000 */
.L_x_5075:
[----:B--2---:R-:W-:-:S04]  /*b5c0*/  VIADD R3, R8, 0x26840 ;  /* 0x0002684008037836 */ /* 0x004fc80000000000 */
[----:B------:R-:W-:-:S04]  /*b5d0*/  IMAD R5, R0, 0x8, R3 ;  /* 0x0000000800057824 */ /* 0x000fc800078e0203 */
[----:B------:R-:W2:Y:S02]  /*b5e0*/  SYNCS.PHASECHK.TRANS64.TRYWAIT P0, [R5+URZ], R4 ;  /* 0x00000004050075a7 */ /* 0x000ea4000800017f */
[----:B--2---:R-:W-:Y:S05]  /*b5f0*/  @!P0 BRA `(.L_x_5076) ;  /* 0x0000000400c08947 */ /* 0x004fea0003800000 */
.L_x_5103:
[----:B------:R-:W-:-:S07]  /*b600*/  IMAD R3, R6, 0x8, R3 ;  /* 0x0000000806037824 */ /* 0x000fce00078e0203 */
.L_x_5077:
[----:B----4-:R4:W1:Y:S02]  /*b610*/  SYNCS.PHASECHK.TRANS64.TRYWAIT P0, [R3+URZ], R2 ;  /* 0x00000002030075a7 */ /* 0x010864000800017f */
[----:B-1----:R-:W-:Y:S05]  /*b620*/  @!P0 NANOSLEEP.SYNCS 0x989680 ;  /* 0x009896800000895d */ /* 0x002fea0003900000 */
[----:B------:R-:W1:Y:S02]  /*b630*/  @!P0 SYNCS.PHASECHK.TRANS64 P0, [R3+URZ], R2 ;  /* 0x00000002030085a7 */ /* 0x000e64000800007f */
[----:B-1----:R-:W-:Y:S05]  /*b640*/  @!P0 BRA `(.L_x_5077) ;  /* 0xfffffffc00f08947 */ /* 0x002fea000383ffff */
.L_x_4945:
[----:B---3--:R-:W-:Y:S05]  /*b650*/  BSYNC B6 ;  /* 0x0000000000067941 */ /* 0x008fea0003800000 */
.L_x_4939:
[----:B------:R-:W-:Y:S05]  /*b660*/  EXIT ;  /* 0x000000000000794d */ /* 0x000fea0003800000 */
.L_x_4956:
[----:B------:R-:W-:Y:S02]  /*b670*/  IMAD.MOV.U32 R13, RZ, RZ, R16 ;  /* 0x000000ffff0d7224 */ /* 0x000fe400078e0010 */
[----:B------:R-:W-:Y:S02]  /*b680*/  IMAD.MOV.U32 R12, RZ, RZ, RZ ;  /* 0x000000ffff0c7224 */ /* 0x000fe400078e00ff */
[----:B------:R-:W-:Y:S02]  /*b690*/  IMAD.MOV.U32 R11, RZ, RZ, 0x1f ;  /* 0x0000001fff0b7424 */ /* 0x000fe400078e00ff */
[----:B------:R-:W-:-:S07]  /*b6a0*/  IMAD.MOV.U32 R15, RZ, RZ, -0x1 ;  /* 0xffffffffff0f7424 */ /* 0x000fce00078e00ff */
[----:B------:R-:W-:Y:S05]  /*b6b0*/  WARPSYNC.COLLECTIVE R15, `(.L_x_5078) ;  /* 0x000000000f087348 */ /* 0x000fea0003c00000 */
[----:B------:R1:W2:Y:S02]  /*b6c0*/  SHFL.IDX P6, R14, R13, R12, R11 ;  /* 0x0000000c0d0e7389 */ /* 0x0002a400000c000b */
[----:B-12---:R-:W-:Y:S01]  /*b6d0*/  ENDCOLLECTIVE ;  /* 0x000000000000791b */ /* 0x006fe20003800000 */
.L_x_5078:
[----:B------:R-:W-:Y:S05]  /*b6e0*/  BRA `(.L_x_5079) ;  /* 0xffffff5c00847947 */ /* 0x000fea000383ffff */
.L_x_4958:
[----:B--2---:R2:W3:Y:S02]  /*b6f0*/  SYNCS.PHASECHK.TRANS64.TRYWAIT P0, [R18+URZ+0x26800], R5 ;  /* 0x02680005120075a7 */ /* 0x0044e4000800017f */
[----:B---3--:R-:W-:Y:S05]  /*b700*/  @!P0 NANOSLEEP.SYNCS 0x989680 ;  /* 0x009896800000895d */ /* 0x008fea0003900000 */
[----:B------:R-:W3:Y:S02]  /*b710*/  @!P0 SYNCS.PHASECHK.TRANS64 P0, [R18+URZ+0x26800], R5 ;  /* 0x02680005120085a7 */ /* 0x000ee4000800007f */
[----:B---3--:R-:W-:Y:S05]  /*b720*/  @!P0 BRA `(.L_x_4958) ;  /* 0xfffffffc00f08947 */ /* 0x008fea000383ffff */
[----:B------:R-:W-:Y:S05]  /*b730*/  BRA `(.L_x_4957) ;  /* 0xffffff5c00ac7947 */ /* 0x000fea000383ffff */
.L_x_4963:
[----:B--2---:R-:W-:-:S04]  /*b740*/  IMAD.U32 R7, RZ, RZ, UR7 ;  /* 0x00000007ff077e24 */ /* 0x004fc8000f8e00ff */
[----:B------:R2:W3:Y:S03]  /*b750*/  SYNCS.PHASECHK.TRANS64.TRYWAIT P0, [R7+URZ+0x26810], R16 ;  /* 0x02681010070075a7 */ /* 0x0004e6000800017f */
[----:B---3--:R-:W-:Y:S05]  /*b760*/  @!P0 NANOSLEEP.SYNCS 0x989680 ;  /* 0x009896800000895d */ /* 0x008fea0003900000 */
[----:B------:R-:W3:Y:S02]  /*b770*/  @!P0 SYNCS.PHASECHK.TRANS64 P0, [R7+URZ+0x26810], R16 ;  /* 0x02681010070085a7 */ /* 0x000ee4000800007f */
[----:B---3--:R-:W-:Y:S05]  /*b780*/  @!P0 BRA `(.L_x_4963) ;  /* 0xfffffffc00ec8947 */ /* 0x008fea000383ffff */
[----:B------:R-:W-:Y:S05]  /*b790*/  BRA `(.L_x_4962) ;  /* 0xffffff6800007947 */ /* 0x000fea000383ffff */
.L_x_4967:
[----:B------:R-:W-:-:S04]  /*b7a0*/  IMAD.U32 R121, RZ, RZ, UR7 ;  /* 0x00000007ff797e24 */ /* 0x000fc8000f8e00ff */
[----:B------:R1:W1:Y:S03]  /*b7b0*/  SYNCS.PHASECHK.TRANS64.TRYWAIT P0, [R121+URZ+0x26830], R16 ;  /* 0x02683010790075a7 */ /* 0x000266000800017f */
[----:B-1----:R-:W-:Y:S05]  /*b7c0*/  @!P0 NANOSLEEP.SYNCS 0x989680 ;  /* 0x009896800000895d */ /* 0x002fea0003900000 */
[----:B------:R-:W1:Y:S02]  /*b7d0*/  @!P0 SYNCS.PHASECHK.TRANS64 P0, [R121+URZ+0x26830], R16 ;  /* 0x02683010790085a7 */ /* 0x000e64000800007f */
[----:B-1----:R-:W-:Y:S05]  /*b7e0*/  @!P0 BRA `(.L_x_4967) ;  /* 0xfffffffc00ec8947 */ /* 0x002fea000383ffff */
[----:B------:R-:W-:Y:S05]  /*b7f0*/  BRA `(.L_x_4966) ;  /* 0xffffff6c00087947 */ /* 0x000fea000383ffff */
.L_x_4999:
[----:B------:R-:W-:Y:S01]  /*b800*/  BSSY B0, `(.L_x_5080) ;  /* 0x0000005000007945 */ /* 0x000fe20003800000 */
[----:B------:R-:W-:-:S07]  /*b810*/  IMAD.MOV.U32 R15, RZ, RZ, -0x1 ;  /* 0xffffffffff0f7424 */ /* 0x000fce00078e00ff */
[----:B------:R-:W-:Y:S05]  /*b820*/  WARPSYNC.COLLECTIVE R15, `(.L_x_5081) ;  /* 0x000000000f087348 */ /* 0x000fea0003c00000 */
[----:B------:R-:W-:Y:S01]  /*b830*/  NOP ;  /* 0x0000000000007918 */ /* 0x000fe20000000000 */
[----:B------:R-:W-:Y:S01]  /*b840*/  ENDCOLLECTIVE ;  /* 0x000000000000791b */ /* 0x000fe20003800000 */
.L_x_5081:
[----:B------:R-:W-:Y:S05]  /*b850*/  BSYNC B0 ;  /* 0x0000000000007941 */ /* 0x000fea0003800000 */
.L_x_5080:
[----:B------:R-:W-:Y:S05]  /*b860*/  BRA `(.L_x_5082) ;  /* 0xffffffb800607947 */ /* 0x000fea000383ffff */
.L_x_5012:
[----:B------:R-:W-:Y:S01]  /*b870*/  BSSY B0, `(.L_x_5083) ;  /* 0x0000005000007945 */ /* 0x000fe20003800000 */
[----:B------:R-:W-:-:S07]  /*b880*/  IMAD.MOV.U32 R15, RZ, RZ, -0x1 ;  /* 0xffffffffff0f7424 */ /* 0x000fce00078e00ff */
[----:B------:R-:W-:Y:S05]  /*b890*/  WARPSYNC.COLLECTIVE R15, `(.L_x_5084) ;  /* 0x000000000f087348 */ /* 0x000fea0003c00000 */
[----:B------:R-:W-:Y:S01]  /*b8a0*/  NOP ;  /* 0x0000000000007918 */ /* 0x000fe20000000000 */
[----:B------:R-:W-:Y:S01]  /*b8b0*/  ENDCOLLECTIVE ;  /* 0x000000000000791b */ /* 0x000fe20003800000 */
.L_x_5084:
[----:B------:R-:W-:Y:S05]  /*b8c0*/  BSYNC B0 ;  /* 0x0000000000007941 */ /* 0x000fea0003800000 */
.L_x_5083:
[----:B------:R-:W-:Y:S05]  /*b8d0*/  BRA `(.L_x_5085) ;  /* 0xffffffbc00f47947 */ /* 0x000fea000383ffff */
.L_x_5024:
[----:B------:R-:W-:Y:S01]  /*b8e0*/  BSSY B0, `(.L_x_5086) ;  /* 0x0000005000007945 */ /* 0x000fe20003800000 */
[----:B------:R-:W-:-:S07]  /*b8f0*/  IMAD.MOV.U32 R15, RZ, RZ, -0x1 ;  /* 0xffffffffff0f7424 */ /* 0x000fce00078e00ff */
[----:B------:R-:W-:Y:S05]  /*b900*/  WARPSYNC.COLLECTIVE R15, `(.L_x_5087) ;  /* 0x000000000f087348 */ /* 0x000fea0003c00000 */
[----:B------:R-:W-:Y:S01]  /*b910*/  NOP ;  /* 0x0000000000007918 */ /* 0x000fe20000000000 */
[----:B------:R-:W-:Y:S01]  /*b920*/  ENDCOLLECTIVE ;  /* 0x000000000000791b */ /* 0x000fe20003800000 */
.L_x_5087:
[----:B------:R-:W-:Y:S05]  /*b930*/  BSYNC B0 ;  /* 0x0000000000007941 */ /* 0x000fea0003800000 */
.L_x_5086:
[----:B------:R-:W-:Y:S05]  /*b940*/  BRA `(.L_x_5088) ;  /* 0xffffffc4001c7947 */ /* 0x000fea000383ffff */
.L_x_5052:
[----:B-1----:R1:W2:Y:S02]  /*b950*/  SYNCS.PHASECHK.TRANS64.TRYWAIT P0, [R15+URZ+0x26820], R0 ;  /* 0x026820000f0075a7 */ /* 0x0022a4000800017f */
[----:B--2---:R-:W-:Y:S05]  /*b960*/  @!P0 NANOSLEEP.SYNCS 0x989680 ;  /* 0x009896800000895d */ /* 0x004fea0003900000 */
[----:B------:R-:W2:Y:S02]  /*b970*/  @!P0 SYNCS.PHASECHK.TRANS64 P0, [R15+URZ+0x26820], R0 ;  /* 0x026820000f0085a7 */ /* 0x000ea4000800007f */
[----:B--2---:R-:W-:Y:S05]  /*b980*/  @!P0 BRA `(.L_x_5052) ;  /* 0xfffffffc00f08947 */ /* 0x004fea000383ffff */
[----:B------:R-:W-:Y:S05]  /*b990*/  BRA `(.L_x_5089) ;  /* 0xffffffd8008c7947 */ /* 0x000fea000383ffff */
.L_x_5056:
[----:B--2---:R2:W3:Y:S02]  /*b9a0*/  SYNCS.PHASECHK.TRANS64.TRYWAIT P1, [R15+URZ+0x26840], R18 ;  /* 0x026840120f0075a7 */ /* 0x0044e4000802017f */
[----:B---3--:R-:W-:Y:S05]  /*b9b0*/  @!P1 NANOSLEEP.SYNCS 0x989680 ;  /* 0x009896800000995d */ /* 0x008fea0003900000 */
[----:B------:R-:W3:Y:S02]  /*b9c0*/  @!P1 SYNCS.PHASECHK.TRANS64 P1, [R15+URZ+0x26840], R18 ;  /* 0x026840120f0095a7 */ /* 0x000ee4000802007f */
[----:B---3--:R-:W-:Y:S05]  /*b9d0*/  @!P1 BRA `(.L_x_5056) ;  /* 0xfffffffc00f09947 */ /* 0x008fea000383ffff */
[----:B------:R-:W-:Y:S05]  /*b9e0*/  BRA `(.L_x_5090) ;  /* 0xffffffe000bc7947 */ /* 0x000fea000383ffff */
.L_x_5058:
[----:B-1----:R1:W3:Y:S02]  /*b9f0*/  SYNCS.PHASECHK.TRANS64.TRYWAIT P1, [R15+URZ+0x26828], R18 ;  /* 0x026828120f0075a7 */ /* 0x0022e4000802017f */
[----:B---3--:R-:W-:Y:S05]  /*ba00*/  @!P1 NANOSLEEP.SYNCS 0x989680 ;  /* 0x009896800000995d */ /* 0x008fea0003900000 */
[----:B------:R-:W3:Y:S02]  /*ba10*/  @!P1 SYNCS.PHASECHK.TRANS64 P1, [R15+URZ+0x26828], R18 ;  /* 0x026828120f0095a7 */ /* 0x000ee4000802007f */
[----:B---3--:R-:W-:Y:S05]  /*ba20*/  @!P1 BRA `(.L_x_5058) ;  /* 0xfffffffc00f09947 */ /* 0x008fea000383ffff */
[----:B------:R-:W-:Y:S05]  /*ba30*/  BRA `(.L_x_5091) ;  /* 0xffffffe400787947 */ /* 0x000fea000383ffff */
.L_x_5060:
[----:B---3--:R3:W4:Y:S02]  /*ba40*/  SYNCS.PHASECHK.TRANS64.TRYWAIT P1, [R15+URZ+0x26848], R18 ;  /* 0x026848120f0075a7 */ /* 0x008724000802017f */
[----:B----4-:R-:W-:Y:S05]  /*ba50*/  @!P1 NANOSLEEP.SYNCS 0x989680 ;  /* 0x009896800000995d */ /* 0x010fea0003900000 */
[----:B------:R-:W4:Y:S02]  /*ba60*/  @!P1 SYNCS.PHASECHK.TRANS64 P1, [R15+URZ+0x26848], R18 ;  /* 0x026848120f0095a7 */ /* 0x000f24000802007f */
[----:B----4-:R-:W-:Y:S05]  /*ba70*/  @!P1 BRA `(.L_x_5060) ;  /* 0xfffffffc00f09947 */ /* 0x010fea000383ffff */
[----:B------:R-:W-:Y:S05]  /*ba80*/  BRA `(.L_x_5092) ;  /* 0xffffffe800347947 */ /* 0x000fea000383ffff */
.L_x_5062:
[----:B------:R-:W-:-:S07]  /*ba90*/  SHF.L.U32 R4, R10, 0x1f, RZ ;  /* 0x0000001f0a047819 */ /* 0x000fce00000006ff */
.L_x_5093:
[----:B----4-:R4:W1:Y:S02]  /*baa0*/  SYNCS.PHASECHK.TRANS64.TRYWAIT P1, [R15+URZ+0x26820], R4 ;  /* 0x026820040f0075a7 */ /* 0x010864000802017f */
[----:B-1----:R-:W-:Y:S05]  /*bab0*/  @!P1 NANOSLEEP.SYNCS 0x989680 ;  /* 0x009896800000995d */ /* 0x002fea0003900000 */
[----:B------:R-:W1:Y:S02]  /*bac0*/  @!P1 SYNCS.PHASECHK.TRANS64 P1, [R15+URZ+0x26820], R4 ;  /* 0x026820040f0095a7 */ /* 0x000e64000802007f */
[----:B-1----:R-:W-:Y:S05]  /*bad0*/  @!P1 BRA `(.L_x_5093) ;  /* 0xfffffffc00f09947 */ /* 0x002fea000383ffff */
[----:B------:R-:W-:Y:S05]  /*bae0*/  BRA `(.L_x_5094) ;  /* 0xffffffe800d47947 */ /* 0x000fea000383ffff */
.L_x_5065:
[----:B----4-:R4:W1:Y:S02]  /*baf0*/  SYNCS.PHASECHK.TRANS64.TRYWAIT P1, [R15+URZ+0x26840], R12 ;  /* 0x0268400c0f0075a7 */ /* 0x010864000802017f */
[----:B-1----:R-:W-:Y:S05]  /*bb00*/  @!P1 NANOSLEEP.SYNCS 0x989680 ;  /* 0x009896800000995d */ /* 0x002fea0003900000 */
[----:B------:R-:W1:Y:S02]  /*bb10*/  @!P1 SYNCS.PHASECHK.TRANS64 P1, [R15+URZ+0x26840], R12 ;  /* 0x0268400c0f0095a7 */ /* 0x000e64000802007f */
[----:B-1----:R-:W-:Y:S05]  /*bb20*/  @!P1 BRA `(.L_x_5065) ;  /* 0xfffffffc00f09947 */ /* 0x002fea000383ffff */
[----:B------:R-:W-:Y:S05]  /*bb30*/  BRA `(.L_x_5095) ;  /* 0xffffffec00ac7947 */ /* 0x000fea000383ffff */
.L_x_5067:
[----:B-1----:R1:W2:Y:S02]  /*bb40*/  SYNCS.PHASECHK.TRANS64.TRYWAIT P1, [R15+URZ+0x26828], R12 ;  /* 0x0268280c0f0075a7 */ /* 0x0022a4000802017f */
[----:B--2---:R-:W-:Y:S05]  /*bb50*/  @!P1 NANOSLEEP.SYNCS 0x989680 ;  /* 0x009896800000995d */ /* 0x004fea0003900000 */
[----:B------:R-:W2:Y:S02]  /*bb60*/  @!P1 SYNCS.PHASECHK.TRANS64 P1, [R15+URZ+0x26828], R12 ;  /* 0x0268280c0f0095a7 */ /* 0x000ea4000802007f */
[----:B--2---:R-:W-:Y:S05]  /*bb70*/  @!P1 BRA `(.L_x_5067) ;  /* 0xfffffffc00f09947 */ /* 0x004fea000383ffff */
[----:B------:R-:W-:Y:S05]  /*bb80*/  BRA `(.L_x_5096) ;  /* 0xfffffff0005c7947 */ /* 0x000fea000383ffff */
.L_x_5069:
[----:B------:R1:W1:Y:S02]  /*bb90*/  SYNCS.PHASECHK.TRANS64.TRYWAIT P0, [R3+URZ+0x26840], R0 ;  /* 0x02684000030075a7 */ /* 0x000264000800017f */
[----:B-1----:R-:W-:Y:S05]  /*bba0*/  @!P0 NANOSLEEP.SYNCS 0x989680 ;  /* 0x009896800000895d */ /* 0x002fea0003900000 */
[----:B------:R-:W1:Y:S02]  /*bbb0*/  @!P0 SYNCS.PHASECHK.TRANS64 P0, [R3+URZ+0x26840], R0 ;  /* 0x02684000030085a7 */ /* 0x000e64000800007f */
[----:B-1----:R-:W-:Y:S05]  /*bbc0*/  @!P0 BRA `(.L_x_5069) ;  /* 0xfffffffc00f08947 */ /* 0x002fea000383ffff */
[----:B------:R-:W-:Y:S05]  /*bbd0*/  BRA `(.L_x_5097) ;  /* 0xfffffff400287947 */ /* 0x000fea000383ffff */
.L_x_5071:
[----:B------:R-:W-:Y:S01]  /*bbe0*/  BSSY B0, `(.L_x_5098) ;  /* 0x0000006000007945 */ /* 0x000fe20003800000 */
[----:B------:R-:W-:-:S07]  /*bbf0*/  IMAD.MOV.U32 R15, RZ, RZ, -0x1 ;  /* 0xffffffffff0f7424 */ /* 0x000fce00078e00ff */
[----:B---3--:R-:W-:Y:S05]  /*bc00*/  WARPSYNC.COLLECTIVE R15, `(.L_x_5099) ;  /* 0x000000000f0c7348 */ /* 0x008fea0003c00000 */
[----:B------:R-:W-:Y:S02]  /*bc10*/  ELECT P6, UR62, PT ;  /* 0x00000000003e782f */ /* 0x000fe400038c0000 */
[----:B------:R-:W-:Y:S01]  /*bc20*/  MOV R14, UR62 ;  /* 0x0000003e000e7c02 */ /* 0x000fe20008000f00 */
[----:B---3--:R-:W-:Y:S10]  /*bc30*/  ENDCOLLECTIVE ;  /* 0x000000000000791b */ /* 0x008ff40003800000 */
.L_x_5099:
[----:B------:R-:W-:Y:S05]  /*bc40*/  BSYNC B0 ;  /* 0x0000000000007941 */ /* 0x000fea0003800000 */
.L_x_5098:
[----:B------:R-:W-:Y:S05]  /*bc50*/  BRA `(.L_x_5100) ;  /* 0xfffffff400f47947 */ /* 0x000fea000383ffff */
.L_x_5073:
[----:B-1----:R1:W2:Y:S02]  /*bc60*/  SYNCS.PHASECHK.TRANS64.TRYWAIT P0, [R7+URZ], R4 ;  /* 0x00000004070075a7 */ /* 0x0022a4000800017f */
[----:B--2---:R-:W-:Y:S05]  /*bc70*/  @!P0 NANOSLEEP.SYNCS 0x989680 ;  /* 0x009896800000895d */ /* 0x004fea0003900000 */
[----:B------:R-:W2:Y:S02]  /*bc80*/  @!P0 SYNCS.PHASECHK.TRANS64 P0, [R7+URZ], R4 ;  /* 0x00000004070085a7 */ /* 0x000ea4000800007f */
[----:B--2---:R-:W-:Y:S05]  /*bc90*/  @!P0 BRA `(.L_x_5073) ;  /* 0xfffffffc00f08947 */ /* 0x004fea000383ffff */
[----:B------:R-:W-:Y:S05]  /*bca0*/  BRA `(.L_x_5101) ;  /* 0xfffffff800347947 */ /* 0x000fea000383ffff */
.L_x_5074:
[----:B--2---:R2:W4:Y:S02]  /*bcb0*/  SYNCS.PHASECHK.TRANS64.TRYWAIT P0, [R3+URZ], R2 ;  /* 0x00000002030075a7 */ /* 0x004524000800017f */
[----:B----4-:R-:W-:Y:S05]  /*bcc0*/  @!P0 NANOSLEEP.SYNCS 0x989680 ;  /* 0x009896800000895d */ /* 0x010fea0003900000 */
[----:B------:R-:W4:Y:S02]  /*bcd0*/  @!P0 SYNCS.PHASECHK.TRANS64 P0, [R3+URZ], R2 ;  /* 0x00000002030085a7 */ /* 0x000f24000800007f */
[----:B----4-:R-:W-:Y:S05]  /*bce0*/  @!P0 BRA `(.L_x_5074) ;  /* 0xfffffffc00f08947 */ /* 0x010fea000383ffff */
[----:B------:R-:W-:Y:S05]  /*bcf0*/  BRA `(.L_x_5102) ;  /* 0xfffffff800287947 */ /* 0x000fea000383ffff */
.L_x_5076:
[----:B--2---:R2:W4:Y:S02]  /*bd00*/  SYNCS.PHASECHK.TRANS64.TRYWAIT P0, [R5+URZ], R4 ;  /* 0x00000004050075a7 */ /* 0x004524000800017f */
[----:B----4-:R-:W-:Y:S05]  /*bd10*/  @!P0 NANOSLEEP.SYNCS 0x989680 ;  /* 0x009896800000895d */ /* 0x010fea0003900000 */
[----:B------:R-:W4:Y:S02]  /*bd20*/  @!P0 SYNCS.PHASECHK.TRANS64 P0, [R5+URZ], R4 ;  /* 0x00000004050085a7 */ /* 0x000f24000800007f */
[----:B----4-:R-:W-:Y:S05]  /*bd30*/  @!P0 BRA `(.L_x_5076) ;  /* 0xfffffffc00f08947 */ /* 0x010fea000383ffff */
[----:B------:R-:W-:Y:S05]  /*bd40*/  BRA `(.L_x_5103) ;  /* 0xfffffff8002c7947 */ /* 0x000fea000383ffff */
.L_x_5104:
        /* <DEDUP_REMOVED lines=11> */
.L_x_6590:


//--------------------- .text._ZN7cutlass13device_kernelIN5flash11enable_sm90INS1_16FlashAttnBwdSm90INS1_25CollectiveMainloopBwdSm90ILi2ELi2ELi2EN4cute5tupleIJNS5_1CILi1EEES8_S8_EEENS6_IJNS7_ILi64EEENS7_ILi128EEENS7_ILi96EEEEEENS_6half_tEfNS_4arch4Sm90ELb0ELb1ELb0ELb1ELb0ELb1ELb0ELb0ELi2ELi1ELi2ELi1ELb1EEENS1_24CollectiveEpilogueBwdGQAISD_fSG_Li256ELb1ELb0EEENS1_19SingleTileSchedulerILb1ELb0ELb0ELi128EEEEEEEEEvNT_6ParamsE --------------------------
	.section	.text._ZN7cutlass13device_kernelIN5flash11enable_sm90INS1_16FlashAttnBwdSm90INS1_25CollectiveMainloopBwdSm90ILi2ELi2ELi2EN4cute5tupleIJNS5_1CILi1EEES8_S8_EEENS6_IJNS7_ILi64EEENS7_ILi128EEENS7_ILi96EEEEEENS_6half_tEfNS_4arch4Sm90ELb0ELb1ELb0ELb1ELb0ELb1ELb0ELb0ELi2ELi1ELi2ELi1ELb1EEENS1_24CollectiveEpilogueBwdGQAISD_fSG_Li256ELb1ELb0EEENS1_19SingleTileSchedulerILb1ELb0ELb0ELi128EEEEEEEEEvNT_6ParamsE,"ax",@progbits
	.align	128
.text._ZN7cutlass13device_kernelIN5flash11enable_sm90INS1_16FlashAttnBwdSm90INS1_25CollectiveMainloopBwdSm90ILi2ELi2ELi2EN4cute5tupleIJNS5_1CILi1EEES8_S8_EEENS6_IJNS7_ILi64EEENS7_ILi128EEENS7_ILi96EEEEEENS_6half_tEfNS_4arch4Sm90ELb0ELb1ELb0ELb1ELb0ELb1ELb0ELb0ELi2ELi1ELi2ELi1ELb1EEENS1_24CollectiveEpilogueBwdGQAISD_fSG_Li256ELb1ELb0EEENS1_19SingleTileSchedulerILb1ELb0ELb0ELi128EEEEEEEEEvNT_6ParamsE:
        .type           _ZN7cutlass13device_kernelIN5flash11enable_sm90INS1_16FlashAttnBwdSm90INS1_25CollectiveMainloopBwdSm90ILi2ELi2ELi2EN4cute5tupleIJNS5_1CILi1EEES8_S8_EEENS6_IJNS7_ILi64EEENS7_ILi128EEENS7_ILi96EEEEEENS_6half_tEfNS_4arch4Sm90ELb0ELb1ELb0ELb1ELb0ELb1ELb0ELb0ELi2ELi1ELi2ELi1ELb1EEENS1_24CollectiveEpilogueBwdGQAISD_fSG_Li256ELb1ELb0EEENS1_19SingleTileSchedulerILb1ELb0ELb0ELi128EEEEEEEEEvNT_6ParamsE,@function
        .size           _ZN7cutlass13device_kernelIN5flash11enable_sm90INS1_16FlashAttnBwdSm90INS1_25CollectiveMainloopBwdSm90ILi2ELi2ELi2EN4cute5tupleIJNS5_1CILi1EEES8_S8_EEENS6_IJNS7_ILi64EEENS7_ILi128EEENS7_ILi96EEEEEENS_6half_tEfNS_4arch4Sm90ELb0ELb1ELb0ELb1ELb0ELb1ELb0ELb0ELi2ELi1ELi2ELi1ELb1EEENS1_24CollectiveEpilogueBwdGQAISD_fSG_Li256ELb1ELb0EEENS1_19SingleTileSchedulerILb1ELb0ELb0ELi128EEEEEEEEEvNT_6ParamsE,(.L_x_6591 - _ZN7cutlass13device_kernelIN5flash11enable_sm90INS1_16FlashAttnBwdSm90INS1_25CollectiveMainloopBwdSm90ILi2ELi2ELi2EN4cute5tupleIJNS5_1CILi1EEES8_S8_EEENS6_IJNS7_ILi64EEENS7_ILi128EEENS7_ILi96EEEEEENS_6half_tEfNS_4arch4Sm90ELb0ELb1ELb0ELb1ELb0ELb1ELb0ELb0ELi2ELi1ELi2ELi1ELb1EEENS1_24CollectiveEpilogueBwdGQAISD_fSG_Li256ELb1ELb0EEENS1_19SingleTileSchedulerILb1ELb0ELb0ELi128EEEEEEEEEvNT_6ParamsE)
        .other          _ZN7cutlass13device_kernelIN5flash11enable_sm90INS1_16FlashAttnBwdSm90INS1_25CollectiveMainloopBwdSm90ILi2ELi2ELi2EN4cute5tupleIJNS5_1CILi1EEES8_S8_EEENS6_IJNS7_ILi64EEENS7_ILi128EEENS7_ILi96EEEEEENS_6half_tEfNS_4arch4Sm90ELb0ELb1ELb0ELb1ELb0ELb1ELb0ELb0ELi2ELi1ELi2ELi1ELb1EEENS1_24CollectiveEpilogueBwdGQAISD_fSG_Li256ELb1ELb0EEENS1_19SingleTileSchedulerILb1ELb0ELb0ELi128EEEEEEEEEvNT_6ParamsE,@"STO_CUDA_ENTRY STV_DEFAULT"
_ZN7cutlass13device_kernelIN5flash11enable_sm90INS1_16FlashAttnBwdSm90INS1_25CollectiveMainloopBwdSm90ILi2ELi2ELi2EN4cute5tupleIJNS5_1CILi1EEES8_S8_EEENS6_IJNS7_ILi64EEENS7_ILi128EEENS7_ILi96EEEEEENS_6half_tEfNS_4arch4Sm90ELb0ELb1ELb0ELb1ELb0ELb1ELb0ELb0ELi2ELi1ELi2ELi1ELb1EEENS1_24CollectiveEpilogueBwdGQAISD_fSG_Li256ELb1ELb0EEENS1_19SingleTileSchedulerILb1ELb0ELb0ELi128EEEEEEEEEvNT_6ParamsE:
        /* <DEDUP_REMOVED lines=24> */
.L_x_5106:
[----:B------:R-:W-:Y:S05]  /*0180*/  BSYNC B0 ;  /* 0x0000000000007941 */ /* 0x000fea0003800000 */
.L_x_5105:
        /* <DEDUP_REMOVED lines=37> */
.L_x_5107:
        /* <DEDUP_REMOVED lines=22> */
.L_x_5108:
[----:B------:R-:W-:Y:S01]  /*0540*/  PLOP3.LUT P0, PT, PT, PT, UP0, 0x80, 0x0 ;  /* 0x000000000000781c */ /* 0x000fe20003f0f008 */
[----:B------:R-:W-:Y:S01]  /*0550*/  NOP ;  /* 0x0000000000007918 */ /* 0x000fe20000000000 */
[----:B------:R-:W-:Y:S01]  /*0560*/  ULDC.64 UR46, c[0x0][0x208] ;  /* 0x00008200002e7ab9 */ /* 0x000fe20000000a00 */
[----:B------:R-:W-:Y:S01]  /*0570*/  BSSY B6, `(.L_x_5109) ;  /* 0x00008f4000067945 */ /* 0x000fe20003800000 */
[----:B-12-4-:R-:W-:Y:S09]  /*0580*/  BAR.SYNC.DEFER_BLOCKING 0x0 ;  /* 0x0000000000007b1d */ /* 0x016ff20000010000 */
[----:B------:R-:W-:Y:S05]  /*0590*/  @!P0 BRA `(.L_x_5110) ;  /* 0x0000004c00a08947 */ /* 0x000fea0003800000 */
.L_x_5111:
        /* <DEDUP_REMOVED lines=22> */
.L_x_5112:
        /* <DEDUP_REMOVED lines=14> */
.L_x_5114:
[----:B------:R-:W-:-:S05]  /*07e0*/  ULDC UR4, c[0x0][0x8c4] ;  /* 0x0002310000047ab9 */ /* 0x000fca0000000800 */
.L_x_5113:
        /* <DEDUP_REMOVED lines=19> */
.L_x_5116:
        /* <DEDUP_REMOVED lines=14> */
.L_x_5117:
        /* <DEDUP_REMOVED lines=11> */
.L_x_5118:
        /* <DEDUP_REMOVED lines=13> */
.L_x_5119:
        /* <DEDUP_REMOVED lines=66> */
.L_x_5120:
        /* <DEDUP_REMOVED lines=28> */
.L_x_5123:
        /* <DEDUP_REMOVED lines=15> */
.L_x_5122:
        /* <DEDUP_REMOVED lines=22> */
.L_x_5125:
        /* <DEDUP_REMOVED lines=15> */
.L_x_5124:
[----:B------:R-:W-:Y:S01]  /*14a0*/  SHF.R.S32.HI R25, RZ, 0x1f, R22 ;  /* 0x0000001fff197819 */ /* 0x000fe20000011416 */
[----:B------:R-:W-:-:S03]  /*14b0*/  UMOV UR4, 0xffffffff ;  /* 0xffffffff00047882 */ /* 0x000fc60000000000 */
[----:B------:R-:W-:-:S04]  /*14c0*/  LEA.HI R0, R25, R22, RZ, 0x7 ;  /* 0x0000001619007211 */ /* 0x000fc800078f38ff */
[----:B------:R-:W-:Y:S01]  /*14d0*/  SHF.R.S32.HI R16, RZ, 0x7, R0 ;  /* 0x00000007ff107819 */ /* 0x000fe20000011400 */
[----:B------:R-:W-:Y:S06]  /*14e0*/  BRA.DIV UR4, `(.L_x_5126) ;  /* 0x0000007e04f87947 */ /* 0x000fec000b800000 */
[----:B------:R1:W2:Y:S02]  /*14f0*/  SHFL.IDX PT, R14, R16, RZ, 0x1f ;  /* 0x00001fff100e7589 */ /* 0x0002a400000e0000 */
.L_x_5210:
        /* <DEDUP_REMOVED lines=15> */
.L_x_5127:
        /* <DEDUP_REMOVED lines=19> */
.L_x_5129:
        /* <DEDUP_REMOVED lines=122> */
.L_x_5140:
[----:B------:R-:W-:-:S06]  /*1ec0*/  UISETP.NE.AND UP0, UPT, UR9, 0x3, UPT ;  /* 0x000000030900788c */ /* 0x000fcc000bf05270 */
[----:B------:R-:W-:-:S13]  /*1ed0*/  PLOP3.LUT P6, PT, PT, PT, UP0, 0x80, 0x0 ;  /* 0x000000000000781c */ /* 0x000fda0003fcf008 */
[----:B-1----:R-:W-:Y:S05]  /*1ee0*/  @!P6 BRA `(.L_x_5130) ;  /* 0x000000000004e947 */ /* 0x002fea0003800000 */
[----:B------:R-:W-:Y:S01]  /*1ef0*/  BPT.TRAP 0x1 ;  /* 0x000000040000795c */ /* 0x000fe20000300000 */
.L_x_5130:
[----:B------:R-:W-:Y:S01]  /*1f00*/  R2UR UR7, R18 ;  /* 0x00000000120772ca */ /* 0x000fe200000e0000 */
[----:B------:R-:W-:-:S05]  /*1f10*/  IMAD.U32 R16, RZ, RZ, UR4 ;  /* 0x00000004ff107e24 */ /* 0x000fca000f8e00ff */
[----:B------:R-:W-:-:S07]  /*1f20*/  SHF.L.U32 R16, R16, 0x1f, RZ ;  /* 0x0000001f10107819 */ /* 0x000fce00000006ff */
[----:B------:R-:W-:-:S09]  /*1f30*/  ULEA UR7, UR5, UR7, 0x3 ;  /* 0x0000000705077291 */ /* 0x000fd2000f8e183f */
[----:B------:R1:W2:Y:S01]  /*1f40*/  SYNCS.PHASECHK.TRANS64.TRYWAIT P0, [UR7+0x26810], R16 ;  /* 0x02681010ff0075a7 */ /* 0x0002a20008000147 */
[----:B------:R-:W-:Y:S05]  /*1f50*/  @!P6 BRA `(.L_x_5131) ;  /* 0x000000000004e947 */ /* 0x000fea0003800000 */
[----:B------:R-:W-:Y:S01]  /*1f60*/  BPT.TRAP 0x1 ;  /* 0x000000040000795c */ /* 0x000fe20000300000 */
.L_x_5131:
[----:B--2---:R-:W-:Y:S05]  /*1f70*/  @P0 BRA `(.L_x_5132) ;  /* 0x0000000000080947 */ /* 0x004fea0003800000 */
[----:B------:R-:W2:Y:S02]  /*1f80*/  SYNCS.PHASECHK.TRANS64.TRYWAIT P0, [UR7+0x26810], R16 ;  /* 0x02681010ff0075a7 */ /* 0x000ea40008000147 */
[----:B--2---:R-:W-:Y:S05]  /*1f90*/  @!P0 BRA `(.L_x_5133) ;  /* 0x0000007400808947 */ /* 0x004fea0003800000 */
.L_x_5132:
        /* <DEDUP_REMOVED lines=66> */
.L_x_5134:
[----:B------:R1:W1:Y:S01]  /*23c0*/  SYNCS.PHASECHK.TRANS64.TRYWAIT P0, [UR7+0x26830], R16 ;  /* 0x02683010ff0075a7 */ /* 0x0002620008000147 */
[----:B------:R-:W-:Y:S05]  /*23d0*/  @!P6 BRA `(.L_x_5135) ;  /* 0x000000000004e947 */ /* 0x000fea0003800000 */
[----:B------:R-:W-:Y:S01]  /*23e0*/  BPT.TRAP 0x1 ;  /* 0x000000040000795c */ /* 0x000fe20000300000 */
.L_x_5135:
[----:B-1----:R-:W-:Y:S05]  /*23f0*/  @P0 BRA `(.L_x_5136) ;  /* 0x0000000000080947 */ /* 0x002fea0003800000 */
[----:B------:R-:W1:Y:S02]  /*2400*/  SYNCS.PHASECHK.TRANS64.TRYWAIT P0, [UR7+0x26830], R16 ;  /* 0x02683010ff0075a7 */ /* 0x000e640008000147 */
[----:B-1----:R-:W-:Y:S05]  /*2410*/  @!P0 BRA `(.L_x_5137) ;  /* 0x0000007000788947 */ /* 0x002fea0003800000 */
.L_x_5136:
        /* <DEDUP_REMOVED lines=16> */
[----:B-1----:R-:W-:Y:S01]  /*2520*/  IMAD.IADD R217, R212, 0x1, -R218 ;  /* 0x00000001d4d97824 */ /* 0x002fe200078e0ada */
[--C-:B------:R-:W-:Y:S02]  /*2530*/  IADD3 R216, RZ, -R218, -R213.reuse ;  /* 0x800000daffd87210 */ /* 0x100fe40007ffe8d5 */
[----:B------:R-:W-:Y:S01]  /*2540*/  UIMAD UR11, UR5, 0x300, UR11 ;  /* 0x00000300050b78a4 */ /* 0x000fe2000f8e020b */
[----:B------:R-:W-:Y:S01]  /*2550*/  IADD3 R213, -R218, 0x8, -R213 ;  /* 0x00000008dad57810 */ /* 0x000fe20007ffe9d5 */
        /* <DEDUP_REMOVED lines=50> */
[----:B------:R-:W-:Y:S01]  /*2880*/  MUFU.EX2 R16, R16 ;  /* 0x0000001000107308 */ /* 0x000fe20000000800 */
        /* <DEDUP_REMOVED lines=9> */
[----:B------:R-:W-:Y:S02]  /*2920*/  IADD3 R156, R212, 0x8, -R218 ;  /* 0x00000008d49c7810 */ /* 0x000fe40007ffe8da */
[----:B------:R-:W-:Y:S01]  /*2930*/  ISETP.GT.OR P0, PT, R216, 0x29, !P1 ;  /* 0x00000029d800780c */ /* 0x000fe20004f04670 */
[----:B------:R-:W-:Y:S01]  /*2940*/  FFMA.FTZ R168, R157, UR6, -R6 ;  /* 0x000000069da87c23 */ /* 0x000fe20008010806 */
[----:B------:R-:W-:Y:S01]  /*2950*/  ISETP.GE.AND P1, PT, R217, 0x30, PT ;  /* 0x00000030d900780c */ /* 0x000fe20003f26270 */
[----:B------:R-:W-:Y:S01]  /*2960*/  MUFU.EX2 R160, R160 ;  /* 0x000000a000a07308 */ /* 0x000fe20000000800 */
[----:B------:R-:W-:Y:S02]  /*2970*/  SEL R156, R156, 0x40, !P2 ;  /* 0x000000409c9c7807 */ /* 0x000fe40005000000 */
[----:B------:R-:W-:Y:S01]  /*2980*/  FSEL R172, R173, -INF , !P0 ;  /* 0xff800000adac7808 */ /* 0x000fe20004000000 */
[----:B------:R-:W-:Y:S02]  /*2990*/  WARPGROUP.DEPBAR.LE gsb0, 0x0 ;  /* 0x00008000000079c5 */ /* 0x000fe40000010000 */
[----:B------:R-:W-:Y:S01]  /*29a0*/  WARPGROUP.ARRIVE ;  /* 0x00000000000079c5 */ /* 0x000fe20000000000 */
[----:B------:R-:W-:Y:S01]  /*29b0*/  ISETP.GT.OR P0, PT, R216, 0x30, !P1 ;  /* 0x00000030d800780c */ /* 0x000fe20004f04670 */
[----:B------:R-:W-:Y:S01]  /*29c0*/  FFMA.FTZ R173, R172, UR6, -R7 ;  /* 0x00000006acad7c23 */ /* 0x000fe20008010807 */
[----:B------:R-:W-:Y:S01]  /*29d0*/  SEL R212, R213, 0x40, P3 ;  /* 0x00000040d5d47807 */ /* 0x000fe20001800000 */
[----:B------:R-:W-:Y:S01]  /*29e0*/  MUFU.EX2 R168, R168 ;  /* 0x000000a800a87308 */ /* 0x000fe20000000800 */
        /* <DEDUP_REMOVED lines=9> */
[----:B------:R-:W-:Y:S01]  /*2a80*/  MUFU.EX2 R173, R173 ;  /* 0x000000ad00ad7308 */ /* 0x000fe20000000800 */
[----:B------:R-:W-:Y:S02]  /*2a90*/  ISETP.GT.OR P0, PT, R212, 0x1, !P1 ;  /* 0x00000001d400780c */ /* 0x000fe40004f04670 */
[----:B------:R-:W-:Y:S01]  /*2aa0*/  ISETP.GE.AND P1, PT, R156, 0x8, PT ;  /* 0x000000089c00780c */ /* 0x000fe20003f26270 */
[----:B------:R-:W-:Y:S01]  /*2ab0*/  FFMA.FTZ R157, R157, UR6, -R20 ;  /* 0x000000069d9d7c23 */ /* 0x000fe20008010814 */
[----:B------:R-:W-:Y:S02]  /*2ac0*/  FSEL R20, R155, -INF , !P0 ;  /* 0xff8000009b147808 */ /* 0x000fe40004000000 */
[----:B------:R-:W-:Y:S01]  /*2ad0*/  ISETP.GT.OR P0, PT, R212, 0x8, !P1 ;  /* 0x00000008d400780c */ /* 0x000fe20004f04670 */
[----:B------:R1:W-:Y:S01]  /*2ae0*/  MUFU.EX2 R176, R157 ;  /* 0x0000009d00b07308 */ /* 0x0003e20000000800 */
[----:B------:R-:W-:Y:S01]  /*2af0*/  ISETP.GE.AND P1, PT, R156, 0x9, PT ;  /* 0x000000099c00780c */ /* 0x000fe20003f26270 */
[----:B------:R-:W-:Y:S01]  /*2b00*/  FFMA.FTZ R213, R20, UR6, -R21 ;  /* 0x0000000614d57c23 */ /* 0x000fe20008010815 */
[----:B------:R-:W-:-:S02]  /*2b10*/  FSEL R21, R158, -INF , !P0 ;  /* 0xff8000009e157808 */ /* 0x000fc40004000000 */
[----:B------:R-:W-:Y:S02]  /*2b20*/  ISETP.GT.OR P0, PT, R212, 0x9, !P1 ;  /* 0x00000009d400780c */ /* 0x000fe40004f04670 */
[C---:B------:R-:W-:Y:S01]  /*2b30*/  ISETP.GE.AND P3, PT, R156.reuse, 0x11, PT ;  /* 0x000000119c00780c */ /* 0x040fe20003f66270 */
[----:B------:R-:W-:Y:S01]  /*2b40*/  FFMA.FTZ R210, R21, UR6, -R210 ;  /* 0x0000000615d27c23 */ /* 0x000fe200080108d2 */
[----:B------:R-:W-:Y:S01]  /*2b50*/  ISETP.GE.AND P2, PT, R156, 0x10, PT ;  /* 0x000000109c00780c */ /* 0x000fe20003f46270 */
[----:B------:R-:W-:Y:S01]  /*2b60*/  MUFU.EX2 R213, R213 ;  /* 0x000000d500d57308 */ /* 0x000fe20000000800 */
[----:B------:R-:W-:Y:S02]  /*2b70*/  FSEL R20, R159, -INF , !P0 ;  /* 0xff8000009f147808 */ /* 0x000fe40004000000 */
[C---:B------:R-:W-:Y:S02]  /*2b80*/  ISETP.GT.OR P0, PT, R212.reuse, 0x11, !P3 ;  /* 0x00000011d400780c */ /* 0x040fe40005f04670 */
[----:B------:R-:W-:Y:S01]  /*2b90*/  ISETP.GT.OR P1, PT, R212, 0x10, !P2 ;  /* 0x00000010d400780c */ /* 0x000fe20005724670 */
[----:B------:R-:W-:Y:S01]  /*2ba0*/  FFMA.FTZ R211, R20, UR6, -R211 ;  /* 0x0000000614d37c23 */ /* 0x000fe200080108d3 */
[----:B------:R-:W-:Y:S01]  /*2bb0*/  ISETP.GE.AND P2, PT, R156, 0x19, PT ;  /* 0x000000199c00780c */ /* 0x000fe20003f46270 */
[----:B------:R-:W-:Y:S01]  /*2bc0*/  MUFU.EX2 R210, R210 ;  /* 0x000000d200d27308 */ /* 0x000fe20000000800 */
[----:B------:R-:W-:-:S02]  /*2bd0*/  FSEL R20, R163, -INF , !P0 ;  /* 0xff800000a3147808 */ /* 0x000fc40004000000 */
[----:B------:R-:W-:Y:S02]  /*2be0*/  ISETP.GE.AND P3, PT, R156, 0x20, PT ;  /* 0x000000209c00780c */ /* 0x000fe40003f66270 */
[----:B------:R-:W-:Y:S01]  /*2bf0*/  ISETP.GT.OR P2, PT, R212, 0x19, !P2 ;  /* 0x00000019d400780c */ /* 0x000fe20005744670 */
[----:B------:R-:W-:Y:S01]  /*2c00*/  FFMA.FTZ R209, R20, UR6, -R209 ;  /* 0x0000000614d17c23 */ /* 0x000fe200080108d1 */
[----:B------:R-:W-:Y:S01]  /*2c10*/  ISETP.GE.AND P0, PT, R156, 0x18, PT ;  /* 0x000000189c00780c */ /* 0x000fe20003f06270 */
[----:B------:R3:W-:Y:S01]  /*2c20*/  MUFU.EX2 R163, R211 ;  /* 0x000000d300a37308 */ /* 0x0007e20000000800 */
[----:B------:R-:W-:Y:S02]  /*2c30*/  FSEL R21, R162, -INF , !P1 ;  /* 0xff800000a2157808 */ /* 0x000fe40004800000 */
[C---:B------:R-:W-:Y:S02]  /*2c40*/  ISETP.GT.OR P3, PT, R212.reuse, 0x20, !P3 ;  /* 0x00000020d400780c */ /* 0x040fe40005f64670 */
[----:B------:R-:W-:Y:S01]  /*2c50*/  ISETP.GE.AND P1, PT, R217, 0x31, PT ;  /* 0x00000031d900780c */ /* 0x000fe20003f26270 */
[----:B------:R-:W-:Y:S01]  /*2c60*/  FFMA.FTZ R162, R21, UR6, -R208 ;  /* 0x0000000615a27c23 */ /* 0x000fe200080108d0 */
[----:B------:R-:W-:Y:S01]  /*2c70*/  FSEL R20, R167, -INF , !P2 ;  /* 0xff800000a7147808 */ /* 0x000fe20005000000 */
[----:B------:R-:W-:Y:S01]  /*2c80*/  MUFU.EX2 R165, R165 ;  /* 0x000000a500a57308 */ /* 0x000fe20000000800 */
[----:B------:R-:W-:-:S02]  /*2c90*/  ISETP.GT.OR P0, PT, R212, 0x18, !P0 ;  /* 0x00000018d400780c */ /* 0x000fc40004704670 */
[----:B------:R-:W-:Y:S01]  /*2ca0*/  ISETP.GE.AND P2, PT, R156, 0x21, PT ;  /* 0x000000219c00780c */ /* 0x000fe20003f46270 */
[----:B-1----:R-:W-:Y:S01]  /*2cb0*/  FFMA.FTZ R157, R20, UR6, -R15 ;  /* 0x00000006149d7c23 */ /* 0x002fe2000801080f */
[----:B------:R-:W-:Y:S02]  /*2cc0*/  FSEL R155, R170, -INF , !P3 ;  /* 0xff800000aa9b7808 */ /* 0x000fe40005800000 */
[----:B------:R-:W-:Y:S01]  /*2cd0*/  ISETP.GT.OR P3, PT, R216, 0x31, !P1 ;  /* 0x00000031d800780c */ /* 0x000fe20004f64670 */
[----:B------:R1:W-:Y:S01]  /*2ce0*/  MUFU.EX2 R167, R209 ;  /* 0x000000d100a77308 */ /* 0x0003e20000000800 */
[C---:B------:R-:W-:Y:S01]  /*2cf0*/  ISETP.GE.AND P1, PT, R156.reuse, 0x28, PT ;  /* 0x000000289c00780c */ /* 0x040fe20003f26270 */
[----:B------:R-:W-:Y:S01]  /*2d00*/  FFMA.FTZ R170, R155, UR6, -R8 ;  /* 0x000000069baa7c23 */ /* 0x000fe20008010808 */
[----:B------:R-:W-:Y:S02]  /*2d10*/  ISETP.GE.AND P5, PT, R156, 0x29, PT ;  /* 0x000000299c00780c */ /* 0x000fe40003fa6270 */
[----:B------:R-:W-:-:S02]  /*2d20*/  FSEL R21, R166, -INF , !P0 ;  /* 0xff800000a6157808 */ /* 0x000fc40004000000 */
[C---:B------:R-:W-:Y:S01]  /*2d30*/  ISETP.GT.OR P2, PT, R212.reuse, 0x21, !P2 ;  /* 0x00000021d400780c */ /* 0x040fe20005744670 */
[----:B------:R-:W4:Y:S01]  /*2d40*/  MUFU.EX2 R170, R170 ;  /* 0x000000aa00aa7308 */ /* 0x000f220000000800 */
[C---:B------:R-:W-:Y:S01]  /*2d50*/  ISETP.GT.OR P1, PT, R212.reuse, 0x28, !P1 ;  /* 0x00000028d400780c */ /* 0x040fe20004f24670 */
[----:B------:R-:W-:Y:S01]  /*2d60*/  FFMA.FTZ R166, R21, UR6, -R14 ;  /* 0x0000000615a67c23 */ /* 0x000fe2000801080e */
[----:B------:R-:W-:Y:S02]  /*2d70*/  ISETP.GT.OR P5, PT, R212, 0x29, !P5 ;  /* 0x00000029d400780c */ /* 0x000fe40006fa4670 */
[----:B------:R-:W-:Y:S02]  /*2d80*/  FSEL R8, R171, -INF , !P2 ;  /* 0xff800000ab087808 */ /* 0x000fe40005000000 */
[----:B------:R-:W-:Y:S01]  /*2d90*/  FSEL R218, R177, -INF , !P3 ;  /* 0xff800000b1da7808 */ /* 0x000fe20005800000 */
[----:B------:R-:W-:Y:S01]  /*2da0*/  MUFU.EX2 R162, R162 ;  /* 0x000000a200a27308 */ /* 0x000fe20000000800 */
[----:B------:R-:W-:Y:S01]  /*2db0*/  FSEL R159, R174, -INF , !P1 ;  /* 0xff800000ae9f7808 */ /* 0x000fe20004800000 */
[----:B------:R-:W-:Y:S01]  /*2dc0*/  FFMA.FTZ R171, R8, UR6, -R9 ;  /* 0x0000000608ab7c23 */ /* 0x000fe20008010809 */
[----:B------:R-:W-:-:S02]  /*2dd0*/  WARPGROUP.DEPBAR.LE gsb0, 0x0 ;  /* 0x00008000000079c5 */ /* 0x000fc40000010000 */
[----:B------:R-:W-:Y:S01]  /*2de0*/  WARPGROUP.ARRIVE ;  /* 0x00000000000079c5 */ /* 0x000fe20000000000 */
[----:B------:R-:W-:Y:S01]  /*2df0*/  FSEL R158, R175, -INF , !P5 ;  /* 0xff800000af9e7808 */ /* 0x000fe20006800000 */
[----:B------:R-:W-:Y:S01]  /*2e00*/  FFMA.FTZ R208, R159, UR6, -R6 ;  /* 0x000000069fd07c23 */ /* 0x000fe20008010806 */
[----:B------:R-:W-:Y:S01]  /*2e10*/  ISETP.GE.AND P0, PT, R217, 0x39, PT ;  /* 0x00000039d900780c */ /* 0x000fe20003f06270 */
[----:B------:R5:W-:Y:S01]  /*2e20*/  MUFU.EX2 R177, R157 ;  /* 0x0000009d00b17308 */ /* 0x000be20000000800 */
[C---:B------:R-:W-:Y:S01]  /*2e30*/  ISETP.GE.AND P3, PT, R156.reuse, 0x30, PT ;  /* 0x000000309c00780c */ /* 0x040fe20003f66270 */
[----:B------:R-:W-:Y:S01]  /*2e40*/  HGMMA.64x64x16.F32 R120, R188, gdesc[UR12], R120, gsb0 ;  /* 0x00e0000cbc787df0 */ /* 0x000fe20008000878 */
[----:B------:R-:W-:Y:S01]  /*2e50*/  UIADD3 UR14, UR11, 0x102, URZ ;  /* 0x000001020b0e7890 */ /* 0x000fe2000fffe03f */
[C---:B------:R-:W-:Y:S01]  /*2e60*/  ISETP.GE.AND P2, PT, R156.reuse, 0x31, PT ;  /* 0x000000319c00780c */ /* 0x040fe20003f46270 */
[----:B------:R-:W-:Y:S01]  /*2e70*/  UMOV UR15, 0x80000020 ;  /* 0x80000020000f7882 */ /* 0x000fe20000000000 */
[----:B------:R-:W-:Y:S01]  /*2e80*/  ISETP.GE.AND P1, PT, R156, 0x38, PT ;  /* 0x000000389c00780c */ /* 0x000fe20003f26270 */
[----:B------:R-:W-:Y:S01]  /*2e90*/  FFMA.FTZ R218, R218, UR6, -R13 ;  /* 0x00000006dada7c23 */ /* 0x000fe2000801080d */
[----:B------:R-:W-:Y:S01]  /*2ea0*/  ISETP.GE.AND P5, PT, R156, 0x39, PT ;  /* 0x000000399c00780c */ /* 0x000fe20003fa6270 */
[----:B------:R-:W2:Y:S01]  /*2eb0*/  MUFU.EX2 R171, R171 ;  /* 0x000000ab00ab7308 */ /* 0x000ea20000000800 */
[----:B------:R-:W-:-:S02]  /*2ec0*/  ISETP.GT.OR P4, PT, R216, 0x38, !P4 ;  /* 0x00000038d800780c */ /* 0x000fc40006784670 */
[----:B------:R-:W-:Y:S01]  /*2ed0*/  ISETP.GT.OR P0, PT, R216, 0x39, !P0 ;  /* 0x00000039d800780c */ /* 0x000fe20004704670 */
[----:B------:R-:W-:Y:S01]  /*2ee0*/  FFMA.FTZ R216, R158, UR6, -R7 ;  /* 0x000000069ed87c23 */ /* 0x000fe20008010807 */
[C---:B------:R-:W-:Y:S02]  /*2ef0*/  ISETP.GT.OR P3, PT, R212.reuse, 0x30, !P3 ;  /* 0x00000030d400780c */ /* 0x040fe40005f64670 */
[C---:B------:R-:W-:Y:S01]  /*2f00*/  ISETP.GT.OR P2, PT, R212.reuse, 0x31, !P2 ;  /* 0x00000031d400780c */ /* 0x040fe20005744670 */
[----:B------:R-:W2:Y:S01]  /*2f10*/  MUFU.EX2 R166, R166 ;  /* 0x000000a600a67308 */ /* 0x000ea20000000800 */
[C---:B------:R-:W-:Y:S02]  /*2f20*/  ISETP.GT.OR P1, PT, R212.reuse, 0x38, !P1 ;  /* 0x00000038d400780c */ /* 0x040fe40004f24670 */
[----:B------:R-:W-:Y:S02]  /*2f30*/  ISETP.GT.OR P5, PT, R212, 0x39, !P5 ;  /* 0x00000039d400780c */ /* 0x000fe40006fa4670 */
[----:B------:R-:W-:-:S02]  /*2f40*/  FSEL R212, R181, -INF , !P0 ;  /* 0xff800000b5d47808 */ /* 0x000fc40004000000 */
[----:B------:R-:W-:Y:S01]  /*2f50*/  FSEL R181, R178, -INF , !P3 ;  /* 0xff800000b2b57808 */ /* 0x000fe20005800000 */
[----:B------:R-:W2:Y:S01]  /*2f60*/  MUFU.EX2 R164, R164 ;  /* 0x000000a400a47308 */ /* 0x000ea20000000800 */
[----:B------:R-:W-:Y:S02]  /*2f70*/  FSEL R178, R179, -INF , !P2 ;  /* 0xff800000b3b27808 */ /* 0x000fe40005000000 */
[----:B---3--:R-:W-:Y:S01]  /*2f80*/  FSEL R211, R182, -INF , !P1 ;  /* 0xff800000b6d37808 */ /* 0x008fe20004800000 */
[----:B------:R-:W-:Y:S01]  /*2f90*/  FFMA.FTZ R217, R181, UR6, -R12 ;  /* 0x00000006b5d97c23 */ /* 0x000fe2000801080c */
[----:B-1----:R-:W-:Y:S01]  /*2fa0*/  FSEL R209, R180, -INF , !P4 ;  /* 0xff800000b4d17808 */ /* 0x002fe20006000000 */
[----:B------:R-:W-:Y:S01]  /*2fb0*/  FFMA.FTZ R219, R178, UR6, -R13 ;  /* 0x00000006b2db7c23 */ /* 0x000fe2000801080d */
[----:B------:R-:W-:Y:S01]  /*2fc0*/  FSEL R182, R183, -INF , !P5 ;  /* 0xff800000b7b67808 */ /* 0x000fe20006800000 */
[--C-:B------:R-:W-:Y:S01]  /*2fd0*/  FFMA.FTZ R178, R211, UR6, -R10.reuse ;  /* 0x00000006d3b27c23 */ /* 0x100fe2000801080a */
[--C-:B------:R-:W-:Y:S01]  /*2fe0*/  FFMA.FTZ R13, R212, UR6, -R11.reuse ;  /* 0x00000006d40d7c23 */ /* 0x100fe2000801080b */
[----:B------:R-:W-:Y:S01]  /*2ff0*/  FFMA.FTZ R180, R209, UR6, -R10 ;  /* 0x00000006d1b47c23 */ /* 0x000fe2000801080a */
[----:B------:R-:W1:Y:S01]  /*3000*/  MUFU.EX2 R169, R169 ;  /* 0x000000a900a97308 */ /* 0x000e620000000800 */
[----:B------:R-:W-:-:S07]  /*3010*/  FFMA.FTZ R12, R182, UR6, -R11 ;  /* 0x00000006b60c7c23 */ /* 0x000fce000801080b */
[----:B------:R-:W3:Y:S08]  /*3020*/  MUFU.EX2 R208, R208 ;  /* 0x000000d000d07308 */ /* 0x000ef00000000800 */
[----:B------:R-:W3:Y:S08]  /*3030*/  MUFU.EX2 R179, R216 ;  /* 0x000000d800b37308 */ /* 0x000ef00000000800 */
[----:B------:R-:W3:Y:S08]  /*3040*/  MUFU.EX2 R172, R172 ;  /* 0x000000ac00ac7308 */ /* 0x000ef00000000800 */
[----:B------:R-:W-:Y:S08]  /*3050*/  MUFU.EX2 R10, R217 ;  /* 0x000000d9000a7308 */ /* 0x000ff00000000800 */
[----:B------:R-:W3:Y:S01]  /*3060*/  MUFU.EX2 R11, R218 ;  /* 0x000000da000b7308 */ /* 0x000ee20000000800 */
[----:B------:R-:W-:-:S02]  /*3070*/  WARPGROUP.DEPBAR.LE gsb0, 0x0 ;  /* 0x00008000000079c5 */ /* 0x000fc40000010000 */
[----:B------:R-:W-:-:S05]  /*3080*/  WARPGROUP.ARRIVE ;  /* 0x00000000000079c5 */ /* 0x000fca0000000000 */
[----:B------:R-:W-:Y:S01]  /*3090*/  MUFU.EX2 R180, R180 ;  /* 0x000000b400b47308 */ /* 0x000fe20000000800 */
[----:B------:R-:W-:Y:S01]  /*30a0*/  HGMMA.64x64x16.F32 R120, R200, gdesc[UR12], R120, gsb0 ;  /* 0x00e0000cc8787df0 */ /* 0x000fe20008000878 */
[----:B------:R-:W-:Y:S01]  /*30b0*/  UIADD3 UR14, UR11, 0x200, URZ ;  /* 0x000002000b0e7890 */ /* 0x000fe2000fffe03f */
[----:B------:R-:W-:-:S05]  /*30c0*/  UMOV UR15, 0x80000020 ;  /* 0x80000020000f7882 */ /* 0x000fca0000000000 */
[----:B------:R-:W-:Y:S01]  /*30d0*/  MUFU.EX2 R178, R178 ;  /* 0x000000b200b27308 */ /* 0x000fe20000000800 */
[----:B------:R-:W-:-:S07]  /*30e0*/  UMOV UR11, 0x80000020 ;  /* 0x80000020000b7882 */ /* 0x000fce0000000000 */
[----:B------:R-:W-:Y:S08]  /*30f0*/  MUFU.EX2 R13, R13 ;  /* 0x0000000d000d7308 */ /* 0x000ff00000000800 */
[----:B------:R-:W-:Y:S01]  /*3100*/  MUFU.EX2 R12, R12 ;  /* 0x0000000c000c7308 */ /* 0x000fe20000000800 */
        /* <DEDUP_REMOVED lines=13> */
[----:B------:R-:W4:Y:S04]  /*31e0*/  LDS.64 R20, [R214+0x1e200] ;  /* 0x01e20000d6147984 */ /* 0x000f280000000a00 */
[----:B------:R-:W2:Y:S04]  /*31f0*/  LDS.64 R14, [R214+0x1e220] ;  /* 0x01e22000d60e7984 */ /* 0x000ea80000000a00 */
[----:B------:R-:W1:Y:S04]  /*3200*/  LDS.64 R154, [R214+0x1e240] ;  /* 0x01e24000d69a7984 */ /* 0x000e680000000a00 */
[----:B-----5:R-:W5:Y:S04]  /*3210*/  LDS.64 R156, [R214+0x1e260] ;  /* 0x01e26000d69c7984 */ /* 0x020f680000000a00 */
[----:B------:R-:W3:Y:S04]  /*3220*/  LDS.64 R8, [R214+0x1e280] ;  /* 0x01e28000d6087984 */ /* 0x000ee80000000a00 */
[----:B------:R-:W3:Y:S04]  /*3230*/  LDS.64 R6, [R214+0x1e2a0] ;  /* 0x01e2a000d6067984 */ /* 0x000ee80000000a00 */
[----:B------:R-:W3:Y:S04]  /*3240*/  LDS.64 R174, [R214+0x1e2e0] ;  /* 0x01e2e000d6ae7984 */ /* 0x000ee80000000a00 */
[----:B------:R-:W3:Y:S01]  /*3250*/  LDS.64 R158, [R214+0x1e2c0] ;  /* 0x01e2c000d69e7984 */ /* 0x000ee20000000a00 */
[--C-:B----4-:R-:W-:Y:S01]  /*3260*/  FADD.FTZ R181, R120, -R20.reuse ;  /* 0x8000001478b57221 */ /* 0x110fe20000010000 */
[----:B------:R-:W-:Y:S01]  /*3270*/  FADD.FTZ R183, R122, -R20 ;  /* 0x800000147ab77221 */ /* 0x000fe20000010000 */
[--C-:B------:R-:W-:Y:S01]  /*3280*/  FADD.FTZ R20, R121, -R21.reuse ;  /* 0x8000001579147221 */ /* 0x100fe20000010000 */
[----:B------:R-:W-:Y:S01]  /*3290*/  FADD.FTZ R120, R123, -R21 ;  /* 0x800000157b787221 */ /* 0x000fe20000010000 */
[--C-:B--2---:R-:W-:Y:S01]  /*32a0*/  FADD.FTZ R21, R124, -R14.reuse ;  /* 0x8000000e7c157221 */ /* 0x104fe20000010000 */
[----:B------:R-:W-:Y:S01]  /*32b0*/  FADD.FTZ R123, R126, -R14 ;  /* 0x8000000e7e7b7221 */ /* 0x000fe20000010000 */
[--C-:B------:R-:W-:Y:S01]  /*32c0*/  FADD.FTZ R14, R125, -R15.reuse ;  /* 0x8000000f7d0e7221 */ /* 0x100fe20000010000 */
[----:B------:R-:W-:Y:S01]  /*32d0*/  FADD.FTZ R124, R127, -R15 ;  /* 0x8000000f7f7c7221 */ /* 0x000fe20000010000 */
[--C-:B-1----:R-:W-:Y:S01]  /*32e0*/  FADD.FTZ R121, R128, -R154.reuse ;  /* 0x8000009a80797221 */ /* 0x102fe20000010000 */
[----:B------:R-:W-:Y:S01]  /*32f0*/  FADD.FTZ R126, R131, -R155 ;  /* 0x8000009b837e7221 */ /* 0x000fe20000010000 */
[----:B------:R-:W1:Y:S01]  /*3300*/  MUFU.EX2 R15, R219 ;  /* 0x000000db000f7308 */ /* 0x000e620000000800 */
[----:B------:R-:W-:Y:S01]  /*3310*/  FADD.FTZ R125, R130, -R154 ;  /* 0x8000009a827d7221 */ /* 0x000fe20000010000 */
[--C-:B-----5:R-:W-:Y:S01]  /*3320*/  FADD.FTZ R128, R133, -R157.reuse ;  /* 0x8000009d85807221 */ /* 0x120fe20000010000 */
[----:B------:R-:W-:Y:S01]  /*3330*/  FADD.FTZ R127, R132, -R156 ;  /* 0x8000009c847f7221 */ /* 0x000fe20000010000 */
[----:B------:R-:W-:Y:S01]  /*3340*/  FADD.FTZ R130, R135, -R157 ;  /* 0x8000009d87827221 */ /* 0x000fe20000010000 */
[----:B------:R-:W-:Y:S01]  /*3350*/  FADD.FTZ R122, R129, -R155 ;  /* 0x8000009b817a7221 */ /* 0x000fe20000010000 */
[--C-:B---3--:R-:W-:Y:S01]  /*3360*/  FADD.FTZ R133, R136, -R8.reuse ;  /* 0x8000000888857221 */ /* 0x108fe20000010000 */
[----:B------:R-:W-:Y:S01]  /*3370*/  FADD.FTZ R131, R138, -R8 ;  /* 0x800000088a837221 */ /* 0x000fe20000010000 */
[--C-:B------:R-:W-:Y:S01]  /*3380*/  FADD.FTZ R8, R139, -R9.reuse ;  /* 0x800000098b087221 */ /* 0x100fe20000010000 */
[----:B------:R-:W-:Y:S01]  /*3390*/  FADD.FTZ R132, R137, -R9 ;  /* 0x8000000989847221 */ /* 0x000fe20000010000 */
[--C-:B------:R-:W-:Y:S01]  /*33a0*/  FADD.FTZ R9, R140, -R6.reuse ;  /* 0x800000068c097221 */ /* 0x100fe20000010000 */
[----:B------:R-:W-:Y:S01]  /*33b0*/  FADD.FTZ R135, R142, -R6 ;  /* 0x800000068e877221 */ /* 0x000fe20000010000 */
[----:B------:R-:W-:Y:S01]  /*33c0*/  FADD.FTZ R6, R141, -R7 ;  /* 0x800000078d067221 */ /* 0x000fe20000010000 */
[----:B------:R-:W-:Y:S01]  /*33d0*/  FMUL.FTZ R131, R170, R131 ;  /* 0x00000083aa837220 */ /* 0x000fe20000410000 */
[----:B------:R-:W-:Y:S01]  /*33e0*/  FMUL.FTZ R8, R171, R8 ;  /* 0x00000008ab087220 */ /* 0x000fe20000410000 */
[----:B------:R-:W-:Y:S01]  /*33f0*/  FADD.FTZ R140, R149, -R175 ;  /* 0x800000af958c7221 */ /* 0x000fe20000010000 */
[----:B------:R-:W-:Y:S01]  /*3400*/  FMUL.FTZ R9, R168, R9 ;  /* 0x00000009a8097220 */ /* 0x000fe20000410000 */
[----:B------:R-:W-:Y:S01]  /*3410*/  FMUL.FTZ R6, R173, R6 ;  /* 0x00000006ad067220 */ /* 0x000fe20000410000 */
[----:B------:R-:W-:Y:S01]  /*3420*/  FADD.FTZ R129, R134, -R156 ;  /* 0x8000009c86817221 */ /* 0x000fe20000010000 */
[----:B------:R-:W-:Y:S01]  /*3430*/  F2FP.F16.F32.PACK_AB R149, R8, R131 ;  /* 0x000000830895723e */ /* 0x000fe200000000ff */
[----:B------:R-:W-:-:S02]  /*3440*/  IMAD.U32 R8, RZ, RZ, UR5 ;  /* 0x00000005ff087e24 */ /* 0x000fc4000f8e00ff */
[----:B------:R-:W-:Y:S01]  /*3450*/  FADD.FTZ R134, R143, -R7 ;  /* 0x800000078f867221 */ /* 0x000fe20000010000 */
        /* <DEDUP_REMOVED lines=257> */
.L_x_5138:
        /* <DEDUP_REMOVED lines=44> */
.L_x_5139:
        /* <DEDUP_REMOVED lines=62> */
.L_x_5121:
[----:B------:R-:W-:Y:S05]  /*4b10*/  @P0 BRA `(.L_x_5115) ;  /* 0x0000004800640947 */ /* 0x000fea0003800000 */
[----:B------:R-:W-:Y:S01]  /*4b20*/  ULDC.64 UR4, c[0x0][0x878] ;  /* 0x00021e0000047ab9 */ /* 0x000fe20000000a00 */
[----:B------:R-:W2:Y:S01]  /*4b30*/  S2R R4, SR_TID.X ;  /* 0x0000000000047919 */ /* 0x000ea20000002100 */
[----:B------:R-:W-:Y:S01]  /*4b40*/  UISETP.NE.U32.AND UP0, UPT, UR4, URZ, UPT ;  /* 0x0000003f0400728c */ /* 0x000fe2000bf05070 */
[----:B------:R-:W3:Y:S08]  /*4b50*/  S2UR UR10, SR_CTAID.Y ;  /* 0x00000000000a79c3 */ /* 0x000ef00000002600 */
        /* <DEDUP_REMOVED lines=9> */
[----:B-1----:R-:W-:Y:S01]  /*4bf0*/  IMAD.U32 R3, RZ, RZ, UR5 ;  /* 0x00000005ff037e24 */ /* 0x002fe2000f8e00ff */
[----:B------:R-:W1:Y:S01]  /*4c00*/  S2UR UR11, SR_CgaCtaId ;  /* 0x00000000000b79c3 */ /* 0x000e620000008800 */
[----:B------:R-:W-:-:S03]  /*4c10*/  ULDC UR5, c[0x0][0x850] ;  /* 0x0002140000057ab9 */ /* 0x000fc60000000800 */
[----:B------:R2:W4:Y:S01]  /*4c20*/  @P0 LDG.E R2, desc[UR46][R2.64] ;  /* 0x0000002e02020981 */ /* 0x000522000c1e1900 */
[----:B------:R-:W-:Y:S01]  /*4c30*/  UISETP.NE.AND UP1, UPT, UR5, 0x1, UPT ;  /* 0x000000010500788c */ /* 0x000fe2000bf25270 */
[----:B------:R-:W-:Y:S01]  /*4c40*/  BSSY B0, `(.L_x_5141) ;  /* 0x0000059000007945 */ /* 0x000fe20003800000 */
[----:B--2---:R-:W-:-:S09]  /*4c50*/  VIADD R3, R4, 0xffffff80 ;  /* 0xffffff8004037836 */ /* 0x004fd20000000000 */
        /* <DEDUP_REMOVED lines=13> */
[----:B---3--:R-:W-:Y:S01]  /*4d30*/  UIMAD.WIDE.U32 UR4, UR10, UR4, URZ ;  /* 0x000000040a0472a5 */ /* 0x008fe2000f8e003f */
[----:B------:R-:W-:Y:S01]  /*4d40*/  IMAD.SHL.U32 R0, R0, 0x4, RZ ;  /* 0x0000000400007824 */ /* 0x000fe200078e00ff */
[----:B------:R-:W-:-:S02]  /*4d50*/  @UP0 ULEA.HI UR7, UR7, UR6, URZ, 0x7 ;  /* 0x0000000607070291 */ /* 0x000fc4000f8f383f */
[----:B------:R-:W-:Y:S02]  /*4d60*/  @UP1 USHF.R.U32.HI UR10, URZ, UR16, UR5 ;  /* 0x000000103f0a1299 */ /* 0x000fe40008011605 */
[----:B------:R-:W-:Y:S02]  /*4d70*/  @UP0 USHF.R.S32.HI UR7, URZ, 0x7, UR7 ;  /* 0x000000073f070899 */ /* 0x000fe40008011407 */
[----:B-1----:R-:W-:Y:S02]  /*4d80*/  ULEA UR4, UR11, UR9, 0x18 ;  /* 0x000000090b047291 */ /* 0x002fe4000f8ec03f */
        /* <DEDUP_REMOVED lines=61> */
.L_x_5143:
[----:B------:R-:W-:Y:S01]  /*5160*/  @P0 ELECT P1, URZ, PT ;  /* 0x00000000003f082f */ /* 0x000fe20003820000 */
[----:B------:R2:W-:-:S12]  /*5170*/  UBLKRED.G.S.ADD.F32.RN [UR6], [UR4], UR5, desc[UR8] ;  /* 0x00000806040073bb */ /* 0x0005d800080a1405 */
[----:B------:R-:W-:Y:S02]  /*5180*/  @P1 PLOP3.LUT P0, PT, P1, PT, PT, 0x8, 0x0 ;  /* 0x000000000000181c */ /* 0x000fe40000f0e170 */
[----:B------:R-:W-:-:S11]  /*5190*/  PLOP3.LUT P1, PT, PT, PT, PT, 0x8, 0x0 ;  /* 0x000000000000781c */ /* 0x000fd60003f2e170 */
[----:B--2---:R-:W-:Y:S05]  /*51a0*/  @P0 BRA.U.ANY `(.L_x_5143) ;  /* 0xfffffffd00ec0947 */ /* 0x004fea000393ffff */
[----:B------:R0:W-:Y:S01]  /*51b0*/  UTMACMDFLUSH ;  /* 0x00000000000079b7 */ /* 0x0001e20000000000 */
[----:B------:R-:W-:-:S04]  /*51c0*/  DEPBAR.LE SB0, 0x0 ;  /* 0x000080000000791a */ /* 0x000fc80000000000 */
.L_x_5142:
[----:B------:R-:W-:Y:S05]  /*51d0*/  BSYNC B0 ;  /* 0x0000000000007941 */ /* 0x000fea0003800000 */
.L_x_5141:
        /* <DEDUP_REMOVED lines=28> */
.L_x_5144:
        /* <DEDUP_REMOVED lines=8> */
.L_x_5110:
        /* <DEDUP_REMOVED lines=21> */
.L_x_5146:
        /* <DEDUP_REMOVED lines=13> */
.L_x_5148:
[----:B------:R-:W-:-:S05]  /*5640*/  ULDC UR4, c[0x0][0x8c4] ;  /* 0x0002310000047ab9 */ /* 0x000fca0000000800 */
.L_x_5147:
        /* <DEDUP_REMOVED lines=44> */
.L_x_5149:
        /* <DEDUP_REMOVED lines=13> */
.L_x_5150:
        /* <DEDUP_REMOVED lines=12> */
.L_x_5151:
        /* <DEDUP_REMOVED lines=22> */
.L_x_5152:
        /* <DEDUP_REMOVED lines=42> */
.L_x_5155:
[----:B------:R-:W-:Y:S05]  /*5ea0*/  BSYNC B0 ;  /* 0x0000000000007941 */ /* 0x000fea0003800000 */
.L_x_5154:
        /* <DEDUP_REMOVED lines=19> */
.L_x_5157:
[----:B------:R-:W-:Y:S05]  /*5fe0*/  BSYNC B0 ;  /* 0x0000000000007941 */ /* 0x000fea0003800000 */
.L_x_5156:
[----:B------:R-:W-:Y:S06]  /*5ff0*/  BAR.ARV 0xa, 0xa0 ;  /* 0x0282800000007b1d */ /* 0x000fec0000002000 */
[----:B------:R-:W-:Y:S04]  /*6000*/  BSSY B0, `(.L_x_5158) ;  /* 0x0000003000007945 */ /* 0x000fe80003800000 */
[----:B------:R-:W-:Y:S05]  /*6010*/  @!P0 BRA `(.L_x_5159) ;  /* 0x0000000000048947 */ /* 0x000fea0003800000 */
[----:B------:R-:W-:-:S04]  /*6020*/  DEPBAR.LE SB0, 0x0 ;  /* 0x000080000000791a */ /* 0x000fc80000000000 */
.L_x_5159:
[----:B------:R-:W-:Y:S05]  /*6030*/  BSYNC B0 ;  /* 0x0000000000007941 */ /* 0x000fea0003800000 */
.L_x_5158:
[----:B------:R-:W-:Y:S06]  /*6040*/  BAR.ARV 0xb, 0xa0 ;  /* 0x02c2800000007b1d */ /* 0x000fec0000002000 */
[----:B------:R-:W-:Y:S01]  /*6050*/  UIADD3 UR18, UR7, 0x1, URZ ;  /* 0x0000000107127890 */ /* 0x000fe2000fffe03f */
[----:B------:R-:W-:Y:S11]  /*6060*/  BRA `(.L_x_5160) ;  /* 0x0000000000047947 */ /* 0x000ff60003800000 */
.L_x_5153:
[----:B------:R-:W-:-:S05]  /*6070*/  UMOV UR18, UR7 ;  /* 0x0000000700127c82 */ /* 0x000fca0008000000 */
.L_x_5160:
        /* <DEDUP_REMOVED lines=22> */
.L_x_5173:
        /* <DEDUP_REMOVED lines=20> */
.L_x_5162:
[----:B------:R-:W-:Y:S05]  /*6320*/  BSYNC B0 ;  /* 0x0000000000007941 */ /* 0x000fea0003800000 */
.L_x_5161:
        /* <DEDUP_REMOVED lines=13> */
.L_x_5164:
[----:B------:R-:W-:Y:S05]  /*6400*/  BSYNC B0 ;  /* 0x0000000000007941 */ /* 0x000fea0003800000 */
.L_x_5163:
[----:B------:R-:W-:Y:S06]  /*6410*/  BAR.ARV 0xa, 0xa0 ;  /* 0x0282800000007b1d */ /* 0x000fec0000002000 */
[----:B------:R-:W-:Y:S04]  /*6420*/  BSSY B0, `(.L_x_5165) ;  /* 0x0000003000007945 */ /* 0x000fe80003800000 */
[----:B------:R-:W-:Y:S05]  /*6430*/  @!P0 BRA `(.L_x_5166) ;  /* 0x0000000000048947 */ /* 0x000fea0003800000 */
[----:B------:R-:W-:-:S04]  /*6440*/  DEPBAR.LE SB0, 0x0 ;  /* 0x000080000000791a */ /* 0x000fc80000000000 */
.L_x_5166:
[----:B------:R-:W-:Y:S05]  /*6450*/  BSYNC B0 ;  /* 0x0000000000007941 */ /* 0x000fea0003800000 */
.L_x_5165:
        /* <DEDUP_REMOVED lines=13> */
.L_x_5168:
[----:B------:R-:W-:Y:S05]  /*6530*/  BSYNC B0 ;  /* 0x0000000000007941 */ /* 0x000fea0003800000 */
.L_x_5167:
        /* <DEDUP_REMOVED lines=13> */
.L_x_5170:
[----:B------:R-:W-:Y:S05]  /*6610*/  BSYNC B0 ;  /* 0x0000000000007941 */ /* 0x000fea0003800000 */
.L_x_5169:
[----:B------:R-:W-:Y:S01]  /*6620*/  UIADD3 UR18, UR18, 0x2, URZ ;  /* 0x0000000212127890 */ /* 0x000fe2000fffe03f */
[----:B------:R-:W-:Y:S06]  /*6630*/  BAR.ARV 0xa, 0xa0 ;  /* 0x0282800000007b1d */ /* 0x000fec0000002000 */
[----:B------:R-:W-:Y:S01]  /*6640*/  UISETP.GE.AND UP0, UPT, UR18, UR12, UPT ;  /* 0x0000000c1200728c */ /* 0x000fe2000bf06270 */
[----:B------:R-:W-:Y:S04]  /*6650*/  BSSY B0, `(.L_x_5171) ;  /* 0x0000003000007945 */ /* 0x000fe80003800000 */
[----:B------:R-:W-:Y:S06]  /*6660*/  @!P0 BRA `(.L_x_5172) ;  /* 0x0000000000048947 */ /* 0x000fec0003800000 */
[----:B------:R-:W-:-:S04]  /*6670*/  DEPBAR.LE SB0, 0x0 ;  /* 0x000080000000791a */ /* 0x000fc80000000000 */
.L_x_5172:
[----:B------:R-:W-:Y:S05]  /*6680*/  BSYNC B0 ;  /* 0x0000000000007941 */ /* 0x000fea0003800000 */
.L_x_5171:
[----:B------:R-:W-:Y:S06]  /*6690*/  BAR.ARV 0xb, 0xa0 ;  /* 0x02c2800000007b1d */ /* 0x000fec0000002000 */
[----:B------:R-:W-:Y:S01]  /*66a0*/  PLOP3.LUT P1, PT, PT, PT, UP0, 0x80, 0x0 ;  /* 0x000000000000781c */ /* 0x000fe20003f2f008 */
[----:B------:R-:W-:Y:S02]  /*66b0*/  UIADD3 UR26, UR26, 0x3000, URZ ;  /* 0x000030001a1a7890 */ /* 0x000fe4000fffe03f */
[----:B------:R-:W-:-:S10]  /*66c0*/  UIADD3 UR6, UR6, 0x3000, URZ ;  /* 0x0000300006067890 */ /* 0x000fd4000fffe03f */
[----:B------:R-:W-:Y:S05]  /*66d0*/  @!P1 BRA `(.L_x_5173) ;  /* 0xfffffff800c09947 */ /* 0x000fea000383ffff */
[----:B------:R-:W-:Y:S05]  /*66e0*/  BRA `(.L_x_5115) ;  /* 0x0000002c00707947 */ /* 0x000fea0003800000 */
.L_x_5145:
        /* <DEDUP_REMOVED lines=14> */
.L_x_5174:
        /* <DEDUP_REMOVED lines=14> */
.L_x_5176:
[----:B------:R-:W-:-:S05]  /*68b0*/  ULDC UR4, c[0x0][0x8c4] ;  /* 0x0002310000047ab9 */ /* 0x000fca0000000800 */
.L_x_5175:
        /* <DEDUP_REMOVED lines=59> */
.L_x_5178:
        /* <DEDUP_REMOVED lines=13> */
.L_x_5179:
        /* <DEDUP_REMOVED lines=8> */
.L_x_5180:
        /* <DEDUP_REMOVED lines=21> */
.L_x_5181:
        /* <DEDUP_REMOVED lines=50> */
.L_x_5211:
        /* <DEDUP_REMOVED lines=15> */
.L_x_5184:
        /* <DEDUP_REMOVED lines=127> */
.L_x_5195:
[----:B-123--:R-:W-:-:S04]  /*7b10*/  SHF.L.U32 R18, R10, 0x1f, RZ ;  /* 0x0000001f0a127819 */ /* 0x00efc800000006ff */
[----:B------:R-:W2:Y:S02]  /*7b20*/  SYNCS.PHASECHK.TRANS64.TRYWAIT P1, [R15+URZ+0x26840], R18 ;  /* 0x026840120f0075a7 */ /* 0x000ea4000802017f */
[----:B--2---:R-:W-:Y:S05]  /*7b30*/  @!P1 BRA `(.L_x_5187) ;  /* 0x0000001800dc9947 */ /* 0x004fea0003800000 */
.L_x_5212:
        /* <DEDUP_REMOVED lines=8> */
.L_x_5188:
        /* <DEDUP_REMOVED lines=44> */
.L_x_5213:
        /* <DEDUP_REMOVED lines=8> */
.L_x_5190:
        /* <DEDUP_REMOVED lines=44> */
.L_x_5214:
        /* <DEDUP_REMOVED lines=8> */
.L_x_5192:
        /* <DEDUP_REMOVED lines=38> */
.L_x_5216:
        /* <DEDUP_REMOVED lines=8> */
.L_x_5194:
        /* <DEDUP_REMOVED lines=44> */
.L_x_5186:
[----:B------:R-:W4:Y:S02]  /*87e0*/  LDL.LU R4, [R1+0x4] ;  /* 0x0000040001047983 */ /* 0x000f240000300800 */
[----:B----4-:R-:W-:Y:S02]  /*87f0*/  ISETP.NE.AND P1, PT, R4, RZ, PT ;  /* 0x000000ff0400720c */ /* 0x010fe40003f25270 */
[----:B------:R4:W5:Y:S11]  /*8800*/  LDL R4, [R1] ;  /* 0x0000000001047983 */ /* 0x0009760000100800 */
[----:B----4-:R-:W-:Y:S05]  /*8810*/  @!P1 BRA `(.L_x_5185) ;  /* 0x0000000400949947 */ /* 0x010fea0003800000 */
[----:B------:R-:W-:-:S04]  /*8820*/  SHF.L.U32 R12, R10, 0x1f, RZ ;  /* 0x0000001f0a0c7819 */ /* 0x000fc800000006ff */
[----:B------:R-:W4:Y:S02]  /*8830*/  SYNCS.PHASECHK.TRANS64.TRYWAIT P1, [R15+URZ+0x26840], R12 ;  /* 0x0268400c0f0075a7 */ /* 0x000f24000802017f */
[----:B----4-:R-:W-:Y:S05]  /*8840*/  @!P1 BRA `(.L_x_5196) ;  /* 0x0000000c00ec9947 */ /* 0x010fea0003800000 */
.L_x_5217:
        /* <DEDUP_REMOVED lines=8> */
.L_x_5197:
        /* <DEDUP_REMOVED lines=41> */
.L_x_5218:
        /* <DEDUP_REMOVED lines=8> */
.L_x_5199:
        /* <DEDUP_REMOVED lines=41> */
.L_x_5185:
[----:B------:R-:W1:Y:S01]  /*8e70*/  S2R R0, SR_TID.X ;  /* 0x0000000000007919 */ /* 0x000e620000002100 */
[----:B------:R-:W-:Y:S01]  /*8e80*/  IMAD R3, R16, 0x8, R15 ;  /* 0x0000000810037824 */ /* 0x000fe200078e020f */
[----:B-1----:R-:W-:Y:S02]  /*8e90*/  LOP3.LUT R2, R0, 0x7f, RZ, 0xc0, !PT ;  /* 0x0000007f00027812 */ /* 0x002fe400078ec0ff */
[----:B------:R-:W-:Y:S02]  /*8ea0*/  SHF.L.U32 R0, R10, 0x1f, RZ ;  /* 0x0000001f0a007819 */ /* 0x000fe400000006ff */
[----:B------:R-:W-:Y:S02]  /*8eb0*/  ISETP.NE.AND P1, PT, R2, RZ, PT ;  /* 0x000000ff0200720c */ /* 0x000fe40003f25270 */
[----:B------:R-:W1:Y:S02]  /*8ec0*/  SYNCS.PHASECHK.TRANS64.TRYWAIT P0, [R3+URZ+0x26840], R0 ;  /* 0x02684000030075a7 */ /* 0x000e64000800017f */
[----:B-1----:R-:W-:Y:S09]  /*8ed0*/  @!P0 BRA `(.L_x_5200) ;  /* 0x0000000800708947 */ /* 0x002ff20003800000 */
.L_x_5219:
[----:B------:R-:W-:Y:S05]  /*8ee0*/  @P1 BRA `(.L_x_5201) ;  /* 0x0000000000181947 */ /* 0x000fea0003800000 */
[----:B------:R-:W1:Y:S01]  /*8ef0*/  S2R R2, SR_TID.X ;  /* 0x0000000000027919 */ /* 0x000e620000002100 */
[----:B------:R-:W-:-:S04]  /*8f00*/  IMAD.MOV.U32 R0, RZ, RZ, 0x3100 ;  /* 0x00003100ff007424 */ /* 0x000fc800078e00ff */
[----:B------:R1:W-:Y:S02]  /*8f10*/  SYNCS.ARRIVE.TRANS64 RZ, [R3+URZ+0x26830], R0 ;  /* 0x0268300003ff79a7 */ /* 0x0003e4000800003f */
[----:B-1----:R-:W-:-:S13]  /*8f20*/  LOP3.LUT P0, RZ, R2, 0x1f, RZ, 0xc0, !PT ;  /* 0x0000001f02ff7812 */ /* 0x002fda000780c0ff */
[----:B------:R-:W-:Y:S05]  /*8f30*/  @!P0 BRA `(.L_x_5201) ;  /* 0x0000000000048947 */ /* 0x000fea0003800000 */
[----:B------:R-:W-:Y:S01]  /*8f40*/  BPT.TRAP 0x1 ;  /* 0x000000040000795c */ /* 0x000fe20000300000 */
.L_x_5201:
        /* <DEDUP_REMOVED lines=48> */
.L_x_5182:
[----:B------:R-:W-:Y:S05]  /*9250*/  BSYNC B0 ;  /* 0x0000000000007941 */ /* 0x000fea0003800000 */
.L_x_5177:
[----:B------:R-:W-:-:S03]  /*9260*/  UMOV UR8, 0xffffffff ;  /* 0xffffffff00087882 */ /* 0x000fc60000000000 */
[----:B------:R-:W-:Y:S05]  /*9270*/  BRA.DIV UR8, `(.L_x_5202) ;  /* 0x00000006089c7947 */ /* 0x000fea000b800000 */
[----:B------:R-:W-:-:S13]  /*9280*/  ELECT P6, URZ, PT ;  /* 0x00000000003f782f */ /* 0x000fda00038c0000 */
.L_x_5222:
[----:B------:R-:W-:Y:S05]  /*9290*/  @!P6 BRA `(.L_x_5115) ;  /* 0x000000000084e947 */ /* 0x000fea0003800000 */
[----:B------:R-:W-:-:S06]  /*92a0*/  ULOP3.LUT UR8, UR38, 0x2, URZ, 0xfc, !UPT ;  /* 0x0000000226087892 */ /* 0x000fcc000f8efc3f */
[----:B------:R-:W-:-:S05]  /*92b0*/  IMAD.U32 R2, RZ, RZ, UR8 ;  /* 0x00000008ff027e24 */ /* 0x000fca000f8e00ff */
[----:B------:R-:W-:-:S13]  /*92c0*/  ISETP.NE.AND P2, PT, R2, 0x3, PT ;  /* 0x000000030200780c */ /* 0x000fda0003f45270 */
[----:B------:R-:W-:Y:S05]  /*92d0*/  @!P2 BRA `(.L_x_5203) ;  /* 0x000000000004a947 */ /* 0x000fea0003800000 */
[----:B---3--:R-:W-:Y:S01]  /*92e0*/  BPT.TRAP 0x1 ;  /* 0x000000040000795c */ /* 0x008fe20000300000 */
.L_x_5203:
        /* <DEDUP_REMOVED lines=15> */
.L_x_5223:
[----:B------:R-:W2:Y:S02]  /*93e0*/  SYNCS.PHASECHK.TRANS64.TRYWAIT P0, [R3+URZ], R2 ;  /* 0x00000002030075a7 */ /* 0x000ea4000800017f */
[----:B--2---:R-:W-:Y:S05]  /*93f0*/  @!P0 BRA `(.L_x_5205) ;  /* 0x0000000400708947 */ /* 0x004fea0003800000 */
.L_x_5224:
[----:B------:R-:W-:Y:S05]  /*9400*/  @!P2 BRA `(.L_x_5206) ;  /* 0x000000000004a947 */ /* 0x000fea0003800000 */
[----:B---3--:R-:W-:Y:S01]  /*9410*/  BPT.TRAP 0x1 ;  /* 0x000000040000795c */ /* 0x008fe20000300000 */
.L_x_5206:
[----:B--2---:R-:W-:-:S04]  /*9420*/  VIADD R3, R8, 0x26840 ;  /* 0x0002684008037836 */ /* 0x004fc80000000000 */
[----:B------:R-:W-:-:S04]  /*9430*/  IMAD R5, R0, 0x8, R3 ;  /* 0x0000000800057824 */ /* 0x000fc800078e0203 */
[----:B------:R-:W2:Y:S02]  /*9440*/  SYNCS.PHASECHK.TRANS64.TRYWAIT P0, [R5+URZ], R4 ;  /* 0x00000004050075a7 */ /* 0x000ea4000800017f */
[----:B--2---:R-:W-:Y:S05]  /*9450*/  @!P0 BRA `(.L_x_5207) ;  /* 0x00000004006c8947 */ /* 0x004fea0003800000 */
.L_x_5225:
[----:B------:R-:W-:-:S07]  /*9460*/  IMAD R3, R6, 0x8, R3 ;  /* 0x0000000806037824 */ /* 0x000fce00078e0203 */
.L_x_5208:
[----:B----4-:R4:W1:Y:S02]  /*9470*/  SYNCS.PHASECHK.TRANS64.TRYWAIT P0, [R3+URZ], R2 ;  /* 0x00000002030075a7 */ /* 0x010864000800017f */
[----:B-1----:R-:W-:Y:S05]  /*9480*/  @!P0 NANOSLEEP.SYNCS 0x989680 ;  /* 0x009896800000895d */ /* 0x002fea0003900000 */
[----:B------:R-:W1:Y:S02]  /*9490*/  @!P0 SYNCS.PHASECHK.TRANS64 P0, [R3+URZ], R2 ;  /* 0x00000002030085a7 */ /* 0x000e64000800007f */
[----:B-1----:R-:W-:Y:S05]  /*94a0*/  @!P0 BRA `(.L_x_5208) ;  /* 0xfffffffc00f08947 */ /* 0x002fea000383ffff */
.L_x_5115:
[----:B---3--:R-:W-:Y:S05]  /*94b0*/  BSYNC B6 ;  /* 0x0000000000067941 */ /* 0x008fea0003800000 */
.L_x_5109:
[----:B------:R-:W-:Y:S05]  /*94c0*/  EXIT ;  /* 0x000000000000794d */ /* 0x000fea0003800000 */
.L_x_5126:
[----:B------:R-:W-:Y:S02]  /*94d0*/  IMAD.MOV.U32 R13, RZ, RZ, R16 ;  /* 0x000000ffff0d7224 */ /* 0x000fe400078e0010 */
[----:B------:R-:W-:Y:S02]  /*94e0*/  IMAD.MOV.U32 R12, RZ, RZ, RZ ;  /* 0x000000ffff0c7224 */ /* 0x000fe400078e00ff */
[----:B------:R-:W-:Y:S02]  /*94f0*/  IMAD.MOV.U32 R11, RZ, RZ, 0x1f ;  /* 0x0000001fff0b7424 */ /* 0x000fe400078e00ff */
[----:B------:R-:W-:-:S07]  /*9500*/  IMAD.MOV.U32 R15, RZ, RZ, -0x1 ;  /* 0xffffffffff0f7424 */ /* 0x000fce00078e00ff */
[----:B------:R-:W-:Y:S05]  /*9510*/  WARPSYNC.COLLECTIVE R15, `(.L_x_5209) ;  /* 0x000000000f087348 */ /* 0x000fea0003c00000 */
[----:B------:R1:W2:Y:S02]  /*9520*/  SHFL.IDX P6, R14, R13, R12, R11 ;  /* 0x0000000c0d0e7389 */ /* 0x0002a400000c000b */
[----:B-12---:R-:W-:Y:S01]  /*9530*/  ENDCOLLECTIVE ;  /* 0x000000000000791b */ /* 0x006fe20003800000 */
.L_x_5209:
[----:B------:R-:W-:Y:S05]  /*9540*/  BRA `(.L_x_5210) ;  /* 0xffffff7c00ec7947 */ /* 0x000fea000383ffff */
.L_x_5128:
[----:B--2---:R2:W3:Y:S02]  /*9550*/  SYNCS.PHASECHK.TRANS64.TRYWAIT P0, [R18+URZ+0x26800], R5 ;  /* 0x02680005120075a7 */ /* 0x0044e4000800017f */
[----:B---3--:R-:W-:Y:S05]  /*9560*/  @!P0 NANOSLEEP.SYNCS 0x989680 ;  /* 0x009896800000895d */ /* 0x008fea0003900000 */
[----:B------:R-:W3:Y:S02]  /*9570*/  @!P0 SYNCS.PHASECHK.TRANS64 P0, [R18+URZ+0x26800], R5 ;  /* 0x02680005120085a7 */ /* 0x000ee4000800007f */
[----:B---3--:R-:W-:Y:S05]  /*9580*/  @!P0 BRA `(.L_x_5128) ;  /* 0xfffffffc00f08947 */ /* 0x008fea000383ffff */
[----:B------:R-:W-:Y:S05]  /*9590*/  BRA `(.L_x_5127) ;  /* 0xffffff8000147947 */ /* 0x000fea000383ffff */
.L_x_5133:
[----:B--2---:R-:W-:-:S04]  /*95a0*/  IMAD.U32 R7, RZ, RZ, UR7 ;  /* 0x00000007ff077e24 */ /* 0x004fc8000f8e00ff */
[----:B------:R2:W3:Y:S03]  /*95b0*/  SYNCS.PHASECHK.TRANS64.TRYWAIT P0, [R7+URZ+0x26810], R16 ;  /* 0x02681010070075a7 */ /* 0x0004e6000800017f */
[----:B---3--:R-:W-:Y:S05]  /*95c0*/  @!P0 NANOSLEEP.SYNCS 0x989680 ;  /* 0x009896800000895d */ /* 0x008fea0003900000 */
[----:B------:R-:W3:Y:S02]  /*95d0*/  @!P0 SYNCS.PHASECHK.TRANS64 P0, [R7+URZ+0x26810], R16 ;  /* 0x02681010070085a7 */ /* 0x000ee4000800007f */
[----:B---3--:R-:W-:Y:S05]  /*95e0*/  @!P0 BRA `(.L_x_5133) ;  /* 0xfffffffc00ec8947 */ /* 0x008fea000383ffff */
[----:B------:R-:W-:Y:S05]  /*95f0*/  BRA `(.L_x_5132) ;  /* 0xffffff8800687947 */ /* 0x000fea000383ffff */
.L_x_5137:
[----:B------:R-:W-:-:S04]  /*9600*/  IMAD.U32 R121, RZ, RZ, UR7 ;  /* 0x00000007ff797e24 */ /* 0x000fc8000f8e00ff */
[----:B------:R1:W1:Y:S03]  /*9610*/  SYNCS.PHASECHK.TRANS64.TRYWAIT P0, [R121+URZ+0x26830], R16 ;  /* 0x02683010790075a7 */ /* 0x000266000800017f */
[----:B-1----:R-:W-:Y:S05]  /*9620*/  @!P0 NANOSLEEP.SYNCS 0x989680 ;  /* 0x009896800000895d */ /* 0x002fea0003900000 */
[----:B------:R-:W1:Y:S02]  /*9630*/  @!P0 SYNCS.PHASECHK.TRANS64 P0, [R121+URZ+0x26830], R16 ;  /* 0x02683010790085a7 */ /* 0x000e64000800007f */
[----:B-1----:R-:W-:Y:S05]  /*9640*/  @!P0 BRA `(.L_x_5137) ;  /* 0xfffffffc00ec8947 */ /* 0x002fea000383ffff */
[----:B------:R-:W-:Y:S05]  /*9650*/  BRA `(.L_x_5136) ;  /* 0xffffff8c00707947 */ /* 0x000fea000383ffff */
.L_x_5183:
[----:B-1----:R1:W2:Y:S02]  /*9660*/  SYNCS.PHASECHK.TRANS64.TRYWAIT P0, [R15+URZ+0x26820], R0 ;  /* 0x026820000f0075a7 */ /* 0x0022a4000800017f */
[----:B--2---:R-:W-:Y:S05]  /*9670*/  @!P0 NANOSLEEP.SYNCS 0x989680 ;  /* 0x009896800000895d */ /* 0x004fea0003900000 */
[----:B------:R-:W2:Y:S02]  /*9680*/  @!P0 SYNCS.PHASECHK.TRANS64 P0, [R15+URZ+0x26820], R0 ;  /* 0x026820000f0085a7 */ /* 0x000ea4000800007f */
[----:B--2---:R-:W-:Y:S05]  /*9690*/  @!P0 BRA `(.L_x_5183) ;  /* 0xfffffffc00f08947 */ /* 0x004fea000383ffff */
[----:B------:R-:W-:Y:S05]  /*96a0*/  BRA `(.L_x_5211) ;  /* 0xffffffd800e07947 */ /* 0x000fea000383ffff */
.L_x_5187:
[----:B--2---:R2:W3:Y:S02]  /*96b0*/  SYNCS.PHASECHK.TRANS64.TRYWAIT P1, [R15+URZ+0x26840], R18 ;  /* 0x026840120f0075a7 */ /* 0x0044e4000802017f */
[----:B---3--:R-:W-:Y:S05]  /*96c0*/  @!P1 NANOSLEEP.SYNCS 0x989680 ;  /* 0x009896800000995d */ /* 0x008fea0003900000 */
[----:B------:R-:W3:Y:S02]  /*96d0*/  @!P1 SYNCS.PHASECHK.TRANS64 P1, [R15+URZ+0x26840], R18 ;  /* 0x026840120f0095a7 */ /* 0x000ee4000802007f */
[----:B---3--:R-:W-:Y:S05]  /*96e0*/  @!P1 BRA `(.L_x_5187) ;  /* 0xfffffffc00f09947 */ /* 0x008fea000383ffff */
[----:B------:R-:W-:Y:S05]  /*96f0*/  BRA `(.L_x_5212) ;  /* 0xffffffe400107947 */ /* 0x000fea000383ffff */
.L_x_5189:
[----:B-1----:R1:W3:Y:S02]  /*9700*/  SYNCS.PHASECHK.TRANS64.TRYWAIT P1, [R15+URZ+0x26828], R18 ;  /* 0x026828120f0075a7 */ /* 0x0022e4000802017f */
[----:B---3--:R-:W-:Y:S05]  /*9710*/  @!P1 NANOSLEEP.SYNCS 0x989680 ;  /* 0x009896800000995d */ /* 0x008fea0003900000 */
[----:B------:R-:W3:Y:S02]  /*9720*/  @!P1 SYNCS.PHASECHK.TRANS64 P1, [R15+URZ+0x26828], R18 ;  /* 0x026828120f0095a7 */ /* 0x000ee4000802007f */
[----:B---3--:R-:W-:Y:S05]  /*9730*/  @!P1 BRA `(.L_x_5189) ;  /* 0xfffffffc00f09947 */ /* 0x008fea000383ffff */
[----:B------:R-:W-:Y:S05]  /*9740*/  BRA `(.L_x_5213) ;  /* 0xffffffe400cc7947 */ /* 0x000fea000383ffff */
.L_x_5191:
[----:B---3--:R3:W4:Y:S02]  /*9750*/  SYNCS.PHASECHK.TRANS64.TRYWAIT P1, [R15+URZ+0x26848], R18 ;  /* 0x026848120f0075a7 */ /* 0x008724000802017f */
[----:B----4-:R-:W-:Y:S05]  /*9760*/  @!P1 NANOSLEEP.SYNCS 0x989680 ;  /* 0x009896800000995d */ /* 0x010fea0003900000 */
[----:B------:R-:W4:Y:S02]  /*9770*/  @!P1 SYNCS.PHASECHK.TRANS64 P1, [R15+URZ+0x26848], R18 ;  /* 0x026848120f0095a7 */ /* 0x000f24000802007f */
[----:B----4-:R-:W-:Y:S05]  /*9780*/  @!P1 BRA `(.L_x_5191) ;  /* 0xfffffffc00f09947 */ /* 0x010fea000383ffff */
[----:B------:R-:W-:Y:S05]  /*9790*/  BRA `(.L_x_5214) ;  /* 0xffffffe800887947 */ /* 0x000fea000383ffff */
.L_x_5193:
[----:B------:R-:W-:-:S07]  /*97a0*/  SHF.L.U32 R4, R10, 0x1f, RZ ;  /* 0x0000001f0a047819 */ /* 0x000fce00000006ff */
.L_x_5215:
[----:B----4-:R4:W1:Y:S02]  /*97b0*/  SYNCS.PHASECHK.TRANS64.TRYWAIT P1, [R15+URZ+0x26820], R4 ;  /* 0x026820040f0075a7 */ /* 0x010864000802017f */
[----:B-1----:R-:W-:Y:S05]  /*97c0*/  @!P1 NANOSLEEP.SYNCS 0x989680 ;  /* 0x009896800000995d */ /* 0x002fea0003900000 */
[----:B------:R-:W1:Y:S02]  /*97d0*/  @!P1 SYNCS.PHASECHK.TRANS64 P1, [R15+URZ+0x26820], R4 ;  /* 0x026820040f0095a7 */ /* 0x000e64000802007f */
[----:B-1----:R-:W-:Y:S05]  /*97e0*/  @!P1 BRA `(.L_x_5215) ;  /* 0xfffffffc00f09947 */ /* 0x002fea000383ffff */
[----:B------:R-:W-:Y:S05]  /*97f0*/  BRA `(.L_x_5216) ;  /* 0xffffffec00287947 */ /* 0x000fea000383ffff */
.L_x_5196:
[----:B----4-:R4:W1:Y:S02]  /*9800*/  SYNCS.PHASECHK.TRANS64.TRYWAIT P1, [R15+URZ+0x26840], R12 ;  /* 0x0268400c0f0075a7 */ /* 0x010864000802017f */
[----:B-1----:R-:W-:Y:S05]  /*9810*/  @!P1 NANOSLEEP.SYNCS 0x989680 ;  /* 0x009896800000995d */ /* 0x002fea0003900000 */
[----:B------:R-:W1:Y:S02]  /*9820*/  @!P1 SYNCS.PHASECHK.TRANS64 P1, [R15+URZ+0x26840], R12 ;  /* 0x0268400c0f0095a7 */ /* 0x000e64000802007f */
[----:B-1----:R-:W-:Y:S05]  /*9830*/  @!P1 BRA `(.L_x_5196) ;  /* 0xfffffffc00f09947 */ /* 0x002fea000383ffff */
[----:B------:R-:W-:Y:S05]  /*9840*/  BRA `(.L_x_5217) ;  /* 0xfffffff000007947 */ /* 0x000fea000383ffff */
.L_x_5198:
[----:B-1----:R1:W2:Y:S02]  /*9850*/  SYNCS.PHASECHK.TRANS64.TRYWAIT P1, [R15+URZ+0x26828], R12 ;  /* 0x0268280c0f0075a7 */ /* 0x0022a4000802017f */
[----:B--2---:R-:W-:Y:S05]  /*9860*/  @!P1 NANOSLEEP.SYNCS 0x989680 ;  /* 0x009896800000995d */ /* 0x004fea0003900000 */
[----:B------:R-:W2:Y:S02]  /*9870*/  @!P1 SYNCS.PHASECHK.TRANS64 P1, [R15+URZ+0x26828], R12 ;  /* 0x0268280c0f0095a7 */ /* 0x000ea4000802007f */
[----:B--2---:R-:W-:Y:S05]  /*9880*/  @!P1 BRA `(.L_x_5198) ;  /* 0xfffffffc00f09947 */ /* 0x004fea000383ffff */
[----:B------:R-:W-:Y:S05]  /*9890*/  BRA `(.L_x_5218) ;  /* 0xfffffff000b07947 */ /* 0x000fea000383ffff */
.L_x_5200:
[----:B------:R1:W1:Y:S02]  /*98a0*/  SYNCS.PHASECHK.TRANS64.TRYWAIT P0, [R3+URZ+0x26840], R0 ;  /* 0x02684000030075a7 */ /* 0x000264000800017f */
[----:B-1----:R-:W-:Y:S05]  /*98b0*/  @!P0 NANOSLEEP.SYNCS 0x989680 ;  /* 0x009896800000895d */ /* 0x002fea0003900000 */
[----:B------:R-:W1:Y:S02]  /*98c0*/  @!P0 SYNCS.PHASECHK.TRANS64 P0, [R3+URZ+0x26840], R0 ;  /* 0x02684000030085a7 */ /* 0x000e64000800007f */
[----:B-1----:R-:W-:Y:S05]  /*98d0*/  @!P0 BRA `(.L_x_5200) ;  /* 0xfffffffc00f08947 */ /* 0x002fea000383ffff */
[----:B------:R-:W-:Y:S05]  /*98e0*/  BRA `(.L_x_5219) ;  /* 0xfffffff4007c7947 */ /* 0x000fea000383ffff */
.L_x_5202:
[----:B------:R-:W-:Y:S01]  /*98f0*/  BSSY B0, `(.L_x_5220) ;  /* 0x0000006000007945 */ /* 0x000fe20003800000 */
[----:B------:R-:W-:-:S07]  /*9900*/  IMAD.MOV.U32 R15, RZ, RZ, -0x1 ;  /* 0xffffffffff0f7424 */ /* 0x000fce00078e00ff */
[----:B---3--:R-:W-:Y:S05]  /*9910*/  WARPSYNC.COLLECTIVE R15, `(.L_x_5221) ;  /* 0x000000000f0c7348 */ /* 0x008fea0003c00000 */
[----:B------:R-:W-:Y:S02]  /*9920*/  ELECT P6, UR62, PT ;  /* 0x00000000003e782f */ /* 0x000fe400038c0000 */
[----:B------:R-:W-:Y:S01]  /*9930*/  MOV R14, UR62 ;  /* 0x0000003e000e7c02 */ /* 0x000fe20008000f00 */
[----:B---3--:R-:W-:Y:S10]  /*9940*/  ENDCOLLECTIVE ;  /* 0x000000000000791b */ /* 0x008ff40003800000 */
.L_x_5221:
[----:B------:R-:W-:Y:S05]  /*9950*/  BSYNC B0 ;  /* 0x0000000000007941 */ /* 0x000fea0003800000 */
.L_x_5220:
[----:B------:R-:W-:Y:S05]  /*9960*/  BRA `(.L_x_5222) ;  /* 0xfffffff800487947 */ /* 0x000fea000383ffff */
.L_x_5204:
[----:B-1----:R1:W2:Y:S02]  /*9970*/  SYNCS.PHASECHK.TRANS64.TRYWAIT P0, [R7+URZ], R4 ;  /* 0x00000004070075a7 */ /* 0x0022a4000800017f */
[----:B--2---:R-:W-:Y:S05]  /*9980*/  @!P0 NANOSLEEP.SYNCS 0x989680 ;  /* 0x009896800000895d */ /* 0x004fea0003900000 */
[----:B------:R-:W2:Y:S02]  /*9990*/  @!P0 SYNCS.PHASECHK.TRANS64 P0, [R7+URZ], R4 ;  /* 0x00000004070085a7 */ /* 0x000ea4000800007f */
[----:B--2---:R-:W-:Y:S05]  /*99a0*/  @!P0 BRA `(.L_x_5204) ;  /* 0xfffffffc00f08947 */ /* 0x004fea000383ffff */
[----:B------:R-:W-:Y:S05]  /*99b0*/  BRA `(.L_x_5223) ;  /* 0xfffffff800887947 */ /* 0x000fea000383ffff */
.L_x_5205:
[----:B--2---:R2:W4:Y:S02]  /*99c0*/  SYNCS.PHASECHK.TRANS64.TRYWAIT P0, [R3+URZ], R2 ;  /* 0x00000002030075a7 */ /* 0x004524000800017f */
[----:B----4-:R-:W-:Y:S05]  /*99d0*/  @!P0 NANOSLEEP.SYNCS 0x989680 ;  /* 0x009896800000895d */ /* 0x010fea0003900000 */
[----:B------:R-:W4:Y:S02]  /*99e0*/  @!P0 SYNCS.PHASECHK.TRANS64 P0, [R3+URZ], R2 ;  /* 0x00000002030085a7 */ /* 0x000f24000800007f */
[----:B----4-:R-:W-:Y:S05]  /*99f0*/  @!P0 BRA `(.L_x_5205) ;  /* 0xfffffffc00f08947 */ /* 0x010fea000383ffff */
[----:B------:R-:W-:Y:S05]  /*9a00*/  BRA `(.L_x_5224) ;  /* 0xfffffff8007c7947 */ /* 0x000fea000383ffff */
.L_x_5207:
[----:B--2---:R2:W4:Y:S02]  /*9a10*/  SYNCS.PHASECHK.TRANS64.TRYWAIT P0, [R5+URZ], R4 ;  /* 0x00000004050075a7 */ /* 0x004524000800017f */
[----:B----4-:R-:W-:Y:S05]  /*9a20*/  @!P0 NANOSLEEP.SYNCS 0x989680 ;  /* 0x009896800000895d */ /* 0x010fea0003900000 */
[----:B------:R-:W4:Y:S02]  /*9a30*/  @!P0 SYNCS.PHASECHK.TRANS64 P0, [R5+URZ], R4 ;  /* 0x00000004050085a7 */ /* 0x000f24000800007f */
[----:B----4-:R-:W-:Y:S05]  /*9a40*/  @!P0 BRA `(.L_x_5207) ;  /* 0xfffffffc00f08947 */ /* 0x010fea000383ffff */
[----:B------:R-:W-:Y:S05]  /*9a50*/  BRA `(.L_x_5225) ;  /* 0xfffffff800807947 */ /* 0x000fea000383ffff */
.L_x_5226:
        /* <DEDUP_REMOVED lines=10> */
.L_x_6591:


//--------------------- .text._ZN7cutlass13device_kernelIN5flash11enable_sm90INS1_16FlashAttnBwdSm90INS1_25CollectiveMainloopBwdSm90ILi2ELi2ELi2EN4cute5tupleIJNS5_1CILi1EEES8_S8_EEENS6_IJNS7_ILi64EEENS7_ILi128EEENS7_ILi96EEEEEENS_6half_tEfNS_4arch4Sm90ELb0ELb1ELb0ELb1ELb1ELb1ELb0ELb0ELi2ELi1ELi2ELi1ELb1EEENS1_24CollectiveEpilogueBwdGQAISD_fSG_Li256ELb1ELb1EEENS1_19SingleTileSchedulerILb1ELb0ELb0ELi128EEEEEEEEEvNT_6ParamsE --------------------------
	.section	.text._ZN7cutlass13device_kernelIN5flash11enable_sm90INS1_16FlashAttnBwdSm90INS1_25CollectiveMainloopBwdSm90ILi2ELi2ELi2EN4cute5tupleIJNS5_1CILi1EEES8_S8_EEENS6_IJNS7_ILi64EEENS7_ILi128EEENS7_ILi96EEEEEENS_6half_tEfNS_4arch4Sm90ELb0ELb1ELb0ELb1ELb1ELb1ELb0ELb0ELi2ELi1ELi2ELi1ELb1EEENS1_24CollectiveEpilogueBwdGQAISD_fSG_Li256ELb1ELb1EEENS1_19SingleTileSchedulerILb1ELb0ELb0ELi128EEEEEEEEEvNT_6ParamsE,"ax",@progbits
	.align	128
.text._ZN7cutlass13device_kernelIN5flash11enable_sm90INS1_16FlashAttnBwdSm90INS1_25CollectiveMainloopBwdSm90ILi2ELi2ELi2EN4cute5tupleIJNS5_1CILi1EEES8_S8_EEENS6_IJNS7_ILi64EEENS7_ILi128EEENS7_ILi96EEEEEENS_6half_tEfNS_4arch4Sm90ELb0ELb1ELb0ELb1ELb1ELb1ELb0ELb0ELi2ELi1ELi2ELi1ELb1EEENS1_24CollectiveEpilogueBwdGQAISD_fSG_Li256ELb1ELb1EEENS1_19SingleTileSchedulerILb1ELb0ELb0ELi128EEEEEEEEEvNT_6ParamsE:
        .type           _ZN7cutlass13device_kernelIN5flash11enable_sm90INS1_16FlashAttnBwdSm90INS1_25CollectiveMainloopBwdSm90ILi2ELi2ELi2EN4cute5tupleIJNS5_1CILi1EEES8_S8_EEENS6_IJNS7_ILi64EEENS7_ILi128EEENS7_ILi96EEEEEENS_6half_tEfNS_4arch4Sm90ELb0ELb1ELb0ELb1ELb1ELb1ELb0ELb0ELi2ELi1ELi2ELi1ELb1EEENS1_24CollectiveEpilogueBwdGQAISD_fSG_Li256ELb1ELb1EEENS1_19SingleTileSchedulerILb1ELb0ELb0ELi128EEEEEEEEEvNT_6ParamsE,@function
        .size           _ZN7cutlass13device_kernelIN5flash11enable_sm90INS1_16FlashAttnBwdSm90INS1_25CollectiveMainloopBwdSm90ILi2ELi2ELi2EN4cute5tupleIJNS5_1CILi1EEES8_S8_EEENS6_IJNS7_ILi64EEENS7_ILi128EEENS7_ILi96EEEEEENS_6half_tEfNS_4arch4Sm90ELb0ELb1ELb0ELb1ELb1ELb1ELb0ELb0ELi2ELi1ELi2ELi1ELb1EEENS1_24CollectiveEpilogueBwdGQAISD_fSG_Li256ELb1ELb1EEENS1_19SingleTileSchedulerILb1ELb0ELb0ELi128EEEEEEEEEvNT_6ParamsE,(.L_x_6592 - _ZN7cutlass13device_kernelIN5flash11enable_sm90INS1_16FlashAttnBwdSm90INS1_25CollectiveMainloopBwdSm90ILi2ELi2ELi2EN4cute5tupleIJNS5_1CILi1EEES8_S8_EEENS6_IJNS7_ILi64EEENS7_ILi128EEENS7_ILi96EEEEEENS_6half_tEfNS_4arch4Sm90ELb0ELb1ELb0ELb1ELb1ELb1ELb0ELb0ELi2ELi1ELi2ELi1ELb1EEENS1_24CollectiveEpilogueBwdGQAISD_fSG_Li256ELb1ELb1EEENS1_19SingleTileSchedulerILb1ELb0ELb0ELi128EEEEEEEEEvNT_6ParamsE)
        .other          _ZN7cutlass13device_kernelIN5flash11enable_sm90INS1_16FlashAttnBwdSm90INS1_25CollectiveMainloopBwdSm90ILi2ELi2ELi2EN4cute5tupleIJNS5_1CILi1EEES8_S8_EEENS6_IJNS7_ILi64EEENS7_ILi128EEENS7_ILi96EEEEEENS_6half_tEfNS_4arch4Sm90ELb0ELb1ELb0ELb1ELb1ELb1ELb0ELb0ELi2ELi1ELi2ELi1ELb1EEENS1_24CollectiveEpilogueBwdGQAISD_fSG_Li256ELb1ELb1EEENS1_19SingleTileSchedulerILb1ELb0ELb0ELi128EEEEEEEEEvNT_6ParamsE,@"STO_CUDA_ENTRY STV_DEFAULT"
_ZN7cutlass13device_kernelIN5flash11enable_sm90INS1_16FlashAttnBwdSm90INS1_25CollectiveMainloopBwdSm90ILi2ELi2ELi2EN4cute5tupleIJNS5_1CILi1EEES8_S8_EEENS6_IJNS7_ILi64EEENS7_ILi128EEENS7_ILi96EEEEEENS_6half_tEfNS_4arch4Sm90ELb0ELb1ELb0ELb1ELb1ELb1ELb0ELb0ELi2ELi1ELi2ELi1ELb1EEENS1_24CollectiveEpilogueBwdGQAISD_fSG_Li256ELb1ELb1EEENS1_19SingleTileSchedulerILb1ELb0ELb0ELi128EEEEEEEEEvNT_6ParamsE:
        /* <DEDUP_REMOVED lines=24> */
.L_x_5228:
[----:B------:R-:W-:Y:S05]  /*0180*/  BSYNC B0 ;  /* 0x0000000000007941 */ /* 0x000fea0003800000 */
.L_x_5227:
        /* <DEDUP_REMOVED lines=37> */
.L_x_5229:
        /* <DEDUP_REMOVED lines=22> */
.L_x_5230:
[----:B------:R-:W-:Y:S01]  /*0540*/  PLOP3.LUT P0, PT, PT, PT, UP0, 0x80, 0x0 ;  /* 0x000000000000781c */ /* 0x000fe20003f0f008 */
[----:B------:R-:W-:Y:S01]  /*0550*/  NOP ;  /* 0x0000000000007918 */ /* 0x000fe20000000000 */
[----:B------:R-:W-:Y:S01]  /*0560*/  ULDC.64 UR46, c[0x0][0x208] ;  /* 0x00008200002e7ab9 */ /* 0x000fe20000000a00 */
[----:B------:R-:W-:Y:S01]  /*0570*/  BSSY B6, `(.L_x_5231) ;  /* 0x0000a33000067945 */ /* 0x000fe20003800000 */
[----:B-12-4-:R-:W-:Y:S09]  /*0580*/  BAR.SYNC.DEFER_BLOCKING 0x0 ;  /* 0x0000000000007b1d */ /* 0x016ff20000010000 */
[----:B------:R-:W-:Y:S05]  /*0590*/  @!P0 BRA `(.L_x_5232) ;  /* 0x0000005000dc8947 */ /* 0x000fea0003800000 */
.L_x_5233:
        /* <DEDUP_REMOVED lines=22> */
.L_x_5234:
        /* <DEDUP_REMOVED lines=14> */
.L_x_5236:
[----:B------:R-:W-:-:S05]  /*07e0*/  ULDC UR4, c[0x0][0x8c4] ;  /* 0x0002310000047ab9 */ /* 0x000fca0000000800 */
.L_x_5235:
        /* <DEDUP_REMOVED lines=19> */
.L_x_5238:
        /* <DEDUP_REMOVED lines=14> */
.L_x_5239:
        /* <DEDUP_REMOVED lines=11> */
.L_x_5240:
        /* <DEDUP_REMOVED lines=13> */
.L_x_5241:
        /* <DEDUP_REMOVED lines=66> */
.L_x_5242:
        /* <DEDUP_REMOVED lines=28> */
.L_x_5245:
        /* <DEDUP_REMOVED lines=15> */
.L_x_5244:
        /* <DEDUP_REMOVED lines=22> */
.L_x_5247:
        /* <DEDUP_REMOVED lines=15> */
.L_x_5246:
[----:B------:R-:W-:Y:S01]  /*14a0*/  SHF.R.S32.HI R25, RZ, 0x1f, R22 ;  /* 0x0000001fff197819 */ /* 0x000fe20000011416 */
[----:B------:R-:W-:-:S03]  /*14b0*/  UMOV UR4, 0xffffffff ;  /* 0xffffffff00047882 */ /* 0x000fc60000000000 */
[----:B------:R-:W-:-:S04]  /*14c0*/  LEA.HI R0, R25, R22, RZ, 0x7 ;  /* 0x0000001619007211 */ /* 0x000fc800078f38ff */
[----:B------:R-:W-:Y:S01]  /*14d0*/  SHF.R.S32.HI R16, RZ, 0x7, R0 ;  /* 0x00000007ff107819 */ /* 0x000fe20000011400 */
[----:B------:R-:W-:Y:S06]  /*14e0*/  BRA.DIV UR4, `(.L_x_5248) ;  /* 0x0000009204f47947 */ /* 0x000fec000b800000 */
[----:B------:R1:W2:Y:S02]  /*14f0*/  SHFL.IDX PT, R14, R16, RZ, 0x1f ;  /* 0x00001fff100e7589 */ /* 0x0002a400000e0000 */
.L_x_5372:
        /* <DEDUP_REMOVED lines=15> */
.L_x_5249:
        /* <DEDUP_REMOVED lines=19> */
.L_x_5251:
        /* <DEDUP_REMOVED lines=122> */
.L_x_5262:
[----:B------:R-:W-:-:S06]  /*1ec0*/  UISETP.NE.AND UP0, UPT, UR9, 0x3, UPT ;  /* 0x000000030900788c */ /* 0x000fcc000bf05270 */
[----:B------:R-:W-:-:S13]  /*1ed0*/  PLOP3.LUT P6, PT, PT, PT, UP0, 0x80, 0x0 ;  /* 0x000000000000781c */ /* 0x000fda0003fcf008 */
[----:B-1----:R-:W-:Y:S05]  /*1ee0*/  @!P6 BRA `(.L_x_5252) ;  /* 0x000000000004e947 */ /* 0x002fea0003800000 */
[----:B------:R-:W-:Y:S01]  /*1ef0*/  BPT.TRAP 0x1 ;  /* 0x000000040000795c */ /* 0x000fe20000300000 */
.L_x_5252:
[----:B------:R-:W-:Y:S01]  /*1f00*/  R2UR UR7, R18 ;  /* 0x00000000120772ca */ /* 0x000fe200000e0000 */
[----:B------:R-:W-:-:S05]  /*1f10*/  IMAD.U32 R16, RZ, RZ, UR4 ;  /* 0x00000004ff107e24 */ /* 0x000fca000f8e00ff */
[----:B------:R-:W-:-:S07]  /*1f20*/  SHF.L.U32 R16, R16, 0x1f, RZ ;  /* 0x0000001f10107819 */ /* 0x000fce00000006ff */
[----:B------:R-:W-:-:S09]  /*1f30*/  ULEA UR7, UR5, UR7, 0x3 ;  /* 0x0000000705077291 */ /* 0x000fd2000f8e183f */
[----:B------:R1:W2:Y:S01]  /*1f40*/  SYNCS.PHASECHK.TRANS64.TRYWAIT P0, [UR7+0x26810], R16 ;  /* 0x02681010ff0075a7 */ /* 0x0002a20008000147 */
[----:B------:R-:W-:Y:S05]  /*1f50*/  @!P6 BRA `(.L_x_5253) ;  /* 0x000000000004e947 */ /* 0x000fea0003800000 */
[----:B------:R-:W-:Y:S01]  /*1f60*/  BPT.TRAP 0x1 ;  /* 0x000000040000795c */ /* 0x000fe20000300000 */
.L_x_5253:
[----:B--2---:R-:W-:Y:S05]  /*1f70*/  @P0 BRA `(.L_x_5254) ;  /* 0x0000000000080947 */ /* 0x004fea0003800000 */
[----:B------:R-:W2:Y:S02]  /*1f80*/  SYNCS.PHASECHK.TRANS64.TRYWAIT P0, [UR7+0x26810], R16 ;  /* 0x02681010ff0075a7 */ /* 0x000ea40008000147 */
[----:B--2---:R-:W-:Y:S05]  /*1f90*/  @!P0 BRA `(.L_x_5255) ;  /* 0x00000088007c8947 */ /* 0x004fea0003800000 */
.L_x_5254:
        /* <DEDUP_REMOVED lines=66> */
.L_x_5256:
[----:B------:R1:W1:Y:S01]  /*23c0*/  SYNCS.PHASECHK.TRANS64.TRYWAIT P0, [UR7+0x26830], R16 ;  /* 0x02683010ff0075a7 */ /* 0x0002620008000147 */
[----:B------:R-:W-:Y:S05]  /*23d0*/  @!P6 BRA `(.L_x_5257) ;  /* 0x000000000004e947 */ /* 0x000fea0003800000 */
[----:B------:R-:W-:Y:S01]  /*23e0*/  BPT.TRAP 0x1 ;  /* 0x000000040000795c */ /* 0x000fe20000300000 */
.L_x_5257:
[----:B-1----:R-:W-:Y:S05]  /*23f0*/  @P0 BRA `(.L_x_5258) ;  /* 0x0000000000080947 */ /* 0x002fea0003800000 */
[----:B------:R-:W1:Y:S02]  /*2400*/  SYNCS.PHASECHK.TRANS64.TRYWAIT P0, [UR7+0x26830], R16 ;  /* 0x02683010ff0075a7 */ /* 0x000e640008000147 */
[----:B-1----:R-:W-:Y:S05]  /*2410*/  @!P0 BRA `(.L_x_5259) ;  /* 0x0000008400748947 */ /* 0x002fea0003800000 */
.L_x_5258:
        /* <DEDUP_REMOVED lines=517> */
.L_x_5260:
        /* <DEDUP_REMOVED lines=44> */
.L_x_5261:
        /* <DEDUP_REMOVED lines=62> */
.L_x_5243:
[----:B------:R-:W-:Y:S05]  /*4b10*/  @P0 BRA `(.L_x_5237) ;  /* 0x0000005c00600947 */ /* 0x000fea0003800000 */
[----:B------:R-:W-:Y:S01]  /*4b20*/  ULDC.64 UR4, c[0x0][0x878] ;  /* 0x00021e0000047ab9 */ /* 0x000fe20000000a00 */
[----:B------:R-:W2:Y:S01]  /*4b30*/  S2R R4, SR_TID.X ;  /* 0x0000000000047919 */ /* 0x000ea20000002100 */
[----:B------:R-:W-:Y:S01]  /*4b40*/  UISETP.NE.U32.AND UP0, UPT, UR4, URZ, UPT ;  /* 0x0000003f0400728c */ /* 0x000fe2000bf05070 */
[----:B------:R-:W3:Y:S01]  /*4b50*/  S2UR UR15, SR_CTAID.X ;  /* 0x00000000000f79c3 */ /* 0x000ee20000002500 */
        /* <DEDUP_REMOVED lines=12> */
[----:B-1----:R-:W-:Y:S01]  /*4c20*/  IMAD.U32 R3, RZ, RZ, UR5 ;  /* 0x00000005ff037e24 */ /* 0x002fe2000f8e00ff */
[----:B------:R-:W-:-:S04]  /*4c30*/  ULDC UR5, c[0x0][0x850] ;  /* 0x0002140000057ab9 */ /* 0x000fc80000000800 */
[----:B------:R1:W4:Y:S01]  /*4c40*/  @P0 LDG.E R2, desc[UR46][R2.64] ;  /* 0x0000002e02020981 */ /* 0x000322000c1e1900 */
[----:B------:R-:W5:Y:S01]  /*4c50*/  S2UR UR4, SR_CTAID.Y ;  /* 0x00000000000479c3 */ /* 0x000f620000002600 */
[----:B------:R-:W-:Y:S01]  /*4c60*/  UISETP.NE.AND UP1, UPT, UR5, 0x1, UPT ;  /* 0x000000010500788c */ /* 0x000fe2000bf25270 */
[----:B------:R-:W-:Y:S01]  /*4c70*/  BSSY B0, `(.L_x_5263) ;  /* 0x000005c000007945 */ /* 0x000fe20003800000 */
[----:B---3--:R-:W-:Y:S01]  /*4c80*/  UIMAD UR13, UR15, UR13, URZ ;  /* 0x0000000d0f0d72a4 */ /* 0x008fe2000f8e023f */
[C---:B--2---:R-:W-:Y:S01]  /*4c90*/  ISETP.NE.AND P1, PT, R4.reuse, 0x80, PT ;  /* 0x000000800400780c */ /* 0x044fe20003f25270 */
[----:B------:R-:W-:Y:S02]  /*4ca0*/  UIMAD UR12, UR36, UR14, URZ ;  /* 0x0000000e240c72a4 */ /* 0x000fe4000f8e023f */
[----:B------:R-:W-:Y:S01]  /*4cb0*/  UIMAD UR13, UR13, UR14, URZ ;  /* 0x0000000e0d0d72a4 */ /* 0x000fe2000f8e023f */
[----:B-1----:R-:W-:Y:S01]  /*4cc0*/  VIADD R3, R4, 0xffffff80 ;  /* 0xffffff8004037836 */ /* 0x002fe20000000000 */
        /* <DEDUP_REMOVED lines=81> */
.L_x_5265:
[----:B------:R-:W2:Y:S04]  /*51e0*/  LDG.E.STRONG.GPU R4, desc[UR46][R2.64] ;  /* 0x0000002e02047981 */ /* 0x000ea8000c1ef900 */
[----:B--2---:R-:W-:Y:S01]  /*51f0*/  CCTL.IVALL ;  /* 0x00000000ff00798f */ /* 0x004fe20002000000 */
[----:B------:R-:W-:Y:S05]  /*5200*/  YIELD ;  /* 0x0000000000007946 */ /* 0x000fea0003800000 */
[----:B------:R-:W-:-:S13]  /*5210*/  ISETP.NE.AND P0, PT, R4, UR17, PT ;  /* 0x0000001104007c0c */ /* 0x000fda000bf05270 */
[----:B------:R-:W-:Y:S05]  /*5220*/  @P0 BRA `(.L_x_5265) ;  /* 0xfffffffc00ec0947 */ /* 0x000fea000383ffff */
.L_x_5264:
[----:B------:R-:W-:Y:S05]  /*5230*/  BSYNC B0 ;  /* 0x0000000000007941 */ /* 0x000fea0003800000 */
.L_x_5263:
[----:B------:R-:W-:-:S03]  /*5240*/  UMOV UR4, 0xffffffff ;  /* 0xffffffff00047882 */ /* 0x000fc60000000000 */
[----:B------:R-:W-:Y:S05]  /*5250*/  BRA.DIV UR4, `(.L_x_5266) ;  /* 0x0000005604fc7947 */ /* 0x000fea000b800000 */
[----:B------:R-:W-:Y:S01]  /*5260*/  NOP ;  /* 0x0000000000007918 */ /* 0x000fe20000000000 */
.L_x_5375:
        /* <DEDUP_REMOVED lines=16> */
.L_x_5269:
[----:B------:R-:W-:Y:S01]  /*5370*/  @P0 ELECT P2, URZ, PT ;  /* 0x00000000003f082f */ /* 0x000fe20003840000 */
[----:B------:R2:W-:-:S12]  /*5380*/  UBLKRED.G.S.ADD.F32.RN [UR4], [UR9], UR6, desc[UR10] ;  /* 0x00000a04090073bb */ /* 0x0005d800080a1406 */
[----:B------:R-:W-:Y:S02]  /*5390*/  @P2 PLOP3.LUT P0, PT, P2, PT, PT, 0x8, 0x0 ;  /* 0x000000000000281c */ /* 0x000fe4000170e170 */
[----:B------:R-:W-:-:S11]  /*53a0*/  PLOP3.LUT P2, PT, PT, PT, PT, 0x8, 0x0 ;  /* 0x000000000000781c */ /* 0x000fd60003f4e170 */
[----:B--2---:R-:W-:Y:S05]  /*53b0*/  @P0 BRA.U.ANY `(.L_x_5269) ;  /* 0xfffffffd00ec0947 */ /* 0x004fea000393ffff */
[----:B------:R0:W-:Y:S01]  /*53c0*/  UTMACMDFLUSH ;  /* 0x00000000000079b7 */ /* 0x0001e20000000000 */
[----:B------:R-:W-:-:S04]  /*53d0*/  DEPBAR.LE SB0, 0x0 ;  /* 0x000080000000791a */ /* 0x000fc80000000000 */
.L_x_5268:
[----:B------:R-:W-:Y:S05]  /*53e0*/  BSYNC B0 ;  /* 0x0000000000007941 */ /* 0x000fea0003800000 */
.L_x_5267:
        /* <DEDUP_REMOVED lines=14> */
.L_x_5271:
[----:B------:R-:W-:Y:S05]  /*54d0*/  BSYNC B0 ;  /* 0x0000000000007941 */ /* 0x000fea0003800000 */
.L_x_5270:
        /* <DEDUP_REMOVED lines=20> */
.L_x_5274:
[----:B-12---:R-:W2:Y:S04]  /*5620*/  LDG.E.STRONG.GPU R0, desc[UR46][R2.64] ;  /* 0x0000002e02007981 */ /* 0x006ea8000c1ef900 */
[----:B--2---:R-:W-:Y:S01]  /*5630*/  CCTL.IVALL ;  /* 0x00000000ff00798f */ /* 0x004fe20002000000 */
[----:B------:R-:W-:Y:S05]  /*5640*/  YIELD ;  /* 0x0000000000007946 */ /* 0x000fea0003800000 */
[----:B------:R-:W-:-:S13]  /*5650*/  ISETP.NE.AND P0, PT, R0, UR17, PT ;  /* 0x0000001100007c0c */ /* 0x000fda000bf05270 */
[----:B------:R-:W-:Y:S05]  /*5660*/  @P0 BRA `(.L_x_5274) ;  /* 0xfffffffc00ec0947 */ /* 0x000fea000383ffff */
.L_x_5273:
[----:B------:R-:W-:Y:S05]  /*5670*/  BSYNC B0 ;  /* 0x0000000000007941 */ /* 0x000fea0003800000 */
.L_x_5272:
[----:B------:R-:W-:-:S03]  /*5680*/  UMOV UR4, 0xffffffff ;  /* 0xffffffff00047882 */ /* 0x000fc60000000000 */
[----:B------:R-:W-:Y:S05]  /*5690*/  BRA.DIV UR4, `(.L_x_5275) ;  /* 0x0000005604087947 */ /* 0x000fea000b800000 */
[----:B------:R-:W-:Y:S01]  /*56a0*/  NOP ;  /* 0x0000000000007918 */ /* 0x000fe20000000000 */
.L_x_5378:
        /* <DEDUP_REMOVED lines=16> */
.L_x_5278:
[----:B------:R-:W-:Y:S01]  /*57b0*/  @P0 ELECT P2, URZ, PT ;  /* 0x00000000003f082f */ /* 0x000fe20003840000 */
[----:B------:R3:W-:-:S12]  /*57c0*/  UBLKRED.G.S.ADD.F32.RN [UR4], [UR9], UR6, desc[UR10] ;  /* 0x00000a04090073bb */ /* 0x0007d800080a1406 */
[----:B------:R-:W-:Y:S02]  /*57d0*/  @P2 PLOP3.LUT P0, PT, P2, PT, PT, 0x8, 0x0 ;  /* 0x000000000000281c */ /* 0x000fe4000170e170 */
[----:B------:R-:W-:-:S11]  /*57e0*/  PLOP3.LUT P2, PT, PT, PT, PT, 0x8, 0x0 ;  /* 0x000000000000781c */ /* 0x000fd60003f4e170 */
[----:B---3--:R-:W-:Y:S05]  /*57f0*/  @P0 BRA.U.ANY `(.L_x_5278) ;  /* 0xfffffffd00ec0947 */ /* 0x008fea000393ffff */
[----:B------:R0:W-:Y:S01]  /*5800*/  UTMACMDFLUSH ;  /* 0x00000000000079b7 */ /* 0x0001e20000000000 */
[----:B------:R-:W-:-:S04]  /*5810*/  DEPBAR.LE SB0, 0x0 ;  /* 0x000080000000791a */ /* 0x000fc80000000000 */
.L_x_5277:
[----:B------:R-:W-:Y:S05]  /*5820*/  BSYNC B0 ;  /* 0x0000000000007941 */ /* 0x000fea0003800000 */
.L_x_5276:
        /* <DEDUP_REMOVED lines=14> */
.L_x_5232:
        /* <DEDUP_REMOVED lines=21> */
.L_x_5280:
        /* <DEDUP_REMOVED lines=13> */
.L_x_5282:
[----:B------:R-:W-:-:S05]  /*5b30*/  ULDC UR4, c[0x0][0x8c4] ;  /* 0x0002310000047ab9 */ /* 0x000fca0000000800 */
.L_x_5281:
        /* <DEDUP_REMOVED lines=44> */
.L_x_5283:
        /* <DEDUP_REMOVED lines=13> */
.L_x_5284:
        /* <DEDUP_REMOVED lines=12> */
.L_x_5285:
        /* <DEDUP_REMOVED lines=27> */
.L_x_5286:
        /* <DEDUP_REMOVED lines=39> */
.L_x_5291:
[----:B------:R-:W2:Y:S04]  /*63b0*/  LDG.E.STRONG.GPU R0, desc[UR46][R2.64] ;  /* 0x0000002e02007981 */ /* 0x000ea8000c1ef900 */
[----:B--2---:R-:W-:Y:S01]  /*63c0*/  CCTL.IVALL ;  /* 0x00000000ff00798f */ /* 0x004fe20002000000 */
[----:B------:R-:W-:Y:S05]  /*63d0*/  YIELD ;  /* 0x0000000000007946 */ /* 0x000fea0003800000 */
[----:B------:R-:W-:-:S13]  /*63e0*/  ISETP.NE.AND P1, PT, R0, UR22, PT ;  /* 0x0000001600007c0c */ /* 0x000fda000bf25270 */
[----:B------:R-:W-:Y:S05]  /*63f0*/  @P1 BRA `(.L_x_5291) ;  /* 0xfffffffc00ec1947 */ /* 0x000fea000383ffff */
.L_x_5290:
[----:B------:R-:W-:Y:S05]  /*6400*/  BSYNC B0 ;  /* 0x0000000000007941 */ /* 0x000fea0003800000 */
.L_x_5289:
[----:B------:R-:W-:-:S03]  /*6410*/  UMOV UR17, 0xffffffff ;  /* 0xffffffff00117882 */ /* 0x000fc60000000000 */
[----:B------:R-:W-:Y:S05]  /*6420*/  BRA.DIV UR17, `(.L_x_5292) ;  /* 0x0000004611c07947 */ /* 0x000fea000b800000 */
[----:B------:R-:W-:Y:S01]  /*6430*/  NOP ;  /* 0x0000000000007918 */ /* 0x000fe20000000000 */
.L_x_5381:
        /* <DEDUP_REMOVED lines=22> */
.L_x_5294:
[----:B------:R-:W-:Y:S05]  /*65a0*/  BSYNC B0 ;  /* 0x0000000000007941 */ /* 0x000fea0003800000 */
.L_x_5293:
        /* <DEDUP_REMOVED lines=20> */
.L_x_5296:
[----:B------:R-:W-:Y:S05]  /*66f0*/  BSYNC B0 ;  /* 0x0000000000007941 */ /* 0x000fea0003800000 */
.L_x_5295:
[----:B------:R-:W-:Y:S06]  /*6700*/  BAR.ARV 0xa, 0xa0 ;  /* 0x0282800000007b1d */ /* 0x000fec0000002000 */
[----:B------:R-:W-:Y:S04]  /*6710*/  BSSY B0, `(.L_x_5297) ;  /* 0x0000003000007945 */ /* 0x000fe80003800000 */
[----:B------:R-:W-:Y:S05]  /*6720*/  @!P0 BRA `(.L_x_5298) ;  /* 0x0000000000048947 */ /* 0x000fea0003800000 */
[----:B------:R-:W-:-:S04]  /*6730*/  DEPBAR.LE SB0, 0x0 ;  /* 0x000080000000791a */ /* 0x000fc80000000000 */
.L_x_5298:
[----:B------:R-:W-:Y:S05]  /*6740*/  BSYNC B0 ;  /* 0x0000000000007941 */ /* 0x000fea0003800000 */
.L_x_5297:
        /* <DEDUP_REMOVED lines=19> */
.L_x_5300:
[----:B------:R-:W-:Y:S05]  /*6880*/  BSYNC B0 ;  /* 0x0000000000007941 */ /* 0x000fea0003800000 */
.L_x_5299:
[----:B------:R-:W-:Y:S01]  /*6890*/  UIADD3 UR17, UR9, 0x1, URZ ;  /* 0x0000000109117890 */ /* 0x000fe2000fffe03f */
[----:B------:R-:W-:Y:S11]  /*68a0*/  BRA `(.L_x_5301) ;  /* 0x0000000000047947 */ /* 0x000ff60003800000 */
.L_x_5288:
[----:B------:R-:W-:-:S05]  /*68b0*/  UMOV UR17, UR9 ;  /* 0x0000000900117c82 */ /* 0x000fca0008000000 */
.L_x_5301:
        /* <DEDUP_REMOVED lines=16> */
.L_x_5326:
        /* <DEDUP_REMOVED lines=11> */
.L_x_5304:
[----:B------:R-:W2:Y:S04]  /*6a70*/  LDG.E.STRONG.GPU R0, desc[UR46][R2.64] ;  /* 0x0000002e02007981 */ /* 0x000ea8000c1ef900 */
[----:B--2---:R-:W-:Y:S01]  /*6a80*/  CCTL.IVALL ;  /* 0x00000000ff00798f */ /* 0x004fe20002000000 */
[----:B------:R-:W-:Y:S05]  /*6a90*/  YIELD ;  /* 0x0000000000007946 */ /* 0x000fea0003800000 */
[----:B------:R-:W-:-:S13]  /*6aa0*/  ISETP.NE.AND P1, PT, R0, UR22, PT ;  /* 0x0000001600007c0c */ /* 0x000fda000bf25270 */
[----:B------:R-:W-:Y:S05]  /*6ab0*/  @P1 BRA `(.L_x_5304) ;  /* 0xfffffffc00ec1947 */ /* 0x000fea000383ffff */
.L_x_5303:
[----:B------:R-:W-:Y:S05]  /*6ac0*/  BSYNC B0 ;  /* 0x0000000000007941 */ /* 0x000fea0003800000 */
.L_x_5302:
[----:B------:R-:W-:-:S03]  /*6ad0*/  UMOV UR16, 0xffffffff ;  /* 0xffffffff00107882 */ /* 0x000fc60000000000 */
[----:B------:R-:W-:Y:S05]  /*6ae0*/  BRA.DIV UR16, `(.L_x_5305) ;  /* 0x00000042102c7947 */ /* 0x000fea000b800000 */
[----:B------:R-:W-:Y:S01]  /*6af0*/  NOP ;  /* 0x0000000000007918 */ /* 0x000fe20000000000 */
.L_x_5384:
        /* <DEDUP_REMOVED lines=19> */
.L_x_5307:
[----:B------:R-:W-:Y:S05]  /*6c30*/  BSYNC B0 ;  /* 0x0000000000007941 */ /* 0x000fea0003800000 */
.L_x_5306:
        /* <DEDUP_REMOVED lines=17> */
.L_x_5309:
[----:B------:R-:W-:Y:S05]  /*6d50*/  BSYNC B0 ;  /* 0x0000000000007941 */ /* 0x000fea0003800000 */
.L_x_5308:
[----:B------:R-:W-:Y:S06]  /*6d60*/  BAR.ARV 0xa, 0xa0 ;  /* 0x0282800000007b1d */ /* 0x000fec0000002000 */
[----:B------:R-:W-:Y:S04]  /*6d70*/  BSSY B0, `(.L_x_5310) ;  /* 0x0000003000007945 */ /* 0x000fe80003800000 */
[----:B------:R-:W-:Y:S05]  /*6d80*/  @!P0 BRA `(.L_x_5311) ;  /* 0x0000000000048947 */ /* 0x000fea0003800000 */
[----:B------:R-:W-:-:S04]  /*6d90*/  DEPBAR.LE SB0, 0x0 ;  /* 0x000080000000791a */ /* 0x000fc80000000000 */
.L_x_5311:
[----:B------:R-:W-:Y:S05]  /*6da0*/  BSYNC B0 ;  /* 0x0000000000007941 */ /* 0x000fea0003800000 */
.L_x_5310:
        /* <DEDUP_REMOVED lines=19> */
.L_x_5313:
[----:B------:R-:W-:Y:S05]  /*6ee0*/  BSYNC B0 ;  /* 0x0000000000007941 */ /* 0x000fea0003800000 */
.L_x_5312:
        /* <DEDUP_REMOVED lines=9> */
.L_x_5316:
[----:B------:R-:W2:Y:S04]  /*6f80*/  LDG.E.STRONG.GPU R0, desc[UR46][R2.64] ;  /* 0x0000002e02007981 */ /* 0x000ea8000c1ef900 */
[----:B--2---:R-:W-:Y:S01]  /*6f90*/  CCTL.IVALL ;  /* 0x00000000ff00798f */ /* 0x004fe20002000000 */
[----:B------:R-:W-:Y:S05]  /*6fa0*/  YIELD ;  /* 0x0000000000007946 */ /* 0x000fea0003800000 */
[----:B------:R-:W-:-:S13]  /*6fb0*/  ISETP.NE.AND P1, PT, R0, UR22, PT ;  /* 0x0000001600007c0c */ /* 0x000fda000bf25270 */
[----:B------:R-:W-:Y:S05]  /*6fc0*/  @P1 BRA `(.L_x_5316) ;  /* 0xfffffffc00ec1947 */ /* 0x000fea000383ffff */
.L_x_5315:
[----:B------:R-:W-:Y:S05]  /*6fd0*/  BSYNC B0 ;  /* 0x0000000000007941 */ /* 0x000fea0003800000 */
.L_x_5314:
[----:B------:R-:W-:-:S03]  /*6fe0*/  UMOV UR12, 0xffffffff ;  /* 0xffffffff000c7882 */ /* 0x000fc60000000000 */
[----:B------:R-:W-:Y:S05]  /*6ff0*/  BRA.DIV UR12, `(.L_x_5317) ;  /* 0x0000003e0c047947 */ /* 0x000fea000b800000 */
[----:B------:R-:W-:Y:S01]  /*7000*/  NOP ;  /* 0x0000000000007918 */ /* 0x000fe20000000000 */
.L_x_5387:
        /* <DEDUP_REMOVED lines=15> */
.L_x_5319:
[----:B------:R-:W-:Y:S05]  /*7100*/  BSYNC B0 ;  /* 0x0000000000007941 */ /* 0x000fea0003800000 */
.L_x_5318:
        /* <DEDUP_REMOVED lines=15> */
.L_x_5321:
[----:B------:R-:W-:Y:S05]  /*7200*/  BSYNC B0 ;  /* 0x0000000000007941 */ /* 0x000fea0003800000 */
.L_x_5320:
[----:B------:R-:W-:Y:S06]  /*7210*/  BAR.ARV 0xa, 0xa0 ;  /* 0x0282800000007b1d */ /* 0x000fec0000002000 */
[----:B------:R-:W-:Y:S04]  /*7220*/  BSSY B0, `(.L_x_5322) ;  /* 0x0000003000007945 */ /* 0x000fe80003800000 */
[----:B------:R-:W-:Y:S05]  /*7230*/  @!P0 BRA `(.L_x_5323) ;  /* 0x0000000000048947 */ /* 0x000fea0003800000 */
[----:B------:R-:W-:-:S04]  /*7240*/  DEPBAR.LE SB0, 0x0 ;  /* 0x000080000000791a */ /* 0x000fc80000000000 */
.L_x_5323:
[----:B------:R-:W-:Y:S05]  /*7250*/  BSYNC B0 ;  /* 0x0000000000007941 */ /* 0x000fea0003800000 */
.L_x_5322:
        /* <DEDUP_REMOVED lines=19> */
.L_x_5325:
[----:B------:R-:W-:Y:S05]  /*7390*/  BSYNC B0 ;  /* 0x0000000000007941 */ /* 0x000fea0003800000 */
.L_x_5324:
[----:B------:R-:W-:Y:S02]  /*73a0*/  UIADD3 UR9, UR9, 0x2, URZ ;  /* 0x0000000209097890 */ /* 0x000fe4000fffe03f */
[----:B------:R-:W-:Y:S02]  /*73b0*/  UIADD3 UR4, UR4, 0x3000, URZ ;  /* 0x0000300004047890 */ /* 0x000fe4000fffe03f */
[----:B------:R-:W-:-:S06]  /*73c0*/  UISETP.GE.AND UP0, UPT, UR9, UR11, UPT ;  /* 0x0000000b0900728c */ /* 0x000fcc000bf06270 */
[----:B------:R-:W-:-:S13]  /*73d0*/  PLOP3.LUT P1, PT, PT, PT, UP0, 0x80, 0x0 ;  /* 0x000000000000781c */ /* 0x000fda0003f2f008 */
[----:B------:R-:W-:Y:S05]  /*73e0*/  @!P1 BRA `(.L_x_5326) ;  /* 0xfffffff400749947 */ /* 0x000fea000383ffff */
.L_x_5287:
        /* <DEDUP_REMOVED lines=41> */
.L_x_5329:
[----:B------:R-:W-:Y:S05]  /*7680*/  BSYNC B0 ;  /* 0x0000000000007941 */ /* 0x000fea0003800000 */
.L_x_5328:
[----:B------:R-:W-:Y:S05]  /*7690*/  BRA `(.L_x_5330) ;  /* 0x0000000000047947 */ /* 0x000fea0003800000 */
.L_x_5327:
[----:B------:R-:W-:-:S05]  /*76a0*/  UMOV UR4, UR9 ;  /* 0x0000000900047c82 */ /* 0x000fca0008000000 */
.L_x_5330:
        /* <DEDUP_REMOVED lines=11> */
.L_x_5335:
        /* <DEDUP_REMOVED lines=24> */
.L_x_5332:
[----:B------:R-:W-:Y:S05]  /*78e0*/  BSYNC B0 ;  /* 0x0000000000007941 */ /* 0x000fea0003800000 */
.L_x_5331:
        /* <DEDUP_REMOVED lines=24> */
.L_x_5334:
[----:B------:R-:W-:Y:S05]  /*7a70*/  BSYNC B0 ;  /* 0x0000000000007941 */ /* 0x000fea0003800000 */
.L_x_5333:
[----:B------:R-:W-:Y:S02]  /*7a80*/  UIADD3 UR7, UR7, 0x2, URZ ;  /* 0x0000000207077890 */ /* 0x000fe4000fffe03f */
[----:B------:R-:W-:Y:S02]  /*7a90*/  ULEA UR5, UR19, UR5, 0x1 ;  /* 0x0000000513057291 */ /* 0x000fe4000f8e083f */
[----:B------:R-:W-:Y:S02]  /*7aa0*/  ULEA UR6, UR19, UR6, 0x1 ;  /* 0x0000000613067291 */ /* 0x000fe4000f8e083f */
[----:B------:R-:W-:-:S13]  /*7ab0*/  ISETP.NE.AND P0, PT, RZ, UR7, PT ;  /* 0x00000007ff007c0c */ /* 0x000fda000bf05270 */
[----:B------:R-:W-:Y:S05]  /*7ac0*/  @!P0 BRA `(.L_x_5237) ;  /* 0x0000002c00748947 */ /* 0x000fea0003800000 */
[----:B------:R-:W-:Y:S05]  /*7ad0*/  BRA `(.L_x_5335) ;  /* 0xfffffffc00207947 */ /* 0x000fea000383ffff */
.L_x_5279:
        /* <DEDUP_REMOVED lines=14> */
.L_x_5336:
        /* <DEDUP_REMOVED lines=14> */
.L_x_5338:
[----:B------:R-:W-:-:S05]  /*7ca0*/  ULDC UR4, c[0x0][0x8c4] ;  /* 0x0002310000047ab9 */ /* 0x000fca0000000800 */
.L_x_5337:
        /* <DEDUP_REMOVED lines=59> */
.L_x_5340:
        /* <DEDUP_REMOVED lines=13> */
.L_x_5341:
        /* <DEDUP_REMOVED lines=8> */
.L_x_5342:
        /* <DEDUP_REMOVED lines=21> */
.L_x_5343:
        /* <DEDUP_REMOVED lines=50> */
.L_x_5388:
        /* <DEDUP_REMOVED lines=15> */
.L_x_5346:
        /* <DEDUP_REMOVED lines=127> */
.L_x_5357:
[----:B-123--:R-:W-:-:S04]  /*8f00*/  SHF.L.U32 R18, R10, 0x1f, RZ ;  /* 0x0000001f0a127819 */ /* 0x00efc800000006ff */
[----:B------:R-:W2:Y:S02]  /*8f10*/  SYNCS.PHASECHK.TRANS64.TRYWAIT P1, [R15+URZ+0x26840], R18 ;  /* 0x026840120f0075a7 */ /* 0x000ea4000802017f */
[----:B--2---:R-:W-:Y:S05]  /*8f20*/  @!P1 BRA `(.L_x_5349) ;  /* 0x0000001c00689947 */ /* 0x004fea0003800000 */
.L_x_5389:
        /* <DEDUP_REMOVED lines=8> */
.L_x_5350:
        /* <DEDUP_REMOVED lines=44> */
.L_x_5390:
        /* <DEDUP_REMOVED lines=8> */
.L_x_5352:
        /* <DEDUP_REMOVED lines=44> */
.L_x_5391:
        /* <DEDUP_REMOVED lines=8> */
.L_x_5354:
        /* <DEDUP_REMOVED lines=38> */
.L_x_5393:
        /* <DEDUP_REMOVED lines=8> */
.L_x_5356:
        /* <DEDUP_REMOVED lines=44> */
.L_x_5348:
[----:B------:R-:W4:Y:S02]  /*9bd0*/  LDL.LU R4, [R1+0x4] ;  /* 0x0000040001047983 */ /* 0x000f240000300800 */
[----:B----4-:R-:W-:Y:S02]  /*9be0*/  ISETP.NE.AND P1, PT, R4, RZ, PT ;  /* 0x000000ff0400720c */ /* 0x010fe40003f25270 */
[----:B------:R4:W5:Y:S11]  /*9bf0*/  LDL R4, [R1] ;  /* 0x0000000001047983 */ /* 0x0009760000100800 */
[----:B----4-:R-:W-:Y:S05]  /*9c00*/  @!P1 BRA `(.L_x_5347) ;  /* 0x0000000400949947 */ /* 0x010fea0003800000 */
[----:B------:R-:W-:-:S04]  /*9c10*/  SHF.L.U32 R12, R10, 0x1f, RZ ;  /* 0x0000001f0a0c7819 */ /* 0x000fc800000006ff */
[----:B------:R-:W4:Y:S02]  /*9c20*/  SYNCS.PHASECHK.TRANS64.TRYWAIT P1, [R15+URZ+0x26840], R12 ;  /* 0x0268400c0f0075a7 */ /* 0x000f24000802017f */
[----:B----4-:R-:W-:Y:S05]  /*9c30*/  @!P1 BRA `(.L_x_5358) ;  /* 0x0000001000789947 */ /* 0x010fea0003800000 */
.L_x_5394:
        /* <DEDUP_REMOVED lines=8> */
.L_x_5359:
        /* <DEDUP_REMOVED lines=41> */
.L_x_5395:
        /* <DEDUP_REMOVED lines=8> */
.L_x_5361:
        /* <DEDUP_REMOVED lines=41> */
.L_x_5347:
[----:B------:R-:W1:Y:S01]  /*a260*/  S2R R0, SR_TID.X ;  /* 0x0000000000007919 */ /* 0x000e620000002100 */
[----:B------:R-:W-:Y:S01]  /*a270*/  IMAD R3, R16, 0x8, R15 ;  /* 0x0000000810037824 */ /* 0x000fe200078e020f */
[----:B-1----:R-:W-:Y:S02]  /*a280*/  LOP3.LUT R2, R0, 0x7f, RZ, 0xc0, !PT ;  /* 0x0000007f00027812 */ /* 0x002fe400078ec0ff */
[----:B------:R-:W-:Y:S02]  /*a290*/  SHF.L.U32 R0, R10, 0x1f, RZ ;  /* 0x0000001f0a007819 */ /* 0x000fe400000006ff */
[----:B------:R-:W-:Y:S02]  /*a2a0*/  ISETP.NE.AND P1, PT, R2, RZ, PT ;  /* 0x000000ff0200720c */ /* 0x000fe40003f25270 */
[----:B------:R-:W1:Y:S02]  /*a2b0*/  SYNCS.PHASECHK.TRANS64.TRYWAIT P0, [R3+URZ+0x26840], R0 ;  /* 0x02684000030075a7 */ /* 0x000e64000800017f */
[----:B-1----:R-:W-:Y:S09]  /*a2c0*/  @!P0 BRA `(.L_x_5362) ;  /* 0x0000000800fc8947 */ /* 0x002ff20003800000 */
.L_x_5396:
[----:B------:R-:W-:Y:S05]  /*a2d0*/  @P1 BRA `(.L_x_5363) ;  /* 0x0000000000181947 */ /* 0x000fea0003800000 */
[----:B------:R-:W1:Y:S01]  /*a2e0*/  S2R R2, SR_TID.X ;  /* 0x0000000000027919 */ /* 0x000e620000002100 */
[----:B------:R-:W-:-:S04]  /*a2f0*/  IMAD.MOV.U32 R0, RZ, RZ, 0x3100 ;  /* 0x00003100ff007424 */ /* 0x000fc800078e00ff */
[----:B------:R1:W-:Y:S02]  /*a300*/  SYNCS.ARRIVE.TRANS64 RZ, [R3+URZ+0x26830], R0 ;  /* 0x0268300003ff79a7 */ /* 0x0003e4000800003f */
[----:B-1----:R-:W-:-:S13]  /*a310*/  LOP3.LUT P0, RZ, R2, 0x1f, RZ, 0xc0, !PT ;  /* 0x0000001f02ff7812 */ /* 0x002fda000780c0ff */
[----:B------:R-:W-:Y:S05]  /*a320*/  @!P0 BRA `(.L_x_5363) ;  /* 0x0000000000048947 */ /* 0x000fea0003800000 */
[----:B------:R-:W-:Y:S01]  /*a330*/  BPT.TRAP 0x1 ;  /* 0x000000040000795c */ /* 0x000fe20000300000 */
.L_x_5363:
        /* <DEDUP_REMOVED lines=48> */
.L_x_5344:
[----:B------:R-:W-:Y:S05]  /*a640*/  BSYNC B0 ;  /* 0x0000000000007941 */ /* 0x000fea0003800000 */
.L_x_5339:
[----:B------:R-:W-:-:S03]  /*a650*/  UMOV UR8, 0xffffffff ;  /* 0xffffffff00087882 */ /* 0x000fc60000000000 */
[----:B------:R-:W-:Y:S05]  /*a660*/  BRA.DIV UR8, `(.L_x_5364) ;  /* 0x0000000a08287947 */ /* 0x000fea000b800000 */
[----:B------:R-:W-:-:S13]  /*a670*/  ELECT P6, URZ, PT ;  /* 0x00000000003f782f */ /* 0x000fda00038c0000 */
.L_x_5399:
[----:B------:R-:W-:Y:S05]  /*a680*/  @!P6 BRA `(.L_x_5237) ;  /* 0x000000000084e947 */ /* 0x000fea0003800000 */
[----:B------:R-:W-:-:S06]  /*a690*/  ULOP3.LUT UR8, UR38, 0x2, URZ, 0xfc, !UPT ;  /* 0x0000000226087892 */ /* 0x000fcc000f8efc3f */
[----:B------:R-:W-:-:S05]  /*a6a0*/  IMAD.U32 R2, RZ, RZ, UR8 ;  /* 0x00000008ff027e24 */ /* 0x000fca000f8e00ff */
[----:B------:R-:W-:-:S13]  /*a6b0*/  ISETP.NE.AND P2, PT, R2, 0x3, PT ;  /* 0x000000030200780c */ /* 0x000fda0003f45270 */
[----:B------:R-:W-:Y:S05]  /*a6c0*/  @!P2 BRA `(.L_x_5365) ;  /* 0x000000000004a947 */ /* 0x000fea0003800000 */
[----:B---3--:R-:W-:Y:S01]  /*a6d0*/  BPT.TRAP 0x1 ;  /* 0x000000040000795c */ /* 0x008fe20000300000 */
.L_x_5365:
        /* <DEDUP_REMOVED lines=15> */
.L_x_5400:
[----:B------:R-:W2:Y:S02]  /*a7d0*/  SYNCS.PHASECHK.TRANS64.TRYWAIT P0, [R3+URZ], R2 ;  /* 0x00000002030075a7 */ /* 0x000ea4000800017f */
[----:B--2---:R-:W-:Y:S05]  /*a7e0*/  @!P0 BRA `(.L_x_5367) ;  /* 0x0000000400fc8947 */ /* 0x004fea0003800000 */
.L_x_5401:
[----:B------:R-:W-:Y:S05]  /*a7f0*/  @!P2 BRA `(.L_x_5368) ;  /* 0x000000000004a947 */ /* 0x000fea0003800000 */
[----:B---3--:R-:W-:Y:S01]  /*a800*/  BPT.TRAP 0x1 ;  /* 0x000000040000795c */ /* 0x008fe20000300000 */
.L_x_5368:
[----:B--2---:R-:W-:-:S04]  /*a810*/  VIADD R3, R8, 0x26840 ;  /* 0x0002684008037836 */ /* 0x004fc80000000000 */
[----:B------:R-:W-:-:S04]  /*a820*/  IMAD R5, R0, 0x8, R3 ;  /* 0x0000000800057824 */ /* 0x000fc800078e0203 */
[----:B------:R-:W2:Y:S02]  /*a830*/  SYNCS.PHASECHK.TRANS64.TRYWAIT P0, [R5+URZ], R4 ;  /* 0x00000004050075a7 */ /* 0x000ea4000800017f */
[----:B--2---:R-:W-:Y:S05]  /*a840*/  @!P0 BRA `(.L_x_5369) ;  /* 0x0000000400f88947 */ /* 0x004fea0003800000 */
.L_x_5402:
[----:B------:R-:W-:-:S07]  /*a850*/  IMAD R3, R6, 0x8, R3 ;  /* 0x0000000806037824 */ /* 0x000fce00078e0203 */
.L_x_5370:
[----:B----4-:R4:W1:Y:S02]  /*a860*/  SYNCS.PHASECHK.TRANS64.TRYWAIT P0, [R3+URZ], R2 ;  /* 0x00000002030075a7 */ /* 0x010864000800017f */
[----:B-1----:R-:W-:Y:S05]  /*a870*/  @!P0 NANOSLEEP.SYNCS 0x989680 ;  /* 0x009896800000895d */ /* 0x002fea0003900000 */
[----:B------:R-:W1:Y:S02]  /*a880*/  @!P0 SYNCS.PHASECHK.TRANS64 P0, [R3+URZ], R2 ;  /* 0x00000002030085a7 */ /* 0x000e64000800007f */
[----:B-1----:R-:W-:Y:S05]  /*a890*/  @!P0 BRA `(.L_x_5370) ;  /* 0xfffffffc00f08947 */ /* 0x002fea000383ffff */
.L_x_5237:
[----:B---3--:R-:W-:Y:S05]  /*a8a0*/  BSYNC B6 ;  /* 0x0000000000067941 */ /* 0x008fea0003800000 */
.L_x_5231:
[----:B------:R-:W-:Y:S05]  /*a8b0*/  EXIT ;  /* 0x000000000000794d */ /* 0x000fea0003800000 */
.L_x_5248:
[----:B------:R-:W-:Y:S02]  /*a8c0*/  IMAD.MOV.U32 R13, RZ, RZ, R16 ;  /* 0x000000ffff0d7224 */ /* 0x000fe400078e0010 */
[----:B------:R-:W-:Y:S02]  /*a8d0*/  IMAD.MOV.U32 R12, RZ, RZ, RZ ;  /* 0x000000ffff0c7224 */ /* 0x000fe400078e00ff */
[----:B------:R-:W-:Y:S02]  /*a8e0*/  IMAD.MOV.U32 R11, RZ, RZ, 0x1f ;  /* 0x0000001fff0b7424 */ /* 0x000fe400078e00ff */
[----:B------:R-:W-:-:S07]  /*a8f0*/  IMAD.MOV.U32 R15, RZ, RZ, -0x1 ;  /* 0xffffffffff0f7424 */ /* 0x000fce00078e00ff */
[----:B------:R-:W-:Y:S05]  /*a900*/  WARPSYNC.COLLECTIVE R15, `(.L_x_5371) ;  /* 0x000000000f087348 */ /* 0x000fea0003c00000 */
[----:B------:R1:W2:Y:S02]  /*a910*/  SHFL.IDX P6, R14, R13, R12, R11 ;  /* 0x0000000c0d0e7389 */ /* 0x0002a400000c000b */
[----:B-12---:R-:W-:Y:S01]  /*a920*/  ENDCOLLECTIVE ;  /* 0x000000000000791b */ /* 0x006fe20003800000 */
.L_x_5371:
[----:B------:R-:W-:Y:S05]  /*a930*/  BRA `(.L_x_5372) ;  /* 0xffffff6800f07947 */ /* 0x000fea000383ffff */
.L_x_5250:
[----:B--2---:R2:W3:Y:S02]  /*a940*/  SYNCS.PHASECHK.TRANS64.TRYWAIT P0, [R18+URZ+0x26800], R5 ;  /* 0x02680005120075a7 */ /* 0x0044e4000800017f */
[----:B---3--:R-:W-:Y:S05]  /*a950*/  @!P0 NANOSLEEP.SYNCS 0x989680 ;  /* 0x009896800000895d */ /* 0x008fea0003900000 */
[----:B------:R-:W3:Y:S02]  /*a960*/  @!P0 SYNCS.PHASECHK.TRANS64 P0, [R18+URZ+0x26800], R5 ;  /* 0x02680005120085a7 */ /* 0x000ee4000800007f */
[----:B---3--:R-:W-:Y:S05]  /*a970*/  @!P0 BRA `(.L_x_5250) ;  /* 0xfffffffc00f08947 */ /* 0x008fea000383ffff */
[----:B------:R-:W-:Y:S05]  /*a980*/  BRA `(.L_x_5249) ;  /* 0xffffff6c00187947 */ /* 0x000fea000383ffff */
.L_x_5255:
[----:B--2---:R-:W-:-:S04]  /*a990*/  IMAD.U32 R7, RZ, RZ, UR7 ;  /* 0x00000007ff077e24 */ /* 0x004fc8000f8e00ff */
[----:B------:R2:W3:Y:S03]  /*a9a0*/  SYNCS.PHASECHK.TRANS64.TRYWAIT P0, [R7+URZ+0x26810], R16 ;  /* 0x02681010070075a7 */ /* 0x0004e6000800017f */
[----:B---3--:R-:W-:Y:S05]  /*a9b0*/  @!P0 NANOSLEEP.SYNCS 0x989680 ;  /* 0x009896800000895d */ /* 0x008fea0003900000 */
[----:B------:R-:W3:Y:S02]  /*a9c0*/  @!P0 SYNCS.PHASECHK.TRANS64 P0, [R7+URZ+0x26810], R16 ;  /* 0x02681010070085a7 */ /* 0x000ee4000800007f */
[----:B---3--:R-:W-:Y:S05]  /*a9d0*/  @!P0 BRA `(.L_x_5255) ;  /* 0xfffffffc00ec8947 */ /* 0x008fea000383ffff */
[----:B------:R-:W-:Y:S05]  /*a9e0*/  BRA `(.L_x_5254) ;  /* 0xffffff74006c7947 */ /* 0x000fea000383ffff */
.L_x_5259:
[----:B------:R-:W-:-:S04]  /*a9f0*/  IMAD.U32 R121, RZ, RZ, UR7 ;  /* 0x00000007ff797e24 */ /* 0x000fc8000f8e00ff */
[----:B------:R1:W1:Y:S03]  /*aa00*/  SYNCS.PHASECHK.TRANS64.TRYWAIT P0, [R121+URZ+0x26830], R16 ;  /* 0x02683010790075a7 */ /* 0x000266000800017f */
[----:B-1----:R-:W-:Y:S05]  /*aa10*/  @!P0 NANOSLEEP.SYNCS 0x989680 ;  /* 0x009896800000895d */ /* 0x002fea0003900000 */
[----:B------:R-:W1:Y:S02]  /*aa20*/  @!P0 SYNCS.PHASECHK.TRANS64 P0, [R121+URZ+0x26830], R16 ;  /* 0x02683010790085a7 */ /* 0x000e64000800007f */
[----:B-1----:R-:W-:Y:S05]  /*aa30*/  @!P0 BRA `(.L_x_5259) ;  /* 0xfffffffc00ec8947 */ /* 0x002fea000383ffff */
[----:B------:R-:W-:Y:S05]  /*aa40*/  BRA `(.L_x_5258) ;  /* 0xffffff7800747947 */ /* 0x000fea000383ffff */
.L_x_5266:
[----:B------:R-:W-:Y:S01]  /*aa50*/  BSSY B0, `(.L_x_5373) ;  /* 0x0000005000007945 */ /* 0x000fe20003800000 */
[----:B------:R-:W-:-:S07]  /*aa60*/  IMAD.MOV.U32 R15, RZ, RZ, -0x1 ;  /* 0xffffffffff0f7424 */ /* 0x000fce00078e00ff */
[----:B-1----:R-:W-:Y:S05]  /*aa70*/  WARPSYNC.COLLECTIVE R15, `(.L_x_5374) ;  /* 0x000000000f087348 */ /* 0x002fea0003c00000 */
[----:B------:R-:W-:Y:S01]  /*aa80*/  NOP ;  /* 0x0000000000007918 */ /* 0x000fe20000000000 */
[----:B-1----:R-:W-:Y:S01]  /*aa90*/  ENDCOLLECTIVE ;  /* 0x000000000000791b */ /* 0x002fe20003800000 */
.L_x_5374:
[----:B------:R-:W-:Y:S05]  /*aaa0*/  BSYNC B0 ;  /* 0x0000000000007941 */ /* 0x000fea0003800000 */
.L_x_5373:
[----:B------:R-:W-:Y:S05]  /*aab0*/  BRA `(.L_x_5375) ;  /* 0xffffffa400ec7947 */ /* 0x000fea000383ffff */
.L_x_5275:
[----:B------:R-:W-:Y:S01]  /*aac0*/  BSSY B0, `(.L_x_5376) ;  /* 0x0000005000007945 */ /* 0x000fe20003800000 */
[----:B------:R-:W-:-:S07]  /*aad0*/  IMAD.MOV.U32 R15, RZ, RZ, -0x1 ;  /* 0xffffffffff0f7424 */ /* 0x000fce00078e00ff */
[----:B-12---:R-:W-:Y:S05]  /*aae0*/  WARPSYNC.COLLECTIVE R15, `(.L_x_5377) ;  /* 0x000000000f087348 */ /* 0x006fea0003c00000 */
[----:B------:R-:W-:Y:S01]  /*aaf0*/  NOP ;  /* 0x0000000000007918 */ /* 0x000fe20000000000 */
[----:B-12---:R-:W-:Y:S01]  /*ab00*/  ENDCOLLECTIVE ;  /* 0x000000000000791b */ /* 0x006fe20003800000 */
.L_x_5377:
[----:B------:R-:W-:Y:S05]  /*ab10*/  BSYNC B0 ;  /* 0x0000000000007941 */ /* 0x000fea0003800000 */
.L_x_5376:
[----:B------:R-:W-:Y:S05]  /*ab20*/  BRA `(.L_x_5378) ;  /* 0xffffffa800e07947 */ /* 0x000fea000383ffff */
.L_x_5292:
[----:B------:R-:W-:Y:S01]  /*ab30*/  BSSY B0, `(.L_x_5379) ;  /* 0x0000005000007945 */ /* 0x000fe20003800000 */
[----:B------:R-:W-:-:S07]  /*ab40*/  IMAD.MOV.U32 R15, RZ, RZ, -0x1 ;  /* 0xffffffffff0f7424 */ /* 0x000fce00078e00ff */
[----:B------:R-:W-:Y:S05]  /*ab50*/  WARPSYNC.COLLECTIVE R15, `(.L_x_5380) ;  /* 0x000000000f087348 */ /* 0x000fea0003c00000 */
[----:B------:R-:W-:Y:S01]  /*ab60*/  NOP ;  /* 0x0000000000007918 */ /* 0x000fe20000000000 */
[----:B------:R-:W-:Y:S01]  /*ab70*/  ENDCOLLECTIVE ;  /* 0x000000000000791b */ /* 0x000fe20003800000 */
.L_x_5380:
[----:B------:R-:W-:Y:S05]  /*ab80*/  BSYNC B0 ;  /* 0x0000000000007941 */ /* 0x000fea0003800000 */
.L_x_5379:
[----:B------:R-:W-:Y:S05]  /*ab90*/  BRA `(.L_x_5381) ;  /* 0xffffffb800287947 */ /* 0x000fea000383ffff */
.L_x_5305:
[----:B------:R-:W-:Y:S01]  /*aba0*/  BSSY B0, `(.L_x_5382) ;  /* 0x0000005000007945 */ /* 0x000fe20003800000 */
[----:B------:R-:W-:-:S07]  /*abb0*/  IMAD.MOV.U32 R15, RZ, RZ, -0x1 ;  /* 0xffffffffff0f7424 */ /* 0x000fce00078e00ff */
[----:B------:R-:W-:Y:S05]  /*abc0*/  WARPSYNC.COLLECTIVE R15, `(.L_x_5383) ;  /* 0x000000000f087348 */ /* 0x000fea0003c00000 */
[----:B------:R-:W-:Y:S01]  /*abd0*/  NOP ;  /* 0x0000000000007918 */ /* 0x000fe20000000000 */
[----:B------:R-:W-:Y:S01]  /*abe0*/  ENDCOLLECTIVE ;  /* 0x000000000000791b */ /* 0x000fe20003800000 */
.L_x_5383:
[----:B------:R-:W-:Y:S05]  /*abf0*/  BSYNC B0 ;  /* 0x0000000000007941 */ /* 0x000fea0003800000 */
.L_x_5382:
[----:B------:R-:W-:Y:S05]  /*ac00*/  BRA `(.L_x_5384) ;  /* 0xffffffbc00bc7947 */ /* 0x000fea000383ffff */
.L_x_5317:
[----:B------:R-:W-:Y:S01]  /*ac10*/  BSSY B0, `(.L_x_5385) ;  /* 0x0000005000007945 */ /* 0x000fe20003800000 */
[----:B------:R-:W-:-:S07]  /*ac20*/  IMAD.MOV.U32 R15, RZ, RZ, -0x1 ;  /* 0xffffffffff0f7424 */ /* 0x000fce00078e00ff */
[----:B------:R-:W-:Y:S05]  /*ac30*/  WARPSYNC.COLLECTIVE R15, `(.L_x_5386) ;  /* 0x000000000f087348 */ /* 0x000fea0003c00000 */
[----:B------:R-:W-:Y:S01]  /*ac40*/  NOP ;  /* 0x0000000000007918 */ /* 0x000fe20000000000 */
[----:B------:R-:W-:Y:S01]  /*ac50*/  ENDCOLLECTIVE ;  /* 0x000000000000791b */ /* 0x000fe20003800000 */
.L_x_5386:
[----:B------:R-:W-:Y:S05]  /*ac60*/  BSYNC B0 ;  /* 0x0000000000007941 */ /* 0x000fea0003800000 */
.L_x_5385:
[----:B------:R-:W-:Y:S05]  /*ac70*/  BRA `(.L_x_5387) ;  /* 0xffffffc000e47947 */ /* 0x000fea000383ffff */
.L_x_5345:
[----:B-1----:R1:W2:Y:S02]  /*ac80*/  SYNCS.PHASECHK.TRANS64.TRYWAIT P0, [R15+URZ+0x26820], R0 ;  /* 0x026820000f0075a7 */ /* 0x0022a4000800017f */
[----:B--2---:R-:W-:Y:S05]  /*ac90*/  @!P0 NANOSLEEP.SYNCS 0x989680 ;  /* 0x009896800000895d */ /* 0x004fea0003900000 */
[----:B------:R-:W2:Y:S02]  /*aca0*/  @!P0 SYNCS.PHASECHK.TRANS64 P0, [R15+URZ+0x26820], R0 ;  /* 0x026820000f0085a7 */ /* 0x000ea4000800007f */
[----:B--2---:R-:W-:Y:S05]  /*acb0*/  @!P0 BRA `(.L_x_5345) ;  /* 0xfffffffc00f08947 */ /* 0x004fea000383ffff */
[----:B------:R-:W-:Y:S05]  /*acc0*/  BRA `(.L_x_5388) ;  /* 0xffffffd800547947 */ /* 0x000fea000383ffff */
.L_x_5349:
[----:B--2---:R2:W3:Y:S02]  /*acd0*/  SYNCS.PHASECHK.TRANS64.TRYWAIT P1, [R15+URZ+0x26840], R18 ;  /* 0x026840120f0075a7 */ /* 0x0044e4000802017f */
[----:B---3--:R-:W-:Y:S05]  /*ace0*/  @!P1 NANOSLEEP.SYNCS 0x989680 ;  /* 0x009896800000995d */ /* 0x008fea0003900000 */
[----:B------:R-:W3:Y:S02]  /*acf0*/  @!P1 SYNCS.PHASECHK.TRANS64 P1, [R15+URZ+0x26840], R18 ;  /* 0x026840120f0095a7 */ /* 0x000ee4000802007f */
[----:B---3--:R-:W-:Y:S05]  /*ad00*/  @!P1 BRA `(.L_x_5349) ;  /* 0xfffffffc00f09947 */ /* 0x008fea000383ffff */
[----:B------:R-:W-:Y:S05]  /*ad10*/  BRA `(.L_x_5389) ;  /* 0xffffffe000847947 */ /* 0x000fea000383ffff */
.L_x_5351:
[----:B-1----:R1:W3:Y:S02]  /*ad20*/  SYNCS.PHASECHK.TRANS64.TRYWAIT P1, [R15+URZ+0x26828], R18 ;  /* 0x026828120f0075a7 */ /* 0x0022e4000802017f */
[----:B---3--:R-:W-:Y:S05]  /*ad30*/  @!P1 NANOSLEEP.SYNCS 0x989680 ;  /* 0x009896800000995d */ /* 0x008fea0003900000 */
[----:B------:R-:W3:Y:S02]  /*ad40*/  @!P1 SYNCS.PHASECHK.TRANS64 P1, [R15+URZ+0x26828], R18 ;  /* 0x026828120f0095a7 */ /* 0x000ee4000802007f */
[----:B---3--:R-:W-:Y:S05]  /*ad50*/  @!P1 BRA `(.L_x_5351) ;  /* 0xfffffffc00f09947 */ /* 0x008fea000383ffff */
[----:B------:R-:W-:Y:S05]  /*ad60*/  BRA `(.L_x_5390) ;  /* 0xffffffe400407947 */ /* 0x000fea000383ffff */
.L_x_5353:
[----:B---3--:R3:W4:Y:S02]  /*ad70*/  SYNCS.PHASECHK.TRANS64.TRYWAIT P1, [R15+URZ+0x26848], R18 ;  /* 0x026848120f0075a7 */ /* 0x008724000802017f */
[----:B----4-:R-:W-:Y:S05]  /*ad80*/  @!P1 NANOSLEEP.SYNCS 0x989680 ;  /* 0x009896800000995d */ /* 0x010fea0003900000 */
[----:B------:R-:W4:Y:S02]  /*ad90*/  @!P1 SYNCS.PHASECHK.TRANS64 P1, [R15+URZ+0x26848], R18 ;  /* 0x026848120f0095a7 */ /* 0x000f24000802007f */
[----:B----4-:R-:W-:Y:S05]  /*ada0*/  @!P1 BRA `(.L_x_5353) ;  /* 0xfffffffc00f09947 */ /* 0x010fea000383ffff */
[----:B------:R-:W-:Y:S05]  /*adb0*/  BRA `(.L_x_5391) ;  /* 0xffffffe400fc7947 */ /* 0x000fea000383ffff */
.L_x_5355:
[----:B------:R-:W-:-:S07]  /*adc0*/  SHF.L.U32 R4, R10, 0x1f, RZ ;  /* 0x0000001f0a047819 */ /* 0x000fce00000006ff */
.L_x_5392:
[----:B----4-:R4:W1:Y:S02]  /*add0*/  SYNCS.PHASECHK.TRANS64.TRYWAIT P1, [R15+URZ+0x26820], R4 ;  /* 0x026820040f0075a7 */ /* 0x010864000802017f */
[----:B-1----:R-:W-:Y:S05]  /*ade0*/  @!P1 NANOSLEEP.SYNCS 0x989680 ;  /* 0x009896800000995d */ /* 0x002fea0003900000 */
[----:B------:R-:W1:Y:S02]  /*adf0*/  @!P1 SYNCS.PHASECHK.TRANS64 P1, [R15+URZ+0x26820], R4 ;  /* 0x026820040f0095a7 */ /* 0x000e64000802007f */
[----:B-1----:R-:W-:Y:S05]  /*ae00*/  @!P1 BRA `(.L_x_5392) ;  /* 0xfffffffc00f09947 */ /* 0x002fea000383ffff */
[----:B------:R-:W-:Y:S05]  /*ae10*/  BRA `(.L_x_5393) ;  /* 0xffffffe8009c7947 */ /* 0x000fea000383ffff */
.L_x_5358:
[----:B----4-:R4:W1:Y:S02]  /*ae20*/  SYNCS.PHASECHK.TRANS64.TRYWAIT P1, [R15+URZ+0x26840], R12 ;  /* 0x0268400c0f0075a7 */ /* 0x010864000802017f */
[----:B-1----:R-:W-:Y:S05]  /*ae30*/  @!P1 NANOSLEEP.SYNCS 0x989680 ;  /* 0x009896800000995d */ /* 0x002fea0003900000 */
[----:B------:R-:W1:Y:S02]  /*ae40*/  @!P1 SYNCS.PHASECHK.TRANS64 P1, [R15+URZ+0x26840], R12 ;  /* 0x0268400c0f0095a7 */ /* 0x000e64000802007f */
[----:B-1----:R-:W-:Y:S05]  /*ae50*/  @!P1 BRA `(.L_x_5358) ;  /* 0xfffffffc00f09947 */ /* 0x002fea000383ffff */
[----:B------:R-:W-:Y:S05]  /*ae60*/  BRA `(.L_x_5394) ;  /* 0xffffffec00747947 */ /* 0x000fea000383ffff */
.L_x_5360:
[----:B-1----:R1:W2:Y:S02]  /*ae70*/  SYNCS.PHASECHK.TRANS64.TRYWAIT P1, [R15+URZ+0x26828], R12 ;  /* 0x0268280c0f0075a7 */ /* 0x0022a4000802017f */
[----:B--2---:R-:W-:Y:S05]  /*ae80*/  @!P1 NANOSLEEP.SYNCS 0x989680 ;  /* 0x009896800000995d */ /* 0x004fea0003900000 */
[----:B------:R-:W2:Y:S02]  /*ae90*/  @!P1 SYNCS.PHASECHK.TRANS64 P1, [R15+URZ+0x26828], R12 ;  /* 0x0268280c0f0095a7 */ /* 0x000ea4000802007f */
[----:B--2---:R-:W-:Y:S05]  /*aea0*/  @!P1 BRA `(.L_x_5360) ;  /* 0xfffffffc00f09947 */ /* 0x004fea000383ffff */
[----:B------:R-:W-:Y:S05]  /*aeb0*/  BRA `(.L_x_5395) ;  /* 0xfffffff000247947 */ /* 0x000fea000383ffff */
.L_x_5362:
[----:B------:R1:W1:Y:S02]  /*aec0*/  SYNCS.PHASECHK.TRANS64.TRYWAIT P0, [R3+URZ+0x26840], R0 ;  /* 0x02684000030075a7 */ /* 0x000264000800017f */
[----:B-1----:R-:W-:Y:S05]  /*aed0*/  @!P0 NANOSLEEP.SYNCS 0x989680 ;  /* 0x009896800000895d */ /* 0x002fea0003900000 */
[----:B------:R-:W1:Y:S02]  /*aee0*/  @!P0 SYNCS.PHASECHK.TRANS64 P0, [R3+URZ+0x26840], R0 ;  /* 0x02684000030085a7 */ /* 0x000e64000800007f */
[----:B-1----:R-:W-:Y:S05]  /*aef0*/  @!P0 BRA `(.L_x_5362) ;  /* 0xfffffffc00f08947 */ /* 0x002fea000383ffff */
[----:B------:R-:W-:Y:S05]  /*af00*/  BRA `(.L_x_5396) ;  /* 0xfffffff000f07947 */ /* 0x000fea000383ffff */
.L_x_5364:
[----:B------:R-:W-:Y:S01]  /*af10*/  BSSY B0, `(.L_x_5397) ;  /* 0x0000006000007945 */ /* 0x000fe20003800000 */
[----:B------:R-:W-:-:S07]  /*af20*/  IMAD.MOV.U32 R15, RZ, RZ, -0x1 ;  /* 0xffffffffff0f7424 */ /* 0x000fce00078e00ff */
[----:B---3--:R-:W-:Y:S05]  /*af30*/  WARPSYNC.COLLECTIVE R15, `(.L_x_5398) ;  /* 0x000000000f0c7348 */ /* 0x008fea0003c00000 */
[----:B------:R-:W-:Y:S02]  /*af40*/  ELECT P6, UR62, PT ;  /* 0x00000000003e782f */ /* 0x000fe400038c0000 */
[----:B------:R-:W-:Y:S01]  /*af50*/  MOV R14, UR62 ;  /* 0x0000003e000e7c02 */ /* 0x000fe20008000f00 */
[----:B---3--:R-:W-:Y:S10]  /*af60*/  ENDCOLLECTIVE ;  /* 0x000000000000791b */ /* 0x008ff40003800000 */
.L_x_5398:
[----:B------:R-:W-:Y:S05]  /*af70*/  BSYNC B0 ;  /* 0x0000000000007941 */ /* 0x000fea0003800000 */
.L_x_5397:
[----:B------:R-:W-:Y:S05]  /*af80*/  BRA `(.L_x_5399) ;  /* 0xfffffff400bc7947 */ /* 0x000fea000383ffff */
.L_x_5366:
[----:B-1----:R1:W2:Y:S02]  /*af90*/  SYNCS.PHASECHK.TRANS64.TRYWAIT P0, [R7+URZ], R4 ;  /* 0x00000004070075a7 */ /* 0x0022a4000800017f */
[----:B--2---:R-:W-:Y:S05]  /*afa0*/  @!P0 NANOSLEEP.SYNCS 0x989680 ;  /* 0x009896800000895d */ /* 0x004fea0003900000 */
[----:B------:R-:W2:Y:S02]  /*afb0*/  @!P0 SYNCS.PHASECHK.TRANS64 P0, [R7+URZ], R4 ;  /* 0x00000004070085a7 */ /* 0x000ea4000800007f */
[----:B--2---:R-:W-:Y:S05]  /*afc0*/  @!P0 BRA `(.L_x_5366) ;  /* 0xfffffffc00f08947 */ /* 0x004fea000383ffff */
[----:B------:R-:W-:Y:S05]  /*afd0*/  BRA `(.L_x_5400) ;  /* 0xfffffff400fc7947 */ /* 0x000fea000383ffff */
.L_x_5367:
[----:B--2---:R2:W4:Y:S02]  /*afe0*/  SYNCS.PHASECHK.TRANS64.TRYWAIT P0, [R3+URZ], R2 ;  /* 0x00000002030075a7 */ /* 0x004524000800017f */
[----:B----4-:R-:W-:Y:S05]  /*aff0*/  @!P0 NANOSLEEP.SYNCS 0x989680 ;  /* 0x009896800000895d */ /* 0x010fea0003900000 */
[----:B------:R-:W4:Y:S02]  /*b000*/  @!P0 SYNCS.PHASECHK.TRANS64 P0, [R3+URZ], R2 ;  /* 0x00000002030085a7 */ /* 0x000f24000800007f */
[----:B----4-:R-:W-:Y:S05]  /*b010*/  @!P0 BRA `(.L_x_5367) ;  /* 0xfffffffc00f08947 */ /* 0x010fea000383ffff */
[----:B------:R-:W-:Y:S05]  /*b020*/  BRA `(.L_x_5401) ;  /* 0xfffffff400f07947 */ /* 0x000fea000383ffff */
.L_x_5369:
[----:B--2---:R2:W4:Y:S02]  /*b030*/  SYNCS.PHASECHK.TRANS64.TRYWAIT P0, [R5+URZ], R4 ;  /* 0x00000004050075a7 */ /* 0x004524000800017f */
[----:B----4-:R-:W-:Y:S05]  /*b040*/  @!P0 NANOSLEEP.SYNCS 0x989680 ;  /* 0x009896800000895d */ /* 0x010fea0003900000 */
[----:B------:R-:W4:Y:S02]  /*b050*/  @!P0 SYNCS.PHASECHK.TRANS64 P0, [R5+URZ], R4 ;  /* 0x00000004050085a7 */ /* 0x000f24000800007f */
[----:B----4-:R-:W-:Y:S05]  /*b060*/  @!P0 BRA `(.L_x_5369) ;  /* 0xfffffffc00f08947 */ /* 0x010fea000383ffff */
[----:B------:R-:W-:Y:S05]  /*b070*/  BRA `(.L_x_5402) ;  /* 0xfffffff400f47947 */ /* 0x000fea000383ffff */
.L_x_5403:
        /* <DEDUP_REMOVED lines=16> */
.L_x_6592:


//--------------------- .text._ZN7cutlass13device_kernelIN5flash11enable_sm90INS1_16FlashAttnBwdSm90INS1_25CollectiveMainloopBwdSm90ILi2ELi2ELi2EN4cute5tupleIJNS5_1CILi1EEES8_S8_EEENS6_IJNS7_ILi64EEENS7_ILi128EEENS7_ILi96EEEEEENS_6half_tEfNS_4arch4Sm90ELb1ELb0ELb0ELb0ELb0ELb1ELb0ELb0ELi2ELi1ELi2ELi1ELb1EEENS1_21CollectiveEpilogueBwdISD_SE_SG_Li256ELb0ELb0ELi1EEENS1_25SingleTileBwdLPTSchedulerILb0ELi128ELb0EEEEEEEEEvNT_6ParamsE --------------------------
	.section	.text._ZN7cutlass13device_kernelIN5flash11enable_sm90INS1_16FlashAttnBwdSm90INS1_25CollectiveMainloopBwdSm90ILi2ELi2ELi2EN4cute5tupleIJNS5_1CILi1EEES8_S8_EEENS6_IJNS7_ILi64EEENS7_ILi128EEENS7_ILi96EEEEEENS_6half_tEfNS_4arch4Sm90ELb1ELb0ELb0ELb0ELb0ELb1ELb0ELb0ELi2ELi1ELi2ELi1ELb1EEENS1_21CollectiveEpilogueBwdISD_SE_SG_Li256ELb0ELb0ELi1EEENS1_25SingleTileBwdLPTSchedulerILb0ELi128ELb0EEEEEEEEEvNT_6ParamsE,"ax",@progbits
	.align	128
.text._ZN7cutlass13device_kernelIN5flash11enable_sm90INS1_16FlashAttnBwdSm90INS1_25CollectiveMainloopBwdSm90ILi2ELi2ELi2EN4cute5tupleIJNS5_1CILi1EEES8_S8_EEENS6_IJNS7_ILi64EEENS7_ILi128EEENS7_ILi96EEEEEENS_6half_tEfNS_4arch4Sm90ELb1ELb0ELb0ELb0ELb0ELb1ELb0ELb0ELi2ELi1ELi2ELi1ELb1EEENS1_21CollectiveEpilogueBwdISD_SE_SG_Li256ELb0ELb0ELi1EEENS1_25SingleTileBwdLPTSchedulerILb0ELi128ELb0EEEEEEEEEvNT_6ParamsE:
        .type           _ZN7cutlass13device_kernelIN5flash11enable_sm90INS1_16FlashAttnBwdSm90INS1_25CollectiveMainloopBwdSm90ILi2ELi2ELi2EN4cute5tupleIJNS5_1CILi1EEES8_S8_EEENS6_IJNS7_ILi64EEENS7_ILi128EEENS7_ILi96EEEEEENS_6half_tEfNS_4arch4Sm90ELb1ELb0ELb0ELb0ELb0ELb1ELb0ELb0ELi2ELi1ELi2ELi1ELb1EEENS1_21CollectiveEpilogueBwdISD_SE_SG_Li256ELb0ELb0ELi1EEENS1_25SingleTileBwdLPTSchedulerILb0ELi128ELb0EEEEEEEEEvNT_6ParamsE,@function
        .size           _ZN7cutlass13device_kernelIN5flash11enable_sm90INS1_16FlashAttnBwdSm90INS1_25CollectiveMainloopBwdSm90ILi2ELi2ELi2EN4cute5tupleIJNS5_1CILi1EEES8_S8_EEENS6_IJNS7_ILi64EEENS7_ILi128EEENS7_ILi96EEEEEENS_6half_tEfNS_4arch4Sm90ELb1ELb0ELb0ELb0ELb0ELb1ELb0ELb0ELi2ELi1ELi2ELi1ELb1EEENS1_21CollectiveEpilogueBwdISD_SE_SG_Li256ELb0ELb0ELi1EEENS1_25SingleTileBwdLPTSchedulerILb0ELi128ELb0EEEEEEEEEvNT_6ParamsE,(.L_x_6593 - _ZN7cutlass13device_kernelIN5flash11enable_sm90INS1_16FlashAttnBwdSm90INS1_25CollectiveMainloopBwdSm90ILi2ELi2ELi2EN4cute5tupleIJNS5_1CILi1EEES8_S8_EEENS6_IJNS7_ILi64EEENS7_ILi128EEENS7_ILi96EEEEEENS_6half_tEfNS_4arch4Sm90ELb1ELb0ELb0ELb0ELb0ELb1ELb0ELb0ELi2ELi1ELi2ELi1ELb1EEENS1_21CollectiveEpilogueBwdISD_SE_SG_Li256ELb0ELb0ELi1EEENS1_25SingleTileBwdLPTSchedulerILb0ELi128ELb0EEEEEEEEEvNT_6ParamsE)
        .other          _ZN7cutlass13device_kernelIN5flash11enable_sm90INS1_16FlashAttnBwdSm90INS1_25CollectiveMainloopBwdSm90ILi2ELi2ELi2EN4cute5tupleIJNS5_1CILi1EEES8_S8_EEENS6_IJNS7_ILi64EEENS7_ILi128EEENS7_ILi96EEEEEENS_6half_tEfNS_4arch4Sm90ELb1ELb0ELb0ELb0ELb0ELb1ELb0ELb0ELi2ELi1ELi2ELi1ELb1EEENS1_21CollectiveEpilogueBwdISD_SE_SG_Li256ELb0ELb0ELi1EEENS1_25SingleTileBwdLPTSchedulerILb0ELi128ELb0EEEEEEEEEvNT_6ParamsE,@"STO_CUDA_ENTRY STV_DEFAULT"
_ZN7cutlass13device_kernelIN5flash11enable_sm90INS1_16FlashAttnBwdSm90INS1_25CollectiveMainloopBwdSm90ILi2ELi2ELi2EN4cute5tupleIJNS5_1CILi1EEES8_S8_EEENS6_IJNS7_ILi64EEENS7_ILi128EEENS7_ILi96EEEEEENS_6half_tEfNS_4arch4Sm90ELb1ELb0ELb0ELb0ELb0ELb1ELb0ELb0ELi2ELi1ELi2ELi1ELb1EEENS1_21CollectiveEpilogueBwdISD_SE_SG_Li256ELb0ELb0ELi1EEENS1_25SingleTileBwdLPTSchedulerILb0ELi128ELb0EEEEEEEEEvNT_6ParamsE:
        /* <DEDUP_REMOVED lines=30> */
.L_x_5405:
[----:B------:R-:W-:Y:S05]  /*01e0*/  BSYNC B0 ;  /* 0x0000000000007941 */ /* 0x000fea0003800000 */
.L_x_5404:
        /* <DEDUP_REMOVED lines=37> */
.L_x_5406:
        /* <DEDUP_REMOVED lines=22> */
.L_x_5407:
[----:B------:R-:W-:Y:S01]  /*05a0*/  PLOP3.LUT P0, PT, PT, PT, UP0, 0x80, 0x0 ;  /* 0x000000000000781c */ /* 0x000fe20003f0f008 */
[----:B------:R-:W-:Y:S01]  /*05b0*/  NOP ;  /* 0x0000000000007918 */ /* 0x000fe20000000000 */
[----:B-12-4-:R-:W-:Y:S11]  /*05c0*/  BAR.SYNC.DEFER_BLOCKING 0x0 ;  /* 0x0000000000007b1d */ /* 0x016ff60000010000 */
[----:B------:R-:W-:Y:S05]  /*05d0*/  @!P0 BRA `(.L_x_5408) ;  /* 0x00000054009c8947 */ /* 0x000fea0003800000 */
.L_x_5409:
        /* <DEDUP_REMOVED lines=32> */
.L_x_5410:
[----:B------:R-:W-:Y:S01]  /*07e0*/  ULDC UR7, c[0x0][0xb44] ;  /* 0x0002d10000077ab9 */ /* 0x000fe20000000800 */
[----:B------:R-:W-:Y:S01]  /*07f0*/  UMOV UR37, UR10 ;  /* 0x0000000a00257c82 */ /* 0x000fe20008000000 */
[----:B------:R-:W-:-:S11]  /*0800*/  UISETP.NE.AND UP0, UPT, UR7, 0x1, UPT ;  /* 0x000000010700788c */ /* 0x000fd6000bf05270 */
[----:B------:R-:W-:Y:S02]  /*0810*/  @UP0 ULDC.64 UR8, c[0x0][0xb48] ;  /* 0x0002d20000080ab9 */ /* 0x000fe40000000a00 */
[----:B------:R-:W-:-:S04]  /*0820*/  UIMAD.WIDE.U32 UR4, UR10, UR8, URZ ;  /* 0x000000080a0472a5 */ /* 0x000fc8000f8e003f */
[----:B------:R-:W-:-:S04]  /*0830*/  @UP0 USHF.R.U32.HI UR37, URZ, UR9, UR5 ;  /* 0x000000093f250299 */ /* 0x000fc80008011605 */
[----:B------:R-:W-:-:S12]  /*0840*/  UIMAD UR4, UR37, UR7, URZ ;  /* 0x00000007250472a4 */ /* 0x000fd8000f8e023f */
.L_x_5411:
        /* <DEDUP_REMOVED lines=101> */
.L_x_5414:
        /* <DEDUP_REMOVED lines=15> */
.L_x_5413:
        /* <DEDUP_REMOVED lines=22> */
.L_x_5416:
        /* <DEDUP_REMOVED lines=15> */
.L_x_5415:
[----:B------:R-:W-:Y:S01]  /*11e0*/  SHF.R.S32.HI R23, RZ, 0x1f, R22 ;  /* 0x0000001fff177819 */ /* 0x000fe20000011416 */
[----:B------:R-:W-:-:S03]  /*11f0*/  UMOV UR4, 0xffffffff ;  /* 0xffffffff00047882 */ /* 0x000fc60000000000 */
[----:B------:R-:W-:-:S04]  /*1200*/  LEA.HI R0, R23, R22, RZ, 0x7 ;  /* 0x0000001617007211 */ /* 0x000fc800078f38ff */
[----:B------:R-:W-:Y:S01]  /*1210*/  SHF.R.S32.HI R19, RZ, 0x7, R0 ;  /* 0x00000007ff137819 */ /* 0x000fe20000011400 */
[----:B------:R-:W-:Y:S06]  /*1220*/  BRA.DIV UR4, `(.L_x_5417) ;  /* 0x00000082042c7947 */ /* 0x000fec000b800000 */
[----:B------:R1:W2:Y:S02]  /*1230*/  SHFL.IDX PT, R14, R19, RZ, 0x1f ;  /* 0x00001fff130e7589 */ /* 0x0002a400000e0000 */
.L_x_5504:
        /* <DEDUP_REMOVED lines=15> */
.L_x_5418:
        /* <DEDUP_REMOVED lines=19> */
.L_x_5420:
        /* <DEDUP_REMOVED lines=39> */
[--C-:B------:R-:W-:Y:S01]  /*16d0*/  SHF.R.S32.HI R3, RZ, 0x2, R26.reuse ;  /* 0x00000002ff037819 */ /* 0x100fe2000001141a */
[----:B------:R-:W2:Y:S01]  /*16e0*/  LDSM.16.M88.4 R184, [R5+0x6000] ;  /* 0x0060000005b8783b */ /* 0x000ea20000000200 */
[----:B------:R-:W-:Y:S02]  /*16f0*/  SHF.R.S32.HI R26, RZ, 0x1f, R26 ;  /* 0x0000001fff1a7819 */ /* 0x000fe4000001141a */
[----:B------:R-:W-:Y:S02]  /*1700*/  CS2R R70, SRZ ;  /* 0x0000000000467805 */ /* 0x000fe4000001ff00 */
[----:B------:R-:W-:Y:S01]  /*1710*/  SHF.R.S32.HI R25, RZ, 0x5, R25 ;  /* 0x00000005ff197819 */ /* 0x000fe20000011419 */
[----:B------:R-:W-:Y:S01]  /*1720*/  IMAD.U32 R6, RZ, RZ, UR4 ;  /* 0x00000004ff067e24 */ /* 0x000fe2000f8e00ff */
[----:B------:R-:W-:Y:S01]  /*1730*/  LEA.HI R22, R23, R22, RZ, 0x3 ;  /* 0x0000001617167211 */ /* 0x000fe200078f18ff */
[----:B------:R-:W3:Y:S01]  /*1740*/  LDSM.16.M88.4 R188, [R5+0x8000] ;  /* 0x0080000005bc783b */ /* 0x000ee20000000200 */
[----:B------:R-:W-:Y:S01]  /*1750*/  LOP3.LUT R7, R0, 0x30, R7, 0xf8, !PT ;  /* 0x0000003000077812 */ /* 0x000fe200078ef807 */
[----:B------:R-:W-:Y:S01]  /*1760*/  IMAD R25, R25, -0x10, R6 ;  /* 0xfffffff019197824 */ /* 0x000fe200078e0206 */
[----:B------:R-:W-:Y:S01]  /*1770*/  LEA.HI R26, R26, R3, RZ, 0x3 ;  /* 0x000000031a1a7211 */ /* 0x000fe200078f18ff */
[----:B------:R4:W2:Y:S01]  /*1780*/  LDSM.16.M88.4 R192, [R5+0xa000] ;  /* 0x00a0000005c0783b */ /* 0x0008a20000000200 */
[----:B------:R-:W-:-:S02]  /*1790*/  LOP3.LUT R7, R7, 0x8, R22, 0xf8, !PT ;  /* 0x0000000807077812 */ /* 0x000fc400078ef816 */
[----:B------:R-:W-:Y:S02]  /*17a0*/  CS2R R68, SRZ ;  /* 0x0000000000447805 */ /* 0x000fe4000001ff00 */
[----:B------:R-:W-:Y:S02]  /*17b0*/  SHF.R.U32.HI R0, RZ, 0x3, R0 ;  /* 0x00000003ff007819 */ /* 0x000fe40000011600 */
[----:B------:R-:W-:Y:S02]  /*17c0*/  CS2R R66, SRZ ;  /* 0x0000000000427805 */ /* 0x000fe4000001ff00 */
[----:B------:R-:W-:Y:S02]  /*17d0*/  LOP3.LUT R26, R26, 0xfffffff8, RZ, 0xc0, !PT ;  /* 0xfffffff81a1a7812 */ /* 0x000fe400078ec0ff */
[----:B------:R-:W-:Y:S02]  /*17e0*/  CS2R R64, SRZ ;  /* 0x0000000000407805 */ /* 0x000fe4000001ff00 */
[----:B------:R-:W-:-:S02]  /*17f0*/  LOP3.LUT R0, R7, R0, RZ, 0x3c, !PT ;  /* 0x0000000007007212 */ /* 0x000fc400078e3cff */
[----:B------:R-:W-:Y:S02]  /*1800*/  CS2R R62, SRZ ;  /* 0x00000000003e7805 */ /* 0x000fe4000001ff00 */
[----:B------:R-:W-:Y:S01]  /*1810*/  IADD3 R25, R25, R26, -R3 ;  /* 0x0000001a19197210 */ /* 0x000fe20007ffe803 */
[C---:B------:R-:W-:Y:S01]  /*1820*/  IMAD R3, R19.reuse, 0x8, R4 ;  /* 0x0000000813037824 */ /* 0x040fe200078e0204 */
[----:B------:R-:W-:Y:S02]  /*1830*/  LEA.HI R6, R19, R19, RZ, 0x1 ;  /* 0x0000001313067211 */ /* 0x000fe400078f08ff */
[----:B------:R-:W-:Y:S02]  /*1840*/  CS2R R60, SRZ ;  /* 0x00000000003c7805 */ /* 0x000fe4000001ff00 */
[----:B------:R-:W-:Y:S01]  /*1850*/  CS2R R58, SRZ ;  /* 0x00000000003a7805 */ /* 0x000fe2000001ff00 */
[----:B------:R-:W-:Y:S01]  /*1860*/  IMAD.U32 R3, R3, 0x200, R0 ;  /* 0x0000020003037824 */ /* 0x000fe200078e0000 */
[----:B------:R-:W-:Y:S01]  /*1870*/  LOP3.LUT R6, R6, 0xfffffffe, RZ, 0xc0, !PT ;  /* 0xfffffffe06067812 */ /* 0x000fe200078ec0ff */
[----:B------:R-:W-:Y:S01]  /*1880*/  IMAD.MOV.U32 R0, RZ, RZ, 0x20 ;  /* 0x00000020ff007424 */ /* 0x000fe200078e00ff */
[----:B------:R-:W-:-:S02]  /*1890*/  CS2R R56, SRZ ;  /* 0x0000000000387805 */ /* 0x000fc4000001ff00 */
[----:B------:R-:W-:Y:S02]  /*18a0*/  CS2R R54, SRZ ;  /* 0x0000000000367805 */ /* 0x000fe4000001ff00 */
[----:B------:R-:W-:Y:S01]  /*18b0*/  CS2R R52, SRZ ;  /* 0x0000000000347805 */ /* 0x000fe2000001ff00 */
[C---:B------:R-:W-:Y:S01]  /*18c0*/  IMAD.IADD R4, R19.reuse, 0x1, -R6 ;  /* 0x0000000113047824 */ /* 0x040fe200078e0a06 */
[----:B------:R-:W-:Y:S01]  /*18d0*/  SEL R0, R0, 0xffffffe0, !P0 ;  /* 0xffffffe000007807 */ /* 0x000fe20004000000 */
[----:B-1----:R-:W-:Y:S01]  /*18e0*/  IMAD R19, R19, 0x300, R24 ;  /* 0x0000030013137824 */ /* 0x002fe200078e0218 */
[----:B------:R-:W-:Y:S01]  /*18f0*/  CS2R R50, SRZ ;  /* 0x0000000000327805 */ /* 0x000fe2000001ff00 */
[----:B------:R-:W-:Y:S01]  /*1900*/  IMAD R4, R4, -0x40, R25 ;  /* 0xffffffc004047824 */ /* 0x000fe200078e0219 */
[----:B------:R-:W-:Y:S01]  /*1910*/  CS2R R48, SRZ ;  /* 0x0000000000307805 */ /* 0x000fe2000001ff00 */
[----:B------:R-:W-:Y:S01]  /*1920*/  IMAD.IADD R0, R5, 0x1, R0 ;  /* 0x0000000105007824 */ /* 0x000fe200078e0200 */
[----:B------:R-:W-:Y:S01]  /*1930*/  CS2R R46, SRZ ;  /* 0x00000000002e7805 */ /* 0x000fe2000001ff00 */
[----:B----4-:R-:W-:Y:S01]  /*1940*/  IMAD.SHL.U32 R5, R19, 0x4, RZ ;  /* 0x0000000413057824 */ /* 0x010fe200078e00ff */
[----:B------:R-:W-:-:S02]  /*1950*/  CS2R R44, SRZ ;  /* 0x00000000002c7805 */ /* 0x000fc4000001ff00 */
[----:B------:R-:W-:Y:S01]  /*1960*/  CS2R R42, SRZ ;  /* 0x00000000002a7805 */ /* 0x000fe2000001ff00 */
[----:B------:R-:W1:Y:S01]  /*1970*/  LDSM.16.M88.4 R196, [R0+0x6000] ;  /* 0x0060000000c4783b */ /* 0x000e620000000200 */
[----:B------:R-:W-:Y:S02]  /*1980*/  CS2R R40, SRZ ;  /* 0x0000000000287805 */ /* 0x000fe4000001ff00 */
[----:B------:R-:W-:Y:S02]  /*1990*/  CS2R R38, SRZ ;  /* 0x0000000000267805 */ /* 0x000fe4000001ff00 */
[----:B------:R-:W-:Y:S01]  /*19a0*/  CS2R R36, SRZ ;  /* 0x0000000000247805 */ /* 0x000fe2000001ff00 */
[----:B------:R-:W4:Y:S01]  /*19b0*/  LDSM.16.M88.4 R200, [R0+0x8000] ;  /* 0x0080000000c8783b */ /* 0x000f220000000200 */
[----:B------:R-:W-:Y:S02]  /*19c0*/  CS2R R34, SRZ ;  /* 0x0000000000227805 */ /* 0x000fe4000001ff00 */
[----:B------:R-:W-:-:S02]  /*19d0*/  CS2R R32, SRZ ;  /* 0x0000000000207805 */ /* 0x000fc4000001ff00 */
[----:B------:R-:W-:Y:S01]  /*19e0*/  CS2R R30, SRZ ;  /* 0x00000000001e7805 */ /* 0x000fe2000001ff00 */
[----:B------:R5:W1:Y:S01]  /*19f0*/  LDSM.16.M88.4 R204, [R0+0xa000] ;  /* 0x00a0000000cc783b */ /* 0x000a620000000200 */
        /* <DEDUP_REMOVED lines=27> */
[----:B-----5:R-:W-:Y:S01]  /*1bb0*/  IMAD R0, R5, 0x4, R2 ;  /* 0x0000000405007824 */ /* 0x020fe200078e0202 */
[----:B------:R-:W-:Y:S01]  /*1bc0*/  ULOP3.LUT UR11, UR38, 0x1, URZ, 0xfc, !UPT ;  /* 0x00000001260b7892 */ /* 0x000fe2000f8efc3f */
[----:B------:R-:W-:Y:S01]  /*1bd0*/  UMOV UR9, URZ ;  /* 0x0000003f00097c82 */ /* 0x000fe20008000000 */
[----:B------:R-:W-:Y:S01]  /*1be0*/  UMOV UR4, URZ ;  /* 0x0000003f00047c82 */ /* 0x000fe20008000000 */
[----:B------:R-:W-:Y:S01]  /*1bf0*/  ULDC UR5, c[0x0][0x280] ;  /* 0x0000a00000057ab9 */ /* 0x000fe20000000800 */
[----:B-1234-:R-:W-:-:S08]  /*1c00*/  ULDC UR6, c[0x0][0x744] ;  /* 0x0001d10000067ab9 */ /* 0x01efd00000000800 */
.L_x_5431:
[----:B------:R-:W-:-:S06]  /*1c10*/  UISETP.NE.AND UP0, UPT, UR11, 0x3, UPT ;  /* 0x000000030b00788c */ /* 0x000fcc000bf05270 */
[----:B------:R-:W-:-:S13]  /*1c20*/  PLOP3.LUT P0, PT, PT, PT, UP0, 0x80, 0x0 ;  /* 0x000000000000781c */ /* 0x000fda0003f0f008 */
[----:B-1----:R-:W-:Y:S05]  /*1c30*/  @!P0 BRA `(.L_x_5421) ;  /* 0x0000000000048947 */ /* 0x002fea0003800000 */
[----:B------:R-:W-:Y:S01]  /*1c40*/  BPT.TRAP 0x1 ;  /* 0x000000040000795c */ /* 0x000fe20000300000 */
.L_x_5421:
[----:B------:R-:W-:Y:S01]  /*1c50*/  R2UR UR7, R2 ;  /* 0x00000000020772ca */ /* 0x000fe200000e0000 */
[----:B------:R-:W-:-:S05]  /*1c60*/  IMAD.U32 R6, RZ, RZ, UR9 ;  /* 0x00000009ff067e24 */ /* 0x000fca000f8e00ff */
[----:B------:R-:W-:-:S07]  /*1c70*/  SHF.L.U32 R6, R6, 0x1f, RZ ;  /* 0x0000001f06067819 */ /* 0x000fce00000006ff */
[----:B------:R-:W-:-:S09]  /*1c80*/  ULEA UR7, UR4, UR7, 0x3 ;  /* 0x0000000704077291 */ /* 0x000fd2000f8e183f */
[----:B------:R1:W2:Y:S01]  /*1c90*/  SYNCS.PHASECHK.TRANS64.TRYWAIT P1, [UR7+0x26810], R6 ;  /* 0x02681006ff0075a7 */ /* 0x0002a20008020147 */
[----:B------:R-:W-:Y:S05]  /*1ca0*/  @!P0 BRA `(.L_x_5422) ;  /* 0x0000000000048947 */ /* 0x000fea0003800000 */
[----:B------:R-:W-:Y:S01]  /*1cb0*/  BPT.TRAP 0x1 ;  /* 0x000000040000795c */ /* 0x000fe20000300000 */
.L_x_5422:
[----:B--2---:R-:W-:Y:S05]  /*1cc0*/  @P1 BRA `(.L_x_5423) ;  /* 0x0000000000081947 */ /* 0x004fea0003800000 */
[----:B------:R-:W2:Y:S02]  /*1cd0*/  SYNCS.PHASECHK.TRANS64.TRYWAIT P1, [UR7+0x26810], R6 ;  /* 0x02681006ff0075a7 */ /* 0x000ea40008020147 */
[----:B--2---:R-:W-:Y:S05]  /*1ce0*/  @!P1 BRA `(.L_x_5424) ;  /* 0x0000007400b09947 */ /* 0x004fea0003800000 */
.L_x_5423:
        /* <DEDUP_REMOVED lines=66> */
.L_x_5425:
[----:B------:R1:W1:Y:S01]  /*2110*/  SYNCS.PHASECHK.TRANS64.TRYWAIT P1, [UR7+0x26830], R6 ;  /* 0x02683006ff0075a7 */ /* 0x0002620008020147 */
[----:B------:R-:W-:Y:S05]  /*2120*/  @!P0 BRA `(.L_x_5426) ;  /* 0x0000000000048947 */ /* 0x000fea0003800000 */
[----:B------:R-:W-:Y:S01]  /*2130*/  BPT.TRAP 0x1 ;  /* 0x000000040000795c */ /* 0x000fe20000300000 */
.L_x_5426:
[----:B-1----:R-:W-:Y:S05]  /*2140*/  @P1 BRA `(.L_x_5427) ;  /* 0x0000000000081947 */ /* 0x002fea0003800000 */
[----:B------:R-:W1:Y:S02]  /*2150*/  SYNCS.PHASECHK.TRANS64.TRYWAIT P1, [UR7+0x26830], R6 ;  /* 0x02683006ff0075a7 */ /* 0x000e640008020147 */
[----:B-1----:R-:W-:Y:S05]  /*2160*/  @!P1 BRA `(.L_x_5428) ;  /* 0x0000007000a89947 */ /* 0x002fea0003800000 */
.L_x_5427:
[----:B------:R-:W-:Y:S01]  /*2170*/  R2UR UR10, R2 ;  /* 0x00000000020a72ca */ /* 0x000fe200000e0000 */
[----:B------:R-:W-:Y:S01]  /*2180*/  WARPGROUP.ARRIVE ;  /* 0x00000000000079c5 */ /* 0x000fe20000000000 */
[----:B------:R-:W-:Y:S01]  /*2190*/  UMOV UR15, 0x80000020 ;  /* 0x80000020000f7882 */ /* 0x000fe20000000000 */
[----:B------:R-:W-:Y:S01]  /*21a0*/  UIMAD UR13, UR39, -0x40, UR5 ;  /* 0xffffffc0270d78a4 */ /* 0x000fe2000f8e0205 */
[----:B------:R-:W-:Y:S01]  /*21b0*/  ISETP.GT.AND P1, PT, R4, RZ, PT ;  /* 0x000000ff0400720c */ /* 0x000fe20003f24270 */
[----:B------:R-:W-:Y:S01]  /*21c0*/  UMOV UR19, 0xc0000010 ;  /* 0xc000001000137882 */ /* 0x000fe20000000000 */
[----:B------:R-:W-:-:S03]  /*21d0*/  UMOV UR17, 0x40000040 ;  /* 0x4000004000117882 */ /* 0x000fc60000000000 */
[----:B------:R-:W-:-:S04]  /*21e0*/  IADD3 R19, -R4, UR13, -R18 ;  /* 0x0000000d04137c10 */ /* 0x000fc8000fffe912 */
[----:B------:R-:W-:Y:S01]  /*21f0*/  UIADD3 UR10, UR10, 0x18000, URZ ;  /* 0x000180000a0a7890 */ /* 0x000fe2000fffe03f */
[----:B------:R-:W-:-:S03]  /*2200*/  SEL R221, R19, 0x40, P1 ;  /* 0x0000004013dd7807 */ /* 0x000fc60000800000 */
[----:B------:R-:W-:Y:S01]  /*2210*/  USHF.R.U32.HI UR10, URZ, 0x4, UR10 ;  /* 0x000000043f0a7899 */ /* 0x000fe2000801160a */
[C---:B------:R-:W-:Y:S02]  /*2220*/  ISETP.GT.AND P1, PT, R221.reuse, RZ, PT ;  /* 0x000000ffdd00720c */ /* 0x040fe40003f24270 */
[C---:B------:R-:W-:Y:S01]  /*2230*/  ISETP.GT.AND P2, PT, R221.reuse, 0x38, PT ;  /* 0x00000038dd00780c */ /* 0x040fe20003f44270 */
[----:B------:R-:W-:Y:S01]  /*2240*/  ULOP3.LUT UR10, UR10, 0x3fff, URZ, 0xc0, !UPT ;  /* 0x00003fff0a0a7892 */ /* 0x000fe2000f8ec03f */
[----:B------:R-:W-:Y:S02]  /*2250*/  FSEL R5, R152, -INF , !P1 ;  /* 0xff80000098057808 */ /* 0x000fe40004800000 */
[C---:B------:R-:W-:Y:S01]  /*2260*/  ISETP.GT.AND P1, PT, R221.reuse, 0x1, PT ;  /* 0x00000001dd00780c */ /* 0x040fe20003f24270 */
[----:B------:R-:W-:Y:S01]  /*2270*/  ULOP3.LUT UR12, UR10, 0x10000, URZ, 0xfc, !UPT ;  /* 0x000100000a0c7892 */ /* 0x000fe2000f8efc3f */
[----:B------:R-:W-:Y:S01]  /*2280*/  ISETP.GT.AND P3, PT, R221, 0x39, PT ;  /* 0x00000039dd00780c */ /* 0x000fe20003f64270 */
[----:B---3--:R-:W-:Y:S01]  /*2290*/  FFMA.FTZ R152, R5, UR6, -R216 ;  /* 0x0000000605987c23 */ /* 0x008fe200080108d8 */
[----:B------:R-:W-:Y:S01]  /*22a0*/  FSEL R6, R153, -INF , !P1 ;  /* 0xff80000099067808 */ /* 0x000fe20004800000 */
[----:B------:R-:W-:Y:S01]  /*22b0*/  UIMAD UR12, UR4, 0x300, UR12 ;  /* 0x00000300040c78a4 */ /* 0x000fe2000f8e020c */
[----:B------:R-:W-:Y:S01]  /*22c0*/  ISETP.GT.AND P1, PT, R221, 0x8, PT ;  /* 0x00000008dd00780c */ /* 0x000fe20003f24270 */
[----:B------:R-:W-:-:S02]  /*22d0*/  ULOP3.LUT UR10, UR10, 0x1000000, URZ, 0xfc, !UPT ;  /* 0x010000000a0a7892 */ /* 0x000fc4000f8efc3f */
[----:B------:R-:W-:Y:S01]  /*22e0*/  FFMA.FTZ R153, R6, UR6, -R217 ;  /* 0x0000000606997c23 */ /* 0x000fe200080108d9 */
[----:B------:R-:W-:Y:S01]  /*22f0*/  FSEL R5, R156, -INF , !P1 ;  /* 0xff8000009c057808 */ /* 0x000fe20004800000 */
[----:B------:R-:W-:Y:S01]  /*2300*/  MUFU.EX2 R152, R152 ;  /* 0x0000009800987308 */ /* 0x000fe20000000800 */
[----:B------:R-:W-:Y:S01]  /*2310*/  UMOV UR14, UR12 ;  /* 0x0000000c000e7c82 */ /* 0x000fe20008000000 */
[----:B------:R-:W-:Y:S01]  /*2320*/  ISETP.GT.AND P1, PT, R221, 0x9, PT ;  /* 0x00000009dd00780c */ /* 0x000fe20003f24270 */
[----:B------:R-:W-:Y:S01]  /*2330*/  HGMMA.64x64x16.F32 R120, R184, gdesc[UR12], RZ, !UPT, gsb0 ;  /* 0x00e0000cb8787df0 */ /* 0x000fe2000c0008ff */
[----:B------:R-:W-:Y:S01]  /*2340*/  UIADD3 UR14, UR12, 0x2, URZ ;  /* 0x000000020c0e7890 */ /* 0x000fe2000fffe03f */
[----:B----4-:R-:W-:Y:S01]  /*2350*/  FFMA.FTZ R5, R5, UR6, -R214 ;  /* 0x0000000605057c23 */ /* 0x010fe200080108d6 */
[----:B------:R-:W-:Y:S01]  /*2360*/  UMOV UR15, 0x80000020 ;  /* 0x80000020000f7882 */ /* 0x000fe20000000000 */
[----:B------:R-:W-:Y:S01]  /*2370*/  FSEL R6, R157, -INF , !P1 ;  /* 0xff8000009d067808 */ /* 0x000fe20004800000 */
[----:B------:R-:W-:Y:S01]  /*2380*/  MUFU.EX2 R153, R153 ;  /* 0x0000009900997308 */ /* 0x000fe20000000800 */
[----:B------:R-:W-:Y:S01]  /*2390*/  ISETP.GT.AND P1, PT, R221, 0x10, PT ;  /* 0x00000010dd00780c */ /* 0x000fe20003f24270 */
[----:B------:R-:W-:Y:S01]  /*23a0*/  UIMAD UR10, UR4, 0x300, UR10 ;  /* 0x00000300040a78a4 */ /* 0x000fe2000f8e020a */
[----:B------:R-:W-:Y:S01]  /*23b0*/  FSEL R157, R180, -INF , !P2 ;  /* 0xff800000b49d7808 */ /* 0x000fe20005000000 */
[----:B------:R-:W-:Y:S01]  /*23c0*/  FFMA.FTZ R6, R6, UR6, -R215 ;  /* 0x0000000606067c23 */ /* 0x000fe200080108d7 */
[----:B------:R-:W-:-:S02]  /*23d0*/  FSEL R7, R160, -INF , !P1 ;  /* 0xff800000a0077808 */ /* 0x000fc40004800000 */
[----:B------:R-:W-:Y:S01]  /*23e0*/  ISETP.GT.AND P1, PT, R221, 0x11, PT ;  /* 0x00000011dd00780c */ /* 0x000fe20003f24270 */
[----:B------:R-:W-:Y:S01]  /*23f0*/  FFMA.FTZ R160, R157, UR6, -R218 ;  /* 0x000000069da07c23 */ /* 0x000fe200080108da */
[----:B------:R-:W1:Y:S01]  /*2400*/  MUFU.EX2 R5, R5 ;  /* 0x0000000500057308 */ /* 0x000e620000000800 */
[----:B------:R-:W-:Y:S01]  /*2410*/  FFMA.FTZ R7, R7, UR6, -R208 ;  /* 0x0000000607077c23 */ /* 0x000fe200080108d0 */
[----:B------:R-:W-:Y:S02]  /*2420*/  FSEL R8, R161, -INF , !P1 ;  /* 0xff800000a1087808 */ /* 0x000fe40004800000 */
[----:B------:R-:W-:-:S03]  /*2430*/  ISETP.GT.AND P1, PT, R221, 0x18, PT ;  /* 0x00000018dd00780c */ /* 0x000fc60003f24270 */
[----:B------:R-:W-:Y:S01]  /*2440*/  FFMA.FTZ R8, R8, UR6, -R209 ;  /* 0x0000000608087c23 */ /* 0x000fe200080108d1 */
[----:B------:R-:W-:Y:S01]  /*2450*/  FSEL R9, R164, -INF , !P1 ;  /* 0xff800000a4097808 */ /* 0x000fe20004800000 */
[----:B------:R-:W3:Y:S01]  /*2460*/  MUFU.EX2 R6, R6 ;  /* 0x0000000600067308 */ /* 0x000ee20000000800 */
[----:B------:R-:W-:-:S03]  /*2470*/  ISETP.GT.AND P1, PT, R221, 0x19, PT ;  /* 0x00000019dd00780c */ /* 0x000fc60003f24270 */
[----:B------:R-:W-:Y:S01]  /*2480*/  FFMA.FTZ R9, R9, UR6, -R20 ;  /* 0x0000000609097c23 */ /* 0x000fe20008010814 */
[----:B------:R-:W-:Y:S02]  /*2490*/  FSEL R10, R165, -INF , !P1 ;  /* 0xff800000a50a7808 */ /* 0x000fe40004800000 */
[C---:B------:R-:W-:Y:S01]  /*24a0*/  ISETP.GT.AND P1, PT, R221.reuse, 0x20, PT ;  /* 0x00000020dd00780c */ /* 0x040fe20003f24270 */
[----:B------:R-:W-:Y:S02]  /*24b0*/  MUFU.EX2 R7, R7 ;  /* 0x0000000700077308 */ /* 0x000fe40000000800 */
[----:B------:R-:W-:Y:S01]  /*24c0*/  FFMA.FTZ R10, R10, UR6, -R21 ;  /* 0x000000060a0a7c23 */ /* 0x000fe20008010815 */
[----:B------:R-:W-:Y:S02]  /*24d0*/  FSEL R11, R168, -INF , !P1 ;  /* 0xff800000a80b7808 */ /* 0x000fe40004800000 */
[----:B------:R-:W-:-:S03]  /*24e0*/  ISETP.GT.AND P1, PT, R221, 0x21, PT ;  /* 0x00000021dd00780c */ /* 0x000fc60003f24270 */
[----:B------:R-:W-:Y:S01]  /*24f0*/  FFMA.FTZ R11, R11, UR6, -R212 ;  /* 0x000000060b0b7c23 */ /* 0x000fe200080108d4 */
[----:B------:R-:W-:Y:S01]  /*2500*/  FSEL R12, R169, -INF , !P1 ;  /* 0xff800000a90c7808 */ /* 0x000fe20004800000 */
[----:B------:R-:W-:Y:S01]  /*2510*/  MUFU.EX2 R9, R9 ;  /* 0x0000000900097308 */ /* 0x000fe20000000800 */
[----:B------:R-:W-:-:S03]  /*2520*/  ISETP.GT.AND P1, PT, R221, 0x28, PT ;  /* 0x00000028dd00780c */ /* 0x000fc60003f24270 */
[----:B------:R-:W-:Y:S01]  /*2530*/  FFMA.FTZ R12, R12, UR6, -R213 ;  /* 0x000000060c0c7c23 */ /* 0x000fe200080108d5 */
[----:B------:R-:W-:Y:S02]  /*2540*/  FSEL R13, R172, -INF , !P1 ;  /* 0xff800000ac0d7808 */ /* 0x000fe40004800000 */
[----:B------:R-:W-:Y:S01]  /*2550*/  ISETP.GT.AND P1, PT, R221, 0x29, PT ;  /* 0x00000029dd00780c */ /* 0x000fe20003f24270 */
        /* <DEDUP_REMOVED lines=9> */
[----:B------:R-:W-:Y:S01]  /*25f0*/  FSEL R156, R177, -INF , !P1 ;  /* 0xff800000b19c7808 */ /* 0x000fe20004800000 */
[----:B------:R-:W-:Y:S01]  /*2600*/  VIADD R177, R19, 0x8 ;  /* 0x0000000813b17836 */ /* 0x000fe20000000000 */
[----:B------:R-:W-:Y:S01]  /*2610*/  ISETP.GT.AND P1, PT, R4, 0x8, PT ;  /* 0x000000080400780c */ /* 0x000fe20003f24270 */
[----:B------:R-:W-:Y:S02]  /*2620*/  MUFU.EX2 R11, R11 ;  /* 0x0000000b000b7308 */ /* 0x000fe40000000800 */
[----:B------:R-:W-:Y:S01]  /*2630*/  FFMA.FTZ R164, R156, UR6, -R211 ;  /* 0x000000069ca47c23 */ /* 0x000fe200080108d3 */
[----:B------:R-:W-:Y:S02]  /*2640*/  SEL R177, R177, 0x40, P1 ;  /* 0x00000040b1b17807 */ /* 0x000fe40000800000 */
[----:B------:R-:W-:Y:S02]  /*2650*/  FSEL R156, R181, -INF , !P3 ;  /* 0xff800000b59c7808 */ /* 0x000fe40005800000 */
[C---:B------:R-:W-:Y:S01]  /*2660*/  ISETP.GT.AND P1, PT, R177.reuse, RZ, PT ;  /* 0x000000ffb100720c */ /* 0x040fe20003f24270 */
[----:B------:R-:W-:Y:S01]  /*2670*/  MUFU.EX2 R19, R164 ;  /* 0x000000a400137308 */ /* 0x000fe20000000800 */
[----:B------:R-:W-:Y:S01]  /*2680*/  ISETP.GT.AND P2, PT, R177, 0x11, PT ;  /* 0x00000011b100780c */ /* 0x000fe20003f44270 */
[----:B------:R-:W-:Y:S01]  /*2690*/  FFMA.FTZ R156, R156, UR6, -R219 ;  /* 0x000000069c9c7c23 */ /* 0x000fe200080108db */
[----:B------:R-:W-:-:S02]  /*26a0*/  WARPGROUP.DEPBAR.LE gsb0, 0x0 ;  /* 0x00008000000079c5 */ /* 0x000fc40000010000 */
[----:B------:R-:W-:Y:S01]  /*26b0*/  WARPGROUP.ARRIVE ;  /* 0x00000000000079c5 */ /* 0x000fe20000000000 */
[----:B------:R-:W-:Y:S02]  /*26c0*/  FSEL R157, R154, -INF , !P1 ;  /* 0xff8000009a9d7808 */ /* 0x000fe40004800000 */
[C---:B------:R-:W-:Y:S01]  /*26d0*/  ISETP.GT.AND P1, PT, R177.reuse, 0x1, PT ;  /* 0x00000001b100780c */ /* 0x040fe20003f24270 */
[----:B------:R-:W-:Y:S01]  /*26e0*/  MUFU.EX2 R161, R156 ;  /* 0x0000009c00a17308 */ /* 0x000fe20000000800 */
[----:B------:R-:W-:Y:S01]  /*26f0*/  ISETP.GT.AND P3, PT, R177, 0x18, PT ;  /* 0x00000018b100780c */ /* 0x000fe20003f64270 */
[----:B------:R-:W-:Y:S01]  /*2700*/  HGMMA.64x64x16.F32 R120, R196, gdesc[UR12], R120, gsb0 ;  /* 0x00e0000cc4787df0 */ /* 0x000fe20008000878 */
[----:B------:R-:W-:Y:S01]  /*2710*/  UIADD3 UR14, UR12, 0x100, URZ ;  /* 0x000001000c0e7890 */ /* 0x000fe2000fffe03f */
[----:B------:R-:W-:Y:S01]  /*2720*/  FSEL R154, R155, -INF , !P1 ;  /* 0xff8000009b9a7808 */ /* 0x000fe20004800000 */
[----:B------:R-:W-:Y:S01]  /*2730*/  UMOV UR15, 0x80000020 ;  /* 0x80000020000f7882 */ /* 0x000fe20000000000 */
[----:B------:R-:W-:Y:S01]  /*2740*/  ISETP.GT.AND P1, PT, R177, 0x8, PT ;  /* 0x00000008b100780c */ /* 0x000fe20003f24270 */
[----:B------:R-:W-:Y:S01]  /*2750*/  FFMA.FTZ R157, R157, UR6, -R216 ;  /* 0x000000069d9d7c23 */ /* 0x000fe200080108d8 */
[C---:B------:R-:W-:Y:S01]  /*2760*/  ISETP.GT.AND P6, PT, R177.reuse, 0x20, PT ;  /* 0x00000020b100780c */ /* 0x040fe20003fc4270 */
[----:B------:R-:W-:Y:S01]  /*2770*/  FFMA.FTZ R165, R154, UR6, -R217 ;  /* 0x000000069aa57c23 */ /* 0x000fe200080108d9 */
[----:B------:R-:W-:Y:S01]  /*2780*/  FSEL R155, R158, -INF , !P1 ;  /* 0xff8000009e9b7808 */ /* 0x000fe20004800000 */
[----:B------:R4:W-:Y:S01]  /*2790*/  MUFU.EX2 R164, R157 ;  /* 0x0000009d00a47308 */ /* 0x0009e20000000800 */
[----:B------:R-:W-:-:S02]  /*27a0*/  ISETP.GT.AND P1, PT, R177, 0x9, PT ;  /* 0x00000009b100780c */ /* 0x000fc40003f24270 */
[----:B------:R-:W-:Y:S01]  /*27b0*/  ISETP.GT.AND P5, PT, R177, 0x21, PT ;  /* 0x00000021b100780c */ /* 0x000fe20003fa4270 */
[----:B------:R-:W-:Y:S01]  /*27c0*/  FFMA.FTZ R168, R155, UR6, -R214 ;  /* 0x000000069ba87c23 */ /* 0x000fe200080108d6 */
[----:B------:R-:W-:Y:S02]  /*27d0*/  FSEL R154, R159, -INF , !P1 ;  /* 0xff8000009f9a7808 */ /* 0x000fe40004800000 */
[----:B------:R-:W-:Y:S01]  /*27e0*/  ISETP.GT.AND P1, PT, R177, 0x10, PT ;  /* 0x00000010b100780c */ /* 0x000fe20003f24270 */
[----:B------:R-:W-:Y:S01]  /*27f0*/  MUFU.EX2 R165, R165 ;  /* 0x000000a500a57308 */ /* 0x000fe20000000800 */
[----:B----4-:R-:W-:Y:S01]  /*2800*/  FSEL R157, R166, -INF , !P3 ;  /* 0xff800000a69d7808 */ /* 0x010fe20005800000 */
[----:B------:R-:W-:Y:S01]  /*2810*/  FFMA.FTZ R215, R154, UR6, -R215 ;  /* 0x000000069ad77c23 */ /* 0x000fe200080108d7 */
[----:B------:R-:W-:Y:S02]  /*2820*/  FSEL R155, R162, -INF , !P1 ;  /* 0xff800000a29b7808 */ /* 0x000fe40004800000 */
[----:B------:R-:W-:Y:S01]  /*2830*/  FSEL R154, R163, -INF , !P2 ;  /* 0xff800000a39a7808 */ /* 0x000fe20005000000 */
[----:B------:R-:W-:Y:S01]  /*2840*/  FFMA.FTZ R176, R157, UR6, -R20 ;  /* 0x000000069db07c23 */ /* 0x000fe20008010814 */
[----:B------:R-:W-:Y:S01]  /*2850*/  ISETP.GT.AND P2, PT, R177, 0x19, PT ;  /* 0x00000019b100780c */ /* 0x000fe20003f44270 */
[----:B------:R-:W-:Y:S01]  /*2860*/  FFMA.FTZ R169, R155, UR6, -R208 ;  /* 0x000000069ba97c23 */ /* 0x000fe200080108d0 */
[----:B------:R-:W-:Y:S01]  /*2870*/  FSEL R181, R170, -INF , !P6 ;  /* 0xff800000aab57808 */ /* 0x000fe20007000000 */
[----:B------:R-:W-:Y:S01]  /*2880*/  FFMA.FTZ R163, R154, UR6, -R209 ;  /* 0x000000069aa37c23 */ /* 0x000fe200080108d1 */
[----:B------:R-:W-:Y:S01]  /*2890*/  FSEL R20, R167, -INF , !P2 ;  /* 0xff800000a7147808 */ /* 0x000fe20005000000 */
[----:B------:R-:W-:Y:S01]  /*28a0*/  MUFU.EX2 R162, R215 ;  /* 0x000000d700a27308 */ /* 0x000fe20000000800 */
[----:B------:R-:W-:Y:S01]  /*28b0*/  FSEL R180, R171, -INF , !P5 ;  /* 0xff800000abb47808 */ /* 0x000fe20006800000 */
[----:B------:R-:W-:Y:S01]  /*28c0*/  FFMA.FTZ R212, R181, UR6, -R212 ;  /* 0x00000006b5d47c23 */ /* 0x000fe200080108d4 */
[----:B------:R-:W-:-:S02]  /*28d0*/  ISETP.GT.AND P1, PT, R177, 0x28, PT ;  /* 0x00000028b100780c */ /* 0x000fc40003f24270 */
[C---:B------:R-:W-:Y:S01]  /*28e0*/  ISETP.GT.AND P4, PT, R177.reuse, 0x29, PT ;  /* 0x00000029b100780c */ /* 0x040fe20003f84270 */
[----:B------:R-:W-:Y:S01]  /*28f0*/  FFMA.FTZ R180, R180, UR6, -R213 ;  /* 0x00000006b4b47c23 */ /* 0x000fe200080108d5 */
[C---:B------:R-:W-:Y:S01]  /*2900*/  ISETP.GT.AND P3, PT, R177.reuse, 0x30, PT ;  /* 0x00000030b100780c */ /* 0x040fe20003f64270 */
[----:B------:R-:W4:Y:S01]  /*2910*/  MUFU.EX2 R168, R168 ;  /* 0x000000a800a87308 */ /* 0x000f220000000800 */
[C---:B------:R-:W-:Y:S02]  /*2920*/  ISETP.GT.AND P2, PT, R177.reuse, 0x31, PT ;  /* 0x00000031b100780c */ /* 0x040fe40003f44270 */
[C---:B------:R-:W-:Y:S02]  /*2930*/  ISETP.GT.AND P6, PT, R177.reuse, 0x38, PT ;  /* 0x00000038b100780c */ /* 0x040fe40003fc4270 */
[----:B------:R-:W-:Y:S01]  /*2940*/  ISETP.GT.AND P5, PT, R177, 0x39, PT ;  /* 0x00000039b100780c */ /* 0x000fe20003fa4270 */
[----:B------:R-:W-:Y:S01]  /*2950*/  FFMA.FTZ R177, R20, UR6, -R21 ;  /* 0x0000000614b17c23 */ /* 0x000fe20008010815 */
[----:B------:R-:W-:Y:S01]  /*2960*/  FSEL R208, R175, -INF , !P4 ;  /* 0xff800000afd07808 */ /* 0x000fe20006000000 */
[----:B------:R-:W5:Y:S01]  /*2970*/  MUFU.EX2 R15, R15 ;  /* 0x0000000f000f7308 */ /* 0x000f620000000800 */
[----:B------:R-:W-:-:S02]  /*2980*/  FSEL R175, R178, -INF , !P3 ;  /* 0xff800000b2af7808 */ /* 0x000fc40005800000 */
[----:B------:R-:W-:Y:S01]  /*2990*/  FSEL R178, R179, -INF , !P2 ;  /* 0xff800000b3b27808 */ /* 0x000fe20005000000 */
[----:B------:R-:W-:Y:S01]  /*29a0*/  FFMA.FTZ R208, R208, UR6, -R23 ;  /* 0x00000006d0d07c23 */ /* 0x000fe20008010817 */
[----:B------:R-:W-:Y:S01]  /*29b0*/  FSEL R179, R182, -INF , !P6 ;  /* 0xff800000b6b37808 */ /* 0x000fe20007000000 */
[----:B------:R-:W-:Y:S01]  /*29c0*/  FFMA.FTZ R210, R175, UR6, -R210 ;  /* 0x00000006afd27c23 */ /* 0x000fe200080108d2 */
[----:B------:R-:W-:Y:S01]  /*29d0*/  FSEL R181, R174, -INF , !P1 ;  /* 0xff800000aeb57808 */ /* 0x000fe20004800000 */
[----:B------:R-:W-:Y:S01]  /*29e0*/  FFMA.FTZ R211, R178, UR6, -R211 ;  /* 0x00000006b2d37c23 */ /* 0x000fe200080108d3 */
[----:B------:R-:W-:Y:S01]  /*29f0*/  FSEL R182, R183, -INF , !P5 ;  /* 0xff800000b7b67808 */ /* 0x000fe20006800000 */
[----:B------:R-:W-:Y:S01]  /*2a00*/  FFMA.FTZ R218, R179, UR6, -R218 ;  /* 0x00000006b3da7c23 */ /* 0x000fe200080108da */
[----:B------:R-:W-:Y:S01]  /*2a10*/  MUFU.EX2 R169, R169 ;  /* 0x000000a900a97308 */ /* 0x000fe20000000800 */
[----:B------:R-:W-:Y:S02]  /*2a20*/  FFMA.FTZ R22, R181, UR6, -R22 ;  /* 0x00000006b5167c23 */ /* 0x000fe40008010816 */
[----:B------:R-:W-:-:S05]  /*2a30*/  FFMA.FTZ R219, R182, UR6, -R219 ;  /* 0x00000006b6db7c23 */ /* 0x000fca00080108db */
[----:B------:R-:W5:Y:S08]  /*2a40*/  MUFU.EX2 R22, R22 ;  /* 0x0000001600167308 */ /* 0x000f700000000800 */
[----:B------:R-:W-:Y:S01]  /*2a50*/  MUFU.EX2 R163, R163 ;  /* 0x000000a300a37308 */ /* 0x000fe20000000800 */
[----:B------:R-:W-:Y:S02]  /*2a60*/  WARPGROUP.DEPBAR.LE gsb0, 0x0 ;  /* 0x00008000000079c5 */ /* 0x000fe40000010000 */
        /* <DEDUP_REMOVED lines=34> */
[----:B------:R-:W4:Y:S04]  /*2c90*/  LDS.64 R172, [R220+0x1e240] ;  /* 0x01e24000dcac7984 */ /* 0x000f280000000a00 */
[----:B------:R-:W5:Y:S04]  /*2ca0*/  LDS.64 R156, [R220+0x1e260] ;  /* 0x01e26000dc9c7984 */ /* 0x000f680000000a00 */
[----:B------:R-:W5:Y:S04]  /*2cb0*/  LDS.64 R166, [R220+0x1e280] ;  /* 0x01e28000dca67984 */ /* 0x000f680000000a00 */
[----:B------:R-:W5:Y:S04]  /*2cc0*/  LDS.64 R20, [R220+0x1e2a0] ;  /* 0x01e2a000dc147984 */ /* 0x000f680000000a00 */
[----:B------:R-:W5:Y:S04]  /*2cd0*/  LDS.64 R170, [R220+0x1e2c0] ;  /* 0x01e2c000dcaa7984 */ /* 0x000f680000000a00 */
[----:B--2---:R-:W2:Y:S01]  /*2ce0*/  LDS.64 R220, [R220+0x1e2e0] ;  /* 0x01e2e000dcdc7984 */ /* 0x004ea20000000a00 */
[--C-:B-1----:R-:W-:Y:S01]  /*2cf0*/  FADD.FTZ R179, R122, -R158.reuse ;  /* 0x8000009e7ab37221 */ /* 0x102fe20000010000 */
[--C-:B------:R-:W-:Y:S01]  /*2d00*/  FADD.FTZ R122, R123, -R159.reuse ;  /* 0x8000009f7b7a7221 */ /* 0x100fe20000010000 */
[----:B------:R-:W-:Y:S01]  /*2d10*/  FADD.FTZ R175, R120, -R158 ;  /* 0x8000009e78af7221 */ /* 0x000fe20000010000 */
[----:B------:R-:W-:Y:S01]  /*2d20*/  FADD.FTZ R120, R121, -R159 ;  /* 0x8000009f79787221 */ /* 0x000fe20000010000 */
[--C-:B---3--:R-:W-:Y:S01]  /*2d30*/  FADD.FTZ R124, R124, -R154.reuse ;  /* 0x8000009a7c7c7221 */ /* 0x108fe20000010000 */
[--C-:B------:R-:W-:Y:S01]  /*2d40*/  FADD.FTZ R123, R125, -R155.reuse ;  /* 0x8000009b7d7b7221 */ /* 0x100fe20000010000 */
[----:B------:R-:W-:Y:S01]  /*2d50*/  FADD.FTZ R127, R127, -R155 ;  /* 0x8000009b7f7f7221 */ /* 0x000fe20000010000 */
[----:B------:R-:W1:Y:S01]  /*2d60*/  MUFU.EX2 R125, R208 ;  /* 0x000000d0007d7308 */ /* 0x000e620000000800 */
[----:B------:R-:W-:Y:S01]  /*2d70*/  FMUL.FTZ R124, R5, R124 ;  /* 0x0000007c057c7220 */ /* 0x000fe20000410000 */
[----:B------:R-:W-:Y:S01]  /*2d80*/  FMUL.FTZ R123, R6, R123 ;  /* 0x0000007b067b7220 */ /* 0x000fe20000410000 */
[----:B------:R-:W-:Y:S01]  /*2d90*/  FADD.FTZ R121, R126, -R154 ;  /* 0x8000009a7e797221 */ /* 0x000fe20000010000 */
[--C-:B----4-:R-:W-:Y:S01]  /*2da0*/  FADD.FTZ R129, R129, -R173.reuse ;  /* 0x800000ad81817221 */ /* 0x110fe20000010000 */
[----:B------:R-:W-:Y:S01]  /*2db0*/  FADD.FTZ R126, R131, -R173 ;  /* 0x800000ad837e7221 */ /* 0x000fe20000010000 */
[----:B-----5:R-:W-:Y:S01]  /*2dc0*/  FADD.FTZ R131, R134, -R156 ;  /* 0x8000009c86837221 */ /* 0x020fe20000010000 */
[----:B------:R-:W-:Y:S01]  /*2dd0*/  F2FP.F16.F32.PACK_AB R158, R123, R124 ;  /* 0x0000007c7b9e723e */ /* 0x000fe200000000ff */
[----:B------:R-:W-:Y:S01]  /*2de0*/  FADD.FTZ R134, R135, -R157 ;  /* 0x8000009d87867221 */ /* 0x000fe20000010000 */
[----:B------:R-:W-:Y:S01]  /*2df0*/  FADD.FTZ R173, R137, -R167 ;  /* 0x800000a789ad7221 */ /* 0x000fe20000010000 */
[----:B------:R-:W-:Y:S01]  /*2e00*/  MUFU.EX2 R124, R219 ;  /* 0x000000db007c7308 */ /* 0x000fe20000000800 */
[----:B------:R-:W-:Y:S01]  /*2e10*/  FMUL.FTZ R121, R168, R121 ;  /* 0x00000079a8797220 */ /* 0x000fe20000410000 */
[----:B------:R-:W-:Y:S01]  /*2e20*/  FADD.FTZ R155, R133, -R157 ;  /* 0x8000009d859b7221 */ /* 0x000fe20000010000 */
[--C-:B------:R-:W-:Y:S01]  /*2e30*/  FADD.FTZ R135, R142, -R20.reuse ;  /* 0x800000148e877221 */ /* 0x100fe20000010000 */
[----:B------:R-:W-:Y:S01]  /*2e40*/  FMUL.FTZ R157, R164, R179 ;  /* 0x000000b3a49d7220 */ /* 0x000fe20000410000 */
[----:B------:R-:W-:Y:S01]  /*2e50*/  FMUL.FTZ R122, R165, R122 ;  /* 0x0000007aa57a7220 */ /* 0x000fe20000410000 */
[----:B------:R-:W-:Y:S01]  /*2e60*/  FADD.FTZ R140, R140, -R20 ;  /* 0x800000148c8c7221 */ /* 0x000fe20000010000 */
[----:B------:R-:W-:Y:S01]  /*2e70*/  FADD.FTZ R144, R144, -R170 ;  /* 0x800000aa90907221 */ /* 0x000fe20000010000 */
[----:B------:R-:W-:Y:S01]  /*2e80*/  FADD.FTZ R142, R145, -R171 ;  /* 0x800000ab918e7221 */ /* 0x000fe20000010000 */
[--C-:B------:R-:W-:Y:S01]  /*2e90*/  FADD.FTZ R20, R143, -R21.reuse ;  /* 0x800000158f147221 */ /* 0x100fe20000010000 */
[----:B------:R-:W-:Y:S01]  /*2ea0*/  FADD.FTZ R132, R132, -R156 ;  /* 0x8000009c84847221 */ /* 0x000fe20000010000 */
[----:B--2---:R-:W-:Y:S01]  /*2eb0*/  FADD.FTZ R137, R148, -R220 ;  /* 0x800000dc94897221 */ /* 0x004fe20000010000 */
[----:B------:R-:W-:Y:S01]  /*2ec0*/  FMUL.FTZ R148, R162, R127 ;  /* 0x0000007fa2947220 */ /* 0x000fe20000410000 */
[----:B------:R-:W-:Y:S01]  /*2ed0*/  FMUL.FTZ R144, R15, R144 ;  /* 0x000000900f907220 */ /* 0x000fe20000410000 */
[----:B------:R-:W2:Y:S01]  /*2ee0*/  MUFU.EX2 R127, R218 ;  /* 0x000000da007f7308 */ /* 0x000ea20000000800 */
[----:B------:R-:W-:Y:S01]  /*2ef0*/  FADD.FTZ R141, R141, -R21 ;  /* 0x800000158d8d7221 */ /* 0x000fe20000010000 */
[----:B------:R-:W-:Y:S01]  /*2f00*/  F2FP.F16.F32.PACK_AB R157, R122, R157 ;  /* 0x0000009d7a9d723e */ /* 0x000fe200000000ff */
[--C-:B------:R-:W-:Y:S01]  /*2f10*/  FADD.FTZ R128, R128, -R172.reuse ;  /* 0x800000ac80807221 */ /* 0x100fe20000010000 */
[----:B------:R-:W-:Y:S01]  /*2f20*/  F2FP.F16.F32.PACK_AB R159, R148, R121 ;  /* 0x00000079949f723e */ /* 0x000fe200000000ff */
[----:B------:R-:W-:Y:S01]  /*2f30*/  FMUL.FTZ R121, R19, R142 ;  /* 0x0000008e13797220 */ /* 0x000fe20000410000 */
[----:B------:R-:W-:Y:S01]  /*2f40*/  FADD.FTZ R130, R130, -R172 ;  /* 0x800000ac82827221 */ /* 0x000fe20000010000 */
[----:B------:R-:W-:Y:S01]  /*2f50*/  FADD.FTZ R154, R136, -R166 ;  /* 0x800000a6889a7221 */ /* 0x000fe20000010000 */
[----:B------:R-:W-:Y:S01]  /*2f60*/  FADD.FTZ R21, R146, -R170 ;  /* 0x800000aa92157221 */ /* 0x000fe20000010000 */
[----:B------:R-:W-:Y:S01]  /*2f70*/  FMUL.FTZ R135, R22, R135 ;  /* 0x0000008716877220 */ /* 0x000fe20000410000 */
[----:B-1----:R-:W-:Y:S01]  /*2f80*/  FMUL.FTZ R20, R125, R20 ;  /* 0x000000147d147220 */ /* 0x002fe20000410000 */
[----:B------:R-:W-:-:S02]  /*2f90*/  IMAD.U32 R122, RZ, RZ, UR4 ;  /* 0x00000004ff7a7e24 */ /* 0x000fc4000f8e00ff */
[----:B------:R-:W-:Y:S01]  /*2fa0*/  FADD.FTZ R133, R138, -R166 ;  /* 0x800000a68a857221 */ /* 0x000fe20000010000 */
[----:B------:R-:W-:Y:S01]  /*2fb0*/  FADD.FTZ R136, R139, -R167 ;  /* 0x800000a78b887221 */ /* 0x000fe20000010000 */
[----:B------:R-:W-:Y:S01]  /*2fc0*/  FADD.FTZ R146, R149, -R221 ;  /* 0x800000dd95927221 */ /* 0x000fe20000010000 */
[----:B------:R-:W-:Y:S01]  /*2fd0*/  FADD.FTZ R138, R147, -R171 ;  /* 0x800000ab938a7221 */ /* 0x000fe20000010000 */
[----:B------:R-:W-:Y:S01]  /*2fe0*/  FADD.FTZ R220, R150, -R220 ;  /* 0x800000dc96dc7221 */ /* 0x000fe20000010000 */
[----:B------:R-:W-:Y:S01]  /*2ff0*/  FADD.FTZ R221, R151, -R221 ;  /* 0x800000dd97dd7221 */ /* 0x000fe20000010000 */
[C---:B------:R-:W-:Y:S01]  /*3000*/  FMUL.FTZ R139, R153.reuse, R120 ;  /* 0x00000078998b7220 */ /* 0x040fe20000410000 */
[----:B------:R-:W-:Y:S01]  /*3010*/  FMUL.FTZ R156, R152, R175 ;  /* 0x000000af989c7220 */ /* 0x000fe20000410000 */
[----:B------:R-:W-:Y:S01]  /*3020*/  F2FP.F16.F32.PACK_AB R120, R153, R152 ;  /* 0x000000989978723e */ /* 0x000fe200000000ff */
        /* <DEDUP_REMOVED lines=21> */
[----:B--2---:R-:W-:Y:S01]  /*3180*/  FMUL.FTZ R147, R127, R220 ;  /* 0x000000dc7f937220 */ /* 0x004fe20000410000 */
[----:B------:R-:W-:Y:S01]  /*3190*/  FMUL.FTZ R20, R124, R221 ;  /* 0x000000dd7c147220 */ /* 0x000fe20000410000 */
        /* <DEDUP_REMOVED lines=12> */
[----:B------:R-:W-:Y:S01]  /*3260*/  F2FP.F16.F32.PACK_AB R146, R146, R137 ;  /* 0x000000899292723e */ /* 0x000fe200000000ff */
[----:B------:R-:W-:Y:S01]  /*3270*/  STSM.16.MT88.4 [R126+0x1f800], R148 ;  /* 0x01f800947e007844 */ /* 0x000fe20000004200 */
[----:B------:R-:W-:Y:S02]  /*3280*/  F2FP.F16.F32.PACK_AB R147, R20, R147 ;  /* 0x000000931493723e */ /* 0x000fe400000000ff */
[----:B------:R-:W-:Y:S01]  /*3290*/  F2FP.F16.F32.PACK_AB R122, R6, R5 ;  /* 0x00000005067a723e */ /* 0x000fe200000000ff */
[----:B------:R-:W-:Y:S01]  /*32a0*/  IMAD R5, R17, 0x1000, R2 ;  /* 0x0000100011057824 */ /* 0x000fe200078e0202 */
[----:B------:R-:W-:Y:S01]  /*32b0*/  F2FP.F16.F32.PACK_AB R121, R165, R164 ;  /* 0x000000a4a579723e */ /* 0x000fe200000000ff */
[----:B------:R1:W-:Y:S01]  /*32c0*/  STSM.16.MT88.4 [R126+0x20000], R144 ;  /* 0x020000907e007844 */ /* 0x0003e20000004200 */
[----:B------:R-:W-:-:S02]  /*32d0*/  F2FP.F16.F32.PACK_AB R123, R162, R168 ;  /* 0x000000a8a27b723e */ /* 0x000fc400000000ff */
[----:B------:R-:W-:Y:S02]  /*32e0*/  R2UR UR13, R5 ;  /* 0x00000000050d72ca */ /* 0x000fe400000e0000 */
[----:B------:R-:W-:-:S11]  /*32f0*/  WARPGROUP.ARRIVE ;  /* 0x00000000000079c5 */ /* 0x000fd60000000000 */
[----:B------:R-:W-:Y:S01]  /*3300*/  HGMMA.64x96x16.F32 R72, R120, gdesc[UR12].tnspB, R72, gsb0 ;  /* 0x4160000c78487df0 */ /* 0x000fe20008000848 */
[----:B------:R-:W-:Y:S01]  /*3310*/  UMOV UR14, UR12 ;  /* 0x0000000c000e7c82 */ /* 0x000fe20008000000 */
[----:B------:R-:W-:Y:S01]  /*3320*/  UMOV UR15, 0x80000020 ;  /* 0x80000020000f7882 */ /* 0x000fe20000000000 */
[----:B------:R-:W-:Y:S02]  /*3330*/  UIADD3 UR12, UR10, 0x80, URZ ;  /* 0x000000800a0c7890 */ /* 0x000fe4000fffe03f */
[----:B------:R-:W-:Y:S01]  /*3340*/  USHF.R.U32.HI UR13, URZ, 0x4, UR13 ;  /* 0x000000043f0d7899 */ /* 0x000fe2000801160d */
[----:B------:R-:W-:Y:S02]  /*3350*/  WARPGROUP.DEPBAR.LE gsb0, 0x0 ;  /* 0x00008000000079c5 */ /* 0x000fe40000010000 */
[----:B------:R-:W-:Y:S02]  /*3360*/  F2FP.F16.F32.PACK_AB R120, R8, R7 ;  /* 0x000000070878723e */ /* 0x000fe400000000ff */
[----:B------:R-:W-:-:S02]  /*3370*/  F2FP.F16.F32.PACK_AB R122, R10, R9 ;  /* 0x000000090a7a723e */ /* 0x000fc400000000ff */
        /* <DEDUP_REMOVED lines=10> */
[----:B------:R-:W-:Y:S02]  /*3420*/  F2FP.F16.F32.PACK_AB R120, R12, R11 ;  /* 0x0000000b0c78723e */ /* 0x000fe400000000ff */
[----:B------:R-:W-:Y:S02]  /*3430*/  F2FP.F16.F32.PACK_AB R122, R14, R13 ;  /* 0x0000000d0e7a723e */ /* 0x000fe400000000ff */
[----:B------:R-:W-:Y:S02]  /*3440*/  F2FP.F16.F32.PACK_AB R121, R23, R174 ;  /* 0x000000ae1779723e */ /* 0x000fe400000000ff */
[----:B------:R-:W-:-:S04]  /*3450*/  F2FP.F16.F32.PACK_AB R123, R125, R22 ;  /* 0x000000167d7b723e */ /* 0x000fc800000000ff */
        /* <DEDUP_REMOVED lines=175> */
.L_x_5429:
        /* <DEDUP_REMOVED lines=48> */
.L_x_5430:
        /* <DEDUP_REMOVED lines=62> */
.L_x_5412:
        /* <DEDUP_REMOVED lines=23> */
.L_x_5433:
        /* <DEDUP_REMOVED lines=20> */
.L_x_5434:
        /* <DEDUP_REMOVED lines=18> */
.L_x_5435:
        /* <DEDUP_REMOVED lines=18> */
.L_x_5436:
        /* <DEDUP_REMOVED lines=146> */
.L_x_5438:
[----:B------:R-:W-:Y:S05]  /*5440*/  BSYNC B0 ;  /* 0x0000000000007941 */ /* 0x000fea0003800000 */
.L_x_5437:
[----:B------:R-:W-:-:S04]  /*5450*/  DEPBAR.LE SB0, 0x0 ;  /* 0x000080000000791a */ /* 0x000fc80000000000 */
[----:B------:R-:W-:Y:S05]  /*5460*/  EXIT ;  /* 0x000000000000794d */ /* 0x000fea0003800000 */
.L_x_5432:
        /* <DEDUP_REMOVED lines=60> */
.L_x_5440:
[----:B------:R-:W-:Y:S05]  /*5830*/  BSYNC B0 ;  /* 0x0000000000007941 */ /* 0x000fea0003800000 */
.L_x_5439:
        /* <DEDUP_REMOVED lines=21> */
.L_x_5442:
[----:B------:R-:W-:Y:S05]  /*5990*/  BSYNC B0 ;  /* 0x0000000000007941 */ /* 0x000fea0003800000 */
.L_x_5441:
        /* <DEDUP_REMOVED lines=18> */
.L_x_5444:
[----:B------:R-:W-:Y:S05]  /*5ac0*/  BSYNC B0 ;  /* 0x0000000000007941 */ /* 0x000fea0003800000 */
.L_x_5443:
        /* <DEDUP_REMOVED lines=22> */
.L_x_5446:
[----:B------:R-:W-:Y:S05]  /*5c30*/  BSYNC B0 ;  /* 0x0000000000007941 */ /* 0x000fea0003800000 */
.L_x_5445:
[----:B------:R-:W-:Y:S05]  /*5c40*/  EXIT ;  /* 0x000000000000794d */ /* 0x000fea0003800000 */
.L_x_5408:
        /* <DEDUP_REMOVED lines=30> */
.L_x_5450:
[----:B------:R-:W-:Y:S01]  /*5e30*/  ULDC UR9, c[0x0][0xb44] ;  /* 0x0002d10000097ab9 */ /* 0x000fe20000000800 */
[----:B------:R-:W-:Y:S01]  /*5e40*/  UMOV UR7, UR8 ;  /* 0x0000000800077c82 */ /* 0x000fe20008000000 */
[----:B------:R-:W-:-:S11]  /*5e50*/  UISETP.NE.AND UP0, UPT, UR9, 0x1, UPT ;  /* 0x000000010900788c */ /* 0x000fd6000bf05270 */
[----:B------:R-:W-:Y:S02]  /*5e60*/  @UP0 ULDC.64 UR10, c[0x0][0xb48] ;  /* 0x0002d200000a0ab9 */ /* 0x000fe40000000a00 */
[----:B------:R-:W-:-:S04]  /*5e70*/  UIMAD.WIDE.U32 UR4, UR8, UR10, URZ ;  /* 0x0000000a080472a5 */ /* 0x000fc8000f8e003f */
[----:B------:R-:W-:-:S04]  /*5e80*/  @UP0 USHF.R.U32.HI UR7, URZ, UR11, UR5 ;  /* 0x0000000b3f070299 */ /* 0x000fc80008011605 */
[----:B------:R-:W-:-:S12]  /*5e90*/  UIMAD UR4, UR7, UR9, URZ ;  /* 0x00000009070472a4 */ /* 0x000fd8000f8e023f */
.L_x_5451:
        /* <DEDUP_REMOVED lines=67> */
.L_x_5454:
[----:B------:R-:W-:Y:S05]  /*62d0*/  BSYNC B1 ;  /* 0x0000000000017941 */ /* 0x000fea0003800000 */
.L_x_5453:
        /* <DEDUP_REMOVED lines=19> */
.L_x_5456:
[----:B------:R-:W-:Y:S05]  /*6410*/  BSYNC B1 ;  /* 0x0000000000017941 */ /* 0x000fea0003800000 */
.L_x_5455:
[----:B------:R-:W-:Y:S06]  /*6420*/  BAR.ARV 0xa, 0xa0 ;  /* 0x0282800000007b1d */ /* 0x000fec0000002000 */
[----:B------:R-:W-:Y:S04]  /*6430*/  BSSY B1, `(.L_x_5457) ;  /* 0x0000003000017945 */ /* 0x000fe80003800000 */
[----:B------:R-:W-:Y:S05]  /*6440*/  @!P0 BRA `(.L_x_5458) ;  /* 0x0000000000048947 */ /* 0x000fea0003800000 */
[----:B------:R-:W-:-:S04]  /*6450*/  DEPBAR.LE SB0, 0x0 ;  /* 0x000080000000791a */ /* 0x000fc80000000000 */
.L_x_5458:
[----:B------:R-:W-:Y:S05]  /*6460*/  BSYNC B1 ;  /* 0x0000000000017941 */ /* 0x000fea0003800000 */
.L_x_5457:
[----:B------:R-:W-:Y:S06]  /*6470*/  BAR.ARV 0xb, 0xa0 ;  /* 0x02c2800000007b1d */ /* 0x000fec0000002000 */
[----:B------:R-:W-:Y:S01]  /*6480*/  UIADD3 UR12, UR8, 0x1, URZ ;  /* 0x00000001080c7890 */ /* 0x000fe2000fffe03f */
[----:B------:R-:W-:Y:S11]  /*6490*/  BRA `(.L_x_5459) ;  /* 0x0000000000047947 */ /* 0x000ff60003800000 */
.L_x_5452:
[----:B------:R-:W-:-:S05]  /*64a0*/  UMOV UR12, UR8 ;  /* 0x00000008000c7c82 */ /* 0x000fca0008000000 */
.L_x_5459:
        /* <DEDUP_REMOVED lines=18> */
.L_x_5472:
        /* <DEDUP_REMOVED lines=20> */
.L_x_5461:
[----:B------:R-:W-:Y:S05]  /*6710*/  BSYNC B1 ;  /* 0x0000000000017941 */ /* 0x000fea0003800000 */
.L_x_5460:
        /* <DEDUP_REMOVED lines=13> */
.L_x_5463:
[----:B------:R-:W-:Y:S05]  /*67f0*/  BSYNC B1 ;  /* 0x0000000000017941 */ /* 0x000fea0003800000 */
.L_x_5462:
[----:B------:R-:W-:Y:S06]  /*6800*/  BAR.ARV 0xa, 0xa0 ;  /* 0x0282800000007b1d */ /* 0x000fec0000002000 */
[----:B------:R-:W-:Y:S04]  /*6810*/  BSSY B1, `(.L_x_5464) ;  /* 0x0000003000017945 */ /* 0x000fe80003800000 */
[----:B------:R-:W-:Y:S05]  /*6820*/  @!P0 BRA `(.L_x_5465) ;  /* 0x0000000000048947 */ /* 0x000fea0003800000 */
[----:B------:R-:W-:-:S04]  /*6830*/  DEPBAR.LE SB0, 0x0 ;  /* 0x000080000000791a */ /* 0x000fc80000000000 */
.L_x_5465:
[----:B------:R-:W-:Y:S05]  /*6840*/  BSYNC B1 ;  /* 0x0000000000017941 */ /* 0x000fea0003800000 */
.L_x_5464:
        /* <DEDUP_REMOVED lines=13> */
.L_x_5467:
[----:B------:R-:W-:Y:S05]  /*6920*/  BSYNC B1 ;  /* 0x0000000000017941 */ /* 0x000fea0003800000 */
.L_x_5466:
        /* <DEDUP_REMOVED lines=13> */
.L_x_5469:
[----:B------:R-:W-:Y:S05]  /*6a00*/  BSYNC B1 ;  /* 0x0000000000017941 */ /* 0x000fea0003800000 */
.L_x_5468:
[----:B------:R-:W-:Y:S01]  /*6a10*/  UIADD3 UR12, UR12, 0x2, URZ ;  /* 0x000000020c0c7890 */ /* 0x000fe2000fffe03f */
[----:B------:R-:W-:Y:S06]  /*6a20*/  BAR.ARV 0xa, 0xa0 ;  /* 0x0282800000007b1d */ /* 0x000fec0000002000 */
[----:B------:R-:W-:Y:S01]  /*6a30*/  UISETP.GE.AND UP0, UPT, UR12, UR5, UPT ;  /* 0x000000050c00728c */ /* 0x000fe2000bf06270 */
[----:B------:R-:W-:Y:S04]  /*6a40*/  BSSY B1, `(.L_x_5470) ;  /* 0x0000003000017945 */ /* 0x000fe80003800000 */
[----:B------:R-:W-:Y:S06]  /*6a50*/  @!P0 BRA `(.L_x_5471) ;  /* 0x0000000000048947 */ /* 0x000fec0003800000 */
[----:B------:R-:W-:-:S04]  /*6a60*/  DEPBAR.LE SB0, 0x0 ;  /* 0x000080000000791a */ /* 0x000fc80000000000 */
.L_x_5471:
[----:B------:R-:W-:Y:S05]  /*6a70*/  BSYNC B1 ;  /* 0x0000000000017941 */ /* 0x000fea0003800000 */
.L_x_5470:
[----:B------:R-:W-:Y:S06]  /*6a80*/  BAR.ARV 0xb, 0xa0 ;  /* 0x02c2800000007b1d */ /* 0x000fec0000002000 */
[----:B------:R-:W-:Y:S01]  /*6a90*/  PLOP3.LUT P1, PT, PT, PT, UP0, 0x80, 0x0 ;  /* 0x000000000000781c */ /* 0x000fe20003f2f008 */
[----:B------:R-:W-:Y:S02]  /*6aa0*/  UIADD3 UR20, UR20, 0x3000, URZ ;  /* 0x0000300014147890 */ /* 0x000fe4000fffe03f */
[----:B------:R-:W-:-:S10]  /*6ab0*/  UIADD3 UR4, UR4, 0x3000, URZ ;  /* 0x0000300004047890 */ /* 0x000fd4000fffe03f */
[----:B------:R-:W-:Y:S05]  /*6ac0*/  @!P1 BRA `(.L_x_5472) ;  /* 0xfffffff800c09947 */ /* 0x000fea000383ffff */
[----:B------:R-:W-:Y:S05]  /*6ad0*/  BRA `(.L_x_5449) ;  /* 0x0000002400f87947 */ /* 0x000fea0003800000 */
.L_x_5448:
        /* <DEDUP_REMOVED lines=21> */
.L_x_5473:
[----:B------:R-:W-:Y:S01]  /*6c30*/  ULDC UR8, c[0x0][0xb44] ;  /* 0x0002d10000087ab9 */ /* 0x000fe20000000800 */
[----:B------:R-:W-:Y:S01]  /*6c40*/  UMOV UR11, UR7 ;  /* 0x00000007000b7c82 */ /* 0x000fe20008000000 */
[----:B------:R-:W-:-:S11]  /*6c50*/  UISETP.NE.AND UP0, UPT, UR8, 0x1, UPT ;  /* 0x000000010800788c */ /* 0x000fd6000bf05270 */
[----:B------:R-:W-:Y:S02]  /*6c60*/  @UP0 ULDC.64 UR12, c[0x0][0xb48] ;  /* 0x0002d200000c0ab9 */ /* 0x000fe40000000a00 */
[----:B------:R-:W-:-:S04]  /*6c70*/  UIMAD.WIDE.U32 UR4, UR7, UR12, URZ ;  /* 0x0000000c070472a5 */ /* 0x000fc8000f8e003f */
[----:B------:R-:W-:-:S04]  /*6c80*/  @UP0 USHF.R.U32.HI UR11, URZ, UR13, UR5 ;  /* 0x0000000d3f0b0299 */ /* 0x000fc80008011605 */
[----:B------:R-:W-:-:S12]  /*6c90*/  UIMAD UR4, UR11, UR8, URZ ;  /* 0x000000080b0472a4 */ /* 0x000fd8000f8e023f */
.L_x_5474:
        /* <DEDUP_REMOVED lines=70> */
.L_x_5505:
        /* <DEDUP_REMOVED lines=15> */
.L_x_5478:
        /* <DEDUP_REMOVED lines=127> */
.L_x_5489:
[----:B--234-:R-:W-:-:S04]  /*79e0*/  SHF.L.U32 R21, R11, 0x1f, RZ ;  /* 0x0000001f0b157819 */ /* 0x01cfc800000006ff */
[----:B------:R-:W1:Y:S02]  /*79f0*/  SYNCS.PHASECHK.TRANS64.TRYWAIT P1, [R16+URZ+0x26840], R21 ;  /* 0x02684015100075a7 */ /* 0x000e64000802017f */
[----:B-1----:R-:W-:Y:S05]  /*7a00*/  @!P1 BRA `(.L_x_5481) ;  /* 0x0000001800ac9947 */ /* 0x002fea0003800000 */
.L_x_5506:
[----:B------:R-:W-:Y:S05]  /*7a10*/  @P0 BRA `(.L_x_5482) ;  /* 0x0000000000140947 */ /* 0x000fea0003800000 */
[----:B------:R-:W-:Y:S01]  /*7a20*/  ISETP.NE.AND P1, PT, R6, RZ, PT ;  /* 0x000000ff0600720c */ /* 0x000fe20003f25270 */
[----:B------:R-:W-:-:S04]  /*7a30*/  IMAD.MOV.U32 R3, RZ, RZ, 0x3100 ;  /* 0x00003100ff037424 */ /* 0x000fc800078e00ff */
[----:B------:R3:W-:Y:S08]  /*7a40*/  SYNCS.ARRIVE.TRANS64 RZ, [R16+URZ+0x26830], R3 ;  /* 0x0268300310ff79a7 */ /* 0x0007f0000800003f */
[----:B------:R-:W-:Y:S05]  /*7a50*/  @!P1 BRA `(.L_x_5482) ;  /* 0x0000000000049947 */ /* 0x000fea0003800000 */
[----:B------:R-:W-:Y:S01]  /*7a60*/  BPT.TRAP 0x1 ;  /* 0x000000040000795c */ /* 0x000fe20000300000 */
.L_x_5482:
        /* <DEDUP_REMOVED lines=43> */
.L_x_5507:
[----:B------:R-:W-:Y:S05]  /*7d20*/  @P0 BRA `(.L_x_5484) ;  /* 0x0000000000140947 */ /* 0x000fea0003800000 */
[----:B------:R-:W-:Y:S01]  /*7d30*/  ISETP.NE.AND P1, PT, R6, RZ, PT ;  /* 0x000000ff0600720c */ /* 0x000fe20003f25270 */
[----:B------:R-:W-:-:S04]  /*7d40*/  IMAD.MOV.U32 R2, RZ, RZ, 0x3100 ;  /* 0x00003100ff027424 */ /* 0x000fc800078e00ff */
[----:B------:R3:W-:Y:S08]  /*7d50*/  SYNCS.ARRIVE.TRANS64 RZ, [R16+URZ+0x26818], R2 ;  /* 0x0268180210ff79a7 */ /* 0x0007f0000800003f */
[----:B------:R-:W-:Y:S05]  /*7d60*/  @!P1 BRA `(.L_x_5484) ;  /* 0x0000000000049947 */ /* 0x000fea0003800000 */
[----:B------:R-:W-:Y:S01]  /*7d70*/  BPT.TRAP 0x1 ;  /* 0x000000040000795c */ /* 0x000fe20000300000 */
.L_x_5484:
        /* <DEDUP_REMOVED lines=43> */
.L_x_5508:
[----:B------:R-:W-:Y:S05]  /*8030*/  @P0 BRA `(.L_x_5486) ;  /* 0x0000000000140947 */ /* 0x000fea0003800000 */
[----:B------:R-:W-:Y:S01]  /*8040*/  ISETP.NE.AND P1, PT, R6, RZ, PT ;  /* 0x000000ff0600720c */ /* 0x000fe20003f25270 */
[----:B-123--:R-:W-:-:S04]  /*8050*/  IMAD.MOV.U32 R21, RZ, RZ, 0x3100 ;  /* 0x00003100ff157424 */ /* 0x00efc800078e00ff */
[----:B------:R4:W-:Y:S08]  /*8060*/  SYNCS.ARRIVE.TRANS64 RZ, [R16+URZ+0x26838], R21 ;  /* 0x0268381510ff79a7 */ /* 0x0009f0000800003f */
[----:B------:R-:W-:Y:S05]  /*8070*/  @!P1 BRA `(.L_x_5486) ;  /* 0x0000000000049947 */ /* 0x000fea0003800000 */
[----:B------:R-:W-:Y:S01]  /*8080*/  BPT.TRAP 0x1 ;  /* 0x000000040000795c */ /* 0x000fe20000300000 */
.L_x_5486:
        /* <DEDUP_REMOVED lines=38> */
.L_x_5510:
[----:B------:R-:W-:Y:S05]  /*82f0*/  @P0 BRA `(.L_x_5488) ;  /* 0x0000000000140947 */ /* 0x000fea0003800000 */
[----:B------:R-:W-:Y:S01]  /*8300*/  ISETP.NE.AND P1, PT, R6, RZ, PT ;  /* 0x000000ff0600720c */ /* 0x000fe20003f25270 */
[----:B------:R-:W-:-:S04]  /*8310*/  IMAD.MOV.U32 R5, RZ, RZ, 0x3100 ;  /* 0x00003100ff057424 */ /* 0x000fc800078e00ff */
[----:B------:R1:W-:Y:S08]  /*8320*/  SYNCS.ARRIVE.TRANS64 RZ, [R16+URZ+0x26810], R5 ;  /* 0x0268100510ff79a7 */ /* 0x0003f0000800003f */
[----:B------:R-:W-:Y:S05]  /*8330*/  @!P1 BRA `(.L_x_5488) ;  /* 0x0000000000049947 */ /* 0x000fea0003800000 */
[----:B------:R-:W-:Y:S01]  /*8340*/  BPT.TRAP 0x1 ;  /* 0x000000040000795c */ /* 0x000fe20000300000 */
.L_x_5488:
        /* <DEDUP_REMOVED lines=44> */
.L_x_5480:
        /* <DEDUP_REMOVED lines=8> */
.L_x_5511:
[----:B------:R-:W-:Y:S05]  /*8690*/  @P0 BRA `(.L_x_5491) ;  /* 0x0000000000140947 */ /* 0x000fea0003800000 */
[----:B------:R-:W-:Y:S01]  /*86a0*/  ISETP.NE.AND P1, PT, R6, RZ, PT ;  /* 0x000000ff0600720c */ /* 0x000fe20003f25270 */
[----:B------:R-:W-:-:S04]  /*86b0*/  IMAD.MOV.U32 R5, RZ, RZ, 0x3100 ;  /* 0x00003100ff057424 */ /* 0x000fc800078e00ff */
[----:B------:R2:W-:Y:S08]  /*86c0*/  SYNCS.ARRIVE.TRANS64 RZ, [R16+URZ+0x26830], R5 ;  /* 0x0268300510ff79a7 */ /* 0x0005f0000800003f */
[----:B------:R-:W-:Y:S05]  /*86d0*/  @!P1 BRA `(.L_x_5491) ;  /* 0x0000000000049947 */ /* 0x000fea0003800000 */
[----:B------:R-:W-:Y:S01]  /*86e0*/  BPT.TRAP 0x1 ;  /* 0x000000040000795c */ /* 0x000fe20000300000 */
.L_x_5491:
        /* <DEDUP_REMOVED lines=40> */
.L_x_5512:
[----:B------:R-:W-:Y:S05]  /*8970*/  @P0 BRA `(.L_x_5493) ;  /* 0x0000000000140947 */ /* 0x000fea0003800000 */
[----:B------:R-:W-:Y:S01]  /*8980*/  ISETP.NE.AND P0, PT, R6, RZ, PT ;  /* 0x000000ff0600720c */ /* 0x000fe20003f05270 */
[----:B------:R-:W-:-:S04]  /*8990*/  IMAD.MOV.U32 R5, RZ, RZ, 0x3100 ;  /* 0x00003100ff057424 */ /* 0x000fc800078e00ff */
[----:B------:R1:W-:Y:S08]  /*89a0*/  SYNCS.ARRIVE.TRANS64 RZ, [R16+URZ+0x26818], R5 ;  /* 0x0268180510ff79a7 */ /* 0x0003f0000800003f */
[----:B------:R-:W-:Y:S05]  /*89b0*/  @!P0 BRA `(.L_x_5493) ;  /* 0x0000000000048947 */ /* 0x000fea0003800000 */
[----:B------:R-:W-:Y:S01]  /*89c0*/  BPT.TRAP 0x1 ;  /* 0x000000040000795c */ /* 0x000fe20000300000 */
.L_x_5493:
        /* <DEDUP_REMOVED lines=44> */
.L_x_5479:
[----:B------:R-:W1:Y:S01]  /*8c90*/  S2R R0, SR_TID.X ;  /* 0x0000000000007919 */ /* 0x000e620000002100 */
[----:B------:R-:W-:Y:S01]  /*8ca0*/  IMAD R3, R19, 0x8, R16 ;  /* 0x0000000813037824 */ /* 0x000fe200078e0210 */
[----:B-1----:R-:W-:Y:S02]  /*8cb0*/  LOP3.LUT R2, R0, 0x7f, RZ, 0xc0, !PT ;  /* 0x0000007f00027812 */ /* 0x002fe400078ec0ff */
[----:B------:R-:W-:Y:S02]  /*8cc0*/  SHF.L.U32 R0, R11, 0x1f, RZ ;  /* 0x0000001f0b007819 */ /* 0x000fe400000006ff */
[----:B------:R-:W-:Y:S02]  /*8cd0*/  ISETP.NE.AND P1, PT, R2, RZ, PT ;  /* 0x000000ff0200720c */ /* 0x000fe40003f25270 */
[----:B------:R-:W1:Y:S02]  /*8ce0*/  SYNCS.PHASECHK.TRANS64.TRYWAIT P0, [R3+URZ+0x26840], R0 ;  /* 0x02684000030075a7 */ /* 0x000e64000800017f */
[----:B-1----:R-:W-:Y:S09]  /*8cf0*/  @!P0 BRA `(.L_x_5494) ;  /* 0x00000008006c8947 */ /* 0x002ff20003800000 */
.L_x_5513:
[----:B------:R-:W-:Y:S05]  /*8d00*/  @P1 BRA `(.L_x_5495) ;  /* 0x0000000000181947 */ /* 0x000fea0003800000 */
[----:B------:R-:W1:Y:S01]  /*8d10*/  S2R R2, SR_TID.X ;  /* 0x0000000000027919 */ /* 0x000e620000002100 */
[----:B------:R-:W-:-:S04]  /*8d20*/  IMAD.MOV.U32 R0, RZ, RZ, 0x3100 ;  /* 0x00003100ff007424 */ /* 0x000fc800078e00ff */
[----:B------:R1:W-:Y:S02]  /*8d30*/  SYNCS.ARRIVE.TRANS64 RZ, [R3+URZ+0x26830], R0 ;  /* 0x0268300003ff79a7 */ /* 0x0003e4000800003f */
[----:B-1----:R-:W-:-:S13]  /*8d40*/  LOP3.LUT P0, RZ, R2, 0x1f, RZ, 0xc0, !PT ;  /* 0x0000001f02ff7812 */ /* 0x002fda000780c0ff */
[----:B------:R-:W-:Y:S05]  /*8d50*/  @!P0 BRA `(.L_x_5495) ;  /* 0x0000000000048947 */ /* 0x000fea0003800000 */
[----:B------:R-:W-:Y:S01]  /*8d60*/  BPT.TRAP 0x1 ;  /* 0x000000040000795c */ /* 0x000fe20000300000 */
.L_x_5495:
        /* <DEDUP_REMOVED lines=47> */
.L_x_5476:
[----:B------:R-:W-:Y:S05]  /*9060*/  BSYNC B1 ;  /* 0x0000000000017941 */ /* 0x000fea0003800000 */
.L_x_5475:
[----:B------:R-:W-:-:S03]  /*9070*/  UMOV UR7, 0xffffffff ;  /* 0xffffffff00077882 */ /* 0x000fc60000000000 */
[----:B------:R-:W-:Y:S05]  /*9080*/  BRA.DIV UR7, `(.L_x_5496) ;  /* 0x00000006079c7947 */ /* 0x000fea000b800000 */
[----:B------:R-:W-:-:S13]  /*9090*/  ELECT P6, URZ, PT ;  /* 0x00000000003f782f */ /* 0x000fda00038c0000 */
.L_x_5516:
[----:B------:R-:W-:Y:S05]  /*90a0*/  @!P6 BRA `(.L_x_5449) ;  /* 0x000000000084e947 */ /* 0x000fea0003800000 */
[----:B------:R-:W-:-:S06]  /*90b0*/  ULOP3.LUT UR7, UR38, 0x2, URZ, 0xfc, !UPT ;  /* 0x0000000226077892 */ /* 0x000fcc000f8efc3f */
[----:B------:R-:W-:-:S05]  /*90c0*/  IMAD.U32 R2, RZ, RZ, UR7 ;  /* 0x00000007ff027e24 */ /* 0x000fca000f8e00ff */
[----:B------:R-:W-:-:S13]  /*90d0*/  ISETP.NE.AND P2, PT, R2, 0x3, PT ;  /* 0x000000030200780c */ /* 0x000fda0003f45270 */
[----:B------:R-:W-:Y:S05]  /*90e0*/  @!P2 BRA `(.L_x_5497) ;  /* 0x000000000004a947 */ /* 0x000fea0003800000 */
[----:B------:R-:W-:Y:S01]  /*90f0*/  BPT.TRAP 0x1 ;  /* 0x000000040000795c */ /* 0x000fe20000300000 */
.L_x_5497:
        /* <DEDUP_REMOVED lines=15> */
.L_x_5517:
[----:B------:R-:W2:Y:S02]  /*91f0*/  SYNCS.PHASECHK.TRANS64.TRYWAIT P0, [R3+URZ], R2 ;  /* 0x00000002030075a7 */ /* 0x000ea4000800017f */
[----:B--2---:R-:W-:Y:S05]  /*9200*/  @!P0 BRA `(.L_x_5499) ;  /* 0x0000000400708947 */ /* 0x004fea0003800000 */
.L_x_5518:
[----:B------:R-:W-:Y:S05]  /*9210*/  @!P2 BRA `(.L_x_5500) ;  /* 0x000000000004a947 */ /* 0x000fea0003800000 */
[----:B------:R-:W-:Y:S01]  /*9220*/  BPT.TRAP 0x1 ;  /* 0x000000040000795c */ /* 0x000fe20000300000 */
.L_x_5500:
[----:B--2---:R-:W-:-:S04]  /*9230*/  VIADD R3, R7, 0x26840 ;  /* 0x0002684007037836 */ /* 0x004fc80000000000 */
[----:B------:R-:W-:-:S04]  /*9240*/  IMAD R0, R0, 0x8, R3 ;  /* 0x0000000800007824 */ /* 0x000fc800078e0203 */
[----:B------:R-:W2:Y:S02]  /*9250*/  SYNCS.PHASECHK.TRANS64.TRYWAIT P0, [R0+URZ], R5 ;  /* 0x00000005000075a7 */ /* 0x000ea4000800017f */
[----:B--2---:R-:W-:Y:S05]  /*9260*/  @!P0 BRA `(.L_x_5501) ;  /* 0x00000004006c8947 */ /* 0x004fea0003800000 */
.L_x_5519:
[----:B------:R-:W-:-:S07]  /*9270*/  IMAD R3, R4, 0x8, R3 ;  /* 0x0000000804037824 */ /* 0x000fce00078e0203 */
.L_x_5502:
[----:B---3--:R3:W4:Y:S02]  /*9280*/  SYNCS.PHASECHK.TRANS64.TRYWAIT P0, [R3+URZ], R2 ;  /* 0x00000002030075a7 */ /* 0x008724000800017f */
[----:B----4-:R-:W-:Y:S05]  /*9290*/  @!P0 NANOSLEEP.SYNCS 0x989680 ;  /* 0x009896800000895d */ /* 0x010fea0003900000 */
[----:B------:R-:W4:Y:S02]  /*92a0*/  @!P0 SYNCS.PHASECHK.TRANS64 P0, [R3+URZ], R2 ;  /* 0x00000002030085a7 */ /* 0x000f24000800007f */
[----:B----4-:R-:W-:Y:S05]  /*92b0*/  @!P0 BRA `(.L_x_5502) ;  /* 0xfffffffc00f08947 */ /* 0x010fea000383ffff */
.L_x_5449:
[----:B------:R-:W-:Y:S05]  /*92c0*/  BSYNC B0 ;  /* 0x0000000000007941 */ /* 0x000fea0003800000 */
.L_x_5447:
[----:B------:R-:W-:Y:S05]  /*92d0*/  EXIT ;  /* 0x000000000000794d */ /* 0x000fea0003800000 */
.L_x_5417:
[----:B------:R-:W-:Y:S02]  /*92e0*/  IMAD.MOV.U32 R13, RZ, RZ, R19 ;  /* 0x000000ffff0d7224 */ /* 0x000fe400078e0013 */
[----:B------:R-:W-:Y:S02]  /*92f0*/  IMAD.MOV.U32 R12, RZ, RZ, RZ ;  /* 0x000000ffff0c7224 */ /* 0x000fe400078e00ff */
[----:B------:R-:W-:Y:S02]  /*9300*/  IMAD.MOV.U32 R11, RZ, RZ, 0x1f ;  /* 0x0000001fff0b7424 */ /* 0x000fe400078e00ff */
[----:B------:R-:W-:-:S07]  /*9310*/  IMAD.MOV.U32 R15, RZ, RZ, -0x1 ;  /* 0xffffffffff0f7424 */ /* 0x000fce00078e00ff */
[----:B------:R-:W-:Y:S05]  /*9320*/  WARPSYNC.COLLECTIVE R15, `(.L_x_5503) ;  /* 0x000000000f087348 */ /* 0x000fea0003c00000 */
[----:B------:R1:W2:Y:S02]  /*9330*/  SHFL.IDX P6, R14, R13, R12, R11 ;  /* 0x0000000c0d0e7389 */ /* 0x0002a400000c000b */
[----:B-12---:R-:W-:Y:S01]  /*9340*/  ENDCOLLECTIVE ;  /* 0x000000000000791b */ /* 0x006fe20003800000 */
.L_x_5503:
[----:B------:R-:W-:Y:S05]  /*9350*/  BRA `(.L_x_5504) ;  /* 0xffffff7c00b87947 */ /* 0x000fea000383ffff */
.L_x_5419:
[----:B--2---:R2:W3:Y:S02]  /*9360*/  SYNCS.PHASECHK.TRANS64.TRYWAIT P0, [R2+URZ+0x26800], R5 ;  /* 0x02680005020075a7 */ /* 0x0044e4000800017f */
[----:B---3--:R-:W-:Y:S05]  /*9370*/  @!P0 NANOSLEEP.SYNCS 0x989680 ;  /* 0x009896800000895d */ /* 0x008fea0003900000 */
[----:B------:R-:W3:Y:S02]  /*9380*/  @!P0 SYNCS.PHASECHK.TRANS64 P0, [R2+URZ+0x26800], R5 ;  /* 0x02680005020085a7 */ /* 0x000ee4000800007f */
[----:B---3--:R-:W-:Y:S05]  /*9390*/  @!P0 BRA `(.L_x_5419) ;  /* 0xfffffffc00f08947 */ /* 0x008fea000383ffff */
[----:B------:R-:W-:Y:S05]  /*93a0*/  BRA `(.L_x_5418) ;  /* 0xffffff7c00e07947 */ /* 0x000fea000383ffff */
.L_x_5424:
[----:B--2---:R-:W-:-:S04]  /*93b0*/  IMAD.U32 R5, RZ, RZ, UR7 ;  /* 0x00000007ff057e24 */ /* 0x004fc8000f8e00ff */
[----:B------:R2:W3:Y:S03]  /*93c0*/  SYNCS.PHASECHK.TRANS64.TRYWAIT P1, [R5+URZ+0x26810], R6 ;  /* 0x02681006050075a7 */ /* 0x0004e6000802017f */
[----:B---3--:R-:W-:Y:S05]  /*93d0*/  @!P1 NANOSLEEP.SYNCS 0x989680 ;  /* 0x009896800000995d */ /* 0x008fea0003900000 */
[----:B------:R-:W3:Y:S02]  /*93e0*/  @!P1 SYNCS.PHASECHK.TRANS64 P1, [R5+URZ+0x26810], R6 ;  /* 0x02681006050095a7 */ /* 0x000ee4000802007f */
[----:B---3--:R-:W-:Y:S05]  /*93f0*/  @!P1 BRA `(.L_x_5424) ;  /* 0xfffffffc00ec9947 */ /* 0x008fea000383ffff */
[----:B------:R-:W-:Y:S05]  /*9400*/  BRA `(.L_x_5423) ;  /* 0xffffff8800387947 */ /* 0x000fea000383ffff */
.L_x_5428:
[----:B------:R-:W-:-:S04]  /*9410*/  IMAD.U32 R5, RZ, RZ, UR7 ;  /* 0x00000007ff057e24 */ /* 0x000fc8000f8e00ff */
[----:B------:R1:W1:Y:S03]  /*9420*/  SYNCS.PHASECHK.TRANS64.TRYWAIT P1, [R5+URZ+0x26830], R6 ;  /* 0x02683006050075a7 */ /* 0x000266000802017f */
[----:B-1----:R-:W-:Y:S05]  /*9430*/  @!P1 NANOSLEEP.SYNCS 0x989680 ;  /* 0x009896800000995d */ /* 0x002fea0003900000 */
[----:B------:R-:W1:Y:S02]  /*9440*/  @!P1 SYNCS.PHASECHK.TRANS64 P1, [R5+URZ+0x26830], R6 ;  /* 0x02683006050095a7 */ /* 0x000e64000802007f */
[----:B-1----:R-:W-:Y:S05]  /*9450*/  @!P1 BRA `(.L_x_5428) ;  /* 0xfffffffc00ec9947 */ /* 0x002fea000383ffff */
[----:B------:R-:W-:Y:S05]  /*9460*/  BRA `(.L_x_5427) ;  /* 0xffffff8c00407947 */ /* 0x000fea000383ffff */
.L_x_5477:
[----:B-1----:R1:W2:Y:S02]  /*9470*/  SYNCS.PHASECHK.TRANS64.TRYWAIT P0, [R16+URZ+0x26820], R3 ;  /* 0x02682003100075a7 */ /* 0x0022a4000800017f */
[----:B--2---:R-:W-:Y:S05]  /*9480*/  @!P0 NANOSLEEP.SYNCS 0x989680 ;  /* 0x009896800000895d */ /* 0x004fea0003900000 */
[----:B------:R-:W2:Y:S02]  /*9490*/  @!P0 SYNCS.PHASECHK.TRANS64 P0, [R16+URZ+0x26820], R3 ;  /* 0x02682003100085a7 */ /* 0x000ea4000800007f */
[----:B--2---:R-:W-:Y:S05]  /*94a0*/  @!P0 BRA `(.L_x_5477) ;  /* 0xfffffffc00f08947 */ /* 0x004fea000383ffff */
[----:B------:R-:W-:Y:S05]  /*94b0*/  BRA `(.L_x_5505) ;  /* 0xffffffdc00107947 */ /* 0x000fea000383ffff */
.L_x_5481:
[----:B-1----:R1:W3:Y:S02]  /*94c0*/  SYNCS.PHASECHK.TRANS64.TRYWAIT P1, [R16+URZ+0x26840], R21 ;  /* 0x02684015100075a7 */ /* 0x0022e4000802017f */
[----:B---3--:R-:W-:Y:S05]  /*94d0*/  @!P1 NANOSLEEP.SYNCS 0x989680 ;  /* 0x009896800000995d */ /* 0x008fea0003900000 */
[----:B------:R-:W3:Y:S02]  /*94e0*/  @!P1 SYNCS.PHASECHK.TRANS64 P1, [R16+URZ+0x26840], R21 ;  /* 0x02684015100095a7 */ /* 0x000ee4000802007f */
[----:B---3--:R-:W-:Y:S05]  /*94f0*/  @!P1 BRA `(.L_x_5481) ;  /* 0xfffffffc00f09947 */ /* 0x008fea000383ffff */
[----:B------:R-:W-:Y:S05]  /*9500*/  BRA `(.L_x_5506) ;  /* 0xffffffe400407947 */ /* 0x000fea000383ffff */
.L_x_5483:
[----:B--2---:R2:W3:Y:S02]  /*9510*/  SYNCS.PHASECHK.TRANS64.TRYWAIT P1, [R16+URZ+0x26828], R21 ;  /* 0x02682815100075a7 */ /* 0x0044e4000802017f */
[----:B---3--:R-:W-:Y:S05]  /*9520*/  @!P1 NANOSLEEP.SYNCS 0x989680 ;  /* 0x009896800000995d */ /* 0x008fea0003900000 */
[----:B------:R-:W3:Y:S02]  /*9530*/  @!P1 SYNCS.PHASECHK.TRANS64 P1, [R16+URZ+0x26828], R21 ;  /* 0x02682815100095a7 */ /* 0x000ee4000802007f */
[----:B---3--:R-:W-:Y:S05]  /*9540*/  @!P1 BRA `(.L_x_5483) ;  /* 0xfffffffc00f09947 */ /* 0x008fea000383ffff */
[----:B------:R-:W-:Y:S05]  /*9550*/  BRA `(.L_x_5507) ;  /* 0xffffffe400f07947 */ /* 0x000fea000383ffff */
.L_x_5485:
[----:B---3--:R3:W4:Y:S02]  /*9560*/  SYNCS.PHASECHK.TRANS64.TRYWAIT P1, [R16+URZ+0x26848], R21 ;  /* 0x02684815100075a7 */ /* 0x008724000802017f */
[----:B----4-:R-:W-:Y:S05]  /*9570*/  @!P1 NANOSLEEP.SYNCS 0x989680 ;  /* 0x009896800000995d */ /* 0x010fea0003900000 */
[----:B------:R-:W4:Y:S02]  /*9580*/  @!P1 SYNCS.PHASECHK.TRANS64 P1, [R16+URZ+0x26848], R21 ;  /* 0x02684815100095a7 */ /* 0x000f24000802007f */
[----:B----4-:R-:W-:Y:S05]  /*9590*/  @!P1 BRA `(.L_x_5485) ;  /* 0xfffffffc00f09947 */ /* 0x010fea000383ffff */
[----:B------:R-:W-:Y:S05]  /*95a0*/  BRA `(.L_x_5508) ;  /* 0xffffffe800a07947 */ /* 0x000fea000383ffff */
.L_x_5487:
[----:B------:R-:W-:-:S07]  /*95b0*/  SHF.L.U32 R5, R11, 0x1f, RZ ;  /* 0x0000001f0b057819 */ /* 0x000fce00000006ff */
.L_x_5509:
[----:B------:R1:W1:Y:S02]  /*95c0*/  SYNCS.PHASECHK.TRANS64.TRYWAIT P1, [R16+URZ+0x26820], R5 ;  /* 0x02682005100075a7 */ /* 0x000264000802017f */
[----:B-1----:R-:W-:Y:S05]  /*95d0*/  @!P1 NANOSLEEP.SYNCS 0x989680 ;  /* 0x009896800000995d */ /* 0x002fea0003900000 */
[----:B------:R-:W1:Y:S02]  /*95e0*/  @!P1 SYNCS.PHASECHK.TRANS64 P1, [R16+URZ+0x26820], R5 ;  /* 0x02682005100095a7 */ /* 0x000e64000802007f */
[----:B-1----:R-:W-:Y:S05]  /*95f0*/  @!P1 BRA `(.L_x_5509) ;  /* 0xfffffffc00f09947 */ /* 0x002fea000383ffff */
[----:B------:R-:W-:Y:S05]  /*9600*/  BRA `(.L_x_5510) ;  /* 0xffffffec00387947 */ /* 0x000fea000383ffff */
.L_x_5490:
[----:B-1----:R1:W2:Y:S02]  /*9610*/  SYNCS.PHASECHK.TRANS64.TRYWAIT P1, [R16+URZ+0x26840], R13 ;  /* 0x0268400d100075a7 */ /* 0x0022a4000802017f */
[----:B--2---:R-:W-:Y:S05]  /*9620*/  @!P1 NANOSLEEP.SYNCS 0x989680 ;  /* 0x009896800000995d */ /* 0x004fea0003900000 */
[----:B------:R-:W2:Y:S02]  /*9630*/  @!P1 SYNCS.PHASECHK.TRANS64 P1, [R16+URZ+0x26840], R13 ;  /* 0x0268400d100095a7 */ /* 0x000ea4000802007f */
[----:B--2---:R-:W-:Y:S05]  /*9640*/  @!P1 BRA `(.L_x_5490) ;  /* 0xfffffffc00f09947 */ /* 0x004fea000383ffff */
[----:B------:R-:W-:Y:S05]  /*9650*/  BRA `(.L_x_5511) ;  /* 0xfffffff0000c7947 */ /* 0x000fea000383ffff */
.L_x_5492:
[----:B--2---:R2:W1:Y:S02]  /*9660*/  SYNCS.PHASECHK.TRANS64.TRYWAIT P1, [R16+URZ+0x26828], R13 ;  /* 0x0268280d100075a7 */ /* 0x004464000802017f */
[----:B-1----:R-:W-:Y:S05]  /*9670*/  @!P1 NANOSLEEP.SYNCS 0x989680 ;  /* 0x009896800000995d */ /* 0x002fea0003900000 */
[----:B------:R-:W1:Y:S02]  /*9680*/  @!P1 SYNCS.PHASECHK.TRANS64 P1, [R16+URZ+0x26828], R13 ;  /* 0x0268280d100095a7 */ /* 0x000e64000802007f */
[----:B-1----:R-:W-:Y:S05]  /*9690*/  @!P1 BRA `(.L_x_5492) ;  /* 0xfffffffc00f09947 */ /* 0x002fea000383ffff */
[----:B------:R-:W-:Y:S05]  /*96a0*/  BRA `(.L_x_5512) ;  /* 0xfffffff000b07947 */ /* 0x000fea000383ffff */
.L_x_5494:
[----:B------:R1:W1:Y:S02]  /*96b0*/  SYNCS.PHASECHK.TRANS64.TRYWAIT P0, [R3+URZ+0x26840], R0 ;  /* 0x02684000030075a7 */ /* 0x000264000800017f */
[----:B-1----:R-:W-:Y:S05]  /*96c0*/  @!P0 NANOSLEEP.SYNCS 0x989680 ;  /* 0x009896800000895d */ /* 0x002fea0003900000 */
[----:B------:R-:W1:Y:S02]  /*96d0*/  @!P0 SYNCS.PHASECHK.TRANS64 P0, [R3+URZ+0x26840], R0 ;  /* 0x02684000030085a7 */ /* 0x000e64000800007f */
[----:B-1----:R-:W-:Y:S05]  /*96e0*/  @!P0 BRA `(.L_x_5494) ;  /* 0xfffffffc00f08947 */ /* 0x002fea000383ffff */
[----:B------:R-:W-:Y:S05]  /*96f0*/  BRA `(.L_x_5513) ;  /* 0xfffffff400807947 */ /* 0x000fea000383ffff */
.L_x_5496:
[----:B------:R-:W-:Y:S01]  /*9700*/  BSSY B1, `(.L_x_5514) ;  /* 0x0000006000017945 */ /* 0x000fe20003800000 */
[----:B------:R-:W-:-:S07]  /*9710*/  IMAD.MOV.U32 R15, RZ, RZ, -0x1 ;  /* 0xffffffffff0f7424 */ /* 0x000fce00078e00ff */
[----:B------:R-:W-:Y:S05]  /*9720*/  WARPSYNC.COLLECTIVE R15, `(.L_x_5515) ;  /* 0x000000000f0c7348 */ /* 0x000fea0003c00000 */
[----:B------:R-:W-:Y:S02]  /*9730*/  ELECT P6, UR62, PT ;  /* 0x00000000003e782f */ /* 0x000fe400038c0000 */
[----:B------:R-:W-:Y:S01]  /*9740*/  MOV R14, UR62 ;  /* 0x0000003e000e7c02 */ /* 0x000fe20008000f00 */
[----:B------:R-:W-:Y:S10]  /*9750*/  ENDCOLLECTIVE ;  /* 0x000000000000791b */ /* 0x000ff40003800000 */
.L_x_5515:
[----:B------:R-:W-:Y:S05]  /*9760*/  BSYNC B1 ;  /* 0x0000000000017941 */ /* 0x000fea0003800000 */
.L_x_5514:
[----:B------:R-:W-:Y:S05]  /*9770*/  BRA `(.L_x_5516) ;  /* 0xfffffff800487947 */ /* 0x000fea000383ffff */
.L_x_5498:
[----:B-1----:R1:W2:Y:S02]  /*9780*/  SYNCS.PHASECHK.TRANS64.TRYWAIT P0, [R6+URZ], R5 ;  /* 0x00000005060075a7 */ /* 0x0022a4000800017f */
[----:B--2---:R-:W-:Y:S05]  /*9790*/  @!P0 NANOSLEEP.SYNCS 0x989680 ;  /* 0x009896800000895d */ /* 0x004fea0003900000 */
[----:B------:R-:W2:Y:S02]  /*97a0*/  @!P0 SYNCS.PHASECHK.TRANS64 P0, [R6+URZ], R5 ;  /* 0x00000005060085a7 */ /* 0x000ea4000800007f */
[----:B--2---:R-:W-:Y:S05]  /*97b0*/  @!P0 BRA `(.L_x_5498) ;  /* 0xfffffffc00f08947 */ /* 0x004fea000383ffff */
[----:B------:R-:W-:Y:S05]  /*97c0*/  BRA `(.L_x_5517) ;  /* 0xfffffff800887947 */ /* 0x000fea000383ffff */
.L_x_5499:
[----:B--2---:R2:W3:Y:S02]  /*97d0*/  SYNCS.PHASECHK.TRANS64.TRYWAIT P0, [R3+URZ], R2 ;  /* 0x00000002030075a7 */ /* 0x0044e4000800017f */
[----:B---3--:R-:W-:Y:S05]  /*97e0*/  @!P0 NANOSLEEP.SYNCS 0x989680 ;  /* 0x009896800000895d */ /* 0x008fea0003900000 */
[----:B------:R-:W3:Y:S02]  /*97f0*/  @!P0 SYNCS.PHASECHK.TRANS64 P0, [R3+URZ], R2 ;  /* 0x00000002030085a7 */ /* 0x000ee4000800007f */
[----:B---3--:R-:W-:Y:S05]  /*9800*/  @!P0 BRA `(.L_x_5499) ;  /* 0xfffffffc00f08947 */ /* 0x008fea000383ffff */
[----:B------:R-:W-:Y:S05]  /*9810*/  BRA `(.L_x_5518) ;  /* 0xfffffff8007c7947 */ /* 0x000fea000383ffff */
.L_x_5501:
[----:B--2---:R2:W3:Y:S02]  /*9820*/  SYNCS.PHASECHK.TRANS64.TRYWAIT P0, [R0+URZ], R5 ;  /* 0x00000005000075a7 */ /* 0x0044e4000800017f */
[----:B---3--:R-:W-:Y:S05]  /*9830*/  @!P0 NANOSLEEP.SYNCS 0x989680 ;  /* 0x009896800000895d */ /* 0x008fea0003900000 */
[----:B------:R-:W3:Y:S02]  /*9840*/  @!P0 SYNCS.PHASECHK.TRANS64 P0, [R0+URZ], R5 ;  /* 0x00000005000085a7 */ /* 0x000ee4000800007f */
[----:B---3--:R-:W-:Y:S05]  /*9850*/  @!P0 BRA `(.L_x_5501) ;  /* 0xfffffffc00f08947 */ /* 0x008fea000383ffff */
[----:B------:R-:W-:Y:S05]  /*9860*/  BRA `(.L_x_5519) ;  /* 0xfffffff800807947 */ /* 0x000fea000383ffff */
.L_x_5520:
        /* <DEDUP_REMOVED lines=9> */
.L_x_6593:


//--------------------- .text._ZN7cutlass13device_kernelIN5flash11enable_sm90INS1_16FlashAttnBwdSm90INS1_25CollectiveMainloopBwdSm90ILi2ELi2ELi2EN4cute5tupleIJNS5_1CILi1EEES8_S8_EEENS6_IJNS7_ILi64EEENS7_ILi128EEENS7_ILi96EEEEEENS_6half_tEfNS_4arch4Sm90ELb1ELb0ELb0ELb0ELb1ELb1ELb0ELb0ELi2ELi1ELi2ELi1ELb1EEENS1_21CollectiveEpilogueBwdISD_SE_SG_Li256ELb0ELb0ELi1EEENS1_25SingleTileBwdLPTSchedulerILb0ELi128ELb1EEEEEEEEEvNT_6ParamsE --------------------------
	.section	.text._ZN7cutlass13device_kernelIN5flash11enable_sm90INS1_16FlashAttnBwdSm90INS1_25CollectiveMainloopBwdSm90ILi2ELi2ELi2EN4cute5tupleIJNS5_1CILi1EEES8_S8_EEENS6_IJNS7_ILi64EEENS7_ILi128EEENS7_ILi96EEEEEENS_6half_tEfNS_4arch4Sm90ELb1ELb0ELb0ELb0ELb1ELb1ELb0ELb0ELi2ELi1ELi2ELi1ELb1EEENS1_21CollectiveEpilogueBwdISD_SE_SG_Li256ELb0ELb0ELi1EEENS1_25SingleTileBwdLPTSchedulerILb0ELi128ELb1EEEEEEEEEvNT_6ParamsE,"ax",@progbits
	.align	128
.text._ZN7cutlass13device_kernelIN5flash11enable_sm90INS1_16FlashAttnBwdSm90INS1_25CollectiveMainloopBwdSm90ILi2ELi2ELi2EN4cute5tupleIJNS5_1CILi1EEES8_S8_EEENS6_IJNS7_ILi64EEENS7_ILi128EEENS7_ILi96EEEEEENS_6half_tEfNS_4arch4Sm90ELb1ELb0ELb0ELb0ELb1ELb1ELb0ELb0ELi2ELi1ELi2ELi1ELb1EEENS1_21CollectiveEpilogueBwdISD_SE_SG_Li256ELb0ELb0ELi1EEENS1_25SingleTileBwdLPTSchedulerILb0ELi128ELb1EEEEEEEEEvNT_6ParamsE:
        .type           _ZN7cutlass13device_kernelIN5flash11enable_sm90INS1_16FlashAttnBwdSm90INS1_25CollectiveMainloopBwdSm90ILi2ELi2ELi2EN4cute5tupleIJNS5_1CILi1EEES8_S8_EEENS6_IJNS7_ILi64EEENS7_ILi128EEENS7_ILi96EEEEEENS_6half_tEfNS_4arch4Sm90ELb1ELb0ELb0ELb0ELb1ELb1ELb0ELb0ELi2ELi1ELi2ELi1ELb1EEENS1_21CollectiveEpilogueBwdISD_SE_SG_Li256ELb0ELb0ELi1EEENS1_25SingleTileBwdLPTSchedulerILb0ELi128ELb1EEEEEEEEEvNT_6ParamsE,@function
        .size           _ZN7cutlass13device_kernelIN5flash11enable_sm90INS1_16FlashAttnBwdSm90INS1_25CollectiveMainloopBwdSm90ILi2ELi2ELi2EN4cute5tupleIJNS5_1CILi1EEES8_S8_EEENS6_IJNS7_ILi64EEENS7_ILi128EEENS7_ILi96EEEEEENS_6half_tEfNS_4arch4Sm90ELb1ELb0ELb0ELb0ELb1ELb1ELb0ELb0ELi2ELi1ELi2ELi1ELb1EEENS1_21CollectiveEpilogueBwdISD_SE_SG_Li256ELb0ELb0ELi1EEENS1_25SingleTileBwdLPTSchedulerILb0ELi128ELb1EEEEEEEEEvNT_6ParamsE,(.L_x_6594 - _ZN7cutlass13device_kernelIN5flash11enable_sm90INS1_16FlashAttnBwdSm90INS1_25CollectiveMainloopBwdSm90ILi2ELi2ELi2EN4cute5tupleIJNS5_1CILi1EEES8_S8_EEENS6_IJNS7_ILi64EEENS7_ILi128EEENS7_ILi96EEEEEENS_6half_tEfNS_4arch4Sm90ELb1ELb0ELb0ELb0ELb1ELb1ELb0ELb0ELi2ELi1ELi2ELi1ELb1EEENS1_21CollectiveEpilogueBwdISD_SE_SG_Li256ELb0ELb0ELi1EEENS1_25SingleTileBwdLPTSchedulerILb0ELi128ELb1EEEEEEEEEvNT_6ParamsE)
        .other          _ZN7cutlass13device_kernelIN5flash11enable_sm90INS1_16FlashAttnBwdSm90INS1_25CollectiveMainloopBwdSm90ILi2ELi2ELi2EN4cute5tupleIJNS5_1CILi1EEES8_S8_EEENS6_IJNS7_ILi64EEENS7_ILi128EEENS7_ILi96EEEEEENS_6half_tEfNS_4arch4Sm90ELb1ELb0ELb0ELb0ELb1ELb1ELb0ELb0ELi2ELi1ELi2ELi1ELb1EEENS1_21CollectiveEpilogueBwdISD_SE_SG_Li256ELb0ELb0ELi1EEENS1_25SingleTileBwdLPTSchedulerILb0ELi128ELb1EEEEEEEEEvNT_6ParamsE,@"STO_CUDA_ENTRY STV_DEFAULT"
_ZN7cutlass13device_kernelIN5flash11enable_sm90INS1_16FlashAttnBwdSm90INS1_25CollectiveMainloopBwdSm90ILi2ELi2ELi2EN4cute5tupleIJNS5_1CILi1EEES8_S8_EEENS6_IJNS7_ILi64EEENS7_ILi128EEENS7_ILi96EEEEEENS_6half_tEfNS_4arch4Sm90ELb1ELb0ELb0ELb0ELb1ELb1ELb0ELb0ELi2ELi1ELi2ELi1ELb1EEENS1_21CollectiveEpilogueBwdISD_SE_SG_Li256ELb0ELb0ELi1EEENS1_25SingleTileBwdLPTSchedulerILb0ELi128ELb1EEEEEEEEEvNT_6ParamsE:
        /* <DEDUP_REMOVED lines=30> */
.L_x_5522:
[----:B------:R-:W-:Y:S05]  /*01e0*/  BSYNC B0 ;  /* 0x0000000000007941 */ /* 0x000fea0003800000 */
.L_x_5521:
        /* <DEDUP_REMOVED lines=37> */
.L_x_5523:
        /* <DEDUP_REMOVED lines=22> */
.L_x_5524:
[----:B------:R-:W-:Y:S01]  /*05a0*/  PLOP3.LUT P0, PT, PT, PT, UP0, 0x80, 0x0 ;  /* 0x000000000000781c */ /* 0x000fe20003f0f008 */
[----:B------:R-:W-:Y:S01]  /*05b0*/  NOP ;  /* 0x0000000000007918 */ /* 0x000fe20000000000 */
[----:B------:R-:W-:Y:S01]  /*05c0*/  ULDC.64 UR46, c[0x0][0x208] ;  /* 0x00008200002e7ab9 */ /* 0x000fe20000000a00 */
[----:B-12-4-:R-:W-:Y:S10]  /*05d0*/  BAR.SYNC.DEFER_BLOCKING 0x0 ;  /* 0x0000000000007b1d */ /* 0x016ff40000010000 */
[----:B------:R-:W-:Y:S05]  /*05e0*/  @!P0 BRA `(.L_x_5525) ;  /* 0x0000005400a08947 */ /* 0x000fea0003800000 */
.L_x_5526:
        /* <DEDUP_REMOVED lines=32> */
.L_x_5527:
[----:B------:R-:W-:Y:S01]  /*07f0*/  ULDC UR7, c[0x0][0xb44] ;  /* 0x0002d10000077ab9 */ /* 0x000fe20000000800 */
[----:B------:R-:W-:Y:S01]  /*0800*/  UMOV UR37, UR10 ;  /* 0x0000000a00257c82 */ /* 0x000fe20008000000 */
[----:B------:R-:W-:-:S11]  /*0810*/  UISETP.NE.AND UP0, UPT, UR7, 0x1, UPT ;  /* 0x000000010700788c */ /* 0x000fd6000bf05270 */
[----:B------:R-:W-:Y:S02]  /*0820*/  @UP0 ULDC.64 UR8, c[0x0][0xb48] ;  /* 0x0002d20000080ab9 */ /* 0x000fe40000000a00 */
[----:B------:R-:W-:-:S04]  /*0830*/  UIMAD.WIDE.U32 UR4, UR10, UR8, URZ ;  /* 0x000000080a0472a5 */ /* 0x000fc8000f8e003f */
[----:B------:R-:W-:-:S04]  /*0840*/  @UP0 USHF.R.U32.HI UR37, URZ, UR9, UR5 ;  /* 0x000000093f250299 */ /* 0x000fc80008011605 */
[----:B------:R-:W-:-:S12]  /*0850*/  UIMAD UR4, UR37, UR7, URZ ;  /* 0x00000007250472a4 */ /* 0x000fd8000f8e023f */
.L_x_5528:
        /* <DEDUP_REMOVED lines=104> */
.L_x_5531:
        /* <DEDUP_REMOVED lines=15> */
.L_x_5530:
        /* <DEDUP_REMOVED lines=22> */
.L_x_5533:
        /* <DEDUP_REMOVED lines=15> */
.L_x_5532:
[----:B------:R-:W-:Y:S01]  /*1220*/  SHF.R.S32.HI R23, RZ, 0x1f, R22 ;  /* 0x0000001fff177819 */ /* 0x000fe20000011416 */
[----:B------:R-:W-:-:S03]  /*1230*/  UMOV UR4, 0xffffffff ;  /* 0xffffffff00047882 */ /* 0x000fc60000000000 */
[----:B------:R-:W-:-:S04]  /*1240*/  LEA.HI R0, R23, R22, RZ, 0x7 ;  /* 0x0000001617007211 */ /* 0x000fc800078f38ff */
[----:B------:R-:W-:Y:S01]  /*1250*/  SHF.R.S32.HI R19, RZ, 0x7, R0 ;  /* 0x00000007ff137819 */ /* 0x000fe20000011400 */
[----:B------:R-:W-:Y:S06]  /*1260*/  BRA.DIV UR4, `(.L_x_5534) ;  /* 0x0000008a04a47947 */ /* 0x000fec000b800000 */
[----:B------:R1:W2:Y:S02]  /*1270*/  SHFL.IDX PT, R14, R19, RZ, 0x1f ;  /* 0x00001fff130e7589 */ /* 0x0002a400000e0000 */
.L_x_5639:
        /* <DEDUP_REMOVED lines=15> */
.L_x_5535:
        /* <DEDUP_REMOVED lines=19> */
.L_x_5537:
        /* <DEDUP_REMOVED lines=123> */
.L_x_5548:
[----:B------:R-:W-:-:S06]  /*1c50*/  UISETP.NE.AND UP0, UPT, UR10, 0x3, UPT ;  /* 0x000000030a00788c */ /* 0x000fcc000bf05270 */
[----:B------:R-:W-:-:S13]  /*1c60*/  PLOP3.LUT P0, PT, PT, PT, UP0, 0x80, 0x0 ;  /* 0x000000000000781c */ /* 0x000fda0003f0f008 */
[----:B-1----:R-:W-:Y:S05]  /*1c70*/  @!P0 BRA `(.L_x_5538) ;  /* 0x0000000000048947 */ /* 0x002fea0003800000 */
[----:B------:R-:W-:Y:S01]  /*1c80*/  BPT.TRAP 0x1 ;  /* 0x000000040000795c */ /* 0x000fe20000300000 */
.L_x_5538:
[----:B------:R-:W-:Y:S01]  /*1c90*/  R2UR UR8, R2 ;  /* 0x00000000020872ca */ /* 0x000fe200000e0000 */
[----:B------:R-:W-:-:S05]  /*1ca0*/  IMAD.U32 R6, RZ, RZ, UR4 ;  /* 0x00000004ff067e24 */ /* 0x000fca000f8e00ff */
[----:B------:R-:W-:-:S07]  /*1cb0*/  SHF.L.U32 R6, R6, 0x1f, RZ ;  /* 0x0000001f06067819 */ /* 0x000fce00000006ff */
[----:B------:R-:W-:-:S09]  /*1cc0*/  ULEA UR8, UR5, UR8, 0x3 ;  /* 0x0000000805087291 */ /* 0x000fd2000f8e183f */
[----:B------:R1:W2:Y:S01]  /*1cd0*/  SYNCS.PHASECHK.TRANS64.TRYWAIT P1, [UR8+0x26810], R6 ;  /* 0x02681006ff0075a7 */ /* 0x0002a20008020148 */
[----:B------:R-:W-:Y:S05]  /*1ce0*/  @!P0 BRA `(.L_x_5539) ;  /* 0x0000000000048947 */ /* 0x000fea0003800000 */
[----:B------:R-:W-:Y:S01]  /*1cf0*/  BPT.TRAP 0x1 ;  /* 0x000000040000795c */ /* 0x000fe20000300000 */
.L_x_5539:
[----:B--2---:R-:W-:Y:S05]  /*1d00*/  @P1 BRA `(.L_x_5540) ;  /* 0x0000000000081947 */ /* 0x004fea0003800000 */
[----:B------:R-:W2:Y:S02]  /*1d10*/  SYNCS.PHASECHK.TRANS64.TRYWAIT P1, [UR8+0x26810], R6 ;  /* 0x02681006ff0075a7 */ /* 0x000ea40008020148 */
[----:B--2---:R-:W-:Y:S05]  /*1d20*/  @!P1 BRA `(.L_x_5541) ;  /* 0x0000008000289947 */ /* 0x004fea0003800000 */
.L_x_5540:
        /* <DEDUP_REMOVED lines=66> */
.L_x_5542:
[----:B------:R1:W1:Y:S01]  /*2150*/  SYNCS.PHASECHK.TRANS64.TRYWAIT P1, [UR8+0x26830], R6 ;  /* 0x02683006ff0075a7 */ /* 0x0002620008020148 */
[----:B------:R-:W-:Y:S05]  /*2160*/  @!P0 BRA `(.L_x_5543) ;  /* 0x0000000000048947 */ /* 0x000fea0003800000 */
[----:B------:R-:W-:Y:S01]  /*2170*/  BPT.TRAP 0x1 ;  /* 0x000000040000795c */ /* 0x000fe20000300000 */
.L_x_5543:
[----:B-1----:R-:W-:Y:S05]  /*2180*/  @P1 BRA `(.L_x_5544) ;  /* 0x0000000000081947 */ /* 0x002fea0003800000 */
[----:B------:R-:W1:Y:S02]  /*2190*/  SYNCS.PHASECHK.TRANS64.TRYWAIT P1, [UR8+0x26830], R6 ;  /* 0x02683006ff0075a7 */ /* 0x000e640008020148 */
[----:B-1----:R-:W-:Y:S05]  /*21a0*/  @!P1 BRA `(.L_x_5545) ;  /* 0x0000007c00209947 */ /* 0x002fea0003800000 */
.L_x_5544:
[----:B------:R-:W-:Y:S01]  /*21b0*/  R2UR UR11, R2 ;  /* 0x00000000020b72ca */ /* 0x000fe200000e0000 */
[----:B------:R-:W-:Y:S01]  /*21c0*/  WARPGROUP.ARRIVE ;  /* 0x00000000000079c5 */ /* 0x000fe20000000000 */
[----:B------:R-:W-:Y:S01]  /*21d0*/  UMOV UR15, 0x80000020 ;  /* 0x80000020000f7882 */ /* 0x000fe20000000000 */
[----:B------:R-:W-:Y:S01]  /*21e0*/  UIMAD UR13, UR39, -0x40, UR6 ;  /* 0xffffffc0270d78a4 */ /* 0x000fe2000f8e0206 */
[----:B------:R-:W-:-:S05]  /*21f0*/  ISETP.GT.AND P1, PT, R4, RZ, PT ;  /* 0x000000ff0400720c */ /* 0x000fca0003f24270 */
        /* <DEDUP_REMOVED lines=165> */
[----:B------:R-:W-:-:S07]  /*2c50*/  ULEA UR16, UR5, UR12, 0xa ;  /* 0x0000000c05107291 */ /* 0x000fce000f8e503f */
[----:B------:R-:W-:Y:S01]  /*2c60*/  UMOV UR12, UR16 ;  /* 0x00000010000c7c82 */ /* 0x000fe20008000000 */
        /* <DEDUP_REMOVED lines=112> */
[----:B------:R-:W-:Y:S01]  /*3370*/  UIADD3 UR14, UR11, 0x40, URZ ;  /* 0x000000400b0e7890 */ /* 0x000fe2000fffe03f */
[----:B------:R-:W-:Y:S01]  /*3380*/  UMOV UR15, 0x80000020 ;  /* 0x80000020000f7882 */ /* 0x000fe20000000000 */
[----:B------:R-:W-:Y:S01]  /*3390*/  USHF.R.U32.HI UR13, URZ, 0x4, UR13 ;  /* 0x000000043f0d7899 */ /* 0x000fe2000801160d */
        /* <DEDUP_REMOVED lines=18> */
[----:B------:R-:W-:-:S03]  /*34c0*/  ULOP3.LUT UR11, UR13, 0x3fff, URZ, 0xc0, !UPT ;  /* 0x00003fff0d0b7892 */ /* 0x000fc6000f8ec03f */
[----:B------:R-:W-:Y:S01]  /*34d0*/  UMOV UR13, 0x40000040 ;  /* 0x40000040000d7882 */ /* 0x000fe20000000000 */
[----:B------:R-:W-:Y:S02]  /*34e0*/  UIADD3 UR17, UR11, 0x200, URZ ;  /* 0x000002000b117890 */ /* 0x000fe4000fffe03f */
[----:B------:R-:W-:Y:S01]  /*34f0*/  UIADD3 UR18, UR11, 0x400, URZ ;  /* 0x000004000b127890 */ /* 0x000fe2000fffe03f */
        /* <DEDUP_REMOVED lines=165> */
.L_x_5546:
        /* <DEDUP_REMOVED lines=46> */
.L_x_5547:
        /* <DEDUP_REMOVED lines=62> */
.L_x_5529:
        /* <DEDUP_REMOVED lines=23> */
.L_x_5550:
        /* <DEDUP_REMOVED lines=20> */
.L_x_5551:
        /* <DEDUP_REMOVED lines=18> */
.L_x_5552:
        /* <DEDUP_REMOVED lines=18> */
.L_x_5553:
        /* <DEDUP_REMOVED lines=149> */
.L_x_5555:
[----:B------:R-:W-:Y:S05]  /*5450*/  BSYNC B0 ;  /* 0x0000000000007941 */ /* 0x000fea0003800000 */
.L_x_5554:
[----:B------:R-:W-:-:S04]  /*5460*/  DEPBAR.LE SB0, 0x0 ;  /* 0x000080000000791a */ /* 0x000fc80000000000 */
[----:B------:R-:W-:Y:S05]  /*5470*/  EXIT ;  /* 0x000000000000794d */ /* 0x000fea0003800000 */
.L_x_5549:
        /* <DEDUP_REMOVED lines=61> */
.L_x_5557:
[----:B------:R-:W-:Y:S05]  /*5850*/  BSYNC B0 ;  /* 0x0000000000007941 */ /* 0x000fea0003800000 */
.L_x_5556:
        /* <DEDUP_REMOVED lines=21> */
.L_x_5559:
[----:B------:R-:W-:Y:S05]  /*59b0*/  BSYNC B0 ;  /* 0x0000000000007941 */ /* 0x000fea0003800000 */
.L_x_5558:
        /* <DEDUP_REMOVED lines=18> */
.L_x_5561:
[----:B------:R-:W-:Y:S05]  /*5ae0*/  BSYNC B0 ;  /* 0x0000000000007941 */ /* 0x000fea0003800000 */
.L_x_5560:
        /* <DEDUP_REMOVED lines=22> */
.L_x_5563:
[----:B------:R-:W-:Y:S05]  /*5c50*/  BSYNC B0 ;  /* 0x0000000000007941 */ /* 0x000fea0003800000 */
.L_x_5562:
[----:B------:R-:W-:Y:S05]  /*5c60*/  EXIT ;  /* 0x000000000000794d */ /* 0x000fea0003800000 */
.L_x_5525:
        /* <DEDUP_REMOVED lines=30> */
.L_x_5567:
[----:B------:R-:W-:Y:S01]  /*5e50*/  ULDC UR9, c[0x0][0xb44] ;  /* 0x0002d10000097ab9 */ /* 0x000fe20000000800 */
[----:B------:R-:W-:Y:S01]  /*5e60*/  UMOV UR7, UR8 ;  /* 0x0000000800077c82 */ /* 0x000fe20008000000 */
[----:B------:R-:W-:-:S11]  /*5e70*/  UISETP.NE.AND UP0, UPT, UR9, 0x1, UPT ;  /* 0x000000010900788c */ /* 0x000fd6000bf05270 */
[----:B------:R-:W-:Y:S02]  /*5e80*/  @UP0 ULDC.64 UR10, c[0x0][0xb48] ;  /* 0x0002d200000a0ab9 */ /* 0x000fe40000000a00 */
[----:B------:R-:W-:-:S04]  /*5e90*/  UIMAD.WIDE.U32 UR4, UR8, UR10, URZ ;  /* 0x0000000a080472a5 */ /* 0x000fc8000f8e003f */
[----:B------:R-:W-:-:S04]  /*5ea0*/  @UP0 USHF.R.U32.HI UR7, URZ, UR11, UR5 ;  /* 0x0000000b3f070299 */ /* 0x000fc80008011605 */
[----:B------:R-:W-:-:S12]  /*5eb0*/  UIMAD UR4, UR7, UR9, URZ ;  /* 0x00000009070472a4 */ /* 0x000fd8000f8e023f */
.L_x_5568:
        /* <DEDUP_REMOVED lines=84> */
.L_x_5572:
[----:B------:R-:W2:Y:S04]  /*6400*/  LDG.E.STRONG.GPU R4, desc[UR46][R2.64] ;  /* 0x0000002e02047981 */ /* 0x000ea8000c1ef900 */
[----:B--2---:R-:W-:Y:S01]  /*6410*/  CCTL.IVALL ;  /* 0x00000000ff00798f */ /* 0x004fe20002000000 */
[----:B------:R-:W-:Y:S05]  /*6420*/  YIELD ;  /* 0x0000000000007946 */ /* 0x000fea0003800000 */
[----:B------:R-:W-:-:S13]  /*6430*/  ISETP.NE.AND P1, PT, R4, R5, PT ;  /* 0x000000050400720c */ /* 0x000fda0003f25270 */
[----:B------:R-:W-:Y:S05]  /*6440*/  @P1 BRA `(.L_x_5572) ;  /* 0xfffffffc00ec1947 */ /* 0x000fea000383ffff */
.L_x_5571:
[----:B------:R-:W-:Y:S05]  /*6450*/  BSYNC B1 ;  /* 0x0000000000017941 */ /* 0x000fea0003800000 */
.L_x_5570:
[----:B------:R-:W-:-:S03]  /*6460*/  UMOV UR4, 0xffffffff ;  /* 0xffffffff00047882 */ /* 0x000fc60000000000 */
[----:B------:R-:W-:Y:S05]  /*6470*/  BRA.DIV UR4, `(.L_x_5573) ;  /* 0x0000003a04847947 */ /* 0x000fea000b800000 */
[----:B------:R-:W-:Y:S01]  /*6480*/  NOP ;  /* 0x0000000000007918 */ /* 0x000fe20000000000 */
.L_x_5642:
        /* <DEDUP_REMOVED lines=22> */
.L_x_5575:
[----:B------:R-:W-:Y:S05]  /*65f0*/  BSYNC B1 ;  /* 0x0000000000017941 */ /* 0x000fea0003800000 */
.L_x_5574:
        /* <DEDUP_REMOVED lines=20> */
.L_x_5577:
[----:B------:R-:W-:Y:S05]  /*6740*/  BSYNC B1 ;  /* 0x0000000000017941 */ /* 0x000fea0003800000 */
.L_x_5576:
[----:B------:R-:W-:Y:S06]  /*6750*/  BAR.ARV 0xa, 0xa0 ;  /* 0x0282800000007b1d */ /* 0x000fec0000002000 */
[----:B------:R-:W-:Y:S04]  /*6760*/  BSSY B1, `(.L_x_5578) ;  /* 0x0000003000017945 */ /* 0x000fe80003800000 */
[----:B------:R-:W-:Y:S05]  /*6770*/  @!P0 BRA `(.L_x_5579) ;  /* 0x0000000000048947 */ /* 0x000fea0003800000 */
[----:B------:R-:W-:-:S04]  /*6780*/  DEPBAR.LE SB0, 0x0 ;  /* 0x000080000000791a */ /* 0x000fc80000000000 */
.L_x_5579:
[----:B------:R-:W-:Y:S05]  /*6790*/  BSYNC B1 ;  /* 0x0000000000017941 */ /* 0x000fea0003800000 */
.L_x_5578:
        /* <DEDUP_REMOVED lines=19> */
.L_x_5581:
[----:B------:R-:W-:Y:S05]  /*68d0*/  BSYNC B1 ;  /* 0x0000000000017941 */ /* 0x000fea0003800000 */
.L_x_5580:
[----:B------:R-:W-:Y:S01]  /*68e0*/  UIADD3 UR17, UR8, 0x1, URZ ;  /* 0x0000000108117890 */ /* 0x000fe2000fffe03f */
[----:B------:R-:W-:Y:S11]  /*68f0*/  BRA `(.L_x_5582) ;  /* 0x0000000000047947 */ /* 0x000ff60003800000 */
.L_x_5569:
[----:B------:R-:W-:-:S05]  /*6900*/  UMOV UR17, UR8 ;  /* 0x0000000800117c82 */ /* 0x000fca0008000000 */
.L_x_5582:
        /* <DEDUP_REMOVED lines=12> */
.L_x_5607:
        /* <DEDUP_REMOVED lines=18> */
.L_x_5585:
[----:B------:R-:W2:Y:S04]  /*6af0*/  LDG.E.STRONG.GPU R4, desc[UR46][R2.64] ;  /* 0x0000002e02047981 */ /* 0x000ea8000c1ef900 */
[----:B--2---:R-:W-:Y:S01]  /*6b00*/  CCTL.IVALL ;  /* 0x00000000ff00798f */ /* 0x004fe20002000000 */
[----:B------:R-:W-:Y:S05]  /*6b10*/  YIELD ;  /* 0x0000000000007946 */ /* 0x000fea0003800000 */
[----:B------:R-:W-:-:S13]  /*6b20*/  ISETP.NE.AND P1, PT, R4, R5, PT ;  /* 0x000000050400720c */ /* 0x000fda0003f25270 */
[----:B------:R-:W-:Y:S05]  /*6b30*/  @P1 BRA `(.L_x_5585) ;  /* 0xfffffffc00ec1947 */ /* 0x000fea000383ffff */
.L_x_5584:
[----:B------:R-:W-:Y:S05]  /*6b40*/  BSYNC B1 ;  /* 0x0000000000017941 */ /* 0x000fea0003800000 */
.L_x_5583:
[----:B------:R-:W-:-:S03]  /*6b50*/  UMOV UR18, 0xffffffff ;  /* 0xffffffff00127882 */ /* 0x000fc60000000000 */
[----:B------:R-:W-:Y:S05]  /*6b60*/  BRA.DIV UR18, `(.L_x_5586) ;  /* 0x0000003212e47947 */ /* 0x000fea000b800000 */
[----:B------:R-:W-:Y:S01]  /*6b70*/  NOP ;  /* 0x0000000000007918 */ /* 0x000fe20000000000 */
.L_x_5645:
        /* <DEDUP_REMOVED lines=19> */
.L_x_5588:
[----:B------:R-:W-:Y:S05]  /*6cb0*/  BSYNC B1 ;  /* 0x0000000000017941 */ /* 0x000fea0003800000 */
.L_x_5587:
        /* <DEDUP_REMOVED lines=15> */
.L_x_5590:
[----:B------:R-:W-:Y:S05]  /*6db0*/  BSYNC B1 ;  /* 0x0000000000017941 */ /* 0x000fea0003800000 */
.L_x_5589:
[----:B------:R-:W-:Y:S06]  /*6dc0*/  BAR.ARV 0xa, 0xa0 ;  /* 0x0282800000007b1d */ /* 0x000fec0000002000 */
[----:B------:R-:W-:Y:S04]  /*6dd0*/  BSSY B1, `(.L_x_5591) ;  /* 0x0000003000017945 */ /* 0x000fe80003800000 */
[----:B------:R-:W-:Y:S05]  /*6de0*/  @!P0 BRA `(.L_x_5592) ;  /* 0x0000000000048947 */ /* 0x000fea0003800000 */
[----:B------:R-:W-:-:S04]  /*6df0*/  DEPBAR.LE SB0, 0x0 ;  /* 0x000080000000791a */ /* 0x000fc80000000000 */
.L_x_5592:
[----:B------:R-:W-:Y:S05]  /*6e00*/  BSYNC B1 ;  /* 0x0000000000017941 */ /* 0x000fea0003800000 */
.L_x_5591:
        /* <DEDUP_REMOVED lines=19> */
.L_x_5594:
[----:B------:R-:W-:Y:S05]  /*6f40*/  BSYNC B1 ;  /* 0x0000000000017941 */ /* 0x000fea0003800000 */
.L_x_5593:
        /* <DEDUP_REMOVED lines=16> */
.L_x_5597:
[----:B------:R-:W2:Y:S04]  /*7050*/  LDG.E.STRONG.GPU R4, desc[UR46][R2.64] ;  /* 0x0000002e02047981 */ /* 0x000ea8000c1ef900 */
[----:B--2---:R-:W-:Y:S01]  /*7060*/  CCTL.IVALL ;  /* 0x00000000ff00798f */ /* 0x004fe20002000000 */
[----:B------:R-:W-:Y:S05]  /*7070*/  YIELD ;  /* 0x0000000000007946 */ /* 0x000fea0003800000 */
[----:B------:R-:W-:-:S13]  /*7080*/  ISETP.NE.AND P1, PT, R4, R5, PT ;  /* 0x000000050400720c */ /* 0x000fda0003f25270 */
[----:B------:R-:W-:Y:S05]  /*7090*/  @P1 BRA `(.L_x_5597) ;  /* 0xfffffffc00ec1947 */ /* 0x000fea000383ffff */
.L_x_5596:
[----:B------:R-:W-:Y:S05]  /*70a0*/  BSYNC B1 ;  /* 0x0000000000017941 */ /* 0x000fea0003800000 */
.L_x_5595:
[----:B------:R-:W-:-:S03]  /*70b0*/  UMOV UR10, 0xffffffff ;  /* 0xffffffff000a7882 */ /* 0x000fc60000000000 */
[----:B------:R-:W-:Y:S05]  /*70c0*/  BRA.DIV UR10, `(.L_x_5598) ;  /* 0x0000002e0aa87947 */ /* 0x000fea000b800000 */
[----:B------:R-:W-:Y:S01]  /*70d0*/  NOP ;  /* 0x0000000000007918 */ /* 0x000fe20000000000 */
.L_x_5648:
        /* <DEDUP_REMOVED lines=15> */
.L_x_5600:
[----:B------:R-:W-:Y:S05]  /*71d0*/  BSYNC B1 ;  /* 0x0000000000017941 */ /* 0x000fea0003800000 */
.L_x_5599:
        /* <DEDUP_REMOVED lines=15> */
.L_x_5602:
[----:B------:R-:W-:Y:S05]  /*72d0*/  BSYNC B1 ;  /* 0x0000000000017941 */ /* 0x000fea0003800000 */
.L_x_5601:
[----:B------:R-:W-:Y:S06]  /*72e0*/  BAR.ARV 0xa, 0xa0 ;  /* 0x0282800000007b1d */ /* 0x000fec0000002000 */
[----:B------:R-:W-:Y:S04]  /*72f0*/  BSSY B1, `(.L_x_5603) ;  /* 0x0000003000017945 */ /* 0x000fe80003800000 */
[----:B------:R-:W-:Y:S05]  /*7300*/  @!P0 BRA `(.L_x_5604) ;  /* 0x0000000000048947 */ /* 0x000fea0003800000 */
[----:B------:R-:W-:-:S04]  /*7310*/  DEPBAR.LE SB0, 0x0 ;  /* 0x000080000000791a */ /* 0x000fc80000000000 */
.L_x_5604:
[----:B------:R-:W-:Y:S05]  /*7320*/  BSYNC B1 ;  /* 0x0000000000017941 */ /* 0x000fea0003800000 */
.L_x_5603:
        /* <DEDUP_REMOVED lines=19> */
.L_x_5606:
[----:B------:R-:W-:Y:S05]  /*7460*/  BSYNC B1 ;  /* 0x0000000000017941 */ /* 0x000fea0003800000 */
.L_x_5605:
[----:B------:R-:W-:Y:S02]  /*7470*/  UIADD3 UR17, UR17, 0x2, URZ ;  /* 0x0000000211117890 */ /* 0x000fe4000fffe03f */
[----:B------:R-:W-:Y:S02]  /*7480*/  UIADD3 UR4, UR4, 0x3000, URZ ;  /* 0x0000300004047890 */ /* 0x000fe4000fffe03f */
[----:B------:R-:W-:-:S06]  /*7490*/  UISETP.GE.AND UP0, UPT, UR17, UR5, UPT ;  /* 0x000000051100728c */ /* 0x000fcc000bf06270 */
[----:B------:R-:W-:-:S13]  /*74a0*/  PLOP3.LUT P1, PT, PT, PT, UP0, 0x80, 0x0 ;  /* 0x000000000000781c */ /* 0x000fda0003f2f008 */
[----:B------:R-:W-:Y:S05]  /*74b0*/  @!P1 BRA `(.L_x_5607) ;  /* 0xfffffff400449947 */ /* 0x000fea000383ffff */
[----:B------:R-:W-:Y:S05]  /*74c0*/  BRA `(.L_x_5566) ;  /* 0x0000002800047947 */ /* 0x000fea0003800000 */
.L_x_5565:
        /* <DEDUP_REMOVED lines=21> */
.L_x_5608:
[----:B------:R-:W-:Y:S01]  /*7620*/  ULDC UR9, c[0x0][0xb44] ;  /* 0x0002d10000097ab9 */ /* 0x000fe20000000800 */
[----:B------:R-:W-:Y:S01]  /*7630*/  UMOV UR7, UR8 ;  /* 0x0000000800077c82 */ /* 0x000fe20008000000 */
[----:B------:R-:W-:-:S11]  /*7640*/  UISETP.NE.AND UP0, UPT, UR9, 0x1, UPT ;  /* 0x000000010900788c */ /* 0x000fd6000bf05270 */
[----:B------:R-:W-:Y:S02]  /*7650*/  @UP0 ULDC.64 UR10, c[0x0][0xb48] ;  /* 0x0002d200000a0ab9 */ /* 0x000fe40000000a00 */
[----:B------:R-:W-:-:S04]  /*7660*/  UIMAD.WIDE.U32 UR4, UR8, UR10, URZ ;  /* 0x0000000a080472a5 */ /* 0x000fc8000f8e003f */
[----:B------:R-:W-:-:S04]  /*7670*/  @UP0 USHF.R.U32.HI UR7, URZ, UR11, UR5 ;  /* 0x0000000b3f070299 */ /* 0x000fc80008011605 */
[----:B------:R-:W-:-:S12]  /*7680*/  UIMAD UR4, UR7, UR9, URZ ;  /* 0x00000009070472a4 */ /* 0x000fd8000f8e023f */
.L_x_5609:
        /* <DEDUP_REMOVED lines=73> */
.L_x_5649:
        /* <DEDUP_REMOVED lines=15> */
.L_x_5613:
        /* <DEDUP_REMOVED lines=127> */
.L_x_5624:
[----:B--234-:R-:W-:-:S04]  /*8400*/  SHF.L.U32 R21, R11, 0x1f, RZ ;  /* 0x0000001f0b157819 */ /* 0x01cfc800000006ff */
[----:B------:R-:W1:Y:S02]  /*8410*/  SYNCS.PHASECHK.TRANS64.TRYWAIT P1, [R16+URZ+0x26840], R21 ;  /* 0x02684015100075a7 */ /* 0x000e64000802017f */
[----:B-1----:R-:W-:Y:S05]  /*8420*/  @!P1 BRA `(.L_x_5616) ;  /* 0x0000001c00009947 */ /* 0x002fea0003800000 */
.L_x_5650:
[----:B------:R-:W-:Y:S05]  /*8430*/  @P0 BRA `(.L_x_5617) ;  /* 0x0000000000140947 */ /* 0x000fea0003800000 */
[----:B------:R-:W-:Y:S01]  /*8440*/  ISETP.NE.AND P1, PT, R6, RZ, PT ;  /* 0x000000ff0600720c */ /* 0x000fe20003f25270 */
[----:B------:R-:W-:-:S04]  /*8450*/  IMAD.MOV.U32 R3, RZ, RZ, 0x3100 ;  /* 0x00003100ff037424 */ /* 0x000fc800078e00ff */
[----:B------:R3:W-:Y:S08]  /*8460*/  SYNCS.ARRIVE.TRANS64 RZ, [R16+URZ+0x26830], R3 ;  /* 0x0268300310ff79a7 */ /* 0x0007f0000800003f */
[----:B------:R-:W-:Y:S05]  /*8470*/  @!P1 BRA `(.L_x_5617) ;  /* 0x0000000000049947 */ /* 0x000fea0003800000 */
[----:B------:R-:W-:Y:S01]  /*8480*/  BPT.TRAP 0x1 ;  /* 0x000000040000795c */ /* 0x000fe20000300000 */
.L_x_5617:
        /* <DEDUP_REMOVED lines=43> */
.L_x_5651:
[----:B------:R-:W-:Y:S05]  /*8740*/  @P0 BRA `(.L_x_5619) ;  /* 0x0000000000140947 */ /* 0x000fea0003800000 */
[----:B------:R-:W-:Y:S01]  /*8750*/  ISETP.NE.AND P1, PT, R6, RZ, PT ;  /* 0x000000ff0600720c */ /* 0x000fe20003f25270 */
[----:B------:R-:W-:-:S04]  /*8760*/  IMAD.MOV.U32 R2, RZ, RZ, 0x3100 ;  /* 0x00003100ff027424 */ /* 0x000fc800078e00ff */
[----:B------:R3:W-:Y:S08]  /*8770*/  SYNCS.ARRIVE.TRANS64 RZ, [R16+URZ+0x26818], R2 ;  /* 0x0268180210ff79a7 */ /* 0x0007f0000800003f */
[----:B------:R-:W-:Y:S05]  /*8780*/  @!P1 BRA `(.L_x_5619) ;  /* 0x0000000000049947 */ /* 0x000fea0003800000 */
[----:B------:R-:W-:Y:S01]  /*8790*/  BPT.TRAP 0x1 ;  /* 0x000000040000795c */ /* 0x000fe20000300000 */
.L_x_5619:
        /* <DEDUP_REMOVED lines=43> */
.L_x_5652:
[----:B------:R-:W-:Y:S05]  /*8a50*/  @P0 BRA `(.L_x_5621) ;  /* 0x0000000000140947 */ /* 0x000fea0003800000 */
[----:B------:R-:W-:Y:S01]  /*8a60*/  ISETP.NE.AND P1, PT, R6, RZ, PT ;  /* 0x000000ff0600720c */ /* 0x000fe20003f25270 */
[----:B-123--:R-:W-:-:S04]  /*8a70*/  IMAD.MOV.U32 R21, RZ, RZ, 0x3100 ;  /* 0x00003100ff157424 */ /* 0x00efc800078e00ff */
[----:B------:R4:W-:Y:S08]  /*8a80*/  SYNCS.ARRIVE.TRANS64 RZ, [R16+URZ+0x26838], R21 ;  /* 0x0268381510ff79a7 */ /* 0x0009f0000800003f */
[----:B------:R-:W-:Y:S05]  /*8a90*/  @!P1 BRA `(.L_x_5621) ;  /* 0x0000000000049947 */ /* 0x000fea0003800000 */
[----:B------:R-:W-:Y:S01]  /*8aa0*/  BPT.TRAP 0x1 ;  /* 0x000000040000795c */ /* 0x000fe20000300000 */
.L_x_5621:
        /* <DEDUP_REMOVED lines=38> */
.L_x_5654:
[----:B------:R-:W-:Y:S05]  /*8d10*/  @P0 BRA `(.L_x_5623) ;  /* 0x0000000000140947 */ /* 0x000fea0003800000 */
[----:B------:R-:W-:Y:S01]  /*8d20*/  ISETP.NE.AND P1, PT, R6, RZ, PT ;  /* 0x000000ff0600720c */ /* 0x000fe20003f25270 */
[----:B------:R-:W-:-:S04]  /*8d30*/  IMAD.MOV.U32 R5, RZ, RZ, 0x3100 ;  /* 0x00003100ff057424 */ /* 0x000fc800078e00ff */
[----:B------:R1:W-:Y:S08]  /*8d40*/  SYNCS.ARRIVE.TRANS64 RZ, [R16+URZ+0x26810], R5 ;  /* 0x0268100510ff79a7 */ /* 0x0003f0000800003f */
[----:B------:R-:W-:Y:S05]  /*8d50*/  @!P1 BRA `(.L_x_5623) ;  /* 0x0000000000049947 */ /* 0x000fea0003800000 */
[----:B------:R-:W-:Y:S01]  /*8d60*/  BPT.TRAP 0x1 ;  /* 0x000000040000795c */ /* 0x000fe20000300000 */
.L_x_5623:
        /* <DEDUP_REMOVED lines=44> */
.L_x_5615:
        /* <DEDUP_REMOVED lines=8> */
.L_x_5655:
[----:B------:R-:W-:Y:S05]  /*90b0*/  @P0 BRA `(.L_x_5626) ;  /* 0x0000000000140947 */ /* 0x000fea0003800000 */
[----:B------:R-:W-:Y:S01]  /*90c0*/  ISETP.NE.AND P1, PT, R6, RZ, PT ;  /* 0x000000ff0600720c */ /* 0x000fe20003f25270 */
[----:B------:R-:W-:-:S04]  /*90d0*/  IMAD.MOV.U32 R5, RZ, RZ, 0x3100 ;  /* 0x00003100ff057424 */ /* 0x000fc800078e00ff */
[----:B------:R2:W-:Y:S08]  /*90e0*/  SYNCS.ARRIVE.TRANS64 RZ, [R16+URZ+0x26830], R5 ;  /* 0x0268300510ff79a7 */ /* 0x0005f0000800003f */
[----:B------:R-:W-:Y:S05]  /*90f0*/  @!P1 BRA `(.L_x_5626) ;  /* 0x0000000000049947 */ /* 0x000fea0003800000 */
[----:B------:R-:W-:Y:S01]  /*9100*/  BPT.TRAP 0x1 ;  /* 0x000000040000795c */ /* 0x000fe20000300000 */
.L_x_5626:
        /* <DEDUP_REMOVED lines=40> */
.L_x_5656:
[----:B------:R-:W-:Y:S05]  /*9390*/  @P0 BRA `(.L_x_5628) ;  /* 0x0000000000140947 */ /* 0x000fea0003800000 */
[----:B------:R-:W-:Y:S01]  /*93a0*/  ISETP.NE.AND P0, PT, R6, RZ, PT ;  /* 0x000000ff0600720c */ /* 0x000fe20003f05270 */
[----:B------:R-:W-:-:S04]  /*93b0*/  IMAD.MOV.U32 R5, RZ, RZ, 0x3100 ;  /* 0x00003100ff057424 */ /* 0x000fc800078e00ff */
[----:B------:R1:W-:Y:S08]  /*93c0*/  SYNCS.ARRIVE.TRANS64 RZ, [R16+URZ+0x26818], R5 ;  /* 0x0268180510ff79a7 */ /* 0x0003f0000800003f */
[----:B------:R-:W-:Y:S05]  /*93d0*/  @!P0 BRA `(.L_x_5628) ;  /* 0x0000000000048947 */ /* 0x000fea0003800000 */
[----:B------:R-:W-:Y:S01]  /*93e0*/  BPT.TRAP 0x1 ;  /* 0x000000040000795c */ /* 0x000fe20000300000 */
.L_x_5628:
        /* <DEDUP_REMOVED lines=44> */
.L_x_5614:
[----:B------:R-:W1:Y:S01]  /*96b0*/  S2R R0, SR_TID.X ;  /* 0x0000000000007919 */ /* 0x000e620000002100 */
[----:B------:R-:W-:Y:S01]  /*96c0*/  IMAD R3, R19, 0x8, R16 ;  /* 0x0000000813037824 */ /* 0x000fe200078e0210 */
[----:B-1----:R-:W-:Y:S02]  /*96d0*/  LOP3.LUT R2, R0, 0x7f, RZ, 0xc0, !PT ;  /* 0x0000007f00027812 */ /* 0x002fe400078ec0ff */
[----:B------:R-:W-:Y:S02]  /*96e0*/  SHF.L.U32 R0, R11, 0x1f, RZ ;  /* 0x0000001f0b007819 */ /* 0x000fe400000006ff */
[----:B------:R-:W-:Y:S02]  /*96f0*/  ISETP.NE.AND P1, PT, R2, RZ, PT ;  /* 0x000000ff0200720c */ /* 0x000fe40003f25270 */
[----:B------:R-:W1:Y:S02]  /*9700*/  SYNCS.PHASECHK.TRANS64.TRYWAIT P0, [R3+URZ+0x26840], R0 ;  /* 0x02684000030075a7 */ /* 0x000e64000800017f */
[----:B-1----:R-:W-:Y:S09]  /*9710*/  @!P0 BRA `(.L_x_5629) ;  /* 0x0000000800c08947 */ /* 0x002ff20003800000 */
.L_x_5657:
[----:B------:R-:W-:Y:S05]  /*9720*/  @P1 BRA `(.L_x_5630) ;  /* 0x0000000000181947 */ /* 0x000fea0003800000 */
[----:B------:R-:W1:Y:S01]  /*9730*/  S2R R2, SR_TID.X ;  /* 0x0000000000027919 */ /* 0x000e620000002100 */
[----:B------:R-:W-:-:S04]  /*9740*/  IMAD.MOV.U32 R0, RZ, RZ, 0x3100 ;  /* 0x00003100ff007424 */ /* 0x000fc800078e00ff */
[----:B------:R1:W-:Y:S02]  /*9750*/  SYNCS.ARRIVE.TRANS64 RZ, [R3+URZ+0x26830], R0 ;  /* 0x0268300003ff79a7 */ /* 0x0003e4000800003f */
[----:B-1----:R-:W-:-:S13]  /*9760*/  LOP3.LUT P0, RZ, R2, 0x1f, RZ, 0xc0, !PT ;  /* 0x0000001f02ff7812 */ /* 0x002fda000780c0ff */
[----:B------:R-:W-:Y:S05]  /*9770*/  @!P0 BRA `(.L_x_5630) ;  /* 0x0000000000048947 */ /* 0x000fea0003800000 */
[----:B------:R-:W-:Y:S01]  /*9780*/  BPT.TRAP 0x1 ;  /* 0x000000040000795c */ /* 0x000fe20000300000 */
.L_x_5630:
        /* <DEDUP_REMOVED lines=47> */
.L_x_5611:
[----:B------:R-:W-:Y:S05]  /*9a80*/  BSYNC B1 ;  /* 0x0000000000017941 */ /* 0x000fea0003800000 */
.L_x_5610:
[----:B------:R-:W-:-:S03]  /*9a90*/  UMOV UR7, 0xffffffff ;  /* 0xffffffff00077882 */ /* 0x000fc60000000000 */
[----:B------:R-:W-:Y:S05]  /*9aa0*/  BRA.DIV UR7, `(.L_x_5631) ;  /* 0x0000000607f07947 */ /* 0x000fea000b800000 */
[----:B------:R-:W-:-:S13]  /*9ab0*/  ELECT P6, URZ, PT ;  /* 0x00000000003f782f */ /* 0x000fda00038c0000 */
.L_x_5660:
[----:B------:R-:W-:Y:S05]  /*9ac0*/  @!P6 BRA `(.L_x_5566) ;  /* 0x000000000084e947 */ /* 0x000fea0003800000 */
[----:B------:R-:W-:-:S06]  /*9ad0*/  ULOP3.LUT UR7, UR38, 0x2, URZ, 0xfc, !UPT ;  /* 0x0000000226077892 */ /* 0x000fcc000f8efc3f */
[----:B------:R-:W-:-:S05]  /*9ae0*/  IMAD.U32 R2, RZ, RZ, UR7 ;  /* 0x00000007ff027e24 */ /* 0x000fca000f8e00ff */
[----:B------:R-:W-:-:S13]  /*9af0*/  ISETP.NE.AND P2, PT, R2, 0x3, PT ;  /* 0x000000030200780c */ /* 0x000fda0003f45270 */
[----:B------:R-:W-:Y:S05]  /*9b00*/  @!P2 BRA `(.L_x_5632) ;  /* 0x000000000004a947 */ /* 0x000fea0003800000 */
[----:B------:R-:W-:Y:S01]  /*9b10*/  BPT.TRAP 0x1 ;  /* 0x000000040000795c */ /* 0x000fe20000300000 */
.L_x_5632:
        /* <DEDUP_REMOVED lines=15> */
.L_x_5661:
[----:B------:R-:W2:Y:S02]  /*9c10*/  SYNCS.PHASECHK.TRANS64.TRYWAIT P0, [R3+URZ], R2 ;  /* 0x00000002030075a7 */ /* 0x000ea4000800017f */
[----:B--2---:R-:W-:Y:S05]  /*9c20*/  @!P0 BRA `(.L_x_5634) ;  /* 0x0000000400c48947 */ /* 0x004fea0003800000 */
.L_x_5662:
[----:B------:R-:W-:Y:S05]  /*9c30*/  @!P2 BRA `(.L_x_5635) ;  /* 0x000000000004a947 */ /* 0x000fea0003800000 */
[----:B------:R-:W-:Y:S01]  /*9c40*/  BPT.TRAP 0x1 ;  /* 0x000000040000795c */ /* 0x000fe20000300000 */
.L_x_5635:
[----:B--2---:R-:W-:-:S04]  /*9c50*/  VIADD R3, R7, 0x26840 ;  /* 0x0002684007037836 */ /* 0x004fc80000000000 */
[----:B------:R-:W-:-:S04]  /*9c60*/  IMAD R0, R0, 0x8, R3 ;  /* 0x0000000800007824 */ /* 0x000fc800078e0203 */
[----:B------:R-:W2:Y:S02]  /*9c70*/  SYNCS.PHASECHK.TRANS64.TRYWAIT P0, [R0+URZ], R5 ;  /* 0x00000005000075a7 */ /* 0x000ea4000800017f */
[----:B--2---:R-:W-:Y:S05]  /*9c80*/  @!P0 BRA `(.L_x_5636) ;  /* 0x0000000400c08947 */ /* 0x004fea0003800000 */
.L_x_5663:
[----:B------:R-:W-:-:S07]  /*9c90*/  IMAD R3, R4, 0x8, R3 ;  /* 0x0000000804037824 */ /* 0x000fce00078e0203 */
.L_x_5637:
[----:B---3--:R3:W4:Y:S02]  /*9ca0*/  SYNCS.PHASECHK.TRANS64.TRYWAIT P0, [R3+URZ], R2 ;  /* 0x00000002030075a7 */ /* 0x008724000800017f */
[----:B----4-:R-:W-:Y:S05]  /*9cb0*/  @!P0 NANOSLEEP.SYNCS 0x989680 ;  /* 0x009896800000895d */ /* 0x010fea0003900000 */
[----:B------:R-:W4:Y:S02]  /*9cc0*/  @!P0 SYNCS.PHASECHK.TRANS64 P0, [R3+URZ], R2 ;  /* 0x00000002030085a7 */ /* 0x000f24000800007f */
[----:B----4-:R-:W-:Y:S05]  /*9cd0*/  @!P0 BRA `(.L_x_5637) ;  /* 0xfffffffc00f08947 */ /* 0x010fea000383ffff */
.L_x_5566:
[----:B------:R-:W-:Y:S05]  /*9ce0*/  BSYNC B0 ;  /* 0x0000000000007941 */ /* 0x000fea0003800000 */
.L_x_5564:
[----:B------:R-:W-:Y:S05]  /*9cf0*/  EXIT ;  /* 0x000000000000794d */ /* 0x000fea0003800000 */
.L_x_5534:
[----:B------:R-:W-:Y:S02]  /*9d00*/  IMAD.MOV.U32 R13, RZ, RZ, R19 ;  /* 0x000000ffff0d7224 */ /* 0x000fe400078e0013 */
[----:B------:R-:W-:Y:S02]  /*9d10*/  IMAD.MOV.U32 R12, RZ, RZ, RZ ;  /* 0x000000ffff0c7224 */ /* 0x000fe400078e00ff */
[----:B------:R-:W-:Y:S02]  /*9d20*/  IMAD.MOV.U32 R11, RZ, RZ, 0x1f ;  /* 0x0000001fff0b7424 */ /* 0x000fe400078e00ff */
[----:B------:R-:W-:-:S07]  /*9d30*/  IMAD.MOV.U32 R15, RZ, RZ, -0x1 ;  /* 0xffffffffff0f7424 */ /* 0x000fce00078e00ff */
[----:B------:R-:W-:Y:S05]  /*9d40*/  WARPSYNC.COLLECTIVE R15, `(.L_x_5638) ;  /* 0x000000000f087348 */ /* 0x000fea0003c00000 */
[----:B------:R1:W2:Y:S02]  /*9d50*/  SHFL.IDX P6, R14, R13, R12, R11 ;  /* 0x0000000c0d0e7389 */ /* 0x0002a400000c000b */
[----:B-12---:R-:W-:Y:S01]  /*9d60*/  ENDCOLLECTIVE ;  /* 0x000000000000791b */ /* 0x006fe20003800000 */
.L_x_5638:
[----:B------:R-:W-:Y:S05]  /*9d70*/  BRA `(.L_x_5639) ;  /* 0xffffff7400407947 */ /* 0x000fea000383ffff */
.L_x_5536:
[----:B--2---:R2:W3:Y:S02]  /*9d80*/  SYNCS.PHASECHK.TRANS64.TRYWAIT P0, [R2+URZ+0x26800], R5 ;  /* 0x02680005020075a7 */ /* 0x0044e4000800017f */
[----:B---3--:R-:W-:Y:S05]  /*9d90*/  @!P0 NANOSLEEP.SYNCS 0x989680 ;  /* 0x009896800000895d */ /* 0x008fea0003900000 */
[----:B------:R-:W3:Y:S02]  /*9da0*/  @!P0 SYNCS.PHASECHK.TRANS64 P0, [R2+URZ+0x26800], R5 ;  /* 0x02680005020085a7 */ /* 0x000ee4000800007f */
[----:B---3--:R-:W-:Y:S05]  /*9db0*/  @!P0 BRA `(.L_x_5536) ;  /* 0xfffffffc00f08947 */ /* 0x008fea000383ffff */
[----:B------:R-:W-:Y:S05]  /*9dc0*/  BRA `(.L_x_5535) ;  /* 0xffffff7400687947 */ /* 0x000fea000383ffff */
.L_x_5541:
[----:B--2---:R-:W-:-:S04]  /*9dd0*/  IMAD.U32 R5, RZ, RZ, UR8 ;  /* 0x00000008ff057e24 */ /* 0x004fc8000f8e00ff */
[----:B------:R2:W3:Y:S03]  /*9de0*/  SYNCS.PHASECHK.TRANS64.TRYWAIT P1, [R5+URZ+0x26810], R6 ;  /* 0x02681006050075a7 */ /* 0x0004e6000802017f */
[----:B---3--:R-:W-:Y:S05]  /*9df0*/  @!P1 NANOSLEEP.SYNCS 0x989680 ;  /* 0x009896800000995d */ /* 0x008fea0003900000 */
[----:B------:R-:W3:Y:S02]  /*9e00*/  @!P1 SYNCS.PHASECHK.TRANS64 P1, [R5+URZ+0x26810], R6 ;  /* 0x02681006050095a7 */ /* 0x000ee4000802007f */
[----:B---3--:R-:W-:Y:S05]  /*9e10*/  @!P1 BRA `(.L_x_5541) ;  /* 0xfffffffc00ec9947 */ /* 0x008fea000383ffff */
[----:B------:R-:W-:Y:S05]  /*9e20*/  BRA `(.L_x_5540) ;  /* 0xffffff7c00c07947 */ /* 0x000fea000383ffff */
.L_x_5545:
[----:B------:R-:W-:-:S04]  /*9e30*/  IMAD.U32 R5, RZ, RZ, UR8 ;  /* 0x00000008ff057e24 */ /* 0x000fc8000f8e00ff */
[----:B------:R1:W1:Y:S03]  /*9e40*/  SYNCS.PHASECHK.TRANS64.TRYWAIT P1, [R5+URZ+0x26830], R6 ;  /* 0x02683006050075a7 */ /* 0x000266000802017f */
[----:B-1----:R-:W-:Y:S05]  /*9e50*/  @!P1 NANOSLEEP.SYNCS 0x989680 ;  /* 0x009896800000995d */ /* 0x002fea0003900000 */
[----:B------:R-:W1:Y:S02]  /*9e60*/  @!P1 SYNCS.PHASECHK.TRANS64 P1, [R5+URZ+0x26830], R6 ;  /* 0x02683006050095a7 */ /* 0x000e64000802007f */
[----:B-1----:R-:W-:Y:S05]  /*9e70*/  @!P1 BRA `(.L_x_5545) ;  /* 0xfffffffc00ec9947 */ /* 0x002fea000383ffff */
[----:B------:R-:W-:Y:S05]  /*9e80*/  BRA `(.L_x_5544) ;  /* 0xffffff8000c87947 */ /* 0x000fea000383ffff */
.L_x_5573:
[----:B------:R-:W-:Y:S01]  /*9e90*/  BSSY B1, `(.L_x_5640) ;  /* 0x0000005000017945 */ /* 0x000fe20003800000 */
[----:B------:R-:W-:-:S07]  /*9ea0*/  IMAD.MOV.U32 R15, RZ, RZ, -0x1 ;  /* 0xffffffffff0f7424 */ /* 0x000fce00078e00ff */
[----:B------:R-:W-:Y:S05]  /*9eb0*/  WARPSYNC.COLLECTIVE R15, `(.L_x_5641) ;  /* 0x000000000f087348 */ /* 0x000fea0003c00000 */
[----:B------:R-:W-:Y:S01]  /*9ec0*/  NOP ;  /* 0x0000000000007918 */ /* 0x000fe20000000000 */
[----:B------:R-:W-:Y:S01]  /*9ed0*/  ENDCOLLECTIVE ;  /* 0x000000000000791b */ /* 0x000fe20003800000 */
.L_x_5641:
[----:B------:R-:W-:Y:S05]  /*9ee0*/  BSYNC B1 ;  /* 0x0000000000017941 */ /* 0x000fea0003800000 */
.L_x_5640:
[----:B------:R-:W-:Y:S05]  /*9ef0*/  BRA `(.L_x_5642) ;  /* 0xffffffc400647947 */ /* 0x000fea000383ffff */
.L_x_5586:
[----:B------:R-:W-:Y:S01]  /*9f00*/  BSSY B1, `(.L_x_5643) ;  /* 0x0000005000017945 */ /* 0x000fe20003800000 */
[----:B------:R-:W-:-:S07]  /*9f10*/  IMAD.MOV.U32 R15, RZ, RZ, -0x1 ;  /* 0xffffffffff0f7424 */ /* 0x000fce00078e00ff */
[----:B------:R-:W-:Y:S05]  /*9f20*/  WARPSYNC.COLLECTIVE R15, `(.L_x_5644) ;  /* 0x000000000f087348 */ /* 0x000fea0003c00000 */
[----:B------:R-:W-:Y:S01]  /*9f30*/  NOP ;  /* 0x0000000000007918 */ /* 0x000fe20000000000 */
[----:B------:R-:W-:Y:S01]  /*9f40*/  ENDCOLLECTIVE ;  /* 0x000000000000791b */ /* 0x000fe20003800000 */
.L_x_5644:
[----:B------:R-:W-:Y:S05]  /*9f50*/  BSYNC B1 ;  /* 0x0000000000017941 */ /* 0x000fea0003800000 */
.L_x_5643:
[----:B------:R-:W-:Y:S05]  /*9f60*/  BRA `(.L_x_5645) ;  /* 0xffffffcc00047947 */ /* 0x000fea000383ffff */
.L_x_5598:
[----:B------:R-:W-:Y:S01]  /*9f70*/  BSSY B1, `(.L_x_5646) ;  /* 0x0000005000017945 */ /* 0x000fe20003800000 */
[----:B------:R-:W-:-:S07]  /*9f80*/  IMAD.MOV.U32 R15, RZ, RZ, -0x1 ;  /* 0xffffffffff0f7424 */ /* 0x000fce00078e00ff */
[----:B------:R-:W-:Y:S05]  /*9f90*/  WARPSYNC.COLLECTIVE R15, `(.L_x_5647) ;  /* 0x000000000f087348 */ /* 0x000fea0003c00000 */
[----:B------:R-:W-:Y:S01]  /*9fa0*/  NOP ;  /* 0x0000000000007918 */ /* 0x000fe20000000000 */
[----:B------:R-:W-:Y:S01]  /*9fb0*/  ENDCOLLECTIVE ;  /* 0x000000000000791b */ /* 0x000fe20003800000 */
.L_x_5647:
[----:B------:R-:W-:Y:S05]  /*9fc0*/  BSYNC B1 ;  /* 0x0000000000017941 */ /* 0x000fea0003800000 */
.L_x_5646:
[----:B------:R-:W-:Y:S05]  /*9fd0*/  BRA `(.L_x_5648) ;  /* 0xffffffd000407947 */ /* 0x000fea000383ffff */
.L_x_5612:
[----:B-1----:R1:W2:Y:S02]  /*9fe0*/  SYNCS.PHASECHK.TRANS64.TRYWAIT P0, [R16+URZ+0x26820], R3 ;  /* 0x02682003100075a7 */ /* 0x0022a4000800017f */
[----:B--2---:R-:W-:Y:S05]  /*9ff0*/  @!P0 NANOSLEEP.SYNCS 0x989680 ;  /* 0x009896800000895d */ /* 0x004fea0003900000 */
[----:B------:R-:W2:Y:S02]  /*a000*/  @!P0 SYNCS.PHASECHK.TRANS64 P0, [R16+URZ+0x26820], R3 ;  /* 0x02682003100085a7 */ /* 0x000ea4000800007f */
[----:B--2---:R-:W-:Y:S05]  /*a010*/  @!P0 BRA `(.L_x_5612) ;  /* 0xfffffffc00f08947 */ /* 0x004fea000383ffff */
[----:B------:R-:W-:Y:S05]  /*a020*/  BRA `(.L_x_5649) ;  /* 0xffffffd800bc7947 */ /* 0x000fea000383ffff */
.L_x_5616:
[----:B-1----:R1:W3:Y:S02]  /*a030*/  SYNCS.PHASECHK.TRANS64.TRYWAIT P1, [R16+URZ+0x26840], R21 ;  /* 0x02684015100075a7 */ /* 0x0022e4000802017f */
[----:B---3--:R-:W-:Y:S05]  /*a040*/  @!P1 NANOSLEEP.SYNCS 0x989680 ;  /* 0x009896800000995d */ /* 0x008fea0003900000 */
[----:B------:R-:W3:Y:S02]  /*a050*/  @!P1 SYNCS.PHASECHK.TRANS64 P1, [R16+URZ+0x26840], R21 ;  /* 0x02684015100095a7 */ /* 0x000ee4000802007f */
[----:B---3--:R-:W-:Y:S05]  /*a060*/  @!P1 BRA `(.L_x_5616) ;  /* 0xfffffffc00f09947 */ /* 0x008fea000383ffff */
[----:B------:R-:W-:Y:S05]  /*a070*/  BRA `(.L_x_5650) ;  /* 0xffffffe000ec7947 */ /* 0x000fea000383ffff */
.L_x_5618:
[----:B--2---:R2:W3:Y:S02]  /*a080*/  SYNCS.PHASECHK.TRANS64.TRYWAIT P1, [R16+URZ+0x26828], R21 ;  /* 0x02682815100075a7 */ /* 0x0044e4000802017f */
[----:B---3--:R-:W-:Y:S05]  /*a090*/  @!P1 NANOSLEEP.SYNCS 0x989680 ;  /* 0x009896800000995d */ /* 0x008fea0003900000 */
[----:B------:R-:W3:Y:S02]  /*a0a0*/  @!P1 SYNCS.PHASECHK.TRANS64 P1, [R16+URZ+0x26828], R21 ;  /* 0x02682815100095a7 */ /* 0x000ee4000802007f */
[----:B---3--:R-:W-:Y:S05]  /*a0b0*/  @!P1 BRA `(.L_x_5618) ;  /* 0xfffffffc00f09947 */ /* 0x008fea000383ffff */
[----:B------:R-:W-:Y:S05]  /*a0c0*/  BRA `(.L_x_5651) ;  /* 0xffffffe4009c7947 */ /* 0x000fea000383ffff */
.L_x_5620:
[----:B---3--:R3:W4:Y:S02]  /*a0d0*/  SYNCS.PHASECHK.TRANS64.TRYWAIT P1, [R16+URZ+0x26848], R21 ;  /* 0x02684815100075a7 */ /* 0x008724000802017f */
[----:B----4-:R-:W-:Y:S05]  /*a0e0*/  @!P1 NANOSLEEP.SYNCS 0x989680 ;  /* 0x009896800000995d */ /* 0x010fea0003900000 */
[----:B------:R-:W4:Y:S02]  /*a0f0*/  @!P1 SYNCS.PHASECHK.TRANS64 P1, [R16+URZ+0x26848], R21 ;  /* 0x02684815100095a7 */ /* 0x000f24000802007f */
[----:B----4-:R-:W-:Y:S05]  /*a100*/  @!P1 BRA `(.L_x_5620) ;  /* 0xfffffffc00f09947 */ /* 0x010fea000383ffff */
[----:B------:R-:W-:Y:S05]  /*a110*/  BRA `(.L_x_5652) ;  /* 0xffffffe8004c7947 */ /* 0x000fea000383ffff */
.L_x_5622:
[----:B------:R-:W-:-:S07]  /*a120*/  SHF.L.U32 R5, R11, 0x1f, RZ ;  /* 0x0000001f0b057819 */ /* 0x000fce00000006ff */
.L_x_5653:
[----:B------:R1:W1:Y:S02]  /*a130*/  SYNCS.PHASECHK.TRANS64.TRYWAIT P1, [R16+URZ+0x26820], R5 ;  /* 0x02682005100075a7 */ /* 0x000264000802017f */
[----:B-1----:R-:W-:Y:S05]  /*a140*/  @!P1 NANOSLEEP.SYNCS 0x989680 ;  /* 0x009896800000995d */ /* 0x002fea0003900000 */
[----:B------:R-:W1:Y:S02]  /*a150*/  @!P1 SYNCS.PHASECHK.TRANS64 P1, [R16+URZ+0x26820], R5 ;  /* 0x02682005100095a7 */ /* 0x000e64000802007f */
[----:B-1----:R-:W-:Y:S05]  /*a160*/  @!P1 BRA `(.L_x_5653) ;  /* 0xfffffffc00f09947 */ /* 0x002fea000383ffff */
[----:B------:R-:W-:Y:S05]  /*a170*/  BRA `(.L_x_5654) ;  /* 0xffffffe800e47947 */ /* 0x000fea000383ffff */
.L_x_5625:
[----:B-1----:R1:W2:Y:S02]  /*a180*/  SYNCS.PHASECHK.TRANS64.TRYWAIT P1, [R16+URZ+0x26840], R13 ;  /* 0x0268400d100075a7 */ /* 0x0022a4000802017f */
[----:B--2---:R-:W-:Y:S05]  /*a190*/  @!P1 NANOSLEEP.SYNCS 0x989680 ;  /* 0x009896800000995d */ /* 0x004fea0003900000 */
[----:B------:R-:W2:Y:S02]  /*a1a0*/  @!P1 SYNCS.PHASECHK.TRANS64 P1, [R16+URZ+0x26840], R13 ;  /* 0x0268400d100095a7 */ /* 0x000ea4000802007f */
[----:B--2---:R-:W-:Y:S05]  /*a1b0*/  @!P1 BRA `(.L_x_5625) ;  /* 0xfffffffc00f09947 */ /* 0x004fea000383ffff */
[----:B------:R-:W-:Y:S05]  /*a1c0*/  BRA `(.L_x_5655) ;  /* 0xffffffec00b87947 */ /* 0x000fea000383ffff */
.L_x_5627:
[----:B--2---:R2:W1:Y:S02]  /*a1d0*/  SYNCS.PHASECHK.TRANS64.TRYWAIT P1, [R16+URZ+0x26828], R13 ;  /* 0x0268280d100075a7 */ /* 0x004464000802017f */
[----:B-1----:R-:W-:Y:S05]  /*a1e0*/  @!P1 NANOSLEEP.SYNCS 0x989680 ;  /* 0x009896800000995d */ /* 0x002fea0003900000 */
[----:B------:R-:W1:Y:S02]  /*a1f0*/  @!P1 SYNCS.PHASECHK.TRANS64 P1, [R16+URZ+0x26828], R13 ;  /* 0x0268280d100095a7 */ /* 0x000e64000802007f */
[----:B-1----:R-:W-:Y:S05]  /*a200*/  @!P1 BRA `(.L_x_5627) ;  /* 0xfffffffc00f09947 */ /* 0x002fea000383ffff */
[----:B------:R-:W-:Y:S05]  /*a210*/  BRA `(.L_x_5656) ;  /* 0xfffffff0005c7947 */ /* 0x000fea000383ffff */
.L_x_5629:
[----:B------:R1:W1:Y:S02]  /*a220*/  SYNCS.PHASECHK.TRANS64.TRYWAIT P0, [R3+URZ+0x26840], R0 ;  /* 0x02684000030075a7 */ /* 0x000264000800017f */
[----:B-1----:R-:W-:Y:S05]  /*a230*/  @!P0 NANOSLEEP.SYNCS 0x989680 ;  /* 0x009896800000895d */ /* 0x002fea0003900000 */
[----:B------:R-:W1:Y:S02]  /*a240*/  @!P0 SYNCS.PHASECHK.TRANS64 P0, [R3+URZ+0x26840], R0 ;  /* 0x02684000030085a7 */ /* 0x000e64000800007f */
[----:B-1----:R-:W-:Y:S05]  /*a250*/  @!P0 BRA `(.L_x_5629) ;  /* 0xfffffffc00f08947 */ /* 0x002fea000383ffff */
[----:B------:R-:W-:Y:S05]  /*a260*/  BRA `(.L_x_5657) ;  /* 0xfffffff4002c7947 */ /* 0x000fea000383ffff */
.L_x_5631:
[----:B------:R-:W-:Y:S01]  /*a270*/  BSSY B1, `(.L_x_5658) ;  /* 0x0000006000017945 */ /* 0x000fe20003800000 */
[----:B------:R-:W-:-:S07]  /*a280*/  IMAD.MOV.U32 R15, RZ, RZ, -0x1 ;  /* 0xffffffffff0f7424 */ /* 0x000fce00078e00ff */
[----:B------:R-:W-:Y:S05]  /*a290*/  WARPSYNC.COLLECTIVE R15, `(.L_x_5659) ;  /* 0x000000000f0c7348 */ /* 0x000fea0003c00000 */
[----:B------:R-:W-:Y:S02]  /*a2a0*/  ELECT P6, UR62, PT ;  /* 0x00000000003e782f */ /* 0x000fe400038c0000 */
[----:B------:R-:W-:Y:S01]  /*a2b0*/  MOV R14, UR62 ;  /* 0x0000003e000e7c02 */ /* 0x000fe20008000f00 */
[----:B------:R-:W-:Y:S10]  /*a2c0*/  ENDCOLLECTIVE ;  /* 0x000000000000791b */ /* 0x000ff40003800000 */
.L_x_5659:
[----:B------:R-:W-:Y:S05]  /*a2d0*/  BSYNC B1 ;  /* 0x0000000000017941 */ /* 0x000fea0003800000 */
.L_x_5658:
[----:B------:R-:W-:Y:S05]  /*a2e0*/  BRA `(.L_x_5660) ;  /* 0xfffffff400f47947 */ /* 0x000fea000383ffff */
.L_x_5633:
[----:B-1----:R1:W2:Y:S02]  /*a2f0*/  SYNCS.PHASECHK.TRANS64.TRYWAIT P0, [R6+URZ], R5 ;  /* 0x00000005060075a7 */ /* 0x0022a4000800017f */
[----:B--2---:R-:W-:Y:S05]  /*a300*/  @!P0 NANOSLEEP.SYNCS 0x989680 ;  /* 0x009896800000895d */ /* 0x004fea0003900000 */
[----:B------:R-:W2:Y:S02]  /*a310*/  @!P0 SYNCS.PHASECHK.TRANS64 P0, [R6+URZ], R5 ;  /* 0x00000005060085a7 */ /* 0x000ea4000800007f */
[----:B--2---:R-:W-:Y:S05]  /*a320*/  @!P0 BRA `(.L_x_5633) ;  /* 0xfffffffc00f08947 */ /* 0x004fea000383ffff */
[----:B------:R-:W-:Y:S05]  /*a330*/  BRA `(.L_x_5661) ;  /* 0xfffffff800347947 */ /* 0x000fea000383ffff */
.L_x_5634:
[----:B--2---:R2:W3:Y:S02]  /*a340*/  SYNCS.PHASECHK.TRANS64.TRYWAIT P0, [R3+URZ], R2 ;  /* 0x00000002030075a7 */ /* 0x0044e4000800017f */
[----:B---3--:R-:W-:Y:S05]  /*a350*/  @!P0 NANOSLEEP.SYNCS 0x989680 ;  /* 0x009896800000895d */ /* 0x008fea0003900000 */
[----:B------:R-:W3:Y:S02]  /*a360*/  @!P0 SYNCS.PHASECHK.TRANS64 P0, [R3+URZ], R2 ;  /* 0x00000002030085a7 */ /* 0x000ee4000800007f */
[----:B---3--:R-:W-:Y:S05]  /*a370*/  @!P0 BRA `(.L_x_5634) ;  /* 0xfffffffc00f08947 */ /* 0x008fea000383ffff */
[----:B------:R-:W-:Y:S05]  /*a380*/  BRA `(.L_x_5662) ;  /* 0xfffffff800287947 */ /* 0x000fea000383ffff */
.L_x_5636:
[----:B--2---:R2:W3:Y:S02]  /*a390*/  SYNCS.PHASECHK.TRANS64.TRYWAIT P0, [R0+URZ], R5 ;  /* 0x00000005000075a7 */ /* 0x0044e4000800017f */
[----:B---3--:R-:W-:Y:S05]  /*a3a0*/  @!P0 NANOSLEEP.SYNCS 0x989680 ;  /* 0x009896800000895d */ /* 0x008fea0003900000 */
[----:B------:R-:W3:Y:S02]  /*a3b0*/  @!P0 SYNCS.PHASECHK.TRANS64 P0, [R0+URZ], R5 ;  /* 0x00000005000085a7 */ /* 0x000ee4000800007f */
[----:B---3--:R-:W-:Y:S05]  /*a3c0*/  @!P0 BRA `(.L_x_5636) ;  /* 0xfffffffc00f08947 */ /* 0x008fea000383ffff */
[----:B------:R-:W-:Y:S05]  /*a3d0*/  BRA `(.L_x_5663) ;  /* 0xfffffff8002c7947 */ /* 0x000fea000383ffff */
.L_x_5664:
        /* <DEDUP_REMOVED lines=10> */
.L_x_6594:


//--------------------- .text._ZN7cutlass13device_kernelIN5flash11enable_sm90INS1_16FlashAttnBwdSm90INS1_25CollectiveMainloopBwdSm90ILi2ELi2ELi2EN4cute5tupleIJNS5_1CILi1EEES8_S8_EEENS6_IJNS7_ILi64EEENS7_ILi128EEENS7_ILi96EEEEEENS_6half_tEfNS_4arch4Sm90ELb1ELb0ELb0ELb0ELb0ELb1ELb0ELb0ELi2ELi1ELi2ELi1ELb1EEENS1_24CollectiveEpilogueBwdGQAISD_fSG_Li256ELb0ELb0EEENS1_25SingleTileBwdLPTSchedulerILb0ELi128ELb0EEEEEEEEEvNT_6ParamsE --------------------------
	.section	.text._ZN7cutlass13device_kernelIN5flash11enable_sm90INS1_16FlashAttnBwdSm90INS1_25CollectiveMainloopBwdSm90ILi2ELi2ELi2EN4cute5tupleIJNS5_1CILi1EEES8_S8_EEENS6_IJNS7_ILi64EEENS7_ILi128EEENS7_ILi96EEEEEENS_6half_tEfNS_4arch4Sm90ELb1ELb0ELb0ELb0ELb0ELb1ELb0ELb0ELi2ELi1ELi2ELi1ELb1EEENS1_24CollectiveEpilogueBwdGQAISD_fSG_Li256ELb0ELb0EEENS1_25SingleTileBwdLPTSchedulerILb0ELi128ELb0EEEEEEEEEvNT_6ParamsE,"ax",@progbits
	.align	128
.text._ZN7cutlass13device_kernelIN5flash11enable_sm90INS1_16FlashAttnBwdSm90INS1_25CollectiveMainloopBwdSm90ILi2ELi2ELi2EN4cute5tupleIJNS5_1CILi1EEES8_S8_EEENS6_IJNS7_ILi64EEENS7_ILi128EEENS7_ILi96EEEEEENS_6half_tEfNS_4arch4Sm90ELb1ELb0ELb0ELb0ELb0ELb1ELb0ELb0ELi2ELi1ELi2ELi1ELb1EEENS1_24CollectiveEpilogueBwdGQAISD_fSG_Li256ELb0ELb0EEENS1_25SingleTileBwdLPTSchedulerILb0ELi128ELb0EEEEEEEEEvNT_6ParamsE:
        .type           _ZN7cutlass13device_kernelIN5flash11enable_sm90INS1_16FlashAttnBwdSm90INS1_25CollectiveMainloopBwdSm90ILi2ELi2ELi2EN4cute5tupleIJNS5_1CILi1EEES8_S8_EEENS6_IJNS7_ILi64EEENS7_ILi128EEENS7_ILi96EEEEEENS_6half_tEfNS_4arch4Sm90ELb1ELb0ELb0ELb0ELb0ELb1ELb0ELb0ELi2ELi1ELi2ELi1ELb1EEENS1_24CollectiveEpilogueBwdGQAISD_fSG_Li256ELb0ELb0EEENS1_25SingleTileBwdLPTSchedulerILb0ELi128ELb0EEEEEEEEEvNT_6ParamsE,@function
        .size           _ZN7cutlass13device_kernelIN5flash11enable_sm90INS1_16FlashAttnBwdSm90INS1_25CollectiveMainloopBwdSm90ILi2ELi2ELi2EN4cute5tupleIJNS5_1CILi1EEES8_S8_EEENS6_IJNS7_ILi64EEENS7_ILi128EEENS7_ILi96EEEEEENS_6half_tEfNS_4arch4Sm90ELb1ELb0ELb0ELb0ELb0ELb1ELb0ELb0ELi2ELi1ELi2ELi1ELb1EEENS1_24CollectiveEpilogueBwdGQAISD_fSG_Li256ELb0ELb0EEENS1_25SingleTileBwdLPTSchedulerILb0ELi128ELb0EEEEEEEEEvNT_6ParamsE,(.L_x_6595 - _ZN7cutlass13device_kernelIN5flash11enable_sm90INS1_16FlashAttnBwdSm90INS1_25CollectiveMainloopBwdSm90ILi2ELi2ELi2EN4cute5tupleIJNS5_1CILi1EEES8_S8_EEENS6_IJNS7_ILi64EEENS7_ILi128EEENS7_ILi96EEEEEENS_6half_tEfNS_4arch4Sm90ELb1ELb0ELb0ELb0ELb0ELb1ELb0ELb0ELi2ELi1ELi2ELi1ELb1EEENS1_24CollectiveEpilogueBwdGQAISD_fSG_Li256ELb0ELb0EEENS1_25SingleTileBwdLPTSchedulerILb0ELi128ELb0EEEEEEEEEvNT_6ParamsE)
        .other          _ZN7cutlass13device_kernelIN5flash11enable_sm90INS1_16FlashAttnBwdSm90INS1_25CollectiveMainloopBwdSm90ILi2ELi2ELi2EN4cute5tupleIJNS5_1CILi1EEES8_S8_EEENS6_IJNS7_ILi64EEENS7_ILi128EEENS7_ILi96EEEEEENS_6half_tEfNS_4arch4Sm90ELb1ELb0ELb0ELb0ELb0ELb1ELb0ELb0ELi2ELi1ELi2ELi1ELb1EEENS1_24CollectiveEpilogueBwdGQAISD_fSG_Li256ELb0ELb0EEENS1_25SingleTileBwdLPTSchedulerILb0ELi128ELb0EEEEEEEEEvNT_6ParamsE,@"STO_CUDA_ENTRY STV_DEFAULT"
_ZN7cutlass13device_kernelIN5flash11enable_sm90INS1_16FlashAttnBwdSm90INS1_25CollectiveMainloopBwdSm90ILi2ELi2ELi2EN4cute5tupleIJNS5_1CILi1EEES8_S8_EEENS6_IJNS7_ILi64EEENS7_ILi128EEENS7_ILi96EEEEEENS_6half_tEfNS_4arch4Sm90ELb1ELb0ELb0ELb0ELb0ELb1ELb0ELb0ELi2ELi1ELi2ELi1ELb1EEENS1_24CollectiveEpilogueBwdGQAISD_fSG_Li256ELb0ELb0EEENS1_25SingleTileBwdLPTSchedulerILb0ELi128ELb0EEEEEEEEEvNT_6ParamsE:
        /* <DEDUP_REMOVED lines=24> */
.L_x_5666:
[----:B------:R-:W-:Y:S05]  /*0180*/  BSYNC B0 ;  /* 0x0000000000007941 */ /* 0x000fea0003800000 */
.L_x_5665:
        /* <DEDUP_REMOVED lines=37> */
.L_x_5667:
        /* <DEDUP_REMOVED lines=22> */
.L_x_5668:
[----:B------:R-:W-:Y:S01]  /*0540*/  PLOP3.LUT P0, PT, PT, PT, UP0, 0x80, 0x0 ;  /* 0x000000000000781c */ /* 0x000fe20003f0f008 */
[----:B------:R-:W-:Y:S01]  /*0550*/  NOP ;  /* 0x0000000000007918 */ /* 0x000fe20000000000 */
[----:B------:R-:W-:Y:S01]  /*0560*/  BSSY B6, `(.L_x_5669) ;  /* 0x00007e4000067945 */ /* 0x000fe20003800000 */
[----:B-12-4-:R-:W-:Y:S10]  /*0570*/  BAR.SYNC.DEFER_BLOCKING 0x0 ;  /* 0x0000000000007b1d */ /* 0x016ff40000010000 */
[----:B------:R-:W-:Y:S05]  /*0580*/  @!P0 BRA `(.L_x_5670) ;  /* 0x0000004400f08947 */ /* 0x000fea0003800000 */
.L_x_5671:
        /* <DEDUP_REMOVED lines=32> */
.L_x_5672:
[----:B------:R-:W-:Y:S01]  /*0790*/  ULDC UR7, c[0x0][0x8cc] ;  /* 0x0002330000077ab9 */ /* 0x000fe20000000800 */
[----:B------:R-:W-:Y:S01]  /*07a0*/  UMOV UR36, UR10 ;  /* 0x0000000a00247c82 */ /* 0x000fe20008000000 */
[----:B------:R-:W-:-:S11]  /*07b0*/  UISETP.NE.AND UP0, UPT, UR7, 0x1, UPT ;  /* 0x000000010700788c */ /* 0x000fd6000bf05270 */
[----:B------:R-:W-:Y:S02]  /*07c0*/  @UP0 ULDC.64 UR8, c[0x0][0x8d0] ;  /* 0x0002340000080ab9 */ /* 0x000fe40000000a00 */
[----:B------:R-:W-:-:S04]  /*07d0*/  UIMAD.WIDE.U32 UR4, UR10, UR8, URZ ;  /* 0x000000080a0472a5 */ /* 0x000fc8000f8e003f */
[----:B------:R-:W-:-:S04]  /*07e0*/  @UP0 USHF.R.U32.HI UR36, URZ, UR9, UR5 ;  /* 0x000000093f240299 */ /* 0x000fc80008011605 */
[----:B------:R-:W-:-:S12]  /*07f0*/  UIMAD UR4, UR36, UR7, URZ ;  /* 0x00000007240472a4 */ /* 0x000fd8000f8e023f */
.L_x_5673:
        /* <DEDUP_REMOVED lines=101> */
.L_x_5677:
        /* <DEDUP_REMOVED lines=15> */
.L_x_5676:
        /* <DEDUP_REMOVED lines=22> */
.L_x_5679:
        /* <DEDUP_REMOVED lines=15> */
.L_x_5678:
[----:B------:R-:W-:Y:S01]  /*1190*/  SHF.R.S32.HI R23, RZ, 0x1f, R22 ;  /* 0x0000001fff177819 */ /* 0x000fe20000011416 */
[----:B------:R-:W-:-:S03]  /*11a0*/  UMOV UR4, 0xffffffff ;  /* 0xffffffff00047882 */ /* 0x000fc60000000000 */
[----:B------:R-:W-:-:S04]  /*11b0*/  LEA.HI R0, R23, R22, RZ, 0x7 ;  /* 0x0000001617007211 */ /* 0x000fc800078f38ff */
[----:B------:R-:W-:Y:S01]  /*11c0*/  SHF.R.S32.HI R19, RZ, 0x7, R0 ;  /* 0x00000007ff137819 */ /* 0x000fe20000011400 */
[----:B------:R-:W-:Y:S06]  /*11d0*/  BRA.DIV UR4, `(.L_x_5680) ;  /* 0x0000007204787947 */ /* 0x000fec000b800000 */
[----:B------:R1:W2:Y:S02]  /*11e0*/  SHFL.IDX PT, R14, R19, RZ, 0x1f ;  /* 0x00001fff130e7589 */ /* 0x0002a400000e0000 */
.L_x_5754:
        /* <DEDUP_REMOVED lines=15> */
.L_x_5681:
        /* <DEDUP_REMOVED lines=19> */
.L_x_5683:
        /* <DEDUP_REMOVED lines=36> */
[----:B------:R-:W-:Y:S01]  /*1650*/  IMAD.SHL.U32 R7, R7, 0x10, RZ ;  /* 0x0000001007077824 */ /* 0x000fe200078e00ff */
[----:B------:R-:W-:Y:S01]  /*1660*/  UIMAD UR4, UR36, -0x80, UR4 ;  /* 0xffffff80240478a4 */ /* 0x000fe2000f8e0204 */
[----:B------:R-:W-:Y:S01]  /*1670*/  LEA.HI R25, R25, R24, RZ, 0x5 ;  /* 0x0000001819197211 */ /* 0x000fe200078f28ff */
[----:B------:R-:W2:Y:S01]  /*1680*/  LDSM.16.M88.4 R184, [R5+0x6000] ;  /* 0x0060000005b8783b */ /* 0x000ea20000000200 */
[----:B------:R-:W-:Y:S02]  /*1690*/  LEA.HI R22, R23, R22, RZ, 0x3 ;  /* 0x0000001617167211 */ /* 0x000fe400078f18ff */
[----:B------:R-:W-:Y:S02]  /*16a0*/  CS2R R118, SRZ ;  /* 0x0000000000767805 */ /* 0x000fe4000001ff00 */
[----:B------:R-:W-:Y:S01]  /*16b0*/  LOP3.LUT R7, R0, 0x30, R7, 0xf8, !PT ;  /* 0x0000003000077812 */ /* 0x000fe200078ef807 */
[----:B------:R-:W-:Y:S01]  /*16c0*/  IMAD.U32 R6, RZ, RZ, UR4 ;  /* 0x00000004ff067e24 */ /* 0x000fe2000f8e00ff */
[----:B------:R-:W-:Y:S01]  /*16d0*/  SHF.R.S32.HI R25, RZ, 0x5, R25 ;  /* 0x00000005ff197819 */ /* 0x000fe20000011419 */
[----:B------:R-:W3:Y:S01]  /*16e0*/  LDSM.16.M88.4 R188, [R5+0x8000] ;  /* 0x0080000005bc783b */ /* 0x000ee20000000200 */
[----:B------:R-:W-:-:S02]  /*16f0*/  SHF.R.S32.HI R3, RZ, 0x2, R26 ;  /* 0x00000002ff037819 */ /* 0x000fc4000001141a */
[----:B------:R-:W-:Y:S02]  /*1700*/  CS2R R116, SRZ ;  /* 0x0000000000747805 */ /* 0x000fe4000001ff00 */
[----:B------:R-:W-:Y:S01]  /*1710*/  SHF.R.S32.HI R26, RZ, 0x1f, R26 ;  /* 0x0000001fff1a7819 */ /* 0x000fe2000001141a */
[----:B------:R-:W-:Y:S01]  /*1720*/  IMAD R25, R25, -0x10, R6 ;  /* 0xfffffff019197824 */ /* 0x000fe200078e0206 */
[----:B------:R-:W-:Y:S01]  /*1730*/  LOP3.LUT R7, R7, 0x8, R22, 0xf8, !PT ;  /* 0x0000000807077812 */ /* 0x000fe200078ef816 */
[----:B------:R4:W2:Y:S01]  /*1740*/  LDSM.16.M88.4 R192, [R5+0xa000] ;  /* 0x00a0000005c0783b */ /* 0x0008a20000000200 */
[----:B------:R-:W-:Y:S02]  /*1750*/  SHF.R.U32.HI R0, RZ, 0x3, R0 ;  /* 0x00000003ff007819 */ /* 0x000fe40000011600 */
[----:B------:R-:W-:Y:S02]  /*1760*/  CS2R R114, SRZ ;  /* 0x0000000000727805 */ /* 0x000fe4000001ff00 */
[----:B------:R-:W-:-:S02]  /*1770*/  LEA.HI R26, R26, R3, RZ, 0x3 ;  /* 0x000000031a1a7211 */ /* 0x000fc400078f18ff */
[----:B------:R-:W-:Y:S02]  /*1780*/  CS2R R112, SRZ ;  /* 0x0000000000707805 */ /* 0x000fe4000001ff00 */
[----:B------:R-:W-:Y:S02]  /*1790*/  LEA.HI R6, R19, R19, RZ, 0x1 ;  /* 0x0000001313067211 */ /* 0x000fe400078f08ff */
[----:B------:R-:W-:Y:S02]  /*17a0*/  CS2R R110, SRZ ;  /* 0x00000000006e7805 */ /* 0x000fe4000001ff00 */
[----:B------:R-:W-:Y:S01]  /*17b0*/  LOP3.LUT R0, R7, R0, RZ, 0x3c, !PT ;  /* 0x0000000007007212 */ /* 0x000fe200078e3cff */
[----:B------:R-:W-:Y:S01]  /*17c0*/  IMAD R7, R19, 0x8, R4 ;  /* 0x0000000813077824 */ /* 0x000fe200078e0204 */
[----:B------:R-:W-:Y:S01]  /*17d0*/  LOP3.LUT R26, R26, 0xfffffff8, RZ, 0xc0, !PT ;  /* 0xfffffff81a1a7812 */ /* 0x000fe200078ec0ff */
[----:B------:R-:W-:Y:S01]  /*17e0*/  IMAD.MOV.U32 R4, RZ, RZ, 0x20 ;  /* 0x00000020ff047424 */ /* 0x000fe200078e00ff */
[----:B------:R-:W-:Y:S01]  /*17f0*/  LOP3.LUT R6, R6, 0xfffffffe, RZ, 0xc0, !PT ;  /* 0xfffffffe06067812 */ /* 0x000fe200078ec0ff */
[----:B------:R-:W-:Y:S01]  /*1800*/  IMAD.U32 R0, R7, 0x200, R0 ;  /* 0x0000020007007824 */ /* 0x000fe200078e0000 */
[----:B------:R-:W-:-:S02]  /*1810*/  IADD3 R26, R25, R26, -R3 ;  /* 0x0000001a191a7210 */ /* 0x000fc40007ffe803 */
[----:B------:R-:W-:Y:S02]  /*1820*/  CS2R R108, SRZ ;  /* 0x00000000006c7805 */ /* 0x000fe4000001ff00 */
[----:B------:R-:W-:Y:S01]  /*1830*/  SEL R4, R4, 0xffffffe0, !P0 ;  /* 0xffffffe004047807 */ /* 0x000fe20004000000 */
[C---:B------:R-:W-:Y:S01]  /*1840*/  IMAD.IADD R3, R19.reuse, 0x1, -R6 ;  /* 0x0000000113037824 */ /* 0x040fe200078e0a06 */
[----:B------:R-:W-:Y:S01]  /*1850*/  CS2R R106, SRZ ;  /* 0x00000000006a7805 */ /* 0x000fe2000001ff00 */
[----:B-1----:R-:W-:Y:S01]  /*1860*/  IMAD R19, R19, 0x300, R24 ;  /* 0x0000030013137824 */ /* 0x002fe200078e0218 */
[----:B------:R-:W-:Y:S01]  /*1870*/  CS2R R104, SRZ ;  /* 0x0000000000687805 */ /* 0x000fe2000001ff00 */
[----:B------:R-:W-:Y:S01]  /*1880*/  IMAD.IADD R4, R5, 0x1, R4 ;  /* 0x0000000105047824 */ /* 0x000fe200078e0204 */
[----:B------:R-:W-:Y:S01]  /*1890*/  CS2R R102, SRZ ;  /* 0x0000000000667805 */ /* 0x000fe2000001ff00 */
[----:B----4-:R-:W-:Y:S01]  /*18a0*/  IMAD.SHL.U32 R5, R19, 0x4, RZ ;  /* 0x0000000413057824 */ /* 0x010fe200078e00ff */
[----:B------:R-:W-:Y:S01]  /*18b0*/  CS2R R100, SRZ ;  /* 0x0000000000647805 */ /* 0x000fe2000001ff00 */
[----:B------:R-:W-:Y:S01]  /*18c0*/  IMAD R3, R3, -0x40, R26 ;  /* 0xffffffc003037824 */ /* 0x000fe200078e021a */
[----:B------:R-:W1:Y:S01]  /*18d0*/  LDSM.16.M88.4 R196, [R4+0x6000] ;  /* 0x0060000004c4783b */ /* 0x000e620000000200 */
[----:B------:R-:W-:-:S02]  /*18e0*/  CS2R R98, SRZ ;  /* 0x0000000000627805 */ /* 0x000fc4000001ff00 */
[----:B------:R-:W-:Y:S02]  /*18f0*/  CS2R R96, SRZ ;  /* 0x0000000000607805 */ /* 0x000fe4000001ff00 */
[----:B------:R-:W-:Y:S01]  /*1900*/  CS2R R94, SRZ ;  /* 0x00000000005e7805 */ /* 0x000fe2000001ff00 */
[----:B------:R-:W4:Y:S01]  /*1910*/  LDSM.16.M88.4 R200, [R4+0x8000] ;  /* 0x0080000004c8783b */ /* 0x000f220000000200 */
        /* <DEDUP_REMOVED lines=36> */
[----:B-----5:R-:W-:Y:S01]  /*1b60*/  IMAD R4, R5, 0x4, R2 ;  /* 0x0000000405047824 */ /* 0x020fe200078e0202 */
[----:B------:R-:W-:Y:S01]  /*1b70*/  ULOP3.LUT UR11, UR38, 0x1, URZ, 0xfc, !UPT ;  /* 0x00000001260b7892 */ /* 0x000fe2000f8efc3f */
[----:B------:R-:W-:Y:S01]  /*1b80*/  UMOV UR9, URZ ;  /* 0x0000003f00097c82 */ /* 0x000fe20008000000 */
[----:B------:R-:W-:Y:S01]  /*1b90*/  UMOV UR4, URZ ;  /* 0x0000003f00047c82 */ /* 0x000fe20008000000 */
[----:B------:R-:W-:Y:S01]  /*1ba0*/  ULDC UR5, c[0x0][0x280] ;  /* 0x0000a00000057ab9 */ /* 0x000fe20000000800 */
[----:B-1234-:R-:W-:-:S08]  /*1bb0*/  ULDC UR6, c[0x0][0x744] ;  /* 0x0001d10000067ab9 */ /* 0x01efd00000000800 */
.L_x_5694:
[----:B------:R-:W-:-:S06]  /*1bc0*/  UISETP.NE.AND UP0, UPT, UR11, 0x3, UPT ;  /* 0x000000030b00788c */ /* 0x000fcc000bf05270 */
[----:B------:R-:W-:-:S13]  /*1bd0*/  PLOP3.LUT P0, PT, PT, PT, UP0, 0x80, 0x0 ;  /* 0x000000000000781c */ /* 0x000fda0003f0f008 */
[----:B-1----:R-:W-:Y:S05]  /*1be0*/  @!P0 BRA `(.L_x_5684) ;  /* 0x0000000000048947 */ /* 0x002fea0003800000 */
[----:B------:R-:W-:Y:S01]  /*1bf0*/  BPT.TRAP 0x1 ;  /* 0x000000040000795c */ /* 0x000fe20000300000 */
.L_x_5684:
[----:B------:R-:W-:Y:S01]  /*1c00*/  R2UR UR7, R2 ;  /* 0x00000000020772ca */ /* 0x000fe200000e0000 */
[----:B------:R-:W-:-:S05]  /*1c10*/  IMAD.U32 R6, RZ, RZ, UR9 ;  /* 0x00000009ff067e24 */ /* 0x000fca000f8e00ff */
[----:B------:R-:W-:-:S07]  /*1c20*/  SHF.L.U32 R6, R6, 0x1f, RZ ;  /* 0x0000001f06067819 */ /* 0x000fce00000006ff */
[----:B------:R-:W-:-:S09]  /*1c30*/  ULEA UR7, UR4, UR7, 0x3 ;  /* 0x0000000704077291 */ /* 0x000fd2000f8e183f */
[----:B------:R1:W2:Y:S01]  /*1c40*/  SYNCS.PHASECHK.TRANS64.TRYWAIT P1, [UR7+0x26810], R6 ;  /* 0x02681006ff0075a7 */ /* 0x0002a20008020147 */
[----:B------:R-:W-:Y:S05]  /*1c50*/  @!P0 BRA `(.L_x_5685) ;  /* 0x0000000000048947 */ /* 0x000fea0003800000 */
[----:B------:R-:W-:Y:S01]  /*1c60*/  BPT.TRAP 0x1 ;  /* 0x000000040000795c */ /* 0x000fe20000300000 */
.L_x_5685:
[----:B--2---:R-:W-:Y:S05]  /*1c70*/  @P1 BRA `(.L_x_5686) ;  /* 0x0000000000081947 */ /* 0x004fea0003800000 */
[----:B------:R-:W2:Y:S02]  /*1c80*/  SYNCS.PHASECHK.TRANS64.TRYWAIT P1, [UR7+0x26810], R6 ;  /* 0x02681006ff0075a7 */ /* 0x000ea40008020147 */
[----:B--2---:R-:W-:Y:S05]  /*1c90*/  @!P1 BRA `(.L_x_5687) ;  /* 0x0000006400fc9947 */ /* 0x004fea0003800000 */
.L_x_5686:
        /* <DEDUP_REMOVED lines=66> */
.L_x_5688:
[----:B------:R1:W1:Y:S01]  /*20c0*/  SYNCS.PHASECHK.TRANS64.TRYWAIT P1, [UR7+0x26830], R6 ;  /* 0x02683006ff0075a7 */ /* 0x0002620008020147 */
[----:B------:R-:W-:Y:S05]  /*20d0*/  @!P0 BRA `(.L_x_5689) ;  /* 0x0000000000048947 */ /* 0x000fea0003800000 */
[----:B------:R-:W-:Y:S01]  /*20e0*/  BPT.TRAP 0x1 ;  /* 0x000000040000795c */ /* 0x000fe20000300000 */
.L_x_5689:
[----:B-1----:R-:W-:Y:S05]  /*20f0*/  @P1 BRA `(.L_x_5690) ;  /* 0x0000000000081947 */ /* 0x002fea0003800000 */
[----:B------:R-:W1:Y:S02]  /*2100*/  SYNCS.PHASECHK.TRANS64.TRYWAIT P1, [UR7+0x26830], R6 ;  /* 0x02683006ff0075a7 */ /* 0x000e640008020147 */
[----:B-1----:R-:W-:Y:S05]  /*2110*/  @!P1 BRA `(.L_x_5691) ;  /* 0x0000006000f49947 */ /* 0x002fea0003800000 */
.L_x_5690:
        /* <DEDUP_REMOVED lines=67> */
[----:B------:R-:W-:Y:S01]  /*2550*/  MUFU.EX2 R12, R12 ;  /* 0x0000000c000c7308 */ /* 0x000fe20000000800 */
[----:B------:R-:W-:Y:S01]  /*2560*/  FSEL R15, R176, -INF , !P1 ;  /* 0xff800000b00f7808 */ /* 0x000fe20004800000 */
[----:B------:R-:W-:Y:S01]  /*2570*/  FFMA.FTZ R14, R14, UR6, -R23 ;  /* 0x000000060e0e7c23 */ /* 0x000fe20008010817 */
        /* <DEDUP_REMOVED lines=38> */
[----:B------:R-:W-:Y:S01]  /*27e0*/  ISETP.GT.AND P2, PT, R177, 0x19, PT ;  /* 0x00000019b100780c */ /* 0x000fe20003f44270 */
[----:B------:R-:W-:Y:S01]  /*27f0*/  FFMA.FTZ R176, R157, UR6, -R20 ;  /* 0x000000069db07c23 */ /* 0x000fe20008010814 */
[----:B------:R-:W-:Y:S01]  /*2800*/  FSEL R155, R162, -INF , !P1 ;  /* 0xff800000a29b7808 */ /* 0x000fe20004800000 */
[----:B------:R-:W-:Y:S01]  /*2810*/  FFMA.FTZ R163, R154, UR6, -R209 ;  /* 0x000000069aa37c23 */ /* 0x000fe200080108d1 */
[----:B------:R-:W-:Y:S01]  /*2820*/  FSEL R20, R167, -INF , !P2 ;  /* 0xff800000a7147808 */ /* 0x000fe20005000000 */
[----:B------:R-:W4:Y:S01]  /*2830*/  MUFU.EX2 R168, R168 ;  /* 0x000000a800a87308 */ /* 0x000f220000000800 */
[----:B------:R-:W-:Y:S01]  /*2840*/  FSEL R181, R170, -INF , !P6 ;  /* 0xff800000aab57808 */ /* 0x000fe20007000000 */
[----:B------:R-:W-:Y:S01]  /*2850*/  FFMA.FTZ R169, R155, UR6, -R208 ;  /* 0x000000069ba97c23 */ /* 0x000fe200080108d0 */
[----:B------:R-:W-:-:S02]  /*2860*/  FSEL R180, R171, -INF , !P5 ;  /* 0xff800000abb47808 */ /* 0x000fc40006800000 */
[----:B------:R-:W-:Y:S01]  /*2870*/  ISETP.GT.AND P1, PT, R177, 0x28, PT ;  /* 0x00000028b100780c */ /* 0x000fe20003f24270 */
[----:B------:R-:W-:Y:S01]  /*2880*/  FFMA.FTZ R212, R181, UR6, -R212 ;  /* 0x00000006b5d47c23 */ /* 0x000fe200080108d4 */
[C---:B------:R-:W-:Y:S01]  /*2890*/  ISETP.GT.AND P4, PT, R177.reuse, 0x29, PT ;  /* 0x00000029b100780c */ /* 0x040fe20003f84270 */
[----:B------:R-:W5:Y:S01]  /*28a0*/  MUFU.EX2 R162, R215 ;  /* 0x000000d700a27308 */ /* 0x000f620000000800 */
[C---:B------:R-:W-:Y:S01]  /*28b0*/  ISETP.GT.AND P3, PT, R177.reuse, 0x30, PT ;  /* 0x00000030b100780c */ /* 0x040fe20003f64270 */
[----:B------:R-:W-:Y:S01]  /*28c0*/  FFMA.FTZ R180, R180, UR6, -R213 ;  /* 0x00000006b4b47c23 */ /* 0x000fe200080108d5 */
[C---:B------:R-:W-:Y:S02]  /*28d0*/  ISETP.GT.AND P2, PT, R177.reuse, 0x31, PT ;  /* 0x00000031b100780c */ /* 0x040fe40003f44270 */
[C---:B------:R-:W-:Y:S02]  /*28e0*/  ISETP.GT.AND P6, PT, R177.reuse, 0x38, PT ;  /* 0x00000038b100780c */ /* 0x040fe40003fc4270 */
[----:B------:R-:W-:Y:S01]  /*28f0*/  ISETP.GT.AND P5, PT, R177, 0x39, PT ;  /* 0x00000039b100780c */ /* 0x000fe20003fa4270 */
[----:B------:R-:W-:Y:S01]  /*2900*/  FFMA.FTZ R177, R20, UR6, -R21 ;  /* 0x0000000614b17c23 */ /* 0x000fe20008010815 */
[----:B------:R-:W-:Y:S01]  /*2910*/  FSEL R208, R175, -INF , !P4 ;  /* 0xff800000afd07808 */ /* 0x000fe20006000000 */
[----:B------:R-:W-:Y:S01]  /*2920*/  MUFU.EX2 R165, R165 ;  /* 0x000000a500a57308 */ /* 0x000fe20000000800 */
        /* <DEDUP_REMOVED lines=57> */
[----:B------:R-:W-:Y:S01]  /*2cc0*/  FADD.FTZ R175, R120, -R158 ;  /* 0x8000009e78af7221 */ /* 0x000fe20000010000 */
[--C-:B------:R-:W-:Y:S01]  /*2cd0*/  FADD.FTZ R122, R123, -R159.reuse ;  /* 0x8000009f7b7a7221 */ /* 0x100fe20000010000 */
[----:B------:R-:W-:Y:S01]  /*2ce0*/  FADD.FTZ R120, R121, -R159 ;  /* 0x8000009f79787221 */ /* 0x000fe20000010000 */
[--C-:B---3--:R-:W-:Y:S01]  /*2cf0*/  FADD.FTZ R124, R124, -R156.reuse ;  /* 0x8000009c7c7c7221 */ /* 0x108fe20000010000 */
[--C-:B------:R-:W-:Y:S01]  /*2d00*/  FADD.FTZ R123, R125, -R157.reuse ;  /* 0x8000009d7d7b7221 */ /* 0x100fe20000010000 */
[----:B------:R-:W-:Y:S01]  /*2d10*/  FADD.FTZ R121, R126, -R156 ;  /* 0x8000009c7e797221 */ /* 0x000fe20000010000 */
[----:B------:R-:W-:Y:S01]  /*2d20*/  FADD.FTZ R127, R127, -R157 ;  /* 0x8000009d7f7f7221 */ /* 0x000fe20000010000 */
[--C-:B----4-:R-:W-:Y:S01]  /*2d30*/  FADD.FTZ R126, R131, -R173.reuse ;  /* 0x800000ad837e7221 */ /* 0x110fe20000010000 */
[----:B------:R-:W-:Y:S01]  /*2d40*/  FADD.FTZ R129, R129, -R173 ;  /* 0x800000ad81817221 */ /* 0x000fe20000010000 */
[----:B------:R-:W1:Y:S01]  /*2d50*/  MUFU.EX2 R125, R208 ;  /* 0x000000d0007d7308 */ /* 0x000e620000000800 */
[----:B------:R-:W-:Y:S01]  /*2d60*/  FMUL.FTZ R124, R5, R124 ;  /* 0x0000007c057c7220 */ /* 0x000fe20000410000 */
[--C-:B-----5:R-:W-:Y:S01]  /*2d70*/  FADD.FTZ R131, R134, -R154.reuse ;  /* 0x8000009a86837221 */ /* 0x120fe20000010000 */
[--C-:B------:R-:W-:Y:S01]  /*2d80*/  FADD.FTZ R173, R133, -R155.reuse ;  /* 0x8000009b85ad7221 */ /* 0x100fe20000010000 */
[----:B------:R-:W-:Y:S01]  /*2d90*/  FADD.FTZ R134, R135, -R155 ;  /* 0x8000009b87867221 */ /* 0x000fe20000010000 */
[----:B------:R-:W-:Y:S01]  /*2da0*/  FMUL.FTZ R123, R6, R123 ;  /* 0x0000007b067b7220 */ /* 0x000fe20000410000 */
[----:B------:R-:W-:Y:S01]  /*2db0*/  FADD.FTZ R155, R137, -R167 ;  /* 0x800000a7899b7221 */ /* 0x000fe20000010000 */
[----:B------:R-:W-:Y:S01]  /*2dc0*/  FMUL.FTZ R121, R168, R121 ;  /* 0x00000079a8797220 */ /* 0x000fe20000410000 */
[----:B------:R-:W-:Y:S01]  /*2dd0*/  FADD.FTZ R132, R132, -R154 ;  /* 0x8000009a84847221 */ /* 0x000fe20000010000 */
[----:B------:R-:W-:Y:S01]  /*2de0*/  FADD.FTZ R154, R136, -R166 ;  /* 0x800000a6889a7221 */ /* 0x000fe20000010000 */
[----:B------:R-:W-:Y:S01]  /*2df0*/  F2FP.F16.F32.PACK_AB R158, R123, R124 ;  /* 0x0000007c7b9e723e */ /* 0x000fe200000000ff */
[--C-:B------:R-:W-:Y:S01]  /*2e00*/  FADD.FTZ R135, R142, -R20.reuse ;  /* 0x800000148e877221 */ /* 0x100fe20000010000 */
[----:B------:R-:W-:Y:S01]  /*2e10*/  MUFU.EX2 R124, R219 ;  /* 0x000000db007c7308 */ /* 0x000fe20000000800 */
        /* <DEDUP_REMOVED lines=9> */
[--C-:B------:R-:W-:Y:S01]  /*2eb0*/  FADD.FTZ R128, R128, -R172.reuse ;  /* 0x800000ac80807221 */ /* 0x100fe20000010000 */
[----:B------:R-:W-:Y:S01]  /*2ec0*/  FADD.FTZ R130, R130, -R172 ;  /* 0x800000ac82827221 */ /* 0x000fe20000010000 */
[----:B------:R-:W-:Y:S01]  /*2ed0*/  F2FP.F16.F32.PACK_AB R159, R148, R121 ;  /* 0x00000079949f723e */ /* 0x000fe200000000ff */
[----:B------:R-:W-:Y:S01]  /*2ee0*/  FMUL.FTZ R148, R11, R154 ;  /* 0x0000009a0b947220 */ /* 0x000fe20000410000 */
[----:B------:R-:W-:Y:S01]  /*2ef0*/  FMUL.FTZ R121, R12, R155 ;  /* 0x0000009b0c797220 */ /* 0x000fe20000410000 */
[----:B------:R-:W-:Y:S01]  /*2f00*/  FADD.FTZ R21, R146, -R170 ;  /* 0x800000aa92157221 */ /* 0x000fe20000010000 */
[----:B------:R-:W-:Y:S01]  /*2f10*/  FMUL.FTZ R135, R22, R135 ;  /* 0x0000008716877220 */ /* 0x000fe20000410000 */
[----:B-1----:R-:W-:Y:S01]  /*2f20*/  FMUL.FTZ R20, R125, R20 ;  /* 0x000000147d147220 */ /* 0x002fe20000410000 */
[----:B------:R-:W-:Y:S01]  /*2f30*/  IMAD.U32 R123, RZ, RZ, UR4 ;  /* 0x00000004ff7b7e24 */ /* 0x000fe2000f8e00ff */
[----:B------:R-:W-:Y:S01]  /*2f40*/  F2FP.F16.F32.PACK_AB R148, R121, R148 ;  /* 0x000000947994723e */ /* 0x000fe200000000ff */
[----:B------:R-:W-:Y:S01]  /*2f50*/  FMUL.FTZ R121, R19, R142 ;  /* 0x0000008e13797220 */ /* 0x000fe20000410000 */
[----:B------:R-:W-:Y:S01]  /*2f60*/  FADD.FTZ R133, R138, -R166 ;  /* 0x800000a68a857221 */ /* 0x000fe20000010000 */
[----:B------:R-:W-:Y:S01]  /*2f70*/  FADD.FTZ R136, R139, -R167 ;  /* 0x800000a78b887221 */ /* 0x000fe20000010000 */
        /* <DEDUP_REMOVED lines=38> */
[----:B------:R-:W-:Y:S02]  /*31e0*/  F2FP.F16.F32.PACK_AB R149, R136, R133 ;  /* 0x000000858895723e */ /* 0x000fe400000000ff */
[----:B------:R-:W-:Y:S01]  /*31f0*/  F2FP.F16.F32.PACK_AB R150, R141, R140 ;  /* 0x0000008c8d96723e */ /* 0x000fe200000000ff */
[----:B------:R-:W-:Y:S01]  /*3200*/  STSM.16.MT88.4 [R126+0x1f000], R152 ;  /* 0x01f000987e007844 */ /* 0x000fe20000004200 */
[----:B------:R-:W-:-:S02]  /*3210*/  F2FP.F16.F32.PACK_AB R145, R138, R21 ;  /* 0x000000158a91723e */ /* 0x000fc400000000ff */
[----:B------:R-:W-:Y:S01]  /*3220*/  F2FP.F16.F32.PACK_AB R146, R146, R137 ;  /* 0x000000899292723e */ /* 0x000fe200000000ff */
[----:B------:R-:W-:Y:S01]  /*3230*/  STSM.16.MT88.4 [R126+0x1f800], R148 ;  /* 0x01f800947e007844 */ /* 0x000fe20000004200 */
[----:B------:R-:W-:Y:S02]  /*3240*/  F2FP.F16.F32.PACK_AB R147, R20, R147 ;  /* 0x000000931493723e */ /* 0x000fe400000000ff */
[----:B------:R-:W-:Y:S01]  /*3250*/  F2FP.F16.F32.PACK_AB R122, R6, R5 ;  /* 0x00000005067a723e */ /* 0x000fe200000000ff */
[----:B------:R-:W-:Y:S01]  /*3260*/  IMAD R5, R17, 0x1000, R2 ;  /* 0x0000100011057824 */ /* 0x000fe200078e0202 */
[----:B------:R-:W-:Y:S01]  /*3270*/  F2FP.F16.F32.PACK_AB R121, R165, R164 ;  /* 0x000000a4a579723e */ /* 0x000fe200000000ff */
[----:B------:R1:W-:Y:S01]  /*3280*/  STSM.16.MT88.4 [R126+0x20000], R144 ;  /* 0x020000907e007844 */ /* 0x0003e20000004200 */
[----:B------:R-:W-:Y:S02]  /*3290*/  F2FP.F16.F32.PACK_AB R123, R162, R168 ;  /* 0x000000a8a27b723e */ /* 0x000fe400000000ff */
[----:B------:R-:W-:-:S02]  /*32a0*/  R2UR UR13, R5 ;  /* 0x00000000050d72ca */ /* 0x000fc400000e0000 */
        /* <DEDUP_REMOVED lines=194> */
.L_x_5692:
        /* <DEDUP_REMOVED lines=48> */
.L_x_5693:
        /* <DEDUP_REMOVED lines=62> */
.L_x_5675:
        /* <DEDUP_REMOVED lines=78> */
.L_x_5697:
[----:B------:R-:W-:Y:S01]  /*4a90*/  @P0 ELECT P1, URZ, PT ;  /* 0x00000000003f082f */ /* 0x000fe20003820000 */
[----:B------:R2:W-:-:S12]  /*4aa0*/  UBLKRED.G.S.ADD.F32.RN [UR6], [UR4], UR5, desc[UR8] ;  /* 0x00000806040073bb */ /* 0x0005d800080a1405 */
[----:B------:R-:W-:Y:S02]  /*4ab0*/  @P1 PLOP3.LUT P0, PT, P1, PT, PT, 0x8, 0x0 ;  /* 0x000000000000181c */ /* 0x000fe40000f0e170 */
[----:B------:R-:W-:-:S11]  /*4ac0*/  PLOP3.LUT P1, PT, PT, PT, PT, 0x8, 0x0 ;  /* 0x000000000000781c */ /* 0x000fd60003f2e170 */
[----:B--2---:R-:W-:Y:S05]  /*4ad0*/  @P0 BRA.U.ANY `(.L_x_5697) ;  /* 0xfffffffd00ec0947 */ /* 0x004fea000393ffff */
[----:B------:R0:W-:Y:S01]  /*4ae0*/  UTMACMDFLUSH ;  /* 0x00000000000079b7 */ /* 0x0001e20000000000 */
[----:B------:R-:W-:-:S04]  /*4af0*/  DEPBAR.LE SB0, 0x0 ;  /* 0x000080000000791a */ /* 0x000fc80000000000 */
.L_x_5696:
[----:B------:R-:W-:Y:S05]  /*4b00*/  BSYNC B0 ;  /* 0x0000000000007941 */ /* 0x000fea0003800000 */
.L_x_5695:
        /* <DEDUP_REMOVED lines=28> */
.L_x_5698:
        /* <DEDUP_REMOVED lines=8> */
.L_x_5670:
        /* <DEDUP_REMOVED lines=29> */
.L_x_5700:
[----:B------:R-:W-:Y:S01]  /*4f20*/  ULDC UR9, c[0x0][0x8cc] ;  /* 0x0002330000097ab9 */ /* 0x000fe20000000800 */
[----:B------:R-:W-:Y:S01]  /*4f30*/  UMOV UR7, UR8 ;  /* 0x0000000800077c82 */ /* 0x000fe20008000000 */
[----:B------:R-:W-:-:S11]  /*4f40*/  UISETP.NE.AND UP0, UPT, UR9, 0x1, UPT ;  /* 0x000000010900788c */ /* 0x000fd6000bf05270 */
[----:B------:R-:W-:Y:S02]  /*4f50*/  @UP0 ULDC.64 UR10, c[0x0][0x8d0] ;  /* 0x00023400000a0ab9 */ /* 0x000fe40000000a00 */
[----:B------:R-:W-:-:S04]  /*4f60*/  UIMAD.WIDE.U32 UR4, UR8, UR10, URZ ;  /* 0x0000000a080472a5 */ /* 0x000fc8000f8e003f */
[----:B------:R-:W-:-:S04]  /*4f70*/  @UP0 USHF.R.U32.HI UR7, URZ, UR11, UR5 ;  /* 0x0000000b3f070299 */ /* 0x000fc80008011605 */
[----:B------:R-:W-:-:S12]  /*4f80*/  UIMAD UR4, UR7, UR9, URZ ;  /* 0x00000009070472a4 */ /* 0x000fd8000f8e023f */
.L_x_5701:
        /* <DEDUP_REMOVED lines=67> */
.L_x_5704:
[----:B------:R-:W-:Y:S05]  /*53c0*/  BSYNC B0 ;  /* 0x0000000000007941 */ /* 0x000fea0003800000 */
.L_x_5703:
        /* <DEDUP_REMOVED lines=19> */
.L_x_5706:
[----:B------:R-:W-:Y:S05]  /*5500*/  BSYNC B0 ;  /* 0x0000000000007941 */ /* 0x000fea0003800000 */
.L_x_5705:
[----:B------:R-:W-:Y:S06]  /*5510*/  BAR.ARV 0xa, 0xa0 ;  /* 0x0282800000007b1d */ /* 0x000fec0000002000 */
[----:B------:R-:W-:Y:S04]  /*5520*/  BSSY B0, `(.L_x_5707) ;  /* 0x0000003000007945 */ /* 0x000fe80003800000 */
[----:B------:R-:W-:Y:S05]  /*5530*/  @!P0 BRA `(.L_x_5708) ;  /* 0x0000000000048947 */ /* 0x000fea0003800000 */
[----:B------:R-:W-:-:S04]  /*5540*/  DEPBAR.LE SB0, 0x0 ;  /* 0x000080000000791a */ /* 0x000fc80000000000 */
.L_x_5708:
[----:B------:R-:W-:Y:S05]  /*5550*/  BSYNC B0 ;  /* 0x0000000000007941 */ /* 0x000fea0003800000 */
.L_x_5707:
[----:B------:R-:W-:Y:S06]  /*5560*/  BAR.ARV 0xb, 0xa0 ;  /* 0x02c2800000007b1d */ /* 0x000fec0000002000 */
[----:B------:R-:W-:Y:S01]  /*5570*/  UIADD3 UR12, UR8, 0x1, URZ ;  /* 0x00000001080c7890 */ /* 0x000fe2000fffe03f */
[----:B------:R-:W-:Y:S11]  /*5580*/  BRA `(.L_x_5709) ;  /* 0x0000000000047947 */ /* 0x000ff60003800000 */
.L_x_5702:
[----:B------:R-:W-:-:S05]  /*5590*/  UMOV UR12, UR8 ;  /* 0x00000008000c7c82 */ /* 0x000fca0008000000 */
.L_x_5709:
        /* <DEDUP_REMOVED lines=18> */
.L_x_5722:
        /* <DEDUP_REMOVED lines=20> */
.L_x_5711:
[----:B------:R-:W-:Y:S05]  /*5800*/  BSYNC B0 ;  /* 0x0000000000007941 */ /* 0x000fea0003800000 */
.L_x_5710:
        /* <DEDUP_REMOVED lines=13> */
.L_x_5713:
[----:B------:R-:W-:Y:S05]  /*58e0*/  BSYNC B0 ;  /* 0x0000000000007941 */ /* 0x000fea0003800000 */
.L_x_5712:
[----:B------:R-:W-:Y:S06]  /*58f0*/  BAR.ARV 0xa, 0xa0 ;  /* 0x0282800000007b1d */ /* 0x000fec0000002000 */
[----:B------:R-:W-:Y:S04]  /*5900*/  BSSY B0, `(.L_x_5714) ;  /* 0x0000003000007945 */ /* 0x000fe80003800000 */
[----:B------:R-:W-:Y:S05]  /*5910*/  @!P0 BRA `(.L_x_5715) ;  /* 0x0000000000048947 */ /* 0x000fea0003800000 */
[----:B------:R-:W-:-:S04]  /*5920*/  DEPBAR.LE SB0, 0x0 ;  /* 0x000080000000791a */ /* 0x000fc80000000000 */
.L_x_5715:
[----:B------:R-:W-:Y:S05]  /*5930*/  BSYNC B0 ;  /* 0x0000000000007941 */ /* 0x000fea0003800000 */
.L_x_5714:
        /* <DEDUP_REMOVED lines=13> */
.L_x_5717:
[----:B------:R-:W-:Y:S05]  /*5a10*/  BSYNC B0 ;  /* 0x0000000000007941 */ /* 0x000fea0003800000 */
.L_x_5716:
        /* <DEDUP_REMOVED lines=13> */
.L_x_5719:
[----:B------:R-:W-:Y:S05]  /*5af0*/  BSYNC B0 ;  /* 0x0000000000007941 */ /* 0x000fea0003800000 */
.L_x_5718:
[----:B------:R-:W-:Y:S01]  /*5b00*/  UIADD3 UR12, UR12, 0x2, URZ ;  /* 0x000000020c0c7890 */ /* 0x000fe2000fffe03f */
[----:B------:R-:W-:Y:S06]  /*5b10*/  BAR.ARV 0xa, 0xa0 ;  /* 0x0282800000007b1d */ /* 0x000fec0000002000 */
[----:B------:R-:W-:Y:S01]  /*5b20*/  UISETP.GE.AND UP0, UPT, UR12, UR5, UPT ;  /* 0x000000050c00728c */ /* 0x000fe2000bf06270 */
[----:B------:R-:W-:Y:S04]  /*5b30*/  BSSY B0, `(.L_x_5720) ;  /* 0x0000003000007945 */ /* 0x000fe80003800000 */
[----:B------:R-:W-:Y:S06]  /*5b40*/  @!P0 BRA `(.L_x_5721) ;  /* 0x0000000000048947 */ /* 0x000fec0003800000 */
[----:B------:R-:W-:-:S04]  /*5b50*/  DEPBAR.LE SB0, 0x0 ;  /* 0x000080000000791a */ /* 0x000fc80000000000 */
.L_x_5721:
[----:B------:R-:W-:Y:S05]  /*5b60*/  BSYNC B0 ;  /* 0x0000000000007941 */ /* 0x000fea0003800000 */
.L_x_5720:
[----:B------:R-:W-:Y:S06]  /*5b70*/  BAR.ARV 0xb, 0xa0 ;  /* 0x02c2800000007b1d */ /* 0x000fec0000002000 */
[----:B------:R-:W-:Y:S01]  /*5b80*/  PLOP3.LUT P1, PT, PT, PT, UP0, 0x80, 0x0 ;  /* 0x000000000000781c */ /* 0x000fe20003f2f008 */
[----:B------:R-:W-:Y:S02]  /*5b90*/  UIADD3 UR20, UR20, 0x3000, URZ ;  /* 0x0000300014147890 */ /* 0x000fe4000fffe03f */
[----:B------:R-:W-:-:S10]  /*5ba0*/  UIADD3 UR4, UR4, 0x3000, URZ ;  /* 0x0000300004047890 */ /* 0x000fd4000fffe03f */
[----:B------:R-:W-:Y:S05]  /*5bb0*/  @!P1 BRA `(.L_x_5722) ;  /* 0xfffffff800c09947 */ /* 0x000fea000383ffff */
[----:B------:R-:W-:Y:S05]  /*5bc0*/  BRA `(.L_x_5674) ;  /* 0x0000002400f47947 */ /* 0x000fea0003800000 */
.L_x_5699:
        /* <DEDUP_REMOVED lines=21> */
.L_x_5723:
[----:B------:R-:W-:Y:S01]  /*5d20*/  ULDC UR8, c[0x0][0x8cc] ;  /* 0x0002330000087ab9 */ /* 0x000fe20000000800 */
[----:B------:R-:W-:Y:S01]  /*5d30*/  UMOV UR11, UR7 ;  /* 0x00000007000b7c82 */ /* 0x000fe20008000000 */
[----:B------:R-:W-:-:S11]  /*5d40*/  UISETP.NE.AND UP0, UPT, UR8, 0x1, UPT ;  /* 0x000000010800788c */ /* 0x000fd6000bf05270 */
[----:B------:R-:W-:Y:S02]  /*5d50*/  @UP0 ULDC.64 UR12, c[0x0][0x8d0] ;  /* 0x00023400000c0ab9 */ /* 0x000fe40000000a00 */
[----:B------:R-:W-:-:S04]  /*5d60*/  UIMAD.WIDE.U32 UR4, UR7, UR12, URZ ;  /* 0x0000000c070472a5 */ /* 0x000fc8000f8e003f */
[----:B------:R-:W-:-:S04]  /*5d70*/  @UP0 USHF.R.U32.HI UR11, URZ, UR13, UR5 ;  /* 0x0000000d3f0b0299 */ /* 0x000fc80008011605 */
[----:B------:R-:W-:-:S12]  /*5d80*/  UIMAD UR4, UR11, UR8, URZ ;  /* 0x000000080b0472a4 */ /* 0x000fd8000f8e023f */
.L_x_5724:
        /* <DEDUP_REMOVED lines=70> */
.L_x_5755:
        /* <DEDUP_REMOVED lines=15> */
.L_x_5728:
        /* <DEDUP_REMOVED lines=126> */
.L_x_5739:
[----:B--234-:R-:W-:-:S04]  /*6ac0*/  SHF.L.U32 R21, R11, 0x1f, RZ ;  /* 0x0000001f0b157819 */ /* 0x01cfc800000006ff */
[----:B------:R-:W1:Y:S02]  /*6ad0*/  SYNCS.PHASECHK.TRANS64.TRYWAIT P1, [R16+URZ+0x26840], R21 ;  /* 0x02684015100075a7 */ /* 0x000e64000802017f */
[----:B-1----:R-:W-:Y:S05]  /*6ae0*/  @!P1 BRA `(.L_x_5731) ;  /* 0x0000001800ac9947 */ /* 0x002fea0003800000 */
.L_x_5756:
[----:B------:R-:W-:Y:S05]  /*6af0*/  @P0 BRA `(.L_x_5732) ;  /* 0x0000000000140947 */ /* 0x000fea0003800000 */
[----:B------:R-:W-:Y:S01]  /*6b00*/  ISETP.NE.AND P1, PT, R6, RZ, PT ;  /* 0x000000ff0600720c */ /* 0x000fe20003f25270 */
[----:B------:R-:W-:-:S04]  /*6b10*/  IMAD.MOV.U32 R3, RZ, RZ, 0x3100 ;  /* 0x00003100ff037424 */ /* 0x000fc800078e00ff */
[----:B------:R3:W-:Y:S08]  /*6b20*/  SYNCS.ARRIVE.TRANS64 RZ, [R16+URZ+0x26830], R3 ;  /* 0x0268300310ff79a7 */ /* 0x0007f0000800003f */
[----:B------:R-:W-:Y:S05]  /*6b30*/  @!P1 BRA `(.L_x_5732) ;  /* 0x0000000000049947 */ /* 0x000fea0003800000 */
[----:B------:R-:W-:Y:S01]  /*6b40*/  BPT.TRAP 0x1 ;  /* 0x000000040000795c */ /* 0x000fe20000300000 */
.L_x_5732:
        /* <DEDUP_REMOVED lines=43> */
.L_x_5757:
[----:B------:R-:W-:Y:S05]  /*6e00*/  @P0 BRA `(.L_x_5734) ;  /* 0x0000000000140947 */ /* 0x000fea0003800000 */
[----:B------:R-:W-:Y:S01]  /*6e10*/  ISETP.NE.AND P1, PT, R6, RZ, PT ;  /* 0x000000ff0600720c */ /* 0x000fe20003f25270 */
[----:B------:R-:W-:-:S04]  /*6e20*/  IMAD.MOV.U32 R2, RZ, RZ, 0x3100 ;  /* 0x00003100ff027424 */ /* 0x000fc800078e00ff */
[----:B------:R3:W-:Y:S08]  /*6e30*/  SYNCS.ARRIVE.TRANS64 RZ, [R16+URZ+0x26818], R2 ;  /* 0x0268180210ff79a7 */ /* 0x0007f0000800003f */
[----:B------:R-:W-:Y:S05]  /*6e40*/  @!P1 BRA `(.L_x_5734) ;  /* 0x0000000000049947 */ /* 0x000fea0003800000 */
[----:B------:R-:W-:Y:S01]  /*6e50*/  BPT.TRAP 0x1 ;  /* 0x000000040000795c */ /* 0x000fe20000300000 */
.L_x_5734:
        /* <DEDUP_REMOVED lines=43> */
.L_x_5758:
[----:B------:R-:W-:Y:S05]  /*7110*/  @P0 BRA `(.L_x_5736) ;  /* 0x0000000000140947 */ /* 0x000fea0003800000 */
[----:B------:R-:W-:Y:S01]  /*7120*/  ISETP.NE.AND P1, PT, R6, RZ, PT ;  /* 0x000000ff0600720c */ /* 0x000fe20003f25270 */
[----:B-123--:R-:W-:-:S04]  /*7130*/  IMAD.MOV.U32 R21, RZ, RZ, 0x3100 ;  /* 0x00003100ff157424 */ /* 0x00efc800078e00ff */
[----:B------:R4:W-:Y:S08]  /*7140*/  SYNCS.ARRIVE.TRANS64 RZ, [R16+URZ+0x26838], R21 ;  /* 0x0268381510ff79a7 */ /* 0x0009f0000800003f */
[----:B------:R-:W-:Y:S05]  /*7150*/  @!P1 BRA `(.L_x_5736) ;  /* 0x0000000000049947 */ /* 0x000fea0003800000 */
[----:B------:R-:W-:Y:S01]  /*7160*/  BPT.TRAP 0x1 ;  /* 0x000000040000795c */ /* 0x000fe20000300000 */
.L_x_5736:
        /* <DEDUP_REMOVED lines=38> */
.L_x_5760:
[----:B------:R-:W-:Y:S05]  /*73d0*/  @P0 BRA `(.L_x_5738) ;  /* 0x0000000000140947 */ /* 0x000fea0003800000 */
[----:B------:R-:W-:Y:S01]  /*73e0*/  ISETP.NE.AND P1, PT, R6, RZ, PT ;  /* 0x000000ff0600720c */ /* 0x000fe20003f25270 */
[----:B------:R-:W-:-:S04]  /*73f0*/  IMAD.MOV.U32 R5, RZ, RZ, 0x3100 ;  /* 0x00003100ff057424 */ /* 0x000fc800078e00ff */
[----:B------:R1:W-:Y:S08]  /*7400*/  SYNCS.ARRIVE.TRANS64 RZ, [R16+URZ+0x26810], R5 ;  /* 0x0268100510ff79a7 */ /* 0x0003f0000800003f */
[----:B------:R-:W-:Y:S05]  /*7410*/  @!P1 BRA `(.L_x_5738) ;  /* 0x0000000000049947 */ /* 0x000fea0003800000 */
[----:B------:R-:W-:Y:S01]  /*7420*/  BPT.TRAP 0x1 ;  /* 0x000000040000795c */ /* 0x000fe20000300000 */
.L_x_5738:
        /* <DEDUP_REMOVED lines=44> */
.L_x_5730:
        /* <DEDUP_REMOVED lines=8> */
.L_x_5761:
[----:B------:R-:W-:Y:S05]  /*7770*/  @P0 BRA `(.L_x_5741) ;  /* 0x0000000000140947 */ /* 0x000fea0003800000 */
[----:B------:R-:W-:Y:S01]  /*7780*/  ISETP.NE.AND P1, PT, R6, RZ, PT ;  /* 0x000000ff0600720c */ /* 0x000fe20003f25270 */
[----:B------:R-:W-:-:S04]  /*7790*/  IMAD.MOV.U32 R5, RZ, RZ, 0x3100 ;  /* 0x00003100ff057424 */ /* 0x000fc800078e00ff */
[----:B------:R2:W-:Y:S08]  /*77a0*/  SYNCS.ARRIVE.TRANS64 RZ, [R16+URZ+0x26830], R5 ;  /* 0x0268300510ff79a7 */ /* 0x0005f0000800003f */
[----:B------:R-:W-:Y:S05]  /*77b0*/  @!P1 BRA `(.L_x_5741) ;  /* 0x0000000000049947 */ /* 0x000fea0003800000 */
[----:B------:R-:W-:Y:S01]  /*77c0*/  BPT.TRAP 0x1 ;  /* 0x000000040000795c */ /* 0x000fe20000300000 */
.L_x_5741:
        /* <DEDUP_REMOVED lines=40> */
.L_x_5762:
[----:B------:R-:W-:Y:S05]  /*7a50*/  @P0 BRA `(.L_x_5743) ;  /* 0x0000000000140947 */ /* 0x000fea0003800000 */
[----:B------:R-:W-:Y:S01]  /*7a60*/  ISETP.NE.AND P0, PT, R6, RZ, PT ;  /* 0x000000ff0600720c */ /* 0x000fe20003f05270 */
[----:B------:R-:W-:-:S04]  /*7a70*/  IMAD.MOV.U32 R5, RZ, RZ, 0x3100 ;  /* 0x00003100ff057424 */ /* 0x000fc800078e00ff */
[----:B------:R1:W-:Y:S08]  /*7a80*/  SYNCS.ARRIVE.TRANS64 RZ, [R16+URZ+0x26818], R5 ;  /* 0x0268180510ff79a7 */ /* 0x0003f0000800003f */
[----:B------:R-:W-:Y:S05]  /*7a90*/  @!P0 BRA `(.L_x_5743) ;  /* 0x0000000000048947 */ /* 0x000fea0003800000 */
[----:B------:R-:W-:Y:S01]  /*7aa0*/  BPT.TRAP 0x1 ;  /* 0x000000040000795c */ /* 0x000fe20000300000 */
.L_x_5743:
        /* <DEDUP_REMOVED lines=44> */
.L_x_5729:
[----:B------:R-:W1:Y:S01]  /*7d70*/  S2R R0, SR_TID.X ;  /* 0x0000000000007919 */ /* 0x000e620000002100 */
[----:B------:R-:W-:Y:S01]  /*7d80*/  IMAD R3, R19, 0x8, R16 ;  /* 0x0000000813037824 */ /* 0x000fe200078e0210 */
[----:B-1----:R-:W-:Y:S02]  /*7d90*/  LOP3.LUT R2, R0, 0x7f, RZ, 0xc0, !PT ;  /* 0x0000007f00027812 */ /* 0x002fe400078ec0ff */
[----:B------:R-:W-:Y:S02]  /*7da0*/  SHF.L.U32 R0, R11, 0x1f, RZ ;  /* 0x0000001f0b007819 */ /* 0x000fe400000006ff */
[----:B------:R-:W-:Y:S02]  /*7db0*/  ISETP.NE.AND P1, PT, R2, RZ, PT ;  /* 0x000000ff0200720c */ /* 0x000fe40003f25270 */
[----:B------:R-:W1:Y:S02]  /*7dc0*/  SYNCS.PHASECHK.TRANS64.TRYWAIT P0, [R3+URZ+0x26840], R0 ;  /* 0x02684000030075a7 */ /* 0x000e64000800017f */
[----:B-1----:R-:W-:Y:S09]  /*7dd0*/  @!P0 BRA `(.L_x_5744) ;  /* 0x00000008006c8947 */ /* 0x002ff20003800000 */
.L_x_5763:
[----:B------:R-:W-:Y:S05]  /*7de0*/  @P1 BRA `(.L_x_5745) ;  /* 0x0000000000181947 */ /* 0x000fea0003800000 */
[----:B------:R-:W1:Y:S01]  /*7df0*/  S2R R2, SR_TID.X ;  /* 0x0000000000027919 */ /* 0x000e620000002100 */
[----:B------:R-:W-:-:S04]  /*7e00*/  IMAD.MOV.U32 R0, RZ, RZ, 0x3100 ;  /* 0x00003100ff007424 */ /* 0x000fc800078e00ff */
[----:B------:R1:W-:Y:S02]  /*7e10*/  SYNCS.ARRIVE.TRANS64 RZ, [R3+URZ+0x26830], R0 ;  /* 0x0268300003ff79a7 */ /* 0x0003e4000800003f */
[----:B-1----:R-:W-:-:S13]  /*7e20*/  LOP3.LUT P0, RZ, R2, 0x1f, RZ, 0xc0, !PT ;  /* 0x0000001f02ff7812 */ /* 0x002fda000780c0ff */
[----:B------:R-:W-:Y:S05]  /*7e30*/  @!P0 BRA `(.L_x_5745) ;  /* 0x0000000000048947 */ /* 0x000fea0003800000 */
[----:B------:R-:W-:Y:S01]  /*7e40*/  BPT.TRAP 0x1 ;  /* 0x000000040000795c */ /* 0x000fe20000300000 */
.L_x_5745:
        /* <DEDUP_REMOVED lines=47> */
.L_x_5726:
[----:B------:R-:W-:Y:S05]  /*8140*/  BSYNC B0 ;  /* 0x0000000000007941 */ /* 0x000fea0003800000 */
.L_x_5725:
[----:B------:R-:W-:-:S03]  /*8150*/  UMOV UR7, 0xffffffff ;  /* 0xffffffff00077882 */ /* 0x000fc60000000000 */
[----:B------:R-:W-:Y:S05]  /*8160*/  BRA.DIV UR7, `(.L_x_5746) ;  /* 0x00000006079c7947 */ /* 0x000fea000b800000 */
[----:B------:R-:W-:-:S13]  /*8170*/  ELECT P6, URZ, PT ;  /* 0x00000000003f782f */ /* 0x000fda00038c0000 */
.L_x_5766:
[----:B------:R-:W-:Y:S05]  /*8180*/  @!P6 BRA `(.L_x_5674) ;  /* 0x000000000084e947 */ /* 0x000fea0003800000 */
[----:B------:R-:W-:-:S06]  /*8190*/  ULOP3.LUT UR7, UR38, 0x2, URZ, 0xfc, !UPT ;  /* 0x0000000226077892 */ /* 0x000fcc000f8efc3f */
[----:B------:R-:W-:-:S05]  /*81a0*/  IMAD.U32 R2, RZ, RZ, UR7 ;  /* 0x00000007ff027e24 */ /* 0x000fca000f8e00ff */
[----:B------:R-:W-:-:S13]  /*81b0*/  ISETP.NE.AND P2, PT, R2, 0x3, PT ;  /* 0x000000030200780c */ /* 0x000fda0003f45270 */
[----:B------:R-:W-:Y:S05]  /*81c0*/  @!P2 BRA `(.L_x_5747) ;  /* 0x000000000004a947 */ /* 0x000fea0003800000 */
[----:B------:R-:W-:Y:S01]  /*81d0*/  BPT.TRAP 0x1 ;  /* 0x000000040000795c */ /* 0x000fe20000300000 */
.L_x_5747:
        /* <DEDUP_REMOVED lines=15> */
.L_x_5767:
[----:B------:R-:W2:Y:S02]  /*82d0*/  SYNCS.PHASECHK.TRANS64.TRYWAIT P0, [R3+URZ], R2 ;  /* 0x00000002030075a7 */ /* 0x000ea4000800017f */
[----:B--2---:R-:W-:Y:S05]  /*82e0*/  @!P0 BRA `(.L_x_5749) ;  /* 0x0000000400708947 */ /* 0x004fea0003800000 */
.L_x_5768:
[----:B------:R-:W-:Y:S05]  /*82f0*/  @!P2 BRA `(.L_x_5750) ;  /* 0x000000000004a947 */ /* 0x000fea0003800000 */
[----:B------:R-:W-:Y:S01]  /*8300*/  BPT.TRAP 0x1 ;  /* 0x000000040000795c */ /* 0x000fe20000300000 */
.L_x_5750:
[----:B--2---:R-:W-:-:S04]  /*8310*/  VIADD R3, R7, 0x26840 ;  /* 0x0002684007037836 */ /* 0x004fc80000000000 */
[----:B------:R-:W-:-:S04]  /*8320*/  IMAD R0, R0, 0x8, R3 ;  /* 0x0000000800007824 */ /* 0x000fc800078e0203 */
[----:B------:R-:W2:Y:S02]  /*8330*/  SYNCS.PHASECHK.TRANS64.TRYWAIT P0, [R0+URZ], R5 ;  /* 0x00000005000075a7 */ /* 0x000ea4000800017f */
[----:B--2---:R-:W-:Y:S05]  /*8340*/  @!P0 BRA `(.L_x_5751) ;  /* 0x00000004006c8947 */ /* 0x004fea0003800000 */
.L_x_5769:
[----:B------:R-:W-:-:S07]  /*8350*/  IMAD R3, R4, 0x8, R3 ;  /* 0x0000000804037824 */ /* 0x000fce00078e0203 */
.L_x_5752:
[----:B---3--:R3:W4:Y:S02]  /*8360*/  SYNCS.PHASECHK.TRANS64.TRYWAIT P0, [R3+URZ], R2 ;  /* 0x00000002030075a7 */ /* 0x008724000800017f */
[----:B----4-:R-:W-:Y:S05]  /*8370*/  @!P0 NANOSLEEP.SYNCS 0x989680 ;  /* 0x009896800000895d */ /* 0x010fea0003900000 */
[----:B------:R-:W4:Y:S02]  /*8380*/  @!P0 SYNCS.PHASECHK.TRANS64 P0, [R3+URZ], R2 ;  /* 0x00000002030085a7 */ /* 0x000f24000800007f */
[----:B----4-:R-:W-:Y:S05]  /*8390*/  @!P0 BRA `(.L_x_5752) ;  /* 0xfffffffc00f08947 */ /* 0x010fea000383ffff */
.L_x_5674:
[----:B------:R-:W-:Y:S05]  /*83a0*/  BSYNC B6 ;  /* 0x0000000000067941 */ /* 0x000fea0003800000 */
.L_x_5669:
[----:B------:R-:W-:Y:S05]  /*83b0*/  EXIT ;  /* 0x000000000000794d */ /* 0x000fea0003800000 */
.L_x_5680:
[----:B------:R-:W-:Y:S02]  /*83c0*/  IMAD.MOV.U32 R13, RZ, RZ, R19 ;  /* 0x000000ffff0d7224 */ /* 0x000fe400078e0013 */
[----:B------:R-:W-:Y:S02]  /*83d0*/  IMAD.MOV.U32 R12, RZ, RZ, RZ ;  /* 0x000000ffff0c7224 */ /* 0x000fe400078e00ff */
[----:B------:R-:W-:Y:S02]  /*83e0*/  IMAD.MOV.U32 R11, RZ, RZ, 0x1f ;  /* 0x0000001fff0b7424 */ /* 0x000fe400078e00ff */
[----:B------:R-:W-:-:S07]  /*83f0*/  IMAD.MOV.U32 R15, RZ, RZ, -0x1 ;  /* 0xffffffffff0f7424 */ /* 0x000fce00078e00ff */
[----:B------:R-:W-:Y:S05]  /*8400*/  WARPSYNC.COLLECTIVE R15, `(.L_x_5753) ;  /* 0x000000000f087348 */ /* 0x000fea0003c00000 */
[----:B------:R1:W2:Y:S02]  /*8410*/  SHFL.IDX P6, R14, R13, R12, R11 ;  /* 0x0000000c0d0e7389 */ /* 0x0002a400000c000b */
[----:B-12---:R-:W-:Y:S01]  /*8420*/  ENDCOLLECTIVE ;  /* 0x000000000000791b */ /* 0x006fe20003800000 */
.L_x_5753:
[----:B------:R-:W-:Y:S05]  /*8430*/  BRA `(.L_x_5754) ;  /* 0xffffff8c006c7947 */ /* 0x000fea000383ffff */
.L_x_5682:
[----:B--2---:R2:W3:Y:S02]  /*8440*/  SYNCS.PHASECHK.TRANS64.TRYWAIT P0, [R2+URZ+0x26800], R5 ;  /* 0x02680005020075a7 */ /* 0x0044e4000800017f */
[----:B---3--:R-:W-:Y:S05]  /*8450*/  @!P0 NANOSLEEP.SYNCS 0x989680 ;  /* 0x009896800000895d */ /* 0x008fea0003900000 */
[----:B------:R-:W3:Y:S02]  /*8460*/  @!P0 SYNCS.PHASECHK.TRANS64 P0, [R2+URZ+0x26800], R5 ;  /* 0x02680005020085a7 */ /* 0x000ee4000800007f */
[----:B---3--:R-:W-:Y:S05]  /*8470*/  @!P0 BRA `(.L_x_5682) ;  /* 0xfffffffc00f08947 */ /* 0x008fea000383ffff */
[----:B------:R-:W-:Y:S05]  /*8480*/  BRA `(.L_x_5681) ;  /* 0xffffff8c00947947 */ /* 0x000fea000383ffff */
.L_x_5687:
[----:B--2---:R-:W-:-:S04]  /*8490*/  IMAD.U32 R5, RZ, RZ, UR7 ;  /* 0x00000007ff057e24 */ /* 0x004fc8000f8e00ff */
[----:B------:R2:W3:Y:S03]  /*84a0*/  SYNCS.PHASECHK.TRANS64.TRYWAIT P1, [R5+URZ+0x26810], R6 ;  /* 0x02681006050075a7 */ /* 0x0004e6000802017f */
[----:B---3--:R-:W-:Y:S05]  /*84b0*/  @!P1 NANOSLEEP.SYNCS 0x989680 ;  /* 0x009896800000995d */ /* 0x008fea0003900000 */
[----:B------:R-:W3:Y:S02]  /*84c0*/  @!P1 SYNCS.PHASECHK.TRANS64 P1, [R5+URZ+0x26810], R6 ;  /* 0x02681006050095a7 */ /* 0x000ee4000802007f */
[----:B---3--:R-:W-:Y:S05]  /*84d0*/  @!P1 BRA `(.L_x_5687) ;  /* 0xfffffffc00ec9947 */ /* 0x008fea000383ffff */
[----:B------:R-:W-:Y:S05]  /*84e0*/  BRA `(.L_x_5686) ;  /* 0xffffff9400ec7947 */ /* 0x000fea000383ffff */
.L_x_5691:
[----:B------:R-:W-:-:S04]  /*84f0*/  IMAD.U32 R5, RZ, RZ, UR7 ;  /* 0x00000007ff057e24 */ /* 0x000fc8000f8e00ff */
[----:B------:R1:W1:Y:S03]  /*8500*/  SYNCS.PHASECHK.TRANS64.TRYWAIT P1, [R5+URZ+0x26830], R6 ;  /* 0x02683006050075a7 */ /* 0x000266000802017f */
[----:B-1----:R-:W-:Y:S05]  /*8510*/  @!P1 NANOSLEEP.SYNCS 0x989680 ;  /* 0x009896800000995d */ /* 0x002fea0003900000 */
[----:B------:R-:W1:Y:S02]  /*8520*/  @!P1 SYNCS.PHASECHK.TRANS64 P1, [R5+URZ+0x26830], R6 ;  /* 0x02683006050095a7 */ /* 0x000e64000802007f */
[----:B-1----:R-:W-:Y:S05]  /*8530*/  @!P1 BRA `(.L_x_5691) ;  /* 0xfffffffc00ec9947 */ /* 0x002fea000383ffff */
[----:B------:R-:W-:Y:S05]  /*8540*/  BRA `(.L_x_5690) ;  /* 0xffffff9800f47947 */ /* 0x000fea000383ffff */
.L_x_5727:
[----:B-1----:R1:W2:Y:S02]  /*8550*/  SYNCS.PHASECHK.TRANS64.TRYWAIT P0, [R16+URZ+0x26820], R3 ;  /* 0x02682003100075a7 */ /* 0x0022a4000800017f */
[----:B--2---:R-:W-:Y:S05]  /*8560*/  @!P0 NANOSLEEP.SYNCS 0x989680 ;  /* 0x009896800000895d */ /* 0x004fea0003900000 */
[----:B------:R-:W2:Y:S02]  /*8570*/  @!P0 SYNCS.PHASECHK.TRANS64 P0, [R16+URZ+0x26820], R3 ;  /* 0x02682003100085a7 */ /* 0x000ea4000800007f */
[----:B--2---:R-:W-:Y:S05]  /*8580*/  @!P0 BRA `(.L_x_5727) ;  /* 0xfffffffc00f08947 */ /* 0x004fea000383ffff */
[----:B------:R-:W-:Y:S05]  /*8590*/  BRA `(.L_x_5755) ;  /* 0xffffffdc00147947 */ /* 0x000fea000383ffff */
.L_x_5731:
[----:B-1----:R1:W3:Y:S02]  /*85a0*/  SYNCS.PHASECHK.TRANS64.TRYWAIT P1, [R16+URZ+0x26840], R21 ;  /* 0x02684015100075a7 */ /* 0x0022e4000802017f */
[----:B---3--:R-:W-:Y:S05]  /*85b0*/  @!P1 NANOSLEEP.SYNCS 0x989680 ;  /* 0x009896800000995d */ /* 0x008fea0003900000 */
[----:B------:R-:W3:Y:S02]  /*85c0*/  @!P1 SYNCS.PHASECHK.TRANS64 P1, [R16+URZ+0x26840], R21 ;  /* 0x02684015100095a7 */ /* 0x000ee4000802007f */
[----:B---3--:R-:W-:Y:S05]  /*85d0*/  @!P1 BRA `(.L_x_5731) ;  /* 0xfffffffc00f09947 */ /* 0x008fea000383ffff */
[----:B------:R-:W-:Y:S05]  /*85e0*/  BRA `(.L_x_5756) ;  /* 0xffffffe400407947 */ /* 0x000fea000383ffff */
.L_x_5733:
[----:B--2---:R2:W3:Y:S02]  /*85f0*/  SYNCS.PHASECHK.TRANS64.TRYWAIT P1, [R16+URZ+0x26828], R21 ;  /* 0x02682815100075a7 */ /* 0x0044e4000802017f */
[----:B---3--:R-:W-:Y:S05]  /*8600*/  @!P1 NANOSLEEP.SYNCS 0x989680 ;  /* 0x009896800000995d */ /* 0x008fea0003900000 */
[----:B------:R-:W3:Y:S02]  /*8610*/  @!P1 SYNCS.PHASECHK.TRANS64 P1, [R16+URZ+0x26828], R21 ;  /* 0x02682815100095a7 */ /* 0x000ee4000802007f */
[----:B---3--:R-:W-:Y:S05]  /*8620*/  @!P1 BRA `(.L_x_5733) ;  /* 0xfffffffc00f09947 */ /* 0x008fea000383ffff */
[----:B------:R-:W-:Y:S05]  /*8630*/  BRA `(.L_x_5757) ;  /* 0xffffffe400f07947 */ /* 0x000fea000383ffff */
.L_x_5735:
[----:B---3--:R3:W4:Y:S02]  /*8640*/  SYNCS.PHASECHK.TRANS64.TRYWAIT P1, [R16+URZ+0x26848], R21 ;  /* 0x02684815100075a7 */ /* 0x008724000802017f */
[----:B----4-:R-:W-:Y:S05]  /*8650*/  @!P1 NANOSLEEP.SYNCS 0x989680 ;  /* 0x009896800000995d */ /* 0x010fea0003900000 */
[----:B------:R-:W4:Y:S02]  /*8660*/  @!P1 SYNCS.PHASECHK.TRANS64 P1, [R16+URZ+0x26848], R21 ;  /* 0x02684815100095a7 */ /* 0x000f24000802007f */
[----:B----4-:R-:W-:Y:S05]  /*8670*/  @!P1 BRA `(.L_x_5735) ;  /* 0xfffffffc00f09947 */ /* 0x010fea000383ffff */
[----:B------:R-:W-:Y:S05]  /*8680*/  BRA `(.L_x_5758) ;  /* 0xffffffe800a07947 */ /* 0x000fea000383ffff */
.L_x_5737:
[----:B------:R-:W-:-:S07]  /*8690*/  SHF.L.U32 R5, R11, 0x1f, RZ ;  /* 0x0000001f0b057819 */ /* 0x000fce00000006ff */
.L_x_5759:
[----:B------:R1:W1:Y:S02]  /*86a0*/  SYNCS.PHASECHK.TRANS64.TRYWAIT P1, [R16+URZ+0x26820], R5 ;  /* 0x02682005100075a7 */ /* 0x000264000802017f */
[----:B-1----:R-:W-:Y:S05]  /*86b0*/  @!P1 NANOSLEEP.SYNCS 0x989680 ;  /* 0x009896800000995d */ /* 0x002fea0003900000 */
[----:B------:R-:W1:Y:S02]  /*86c0*/  @!P1 SYNCS.PHASECHK.TRANS64 P1, [R16+URZ+0x26820], R5 ;  /* 0x02682005100095a7 */ /* 0x000e64000802007f */
[----:B-1----:R-:W-:Y:S05]  /*86d0*/  @!P1 BRA `(.L_x_5759) ;  /* 0xfffffffc00f09947 */ /* 0x002fea000383ffff */
[----:B------:R-:W-:Y:S05]  /*86e0*/  BRA `(.L_x_5760) ;  /* 0xffffffec00387947 */ /* 0x000fea000383ffff */
.L_x_5740:
[----:B-1----:R1:W2:Y:S02]  /*86f0*/  SYNCS.PHASECHK.TRANS64.TRYWAIT P1, [R16+URZ+0x26840], R13 ;  /* 0x0268400d100075a7 */ /* 0x0022a4000802017f */
[----:B--2---:R-:W-:Y:S05]  /*8700*/  @!P1 NANOSLEEP.SYNCS 0x989680 ;  /* 0x009896800000995d */ /* 0x004fea0003900000 */
[----:B------:R-:W2:Y:S02]  /*8710*/  @!P1 SYNCS.PHASECHK.TRANS64 P1, [R16+URZ+0x26840], R13 ;  /* 0x0268400d100095a7 */ /* 0x000ea4000802007f */
[----:B--2---:R-:W-:Y:S05]  /*8720*/  @!P1 BRA `(.L_x_5740) ;  /* 0xfffffffc00f09947 */ /* 0x004fea000383ffff */
[----:B------:R-:W-:Y:S05]  /*8730*/  BRA `(.L_x_5761) ;  /* 0xfffffff0000c7947 */ /* 0x000fea000383ffff */
.L_x_5742:
[----:B--2---:R2:W1:Y:S02]  /*8740*/  SYNCS.PHASECHK.TRANS64.TRYWAIT P1, [R16+URZ+0x26828], R13 ;  /* 0x0268280d100075a7 */ /* 0x004464000802017f */
[----:B-1----:R-:W-:Y:S05]  /*8750*/  @!P1 NANOSLEEP.SYNCS 0x989680 ;  /* 0x009896800000995d */ /* 0x002fea0003900000 */
[----:B------:R-:W1:Y:S02]  /*8760*/  @!P1 SYNCS.PHASECHK.TRANS64 P1, [R16+URZ+0x26828], R13 ;  /* 0x0268280d100095a7 */ /* 0x000e64000802007f */
[----:B-1----:R-:W-:Y:S05]  /*8770*/  @!P1 BRA `(.L_x_5742) ;  /* 0xfffffffc00f09947 */ /* 0x002fea000383ffff */
[----:B------:R-:W-:Y:S05]  /*8780*/  BRA `(.L_x_5762) ;  /* 0xfffffff000b07947 */ /* 0x000fea000383ffff */
.L_x_5744:
[----:B------:R1:W1:Y:S02]  /*8790*/  SYNCS.PHASECHK.TRANS64.TRYWAIT P0, [R3+URZ+0x26840], R0 ;  /* 0x02684000030075a7 */ /* 0x000264000800017f */
[----:B-1----:R-:W-:Y:S05]  /*87a0*/  @!P0 NANOSLEEP.SYNCS 0x989680 ;  /* 0x009896800000895d */ /* 0x002fea0003900000 */
[----:B------:R-:W1:Y:S02]  /*87b0*/  @!P0 SYNCS.PHASECHK.TRANS64 P0, [R3+URZ+0x26840], R0 ;  /* 0x02684000030085a7 */ /* 0x000e64000800007f */
[----:B-1----:R-:W-:Y:S05]  /*87c0*/  @!P0 BRA `(.L_x_5744) ;  /* 0xfffffffc00f08947 */ /* 0x002fea000383ffff */
[----:B------:R-:W-:Y:S05]  /*87d0*/  BRA `(.L_x_5763) ;  /* 0xfffffff400807947 */ /* 0x000fea000383ffff */
.L_x_5746:
[----:B------:R-:W-:Y:S01]  /*87e0*/  BSSY B0, `(.L_x_5764) ;  /* 0x0000006000007945 */ /* 0x000fe20003800000 */
[----:B------:R-:W-:-:S07]  /*87f0*/  IMAD.MOV.U32 R15, RZ, RZ, -0x1 ;  /* 0xffffffffff0f7424 */ /* 0x000fce00078e00ff */
[----:B------:R-:W-:Y:S05]  /*8800*/  WARPSYNC.COLLECTIVE R15, `(.L_x_5765) ;  /* 0x000000000f0c7348 */ /* 0x000fea0003c00000 */
[----:B------:R-:W-:Y:S02]  /*8810*/  ELECT P6, UR62, PT ;  /* 0x00000000003e782f */ /* 0x000fe400038c0000 */
[----:B------:R-:W-:Y:S01]  /*8820*/  MOV R14, UR62 ;  /* 0x0000003e000e7c02 */ /* 0x000fe20008000f00 */
[----:B------:R-:W-:Y:S10]  /*8830*/  ENDCOLLECTIVE ;  /* 0x000000000000791b */ /* 0x000ff40003800000 */
.L_x_5765:
[----:B------:R-:W-:Y:S05]  /*8840*/  BSYNC B0 ;  /* 0x0000000000007941 */ /* 0x000fea0003800000 */
.L_x_5764:
[----:B------:R-:W-:Y:S05]  /*8850*/  BRA `(.L_x_5766) ;  /* 0xfffffff800487947 */ /* 0x000fea000383ffff */
.L_x_5748:
[----:B-1----:R1:W2:Y:S02]  /*8860*/  SYNCS.PHASECHK.TRANS64.TRYWAIT P0, [R6+URZ], R5 ;  /* 0x00000005060075a7 */ /* 0x0022a4000800017f */
[----:B--2---:R-:W-:Y:S05]  /*8870*/  @!P0 NANOSLEEP.SYNCS 0x989680 ;  /* 0x009896800000895d */ /* 0x004fea0003900000 */
[----:B------:R-:W2:Y:S02]  /*8880*/  @!P0 SYNCS.PHASECHK.TRANS64 P0, [R6+URZ], R5 ;  /* 0x00000005060085a7 */ /* 0x000ea4000800007f */
[----:B--2---:R-:W-:Y:S05]  /*8890*/  @!P0 BRA `(.L_x_5748) ;  /* 0xfffffffc00f08947 */ /* 0x004fea000383ffff */
[----:B------:R-:W-:Y:S05]  /*88a0*/  BRA `(.L_x_5767) ;  /* 0xfffffff800887947 */ /* 0x000fea000383ffff */
.L_x_5749:
[----:B--2---:R2:W3:Y:S02]  /*88b0*/  SYNCS.PHASECHK.TRANS64.TRYWAIT P0, [R3+URZ], R2 ;  /* 0x00000002030075a7 */ /* 0x0044e4000800017f */
[----:B---3--:R-:W-:Y:S05]  /*88c0*/  @!P0 NANOSLEEP.SYNCS 0x989680 ;  /* 0x009896800000895d */ /* 0x008fea0003900000 */
[----:B------:R-:W3:Y:S02]  /*88d0*/  @!P0 SYNCS.PHASECHK.TRANS64 P0, [R3+URZ], R2 ;  /* 0x00000002030085a7 */ /* 0x000ee4000800007f */
[----:B---3--:R-:W-:Y:S05]  /*88e0*/  @!P0 BRA `(.L_x_5749) ;  /* 0xfffffffc00f08947 */ /* 0x008fea000383ffff */
[----:B------:R-:W-:Y:S05]  /*88f0*/  BRA `(.L_x_5768) ;  /* 0xfffffff8007c7947 */ /* 0x000fea000383ffff */
.L_x_5751:
[----:B--2---:R2:W3:Y:S02]  /*8900*/  SYNCS.PHASECHK.TRANS64.TRYWAIT P0, [R0+URZ], R5 ;  /* 0x00000005000075a7 */ /* 0x0044e4000800017f */
[----:B---3--:R-:W-:Y:S05]  /*8910*/  @!P0 NANOSLEEP.SYNCS 0x989680 ;  /* 0x009896800000895d */ /* 0x008fea0003900000 */
[----:B------:R-:W3:Y:S02]  /*8920*/  @!P0 SYNCS.PHASECHK.TRANS64 P0, [R0+URZ], R5 ;  /* 0x00000005000085a7 */ /* 0x000ee4000800007f */
[----:B---3--:R-:W-:Y:S05]  /*8930*/  @!P0 BRA `(.L_x_5751) ;  /* 0xfffffffc00f08947 */ /* 0x008fea000383ffff */
[----:B------:R-:W-:Y:S05]  /*8940*/  BRA `(.L_x_5769) ;  /* 0xfffffff800807947 */ /* 0x000fea000383ffff */
.L_x_5770:
        /* <DEDUP_REMOVED lines=11> */
.L_x_6595:


//--------------------- .text._ZN7cutlass13device_kernelIN5flash11enable_sm90INS1_16FlashAttnBwdSm90INS1_25CollectiveMainloopBwdSm90ILi2ELi2ELi2EN4cute5tupleIJNS5_1CILi1EEES8_S8_EEENS6_IJNS7_ILi64EEENS7_ILi128EEENS7_ILi96EEEEEENS_6half_tEfNS_4arch4Sm90ELb1ELb0ELb0ELb0ELb1ELb1ELb0ELb0ELi2ELi1ELi2ELi1ELb1EEENS1_24CollectiveEpilogueBwdGQAISD_fSG_Li256ELb0ELb1EEENS1_25SingleTileBwdLPTSchedulerILb0ELi128ELb1EEEEEEEEEvNT_6ParamsE --------------------------
	.section	.text._ZN7cutlass13device_kernelIN5flash11enable_sm90INS1_16FlashAttnBwdSm90INS1_25CollectiveMainloopBwdSm90ILi2ELi2ELi2EN4cute5tupleIJNS5_1CILi1EEES8_S8_EEENS6_IJNS7_ILi64EEENS7_ILi128EEENS7_ILi96EEEEEENS_6half_tEfNS_4arch4Sm90ELb1ELb0ELb0ELb0ELb1ELb1ELb0ELb0ELi2ELi1ELi2ELi1ELb1EEENS1_24CollectiveEpilogueBwdGQAISD_fSG_Li256ELb0ELb1EEENS1_25SingleTileBwdLPTSchedulerILb0ELi128ELb1EEEEEEEEEvNT_6ParamsE,"ax",@progbits
	.align	128
.text._ZN7cutlass13device_kernelIN5flash11enable_sm90INS1_16FlashAttnBwdSm90INS1_25CollectiveMainloopBwdSm90ILi2ELi2ELi2EN4cute5tupleIJNS5_1CILi1EEES8_S8_EEENS6_IJNS7_ILi64EEENS7_ILi128EEENS7_ILi96EEEEEENS_6half_tEfNS_4arch4Sm90ELb1ELb0ELb0ELb0ELb1ELb1ELb0ELb0ELi2ELi1ELi2ELi1ELb1EEENS1_24CollectiveEpilogueBwdGQAISD_fSG_Li256ELb0ELb1EEENS1_25SingleTileBwdLPTSchedulerILb0ELi128ELb1EEEEEEEEEvNT_6ParamsE:
        .type           _ZN7cutlass13device_kernelIN5flash11enable_sm90INS1_16FlashAttnBwdSm90INS1_25CollectiveMainloopBwdSm90ILi2ELi2ELi2EN4cute5tupleIJNS5_1CILi1EEES8_S8_EEENS6_IJNS7_ILi64EEENS7_ILi128EEENS7_ILi96EEEEEENS_6half_tEfNS_4arch4Sm90ELb1ELb0ELb0ELb0ELb1ELb1ELb0ELb0ELi2ELi1ELi2ELi1ELb1EEENS1_24CollectiveEpilogueBwdGQAISD_fSG_Li256ELb0ELb1EEENS1_25SingleTileBwdLPTSchedulerILb0ELi128ELb1EEEEEEEEEvNT_6ParamsE,@function
        .size           _ZN7cutlass13device_kernelIN5flash11enable_sm90INS1_16FlashAttnBwdSm90INS1_25CollectiveMainloopBwdSm90ILi2ELi2ELi2EN4cute5tupleIJNS5_1CILi1EEES8_S8_EEENS6_IJNS7_ILi64EEENS7_ILi128EEENS7_ILi96EEEEEENS_6half_tEfNS_4arch4Sm90ELb1ELb0ELb0ELb0ELb1ELb1ELb0ELb0ELi2ELi1ELi2ELi1ELb1EEENS1_24CollectiveEpilogueBwdGQAISD_fSG_Li256ELb0ELb1EEENS1_25SingleTileBwdLPTSchedulerILb0ELi128ELb1EEEEEEEEEvNT_6ParamsE,(.L_x_6596 - _ZN7cutlass13device_kernelIN5flash11enable_sm90INS1_16FlashAttnBwdSm90INS1_25CollectiveMainloopBwdSm90ILi2ELi2ELi2EN4cute5tupleIJNS5_1CILi1EEES8_S8_EEENS6_IJNS7_ILi64EEENS7_ILi128EEENS7_ILi96EEEEEENS_6half_tEfNS_4arch4Sm90ELb1ELb0ELb0ELb0ELb1ELb1ELb0ELb0ELi2ELi1ELi2ELi1ELb1EEENS1_24CollectiveEpilogueBwdGQAISD_fSG_Li256ELb0ELb1EEENS1_25SingleTileBwdLPTSchedulerILb0ELi128ELb1EEEEEEEEEvNT_6ParamsE)
        .other          _ZN7cutlass13device_kernelIN5flash11enable_sm90INS1_16FlashAttnBwdSm90INS1_25CollectiveMainloopBwdSm90ILi2ELi2ELi2EN4cute5tupleIJNS5_1CILi1EEES8_S8_EEENS6_IJNS7_ILi64EEENS7_ILi128EEENS7_ILi96EEEEEENS_6half_tEfNS_4arch4Sm90ELb1ELb0ELb0ELb0ELb1ELb1ELb0ELb0ELi2ELi1ELi2ELi1ELb1EEENS1_24CollectiveEpilogueBwdGQAISD_fSG_Li256ELb0ELb1EEENS1_25SingleTileBwdLPTSchedulerILb0ELi128ELb1EEEEEEEEEvNT_6ParamsE,@"STO_CUDA_ENTRY STV_DEFAULT"
_ZN7cutlass13device_kernelIN5flash11enable_sm90INS1_16FlashAttnBwdSm90INS1_25CollectiveMainloopBwdSm90ILi2ELi2ELi2EN4cute5tupleIJNS5_1CILi1EEES8_S8_EEENS6_IJNS7_ILi64EEENS7_ILi128EEENS7_ILi96EEEEEENS_6half_tEfNS_4arch4Sm90ELb1ELb0ELb0ELb0ELb1ELb1ELb0ELb0ELi2ELi1ELi2ELi1ELb1EEENS1_24CollectiveEpilogueBwdGQAISD_fSG_Li256ELb0ELb1EEENS1_25SingleTileBwdLPTSchedulerILb0ELi128ELb1EEEEEEEEEvNT_6ParamsE:
        /* <DEDUP_REMOVED lines=24> */
.L_x_5772:
[----:B------:R-:W-:Y:S05]  /*0180*/  BSYNC B0 ;  /* 0x0000000000007941 */ /* 0x000fea0003800000 */
.L_x_5771:
        /* <DEDUP_REMOVED lines=37> */
.L_x_5773:
        /* <DEDUP_REMOVED lines=22> */
.L_x_5774:
[----:B------:R-:W-:Y:S01]  /*0540*/  PLOP3.LUT P0, PT, PT, PT, UP0, 0x80, 0x0 ;  /* 0x000000000000781c */ /* 0x000fe20003f0f008 */
[----:B------:R-:W-:Y:S01]  /*0550*/  NOP ;  /* 0x0000000000007918 */ /* 0x000fe20000000000 */
[----:B------:R-:W-:Y:S01]  /*0560*/  ULDC.64 UR46, c[0x0][0x208] ;  /* 0x00008200002e7ab9 */ /* 0x000fe20000000a00 */
[----:B------:R-:W-:Y:S01]  /*0570*/  BSSY B6, `(.L_x_5775) ;  /* 0x00008d4000067945 */ /* 0x000fe20003800000 */
[----:B-12-4-:R-:W-:Y:S09]  /*0580*/  BAR.SYNC.DEFER_BLOCKING 0x0 ;  /* 0x0000000000007b1d */ /* 0x016ff20000010000 */
[----:B------:R-:W-:Y:S05]  /*0590*/  @!P0 BRA `(.L_x_5776) ;  /* 0x0000004c00308947 */ /* 0x000fea0003800000 */
.L_x_5777:
        /* <DEDUP_REMOVED lines=32> */
.L_x_5778:
[----:B------:R-:W-:Y:S01]  /*07a0*/  ULDC UR7, c[0x0][0x8cc] ;  /* 0x0002330000077ab9 */ /* 0x000fe20000000800 */
[----:B------:R-:W-:Y:S01]  /*07b0*/  UMOV UR36, UR10 ;  /* 0x0000000a00247c82 */ /* 0x000fe20008000000 */
[----:B------:R-:W-:-:S11]  /*07c0*/  UISETP.NE.AND UP0, UPT, UR7, 0x1, UPT ;  /* 0x000000010700788c */ /* 0x000fd6000bf05270 */
[----:B------:R-:W-:Y:S02]  /*07d0*/  @UP0 ULDC.64 UR8, c[0x0][0x8d0] ;  /* 0x0002340000080ab9 */ /* 0x000fe40000000a00 */
[----:B------:R-:W-:-:S04]  /*07e0*/  UIMAD.WIDE.U32 UR4, UR10, UR8, URZ ;  /* 0x000000080a0472a5 */ /* 0x000fc8000f8e003f */
[----:B------:R-:W-:-:S04]  /*07f0*/  @UP0 USHF.R.U32.HI UR36, URZ, UR9, UR5 ;  /* 0x000000093f240299 */ /* 0x000fc80008011605 */
[----:B------:R-:W-:-:S12]  /*0800*/  UIMAD UR4, UR36, UR7, URZ ;  /* 0x00000007240472a4 */ /* 0x000fd8000f8e023f */
.L_x_5779:
        /* <DEDUP_REMOVED lines=104> */
.L_x_5783:
        /* <DEDUP_REMOVED lines=15> */
.L_x_5782:
        /* <DEDUP_REMOVED lines=22> */
.L_x_5785:
        /* <DEDUP_REMOVED lines=15> */
.L_x_5784:
[----:B------:R-:W-:Y:S01]  /*11d0*/  SHF.R.S32.HI R23, RZ, 0x1f, R22 ;  /* 0x0000001fff177819 */ /* 0x000fe20000011416 */
[----:B------:R-:W-:-:S03]  /*11e0*/  UMOV UR4, 0xffffffff ;  /* 0xffffffff00047882 */ /* 0x000fc60000000000 */
[----:B------:R-:W-:-:S04]  /*11f0*/  LEA.HI R0, R23, R22, RZ, 0x7 ;  /* 0x0000001617007211 */ /* 0x000fc800078f38ff */
[----:B------:R-:W-:Y:S01]  /*1200*/  SHF.R.S32.HI R19, RZ, 0x7, R0 ;  /* 0x00000007ff137819 */ /* 0x000fe20000011400 */
[----:B------:R-:W-:Y:S06]  /*1210*/  BRA.DIV UR4, `(.L_x_5786) ;  /* 0x00000082042c7947 */ /* 0x000fec000b800000 */
[----:B------:R1:W2:Y:S02]  /*1220*/  SHFL.IDX PT, R14, R19, RZ, 0x1f ;  /* 0x00001fff130e7589 */ /* 0x0002a400000e0000 */
.L_x_5890:
        /* <DEDUP_REMOVED lines=15> */
.L_x_5787:
        /* <DEDUP_REMOVED lines=19> */
.L_x_5789:
        /* <DEDUP_REMOVED lines=123> */
.L_x_5800:
[----:B------:R-:W-:-:S06]  /*1c00*/  UISETP.NE.AND UP0, UPT, UR16, 0x3, UPT ;  /* 0x000000031000788c */ /* 0x000fcc000bf05270 */
[----:B------:R-:W-:-:S13]  /*1c10*/  PLOP3.LUT P0, PT, PT, PT, UP0, 0x80, 0x0 ;  /* 0x000000000000781c */ /* 0x000fda0003f0f008 */
[----:B-1----:R-:W-:Y:S05]  /*1c20*/  @!P0 BRA `(.L_x_5790) ;  /* 0x0000000000048947 */ /* 0x002fea0003800000 */
[----:B------:R-:W-:Y:S01]  /*1c30*/  BPT.TRAP 0x1 ;  /* 0x000000040000795c */ /* 0x000fe20000300000 */
.L_x_5790:
[----:B------:R-:W-:Y:S01]  /*1c40*/  R2UR UR8, R2 ;  /* 0x00000000020872ca */ /* 0x000fe200000e0000 */
[----:B------:R-:W-:-:S05]  /*1c50*/  IMAD.U32 R6, RZ, RZ, UR4 ;  /* 0x00000004ff067e24 */ /* 0x000fca000f8e00ff */
[----:B------:R-:W-:-:S07]  /*1c60*/  SHF.L.U32 R6, R6, 0x1f, RZ ;  /* 0x0000001f06067819 */ /* 0x000fce00000006ff */
[----:B------:R-:W-:-:S09]  /*1c70*/  ULEA UR8, UR5, UR8, 0x3 ;  /* 0x0000000805087291 */ /* 0x000fd2000f8e183f */
[----:B------:R1:W2:Y:S01]  /*1c80*/  SYNCS.PHASECHK.TRANS64.TRYWAIT P1, [UR8+0x26810], R6 ;  /* 0x02681006ff0075a7 */ /* 0x0002a20008020148 */
[----:B------:R-:W-:Y:S05]  /*1c90*/  @!P0 BRA `(.L_x_5791) ;  /* 0x0000000000048947 */ /* 0x000fea0003800000 */
[----:B------:R-:W-:Y:S01]  /*1ca0*/  BPT.TRAP 0x1 ;  /* 0x000000040000795c */ /* 0x000fe20000300000 */
.L_x_5791:
[----:B--2---:R-:W-:Y:S05]  /*1cb0*/  @P1 BRA `(.L_x_5792) ;  /* 0x0000000000081947 */ /* 0x004fea0003800000 */
[----:B------:R-:W2:Y:S02]  /*1cc0*/  SYNCS.PHASECHK.TRANS64.TRYWAIT P1, [UR8+0x26810], R6 ;  /* 0x02681006ff0075a7 */ /* 0x000ea40008020148 */
[----:B--2---:R-:W-:Y:S05]  /*1cd0*/  @!P1 BRA `(.L_x_5793) ;  /* 0x0000007400b09947 */ /* 0x004fea0003800000 */
.L_x_5792:
        /* <DEDUP_REMOVED lines=66> */
.L_x_5794:
[----:B------:R1:W1:Y:S01]  /*2100*/  SYNCS.PHASECHK.TRANS64.TRYWAIT P1, [UR8+0x26830], R6 ;  /* 0x02683006ff0075a7 */ /* 0x0002620008020148 */
[----:B------:R-:W-:Y:S05]  /*2110*/  @!P0 BRA `(.L_x_5795) ;  /* 0x0000000000048947 */ /* 0x000fea0003800000 */
[----:B------:R-:W-:Y:S01]  /*2120*/  BPT.TRAP 0x1 ;  /* 0x000000040000795c */ /* 0x000fe20000300000 */
.L_x_5795:
[----:B-1----:R-:W-:Y:S05]  /*2130*/  @P1 BRA `(.L_x_5796) ;  /* 0x0000000000081947 */ /* 0x002fea0003800000 */
[----:B------:R-:W1:Y:S02]  /*2140*/  SYNCS.PHASECHK.TRANS64.TRYWAIT P1, [UR8+0x26830], R6 ;  /* 0x02683006ff0075a7 */ /* 0x000e640008020148 */
[----:B-1----:R-:W-:Y:S05]  /*2150*/  @!P1 BRA `(.L_x_5797) ;  /* 0x0000007000a89947 */ /* 0x002fea0003800000 */
.L_x_5796:
[----:B------:R-:W-:Y:S01]  /*2160*/  R2UR UR10, R2 ;  /* 0x00000000020a72ca */ /* 0x000fe200000e0000 */
[----:B------:R-:W-:Y:S01]  /*2170*/  WARPGROUP.ARRIVE ;  /* 0x00000000000079c5 */ /* 0x000fe20000000000 */
[----:B------:R-:W-:Y:S01]  /*2180*/  UMOV UR11, 0x80000020 ;  /* 0x80000020000b7882 */ /* 0x000fe20000000000 */
[----:B------:R-:W-:Y:S01]  /*2190*/  ISETP.GT.AND P1, PT, R3, RZ, PT ;  /* 0x000000ff0300720c */ /* 0x000fe20003f24270 */
[----:B------:R-:W-:-:S09]  /*21a0*/  UMOV UR15, 0xc0000010 ;  /* 0xc0000010000f7882 */ /* 0x000fd20000000000 */
[----:B------:R-:W-:-:S04]  /*21b0*/  UIADD3 UR10, UR10, 0x18000, URZ ;  /* 0x000180000a0a7890 */ /* 0x000fc8000fffe03f */
[----:B------:R-:W-:-:S04]  /*21c0*/  USHF.R.U32.HI UR10, URZ, 0x4, UR10 ;  /* 0x000000043f0a7899 */ /* 0x000fc8000801160a */
[----:B------:R-:W-:-:S04]  /*21d0*/  ULOP3.LUT UR12, UR10, 0x3fff, URZ, 0xc0, !UPT ;  /* 0x00003fff0a0c7892 */ /* 0x000fc8000f8ec03f */
[----:B------:R-:W-:Y:S02]  /*21e0*/  ULOP3.LUT UR13, UR12, 0x10000, URZ, 0xfc, !UPT ;  /* 0x000100000c0d7892 */ /* 0x000fe4000f8efc3f */
[----:B------:R-:W-:Y:S02]  /*21f0*/  ULOP3.LUT UR12, UR12, 0x1000000, URZ, 0xfc, !UPT ;  /* 0x010000000c0c7892 */ /* 0x000fe4000f8efc3f */
[----:B------:R-:W-:Y:S02]  /*2200*/  UIMAD UR13, UR5, 0x300, UR13 ;  /* 0x00000300050d78a4 */ /* 0x000fe4000f8e020d */
[----:B------:R-:W-:-:S05]  /*2210*/  UIMAD UR12, UR5, 0x300, UR12 ;  /* 0x00000300050c78a4 */ /* 0x000fca000f8e020c */
[----:B------:R-:W-:Y:S02]  /*2220*/  UMOV UR10, UR13 ;  /* 0x0000000d000a7c82 */ /* 0x000fe40008000000 */
[----:B------:R-:W-:Y:S01]  /*2230*/  HGMMA.64x64x16.F32 R120, R184, gdesc[UR8], RZ, !UPT, gsb0 ;  /* 0x00e00008b8787df0 */ /* 0x000fe2000c0008ff */
        /* <DEDUP_REMOVED lines=10> */
[----:B------:R-:W-:Y:S02]  /*22e0*/  UIMAD UR11, UR41, -0x40, UR6 ;  /* 0xffffffc0290b78a4 */ /* 0x000fe4000f8e0206 */
[----:B------:R-:W-:-:S04]  /*22f0*/  UIADD3 UR10, UR13, 0x102, URZ ;  /* 0x000001020d0a7890 */ /* 0x000fc8000fffe03f */
[----:B------:R-:W-:Y:S01]  /*2300*/  IADD3 R19, -R3, UR11, -R18 ;  /* 0x0000000b03137c10 */ /* 0x000fe2000fffe912 */
[----:B------:R-:W-:-:S03]  /*2310*/  UMOV UR11, 0x80000020 ;  /* 0x80000020000b7882 */ /* 0x000fc60000000000 */
[----:B------:R-:W-:-:S04]  /*2320*/  SEL R221, R19, 0x40, P1 ;  /* 0x0000004013dd7807 */ /* 0x000fc80000800000 */
[C---:B------:R-:W-:Y:S02]  /*2330*/  ISETP.GT.AND P1, PT, R221.reuse, RZ, PT ;  /* 0x000000ffdd00720c */ /* 0x040fe40003f24270 */
[C---:B------:R-:W-:Y:S02]  /*2340*/  ISETP.GT.AND P2, PT, R221.reuse, 0x38, PT ;  /* 0x00000038dd00780c */ /* 0x040fe40003f44270 */
[----:B------:R-:W-:Y:S02]  /*2350*/  FSEL R5, R152, -INF , !P1 ;  /* 0xff80000098057808 */ /* 0x000fe40004800000 */
[C---:B------:R-:W-:Y:S02]  /*2360*/  ISETP.GT.AND P1, PT, R221.reuse, 0x1, PT ;  /* 0x00000001dd00780c */ /* 0x040fe40003f24270 */
[----:B------:R-:W-:Y:S01]  /*2370*/  ISETP.GT.AND P3, PT, R221, 0x39, PT ;  /* 0x00000039dd00780c */ /* 0x000fe20003f64270 */
[----:B---3--:R-:W-:Y:S01]  /*2380*/  FFMA.FTZ R152, R5, UR7, -R216 ;  /* 0x0000000705987c23 */ /* 0x008fe200080108d8 */
[----:B------:R-:W-:-:S02]  /*2390*/  FSEL R6, R153, -INF , !P1 ;  /* 0xff80000099067808 */ /* 0x000fc40004800000 */
[----:B------:R-:W-:-:S03]  /*23a0*/  ISETP.GT.AND P1, PT, R221, 0x8, PT ;  /* 0x00000008dd00780c */ /* 0x000fc60003f24270 */
[----:B------:R-:W-:Y:S01]  /*23b0*/  FFMA.FTZ R153, R6, UR7, -R217 ;  /* 0x0000000706997c23 */ /* 0x000fe200080108d9 */
[----:B------:R-:W-:Y:S01]  /*23c0*/  FSEL R5, R156, -INF , !P1 ;  /* 0xff8000009c057808 */ /* 0x000fe20004800000 */
[----:B------:R-:W-:Y:S01]  /*23d0*/  MUFU.EX2 R152, R152 ;  /* 0x0000009800987308 */ /* 0x000fe20000000800 */
[----:B------:R-:W-:-:S03]  /*23e0*/  ISETP.GT.AND P1, PT, R221, 0x9, PT ;  /* 0x00000009dd00780c */ /* 0x000fc60003f24270 */
[----:B----4-:R-:W-:Y:S01]  /*23f0*/  FFMA.FTZ R5, R5, UR7, -R214 ;  /* 0x0000000705057c23 */ /* 0x010fe200080108d6 */
[----:B------:R-:W-:Y:S02]  /*2400*/  FSEL R6, R157, -INF , !P1 ;  /* 0xff8000009d067808 */ /* 0x000fe40004800000 */
[C---:B------:R-:W-:Y:S01]  /*2410*/  ISETP.GT.AND P1, PT, R221.reuse, 0x10, PT ;  /* 0x00000010dd00780c */ /* 0x040fe20003f24270 */
[----:B------:R-:W-:Y:S01]  /*2420*/  MUFU.EX2 R153, R153 ;  /* 0x0000009900997308 */ /* 0x000fe20000000800 */
[----:B------:R-:W-:Y:S01]  /*2430*/  FSEL R157, R180, -INF , !P2 ;  /* 0xff800000b49d7808 */ /* 0x000fe20005000000 */
[----:B------:R-:W-:Y:S01]  /*2440*/  FFMA.FTZ R6, R6, UR7, -R215 ;  /* 0x0000000706067c23 */ /* 0x000fe200080108d7 */
[----:B------:R-:W-:Y:S02]  /*2450*/  FSEL R7, R160, -INF , !P1 ;  /* 0xff800000a0077808 */ /* 0x000fe40004800000 */
[----:B------:R-:W-:Y:S01]  /*2460*/  ISETP.GT.AND P1, PT, R221, 0x11, PT ;  /* 0x00000011dd00780c */ /* 0x000fe20003f24270 */
[----:B------:R-:W-:-:S02]  /*2470*/  FFMA.FTZ R160, R157, UR7, -R218 ;  /* 0x000000079da07c23 */ /* 0x000fc400080108da */
[----:B------:R-:W1:Y:S01]  /*2480*/  MUFU.EX2 R5, R5 ;  /* 0x0000000500057308 */ /* 0x000e620000000800 */
[----:B------:R-:W-:Y:S01]  /*2490*/  FSEL R8, R161, -INF , !P1 ;  /* 0xff800000a1087808 */ /* 0x000fe20004800000 */
[----:B------:R-:W-:Y:S01]  /*24a0*/  FFMA.FTZ R7, R7, UR7, -R208 ;  /* 0x0000000707077c23 */ /* 0x000fe200080108d0 */
        /* <DEDUP_REMOVED lines=15> */
[C---:B------:R-:W-:Y:S01]  /*25a0*/  ISETP.GT.AND P1, PT, R221.reuse, 0x28, PT ;  /* 0x00000028dd00780c */ /* 0x040fe20003f24270 */
[----:B------:R-:W-:Y:S02]  /*25b0*/  WARPGROUP.DEPBAR.LE gsb0, 0x0 ;  /* 0x00008000000079c5 */ /* 0x000fe40000010000 */
[----:B------:R-:W-:Y:S01]  /*25c0*/  WARPGROUP.ARRIVE ;  /* 0x00000000000079c5 */ /* 0x000fe20000000000 */
[----:B------:R-:W-:Y:S01]  /*25d0*/  FSEL R13, R172, -INF , !P1 ;  /* 0xff800000ac0d7808 */ /* 0x000fe20004800000 */
[----:B------:R-:W-:Y:S01]  /*25e0*/  FFMA.FTZ R12, R12, UR7, -R213 ;  /* 0x000000070c0c7c23 */ /* 0x000fe200080108d5 */
[----:B------:R-:W-:Y:S01]  /*25f0*/  ISETP.GT.AND P1, PT, R221, 0x29, PT ;  /* 0x00000029dd00780c */ /* 0x000fe20003f24270 */
[----:B------:R-:W-:Y:S02]  /*2600*/  MUFU.EX2 R11, R11 ;  /* 0x0000000b000b7308 */ /* 0x000fe40000000800 */
[----:B------:R-:W-:Y:S01]  /*2610*/  HGMMA.64x64x16.F32 R120, R200, gdesc[UR8], R120, gsb0 ;  /* 0x00e00008c8787df0 */ /* 0x000fe20008000878 */
[----:B------:R-:W-:Y:S01]  /*2620*/  UIADD3 UR10, UR13, 0x200, URZ ;  /* 0x000002000d0a7890 */ /* 0x000fe2000fffe03f */
[----:B------:R-:W-:Y:S01]  /*2630*/  FSEL R14, R173, -INF , !P1 ;  /* 0xff800000ad0e7808 */ /* 0x000fe20004800000 */
[----:B------:R-:W-:Y:S01]  /*2640*/  UMOV UR11, 0x80000020 ;  /* 0x80000020000b7882 */ /* 0x000fe20000000000 */
[----:B------:R-:W-:Y:S01]  /*2650*/  ISETP.GT.AND P1, PT, R221, 0x30, PT ;  /* 0x00000030dd00780c */ /* 0x000fe20003f24270 */
[----:B------:R-:W-:Y:S01]  /*2660*/  FFMA.FTZ R13, R13, UR7, -R22 ;  /* 0x000000070d0d7c23 */ /* 0x000fe20008010816 */
[----:B------:R-:W-:Y:S01]  /*2670*/  MUFU.EX2 R12, R12 ;  /* 0x0000000c000c7308 */ /* 0x000fe20000000800 */
[----:B------:R-:W-:Y:S01]  /*2680*/  FFMA.FTZ R14, R14, UR7, -R23 ;  /* 0x000000070e0e7c23 */ /* 0x000fe20008010817 */
[----:B------:R-:W-:-:S02]  /*2690*/  FSEL R15, R176, -INF , !P1 ;  /* 0xff800000b00f7808 */ /* 0x000fc40004800000 */
        /* <DEDUP_REMOVED lines=13> */
[----:B------:R-:W-:-:S02]  /*2770*/  FSEL R157, R154, -INF , !P1 ;  /* 0xff8000009a9d7808 */ /* 0x000fc40004800000 */
[C---:B------:R-:W-:Y:S02]  /*2780*/  ISETP.GT.AND P1, PT, R177.reuse, 0x1, PT ;  /* 0x00000001b100780c */ /* 0x040fe40003f24270 */
[----:B------:R-:W-:Y:S01]  /*2790*/  ISETP.GT.AND P2, PT, R177, 0x11, PT ;  /* 0x00000011b100780c */ /* 0x000fe20003f44270 */
[----:B------:R-:W-:Y:S01]  /*27a0*/  FFMA.FTZ R157, R157, UR7, -R216 ;  /* 0x000000079d9d7c23 */ /* 0x000fe200080108d8 */
[----:B------:R-:W-:Y:S01]  /*27b0*/  FSEL R154, R155, -INF , !P1 ;  /* 0xff8000009b9a7808 */ /* 0x000fe20004800000 */
[----:B------:R-:W-:Y:S01]  /*27c0*/  MUFU.EX2 R161, R156 ;  /* 0x0000009c00a17308 */ /* 0x000fe20000000800 */
[C---:B------:R-:W-:Y:S02]  /*27d0*/  ISETP.GT.AND P1, PT, R177.reuse, 0x8, PT ;  /* 0x00000008b100780c */ /* 0x040fe40003f24270 */
[----:B------:R-:W-:Y:S01]  /*27e0*/  ISETP.GT.AND P6, PT, R177, 0x20, PT ;  /* 0x00000020b100780c */ /* 0x000fe20003fc4270 */
[----:B------:R-:W-:Y:S01]  /*27f0*/  FFMA.FTZ R165, R154, UR7, -R217 ;  /* 0x000000079aa57c23 */ /* 0x000fe200080108d9 */
[----:B------:R-:W-:-:S02]  /*2800*/  FSEL R155, R158, -INF , !P1 ;  /* 0xff8000009e9b7808 */ /* 0x000fc40004800000 */
[C---:B------:R-:W-:Y:S01]  /*2810*/  ISETP.GT.AND P1, PT, R177.reuse, 0x9, PT ;  /* 0x00000009b100780c */ /* 0x040fe20003f24270 */
[----:B------:R4:W-:Y:S01]  /*2820*/  MUFU.EX2 R164, R157 ;  /* 0x0000009d00a47308 */ /* 0x0009e20000000800 */
[----:B------:R-:W-:Y:S01]  /*2830*/  ISETP.GT.AND P5, PT, R177, 0x21, PT ;  /* 0x00000021b100780c */ /* 0x000fe20003fa4270 */
[----:B------:R-:W-:Y:S01]  /*2840*/  FFMA.FTZ R168, R155, UR7, -R214 ;  /* 0x000000079ba87c23 */ /* 0x000fe200080108d6 */
[----:B------:R-:W-:Y:S02]  /*2850*/  FSEL R154, R159, -INF , !P1 ;  /* 0xff8000009f9a7808 */ /* 0x000fe40004800000 */
[----:B------:R-:W-:Y:S02]  /*2860*/  ISETP.GT.AND P1, PT, R177, 0x10, PT ;  /* 0x00000010b100780c */ /* 0x000fe40003f24270 */
[----:B------:R-:W-:Y:S01]  /*2870*/  FSEL R181, R170, -INF , !P6 ;  /* 0xff800000aab57808 */ /* 0x000fe20007000000 */
[----:B------:R-:W-:Y:S01]  /*2880*/  FFMA.FTZ R215, R154, UR7, -R215 ;  /* 0x000000079ad77c23 */ /* 0x000fe200080108d7 */
[----:B----4-:R-:W-:Y:S01]  /*2890*/  FSEL R157, R166, -INF , !P3 ;  /* 0xff800000a69d7808 */ /* 0x010fe20005800000 */
[----:B------:R-:W4:Y:S01]  /*28a0*/  MUFU.EX2 R168, R168 ;  /* 0x000000a800a87308 */ /* 0x000f220000000800 */
[----:B------:R-:W-:Y:S01]  /*28b0*/  FSEL R154, R163, -INF , !P2 ;  /* 0xff800000a39a7808 */ /* 0x000fe20005000000 */
[----:B------:R-:W-:Y:S01]  /*28c0*/  FFMA.FTZ R212, R181, UR7, -R212 ;  /* 0x00000007b5d47c23 */ /* 0x000fe200080108d4 */
[----:B------:R-:W-:Y:S01]  /*28d0*/  ISETP.GT.AND P2, PT, R177, 0x19, PT ;  /* 0x00000019b100780c */ /* 0x000fe20003f44270 */
[----:B------:R-:W-:Y:S01]  /*28e0*/  FFMA.FTZ R176, R157, UR7, -R20 ;  /* 0x000000079db07c23 */ /* 0x000fe20008010814 */
[----:B------:R-:W-:Y:S01]  /*28f0*/  FSEL R155, R162, -INF , !P1 ;  /* 0xff800000a29b7808 */ /* 0x000fe20004800000 */
[----:B------:R-:W-:Y:S01]  /*2900*/  FFMA.FTZ R163, R154, UR7, -R209 ;  /* 0x000000079aa37c23 */ /* 0x000fe200080108d1 */
[----:B------:R-:W-:Y:S01]  /*2910*/  FSEL R20, R167, -INF , !P2 ;  /* 0xff800000a7147808 */ /* 0x000fe20005000000 */
[----:B------:R-:W5:Y:S01]  /*2920*/  MUFU.EX2 R162, R215 ;  /* 0x000000d700a27308 */ /* 0x000f620000000800 */
[----:B------:R-:W-:Y:S01]  /*2930*/  FSEL R180, R171, -INF , !P5 ;  /* 0xff800000abb47808 */ /* 0x000fe20006800000 */
[----:B------:R-:W-:Y:S01]  /*2940*/  FFMA.FTZ R169, R155, UR7, -R208 ;  /* 0x000000079ba97c23 */ /* 0x000fe200080108d0 */
[----:B------:R-:W-:-:S02]  /*2950*/  ISETP.GT.AND P1, PT, R177, 0x28, PT ;  /* 0x00000028b100780c */ /* 0x000fc40003f24270 */
[C---:B------:R-:W-:Y:S01]  /*2960*/  ISETP.GT.AND P4, PT, R177.reuse, 0x29, PT ;  /* 0x00000029b100780c */ /* 0x040fe20003f84270 */
[----:B------:R-:W-:Y:S01]  /*2970*/  FFMA.FTZ R180, R180, UR7, -R213 ;  /* 0x00000007b4b47c23 */ /* 0x000fe200080108d5 */
[C---:B------:R-:W-:Y:S01]  /*2980*/  ISETP.GT.AND P3, PT, R177.reuse, 0x30, PT ;  /* 0x00000030b100780c */ /* 0x040fe20003f64270 */
[----:B------:R-:W5:Y:S01]  /*2990*/  MUFU.EX2 R15, R15 ;  /* 0x0000000f000f7308 */ /* 0x000f620000000800 */
[C---:B------:R-:W-:Y:S02]  /*29a0*/  ISETP.GT.AND P2, PT, R177.reuse, 0x31, PT ;  /* 0x00000031b100780c */ /* 0x040fe40003f44270 */
[C---:B------:R-:W-:Y:S02]  /*29b0*/  ISETP.GT.AND P6, PT, R177.reuse, 0x38, PT ;  /* 0x00000038b100780c */ /* 0x040fe40003fc4270 */
[----:B------:R-:W-:Y:S01]  /*29c0*/  ISETP.GT.AND P5, PT, R177, 0x39, PT ;  /* 0x00000039b100780c */ /* 0x000fe20003fa4270 */
[----:B------:R-:W-:Y:S01]  /*29d0*/  FFMA.FTZ R177, R20, UR7, -R21 ;  /* 0x0000000714b17c23 */ /* 0x000fe20008010815 */
[----:B------:R-:W-:Y:S01]  /*29e0*/  FSEL R208, R175, -INF , !P4 ;  /* 0xff800000afd07808 */ /* 0x000fe20006000000 */
[----:B------:R-:W-:Y:S01]  /*29f0*/  MUFU.EX2 R165, R165 ;  /* 0x000000a500a57308 */ /* 0x000fe20000000800 */
[----:B------:R-:W-:-:S02]  /*2a00*/  WARPGROUP.DEPBAR.LE gsb0, 0x0 ;  /* 0x00008000000079c5 */ /* 0x000fc40000010000 */
[----:B------:R-:W-:Y:S01]  /*2a10*/  WARPGROUP.ARRIVE ;  /* 0x00000000000079c5 */ /* 0x000fe20000000000 */
[----:B------:R-:W-:Y:S01]  /*2a20*/  FSEL R175, R178, -INF , !P3 ;  /* 0xff800000b2af7808 */ /* 0x000fe20005800000 */
[----:B------:R-:W-:Y:S01]  /*2a30*/  FFMA.FTZ R208, R208, UR7, -R23 ;  /* 0x00000007d0d07c23 */ /* 0x000fe20008010817 */
[----:B------:R-:W-:Y:S02]  /*2a40*/  FSEL R178, R179, -INF , !P2 ;  /* 0xff800000b3b27808 */ /* 0x000fe40005000000 */
[----:B------:R-:W-:Y:S01]  /*2a50*/  FSEL R179, R182, -INF , !P6 ;  /* 0xff800000b6b37808 */ /* 0x000fe20007000000 */
[----:B------:R-:W-:Y:S01]  /*2a60*/  HGMMA.64x64x16.F32 R120, R192, gdesc[UR8], R120, gsb0 ;  /* 0x00e00008c0787df0 */ /* 0x000fe20008000878 */
[----:B------:R-:W-:Y:S01]  /*2a70*/  UIADD3 UR10, UR13, 0x202, URZ ;  /* 0x000002020d0a7890 */ /* 0x000fe2000fffe03f */
[----:B------:R-:W-:Y:S01]  /*2a80*/  FSEL R181, R174, -INF , !P1 ;  /* 0xff800000aeb57808 */ /* 0x000fe20004800000 */
[----:B------:R-:W-:Y:S01]  /*2a90*/  UMOV UR11, 0x80000020 ;  /* 0x80000020000b7882 */ /* 0x000fe20000000000 */
[----:B------:R-:W-:Y:S01]  /*2aa0*/  FFMA.FTZ R218, R179, UR7, -R218 ;  /* 0x00000007b3da7c23 */ /* 0x000fe200080108da */
[----:B------:R-:W-:Y:S01]  /*2ab0*/  FFMA.FTZ R210, R175, UR7, -R210 ;  /* 0x00000007afd27c23 */ /* 0x000fe200080108d2 */
[----:B------:R-:W-:Y:S01]  /*2ac0*/  FSEL R182, R183, -INF , !P5 ;  /* 0xff800000b7b67808 */ /* 0x000fe20006800000 */
[----:B------:R-:W-:Y:S01]  /*2ad0*/  FFMA.FTZ R22, R181, UR7, -R22 ;  /* 0x00000007b5167c23 */ /* 0x000fe20008010816 */
[----:B------:R-:W-:Y:S01]  /*2ae0*/  FFMA.FTZ R211, R178, UR7, -R211 ;  /* 0x00000007b2d37c23 */ /* 0x000fe200080108d3 */
[----:B------:R-:W-:Y:S01]  /*2af0*/  MUFU.EX2 R10, R10 ;  /* 0x0000000a000a7308 */ /* 0x000fe20000000800 */
[----:B------:R-:W-:Y:S01]  /*2b00*/  UMOV UR13, 0x40000040 ;  /* 0x40000040000d7882 */ /* 0x000fe20000000000 */
[----:B------:R-:W-:-:S06]  /*2b10*/  FFMA.FTZ R219, R182, UR7, -R219 ;  /* 0x00000007b6db7c23 */ /* 0x000fcc00080108db */
[----:B------:R-:W5:Y:S08]  /*2b20*/  MUFU.EX2 R22, R22 ;  /* 0x0000001600167308 */ /* 0x000f700000000800 */
        /* <DEDUP_REMOVED lines=8> */
[----:B------:R-:W-:-:S05]  /*2bb0*/  WARPGROUP.ARRIVE ;  /* 0x00000000000079c5 */ /* 0x000fca0000000000 */
[----:B------:R-:W-:Y:S01]  /*2bc0*/  MUFU.EX2 R23, R180 ;  /* 0x000000b400177308 */ /* 0x000fe20000000800 */
[----:B------:R-:W-:Y:S01]  /*2bd0*/  HGMMA.64x64x16.F32 R120, R204, gdesc[UR8], R120, gsb0 ;  /* 0x00e00008cc787df0 */ /* 0x000fe20008000878 */
[----:B------:R-:W-:Y:S01]  /*2be0*/  UMOV UR10, UR12 ;  /* 0x0000000c000a7c82 */ /* 0x000fe20008000000 */
[----:B------:R-:W-:-:S05]  /*2bf0*/  UMOV UR11, 0x80000020 ;  /* 0x80000020000b7882 */ /* 0x000fca0000000000 */
[----:B------:R-:W-:Y:S08]  /*2c00*/  MUFU.EX2 R160, R160 ;  /* 0x000000a000a07308 */ /* 0x000ff00000000800 */
[----:B------:R-:W-:Y:S08]  /*2c10*/  MUFU.EX2 R210, R210 ;  /* 0x000000d200d27308 */ /* 0x000ff00000000800 */
[----:B------:R-:W-:Y:S01]  /*2c20*/  MUFU.EX2 R211, R211 ;  /* 0x000000d300d37308 */ /* 0x000fe20000000800 */
[----:B------:R-:W-:-:S02]  /*2c30*/  WARPGROUP.DEPBAR.LE gsb0, 0x0 ;  /* 0x00008000000079c5 */ /* 0x000fc40000010000 */
        /* <DEDUP_REMOVED lines=137> */
[----:B------:R-:W-:Y:S02]  /*34d0*/  F2FP.F16.F32.PACK_AB R120, R19, R15 ;  /* 0x0000000f1378723e */ /* 0x000fe400000000ff */
[----:B------:R-:W-:Y:S02]  /*34e0*/  F2FP.F16.F32.PACK_AB R122, R161, R160 ;  /* 0x000000a0a17a723e */ /* 0x000fe400000000ff */
[----:B------:R-:W-:Y:S02]  /*34f0*/  F2FP.F16.F32.PACK_AB R121, R211, R210 ;  /* 0x000000d2d379723e */ /* 0x000fe400000000ff */
[----:B------:R-:W-:-:S04]  /*3500*/  F2FP.F16.F32.PACK_AB R123, R124, R127 ;  /* 0x0000007f7c7b723e */ /* 0x000fc800000000ff */
        /* <DEDUP_REMOVED lines=159> */
.L_x_5798:
        /* <DEDUP_REMOVED lines=45> */
.L_x_5799:
        /* <DEDUP_REMOVED lines=62> */
.L_x_5781:
        /* <DEDUP_REMOVED lines=89> */
.L_x_5803:
[----:B------:R-:W2:Y:S04]  /*4b40*/  LDG.E.STRONG.GPU R4, desc[UR46][R2.64] ;  /* 0x0000002e02047981 */ /* 0x000ea8000c1ef900 */
[----:B--2---:R-:W-:Y:S01]  /*4b50*/  CCTL.IVALL ;  /* 0x00000000ff00798f */ /* 0x004fe20002000000 */
[----:B------:R-:W-:Y:S05]  /*4b60*/  YIELD ;  /* 0x0000000000007946 */ /* 0x000fea0003800000 */
[----:B------:R-:W-:-:S13]  /*4b70*/  ISETP.NE.AND P0, PT, R4, UR15, PT ;  /* 0x0000000f04007c0c */ /* 0x000fda000bf05270 */
[----:B------:R-:W-:Y:S05]  /*4b80*/  @P0 BRA `(.L_x_5803) ;  /* 0xfffffffc00ec0947 */ /* 0x000fea000383ffff */
.L_x_5802:
[----:B------:R-:W-:Y:S05]  /*4b90*/  BSYNC B0 ;  /* 0x0000000000007941 */ /* 0x000fea0003800000 */
.L_x_5801:
[----:B------:R-:W-:-:S03]  /*4ba0*/  UMOV UR4, 0xffffffff ;  /* 0xffffffff00047882 */ /* 0x000fc60000000000 */
[----:B------:R-:W-:Y:S05]  /*4bb0*/  BRA.DIV UR4, `(.L_x_5804) ;  /* 0x0000004a04287947 */ /* 0x000fea000b800000 */
[----:B------:R-:W-:Y:S01]  /*4bc0*/  NOP ;  /* 0x0000000000007918 */ /* 0x000fe20000000000 */
.L_x_5893:
        /* <DEDUP_REMOVED lines=15> */
.L_x_5807:
[----:B------:R-:W-:Y:S01]  /*4cc0*/  @P0 ELECT P2, URZ, PT ;  /* 0x00000000003f082f */ /* 0x000fe20003840000 */
[----:B------:R2:W-:-:S12]  /*4cd0*/  UBLKRED.G.S.ADD.F32.RN [UR4], [UR9], UR6, desc[UR12] ;  /* 0x00000c04090073bb */ /* 0x0005d800080a1406 */
[----:B------:R-:W-:Y:S02]  /*4ce0*/  @P2 PLOP3.LUT P0, PT, P2, PT, PT, 0x8, 0x0 ;  /* 0x000000000000281c */ /* 0x000fe4000170e170 */
[----:B------:R-:W-:-:S11]  /*4cf0*/  PLOP3.LUT P2, PT, PT, PT, PT, 0x8, 0x0 ;  /* 0x000000000000781c */ /* 0x000fd60003f4e170 */
[----:B--2---:R-:W-:Y:S05]  /*4d00*/  @P0 BRA.U.ANY `(.L_x_5807) ;  /* 0xfffffffd00ec0947 */ /* 0x004fea000393ffff */
[----:B------:R0:W-:Y:S01]  /*4d10*/  UTMACMDFLUSH ;  /* 0x00000000000079b7 */ /* 0x0001e20000000000 */
[----:B------:R-:W-:-:S04]  /*4d20*/  DEPBAR.LE SB0, 0x0 ;  /* 0x000080000000791a */ /* 0x000fc80000000000 */
.L_x_5806:
[----:B------:R-:W-:Y:S05]  /*4d30*/  BSYNC B0 ;  /* 0x0000000000007941 */ /* 0x000fea0003800000 */
.L_x_5805:
        /* <DEDUP_REMOVED lines=14> */
.L_x_5809:
[----:B------:R-:W-:Y:S05]  /*4e20*/  BSYNC B0 ;  /* 0x0000000000007941 */ /* 0x000fea0003800000 */
.L_x_5808:
        /* <DEDUP_REMOVED lines=20> */
.L_x_5812:
[----:B-12---:R-:W2:Y:S04]  /*4f70*/  LDG.E.STRONG.GPU R0, desc[UR46][R2.64] ;  /* 0x0000002e02007981 */ /* 0x006ea8000c1ef900 */
[----:B--2---:R-:W-:Y:S01]  /*4f80*/  CCTL.IVALL ;  /* 0x00000000ff00798f */ /* 0x004fe20002000000 */
[----:B------:R-:W-:Y:S05]  /*4f90*/  YIELD ;  /* 0x0000000000007946 */ /* 0x000fea0003800000 */
[----:B------:R-:W-:-:S13]  /*4fa0*/  ISETP.NE.AND P0, PT, R0, UR15, PT ;  /* 0x0000000f00007c0c */ /* 0x000fda000bf05270 */
[----:B------:R-:W-:Y:S05]  /*4fb0*/  @P0 BRA `(.L_x_5812) ;  /* 0xfffffffc00ec0947 */ /* 0x000fea000383ffff */
.L_x_5811:
[----:B------:R-:W-:Y:S05]  /*4fc0*/  BSYNC B0 ;  /* 0x0000000000007941 */ /* 0x000fea0003800000 */
.L_x_5810:
[----:B------:R-:W-:-:S03]  /*4fd0*/  UMOV UR4, 0xffffffff ;  /* 0xffffffff00047882 */ /* 0x000fc60000000000 */
[----:B------:R-:W-:Y:S05]  /*4fe0*/  BRA.DIV UR4, `(.L_x_5813) ;  /* 0x0000004604387947 */ /* 0x000fea000b800000 */
[----:B------:R-:W-:Y:S01]  /*4ff0*/  NOP ;  /* 0x0000000000007918 */ /* 0x000fe20000000000 */
.L_x_5896:
        /* <DEDUP_REMOVED lines=16> */
.L_x_5816:
[----:B------:R-:W-:Y:S01]  /*5100*/  @P0 ELECT P2, URZ, PT ;  /* 0x00000000003f082f */ /* 0x000fe20003840000 */
[----:B------:R3:W-:-:S12]  /*5110*/  UBLKRED.G.S.ADD.F32.RN [UR4], [UR9], UR6, desc[UR10] ;  /* 0x00000a04090073bb */ /* 0x0007d800080a1406 */
[----:B------:R-:W-:Y:S02]  /*5120*/  @P2 PLOP3.LUT P0, PT, P2, PT, PT, 0x8, 0x0 ;  /* 0x000000000000281c */ /* 0x000fe4000170e170 */
[----:B------:R-:W-:-:S11]  /*5130*/  PLOP3.LUT P2, PT, PT, PT, PT, 0x8, 0x0 ;  /* 0x000000000000781c */ /* 0x000fd60003f4e170 */
[----:B---3--:R-:W-:Y:S05]  /*5140*/  @P0 BRA.U.ANY `(.L_x_5816) ;  /* 0xfffffffd00ec0947 */ /* 0x008fea000393ffff */
[----:B------:R0:W-:Y:S01]  /*5150*/  UTMACMDFLUSH ;  /* 0x00000000000079b7 */ /* 0x0001e20000000000 */
[----:B------:R-:W-:-:S04]  /*5160*/  DEPBAR.LE SB0, 0x0 ;  /* 0x000080000000791a */ /* 0x000fc80000000000 */
.L_x_5815:
[----:B------:R-:W-:Y:S05]  /*5170*/  BSYNC B0 ;  /* 0x0000000000007941 */ /* 0x000fea0003800000 */
.L_x_5814:
        /* <DEDUP_REMOVED lines=14> */
.L_x_5776:
        /* <DEDUP_REMOVED lines=29> */
.L_x_5818:
[----:B------:R-:W-:Y:S01]  /*5430*/  ULDC UR9, c[0x0][0x8cc] ;  /* 0x0002330000097ab9 */ /* 0x000fe20000000800 */
[----:B------:R-:W-:Y:S01]  /*5440*/  UMOV UR7, UR8 ;  /* 0x0000000800077c82 */ /* 0x000fe20008000000 */
[----:B------:R-:W-:-:S11]  /*5450*/  UISETP.NE.AND UP0, UPT, UR9, 0x1, UPT ;  /* 0x000000010900788c */ /* 0x000fd6000bf05270 */
[----:B------:R-:W-:Y:S02]  /*5460*/  @UP0 ULDC.64 UR10, c[0x0][0x8d0] ;  /* 0x00023400000a0ab9 */ /* 0x000fe40000000a00 */
[----:B------:R-:W-:-:S04]  /*5470*/  UIMAD.WIDE.U32 UR4, UR8, UR10, URZ ;  /* 0x0000000a080472a5 */ /* 0x000fc8000f8e003f */
[----:B------:R-:W-:-:S04]  /*5480*/  @UP0 USHF.R.U32.HI UR7, URZ, UR11, UR5 ;  /* 0x0000000b3f070299 */ /* 0x000fc80008011605 */
[----:B------:R-:W-:-:S12]  /*5490*/  UIMAD UR4, UR7, UR9, URZ ;  /* 0x00000009070472a4 */ /* 0x000fd8000f8e023f */
.L_x_5819:
        /* <DEDUP_REMOVED lines=84> */
.L_x_5823:
[----:B------:R-:W2:Y:S04]  /*59e0*/  LDG.E.STRONG.GPU R4, desc[UR46][R2.64] ;  /* 0x0000002e02047981 */ /* 0x000ea8000c1ef900 */
[----:B--2---:R-:W-:Y:S01]  /*59f0*/  CCTL.IVALL ;  /* 0x00000000ff00798f */ /* 0x004fe20002000000 */
[----:B------:R-:W-:Y:S05]  /*5a00*/  YIELD ;  /* 0x0000000000007946 */ /* 0x000fea0003800000 */
[----:B------:R-:W-:-:S13]  /*5a10*/  ISETP.NE.AND P1, PT, R4, R5, PT ;  /* 0x000000050400720c */ /* 0x000fda0003f25270 */
[----:B------:R-:W-:Y:S05]  /*5a20*/  @P1 BRA `(.L_x_5823) ;  /* 0xfffffffc00ec1947 */ /* 0x000fea000383ffff */
.L_x_5822:
[----:B------:R-:W-:Y:S05]  /*5a30*/  BSYNC B0 ;  /* 0x0000000000007941 */ /* 0x000fea0003800000 */
.L_x_5821:
[----:B------:R-:W-:-:S03]  /*5a40*/  UMOV UR4, 0xffffffff ;  /* 0xffffffff00047882 */ /* 0x000fc60000000000 */
[----:B------:R-:W-:Y:S05]  /*5a50*/  BRA.DIV UR4, `(.L_x_5824) ;  /* 0x0000003a04b87947 */ /* 0x000fea000b800000 */
[----:B------:R-:W-:Y:S01]  /*5a60*/  NOP ;  /* 0x0000000000007918 */ /* 0x000fe20000000000 */
.L_x_5899:
        /* <DEDUP_REMOVED lines=22> */
.L_x_5826:
[----:B------:R-:W-:Y:S05]  /*5bd0*/  BSYNC B0 ;  /* 0x0000000000007941 */ /* 0x000fea0003800000 */
.L_x_5825:
        /* <DEDUP_REMOVED lines=20> */
.L_x_5828:
[----:B------:R-:W-:Y:S05]  /*5d20*/  BSYNC B0 ;  /* 0x0000000000007941 */ /* 0x000fea0003800000 */
.L_x_5827:
[----:B------:R-:W-:Y:S06]  /*5d30*/  BAR.ARV 0xa, 0xa0 ;  /* 0x0282800000007b1d */ /* 0x000fec0000002000 */
[----:B------:R-:W-:Y:S04]  /*5d40*/  BSSY B0, `(.L_x_5829) ;  /* 0x0000003000007945 */ /* 0x000fe80003800000 */
[----:B------:R-:W-:Y:S05]  /*5d50*/  @!P0 BRA `(.L_x_5830) ;  /* 0x0000000000048947 */ /* 0x000fea0003800000 */
[----:B------:R-:W-:-:S04]  /*5d60*/  DEPBAR.LE SB0, 0x0 ;  /* 0x000080000000791a */ /* 0x000fc80000000000 */
.L_x_5830:
[----:B------:R-:W-:Y:S05]  /*5d70*/  BSYNC B0 ;  /* 0x0000000000007941 */ /* 0x000fea0003800000 */
.L_x_5829:
        /* <DEDUP_REMOVED lines=19> */
.L_x_5832:
[----:B------:R-:W-:Y:S05]  /*5eb0*/  BSYNC B0 ;  /* 0x0000000000007941 */ /* 0x000fea0003800000 */
.L_x_5831:
[----:B------:R-:W-:Y:S01]  /*5ec0*/  UIADD3 UR17, UR8, 0x1, URZ ;  /* 0x0000000108117890 */ /* 0x000fe2000fffe03f */
[----:B------:R-:W-:Y:S11]  /*5ed0*/  BRA `(.L_x_5833) ;  /* 0x0000000000047947 */ /* 0x000ff60003800000 */
.L_x_5820:
[----:B------:R-:W-:-:S05]  /*5ee0*/  UMOV UR17, UR8 ;  /* 0x0000000800117c82 */ /* 0x000fca0008000000 */
.L_x_5833:
        /* <DEDUP_REMOVED lines=12> */
.L_x_5858:
        /* <DEDUP_REMOVED lines=18> */
.L_x_5836:
[----:B------:R-:W2:Y:S04]  /*60d0*/  LDG.E.STRONG.GPU R4, desc[UR46][R2.64] ;  /* 0x0000002e02047981 */ /* 0x000ea8000c1ef900 */
[----:B--2---:R-:W-:Y:S01]  /*60e0*/  CCTL.IVALL ;  /* 0x00000000ff00798f */ /* 0x004fe20002000000 */
[----:B------:R-:W-:Y:S05]  /*60f0*/  YIELD ;  /* 0x0000000000007946 */ /* 0x000fea0003800000 */
[----:B------:R-:W-:-:S13]  /*6100*/  ISETP.NE.AND P1, PT, R4, R5, PT ;  /* 0x000000050400720c */ /* 0x000fda0003f25270 */
[----:B------:R-:W-:Y:S05]  /*6110*/  @P1 BRA `(.L_x_5836) ;  /* 0xfffffffc00ec1947 */ /* 0x000fea000383ffff */
.L_x_5835:
[----:B------:R-:W-:Y:S05]  /*6120*/  BSYNC B0 ;  /* 0x0000000000007941 */ /* 0x000fea0003800000 */
.L_x_5834:
[----:B------:R-:W-:-:S03]  /*6130*/  UMOV UR18, 0xffffffff ;  /* 0xffffffff00127882 */ /* 0x000fc60000000000 */
[----:B------:R-:W-:Y:S05]  /*6140*/  BRA.DIV UR18, `(.L_x_5837) ;  /* 0x0000003612187947 */ /* 0x000fea000b800000 */
[----:B------:R-:W-:Y:S01]  /*6150*/  NOP ;  /* 0x0000000000007918 */ /* 0x000fe20000000000 */
.L_x_5902:
        /* <DEDUP_REMOVED lines=19> */
.L_x_5839:
[----:B------:R-:W-:Y:S05]  /*6290*/  BSYNC B0 ;  /* 0x0000000000007941 */ /* 0x000fea0003800000 */
.L_x_5838:
        /* <DEDUP_REMOVED lines=15> */
.L_x_5841:
[----:B------:R-:W-:Y:S05]  /*6390*/  BSYNC B0 ;  /* 0x0000000000007941 */ /* 0x000fea0003800000 */
.L_x_5840:
[----:B------:R-:W-:Y:S06]  /*63a0*/  BAR.ARV 0xa, 0xa0 ;  /* 0x0282800000007b1d */ /* 0x000fec0000002000 */
[----:B------:R-:W-:Y:S04]  /*63b0*/  BSSY B0, `(.L_x_5842) ;  /* 0x0000003000007945 */ /* 0x000fe80003800000 */
[----:B------:R-:W-:Y:S05]  /*63c0*/  @!P0 BRA `(.L_x_5843) ;  /* 0x0000000000048947 */ /* 0x000fea0003800000 */
[----:B------:R-:W-:-:S04]  /*63d0*/  DEPBAR.LE SB0, 0x0 ;  /* 0x000080000000791a */ /* 0x000fc80000000000 */
.L_x_5843:
[----:B------:R-:W-:Y:S05]  /*63e0*/  BSYNC B0 ;  /* 0x0000000000007941 */ /* 0x000fea0003800000 */
.L_x_5842:
        /* <DEDUP_REMOVED lines=19> */
.L_x_5845:
[----:B------:R-:W-:Y:S05]  /*6520*/  BSYNC B0 ;  /* 0x0000000000007941 */ /* 0x000fea0003800000 */
.L_x_5844:
        /* <DEDUP_REMOVED lines=16> */
.L_x_5848:
[----:B------:R-:W2:Y:S04]  /*6630*/  LDG.E.STRONG.GPU R4, desc[UR46][R2.64] ;  /* 0x0000002e02047981 */ /* 0x000ea8000c1ef900 */
[----:B--2---:R-:W-:Y:S01]  /*6640*/  CCTL.IVALL ;  /* 0x00000000ff00798f */ /* 0x004fe20002000000 */
[----:B------:R-:W-:Y:S05]  /*6650*/  YIELD ;  /* 0x0000000000007946 */ /* 0x000fea0003800000 */
[----:B------:R-:W-:-:S13]  /*6660*/  ISETP.NE.AND P1, PT, R4, R5, PT ;  /* 0x000000050400720c */ /* 0x000fda0003f25270 */
[----:B------:R-:W-:Y:S05]  /*6670*/  @P1 BRA `(.L_x_5848) ;  /* 0xfffffffc00ec1947 */ /* 0x000fea000383ffff */
.L_x_5847:
[----:B------:R-:W-:Y:S05]  /*6680*/  BSYNC B0 ;  /* 0x0000000000007941 */ /* 0x000fea0003800000 */
.L_x_5846:
[----:B------:R-:W-:-:S03]  /*6690*/  UMOV UR10, 0xffffffff ;  /* 0xffffffff000a7882 */ /* 0x000fc60000000000 */
[----:B------:R-:W-:Y:S05]  /*66a0*/  BRA.DIV UR10, `(.L_x_5849) ;  /* 0x0000002e0adc7947 */ /* 0x000fea000b800000 */
[----:B------:R-:W-:Y:S01]  /*66b0*/  NOP ;  /* 0x0000000000007918 */ /* 0x000fe20000000000 */
.L_x_5905:
        /* <DEDUP_REMOVED lines=15> */
.L_x_5851:
[----:B------:R-:W-:Y:S05]  /*67b0*/  BSYNC B0 ;  /* 0x0000000000007941 */ /* 0x000fea0003800000 */
.L_x_5850:
        /* <DEDUP_REMOVED lines=15> */
.L_x_5853:
[----:B------:R-:W-:Y:S05]  /*68b0*/  BSYNC B0 ;  /* 0x0000000000007941 */ /* 0x000fea0003800000 */
.L_x_5852:
[----:B------:R-:W-:Y:S06]  /*68c0*/  BAR.ARV 0xa, 0xa0 ;  /* 0x0282800000007b1d */ /* 0x000fec0000002000 */
[----:B------:R-:W-:Y:S04]  /*68d0*/  BSSY B0, `(.L_x_5854) ;  /* 0x0000003000007945 */ /* 0x000fe80003800000 */
[----:B------:R-:W-:Y:S05]  /*68e0*/  @!P0 BRA `(.L_x_5855) ;  /* 0x0000000000048947 */ /* 0x000fea0003800000 */
[----:B------:R-:W-:-:S04]  /*68f0*/  DEPBAR.LE SB0, 0x0 ;  /* 0x000080000000791a */ /* 0x000fc80000000000 */
.L_x_5855:
[----:B------:R-:W-:Y:S05]  /*6900*/  BSYNC B0 ;  /* 0x0000000000007941 */ /* 0x000fea0003800000 */
.L_x_5854:
        /* <DEDUP_REMOVED lines=19> */
.L_x_5857:
[----:B------:R-:W-:Y:S05]  /*6a40*/  BSYNC B0 ;  /* 0x0000000000007941 */ /* 0x000fea0003800000 */
.L_x_5856:
[----:B------:R-:W-:Y:S02]  /*6a50*/  UIADD3 UR17, UR17, 0x2, URZ ;  /* 0x0000000211117890 */ /* 0x000fe4000fffe03f */
[----:B------:R-:W-:Y:S02]  /*6a60*/  UIADD3 UR4, UR4, 0x3000, URZ ;  /* 0x0000300004047890 */ /* 0x000fe4000fffe03f */
[----:B------:R-:W-:-:S06]  /*6a70*/  UISETP.GE.AND UP0, UPT, UR17, UR5, UPT ;  /* 0x000000051100728c */ /* 0x000fcc000bf06270 */
[----:B------:R-:W-:-:S13]  /*6a80*/  PLOP3.LUT P1, PT, PT, PT, UP0, 0x80, 0x0 ;  /* 0x000000000000781c */ /* 0x000fda0003f2f008 */
[----:B------:R-:W-:Y:S05]  /*6a90*/  @!P1 BRA `(.L_x_5858) ;  /* 0xfffffff400449947 */ /* 0x000fea000383ffff */
[----:B------:R-:W-:Y:S05]  /*6aa0*/  BRA `(.L_x_5780) ;  /* 0x0000002800007947 */ /* 0x000fea0003800000 */
.L_x_5817:
        /* <DEDUP_REMOVED lines=21> */
.L_x_5859:
[----:B------:R-:W-:Y:S01]  /*6c00*/  ULDC UR9, c[0x0][0x8cc] ;  /* 0x0002330000097ab9 */ /* 0x000fe20000000800 */
[----:B------:R-:W-:Y:S01]  /*6c10*/  UMOV UR7, UR8 ;  /* 0x0000000800077c82 */ /* 0x000fe20008000000 */
[----:B------:R-:W-:-:S11]  /*6c20*/  UISETP.NE.AND UP0, UPT, UR9, 0x1, UPT ;  /* 0x000000010900788c */ /* 0x000fd6000bf05270 */
[----:B------:R-:W-:Y:S02]  /*6c30*/  @UP0 ULDC.64 UR10, c[0x0][0x8d0] ;  /* 0x00023400000a0ab9 */ /* 0x000fe40000000a00 */
[----:B------:R-:W-:-:S04]  /*6c40*/  UIMAD.WIDE.U32 UR4, UR8, UR10, URZ ;  /* 0x0000000a080472a5 */ /* 0x000fc8000f8e003f */
[----:B------:R-:W-:-:S04]  /*6c50*/  @UP0 USHF.R.U32.HI UR7, URZ, UR11, UR5 ;  /* 0x0000000b3f070299 */ /* 0x000fc80008011605 */
[----:B------:R-:W-:-:S12]  /*6c60*/  UIMAD UR4, UR7, UR9, URZ ;  /* 0x00000009070472a4 */ /* 0x000fd8000f8e023f */
.L_x_5860:
        /* <DEDUP_REMOVED lines=73> */
.L_x_5906:
        /* <DEDUP_REMOVED lines=15> */
.L_x_5864:
        /* <DEDUP_REMOVED lines=126> */
.L_x_5875:
[----:B--234-:R-:W-:-:S04]  /*79d0*/  SHF.L.U32 R21, R11, 0x1f, RZ ;  /* 0x0000001f0b157819 */ /* 0x01cfc800000006ff */
[----:B------:R-:W1:Y:S02]  /*79e0*/  SYNCS.PHASECHK.TRANS64.TRYWAIT P1, [R16+URZ+0x26840], R21 ;  /* 0x02684015100075a7 */ /* 0x000e64000802017f */
[----:B-1----:R-:W-:Y:S05]  /*79f0*/  @!P1 BRA `(.L_x_5867) ;  /* 0x0000001c00389947 */ /* 0x002fea0003800000 */
.L_x_5907:
[----:B------:R-:W-:Y:S05]  /*7a00*/  @P0 BRA `(.L_x_5868) ;  /* 0x0000000000140947 */ /* 0x000fea0003800000 */
[----:B------:R-:W-:Y:S01]  /*7a10*/  ISETP.NE.AND P1, PT, R6, RZ, PT ;  /* 0x000000ff0600720c */ /* 0x000fe20003f25270 */
[----:B------:R-:W-:-:S04]  /*7a20*/  IMAD.MOV.U32 R3, RZ, RZ, 0x3100 ;  /* 0x00003100ff037424 */ /* 0x000fc800078e00ff */
[----:B------:R3:W-:Y:S08]  /*7a30*/  SYNCS.ARRIVE.TRANS64 RZ, [R16+URZ+0x26830], R3 ;  /* 0x0268300310ff79a7 */ /* 0x0007f0000800003f */
[----:B------:R-:W-:Y:S05]  /*7a40*/  @!P1 BRA `(.L_x_5868) ;  /* 0x0000000000049947 */ /* 0x000fea0003800000 */
[----:B------:R-:W-:Y:S01]  /*7a50*/  BPT.TRAP 0x1 ;  /* 0x000000040000795c */ /* 0x000fe20000300000 */
.L_x_5868:
        /* <DEDUP_REMOVED lines=43> */
.L_x_5908:
[----:B------:R-:W-:Y:S05]  /*7d10*/  @P0 BRA `(.L_x_5870) ;  /* 0x0000000000140947 */ /* 0x000fea0003800000 */
[----:B------:R-:W-:Y:S01]  /*7d20*/  ISETP.NE.AND P1, PT, R6, RZ, PT ;  /* 0x000000ff0600720c */ /* 0x000fe20003f25270 */
[----:B------:R-:W-:-:S04]  /*7d30*/  IMAD.MOV.U32 R2, RZ, RZ, 0x3100 ;  /* 0x00003100ff027424 */ /* 0x000fc800078e00ff */
[----:B------:R3:W-:Y:S08]  /*7d40*/  SYNCS.ARRIVE.TRANS64 RZ, [R16+URZ+0x26818], R2 ;  /* 0x0268180210ff79a7 */ /* 0x0007f0000800003f */
[----:B------:R-:W-:Y:S05]  /*7d50*/  @!P1 BRA `(.L_x_5870) ;  /* 0x0000000000049947 */ /* 0x000fea0003800000 */
[----:B------:R-:W-:Y:S01]  /*7d60*/  BPT.TRAP 0x1 ;  /* 0x000000040000795c */ /* 0x000fe20000300000 */
.L_x_5870:
        /* <DEDUP_REMOVED lines=43> */
.L_x_5909:
[----:B------:R-:W-:Y:S05]  /*8020*/  @P0 BRA `(.L_x_5872) ;  /* 0x0000000000140947 */ /* 0x000fea0003800000 */
[----:B------:R-:W-:Y:S01]  /*8030*/  ISETP.NE.AND P1, PT, R6, RZ, PT ;  /* 0x000000ff0600720c */ /* 0x000fe20003f25270 */
[----:B-123--:R-:W-:-:S04]  /*8040*/  IMAD.MOV.U32 R21, RZ, RZ, 0x3100 ;  /* 0x00003100ff157424 */ /* 0x00efc800078e00ff */
[----:B------:R4:W-:Y:S08]  /*8050*/  SYNCS.ARRIVE.TRANS64 RZ, [R16+URZ+0x26838], R21 ;  /* 0x0268381510ff79a7 */ /* 0x0009f0000800003f */
[----:B------:R-:W-:Y:S05]  /*8060*/  @!P1 BRA `(.L_x_5872) ;  /* 0x0000000000049947 */ /* 0x000fea0003800000 */
[----:B------:R-:W-:Y:S01]  /*8070*/  BPT.TRAP 0x1 ;  /* 0x000000040000795c */ /* 0x000fe20000300000 */
.L_x_5872:
        /* <DEDUP_REMOVED lines=38> */
.L_x_5911:
[----:B------:R-:W-:Y:S05]  /*82e0*/  @P0 BRA `(.L_x_5874) ;  /* 0x0000000000140947 */ /* 0x000fea0003800000 */
[----:B------:R-:W-:Y:S01]  /*82f0*/  ISETP.NE.AND P1, PT, R6, RZ, PT ;  /* 0x000000ff0600720c */ /* 0x000fe20003f25270 */
[----:B------:R-:W-:-:S04]  /*8300*/  IMAD.MOV.U32 R5, RZ, RZ, 0x3100 ;  /* 0x00003100ff057424 */ /* 0x000fc800078e00ff */
[----:B------:R1:W-:Y:S08]  /*8310*/  SYNCS.ARRIVE.TRANS64 RZ, [R16+URZ+0x26810], R5 ;  /* 0x0268100510ff79a7 */ /* 0x0003f0000800003f */
[----:B------:R-:W-:Y:S05]  /*8320*/  @!P1 BRA `(.L_x_5874) ;  /* 0x0000000000049947 */ /* 0x000fea0003800000 */
[----:B------:R-:W-:Y:S01]  /*8330*/  BPT.TRAP 0x1 ;  /* 0x000000040000795c */ /* 0x000fe20000300000 */
.L_x_5874:
        /* <DEDUP_REMOVED lines=44> */
.L_x_5866:
        /* <DEDUP_REMOVED lines=8> */
.L_x_5912:
[----:B------:R-:W-:Y:S05]  /*8680*/  @P0 BRA `(.L_x_5877) ;  /* 0x0000000000140947 */ /* 0x000fea0003800000 */
[----:B------:R-:W-:Y:S01]  /*8690*/  ISETP.NE.AND P1, PT, R6, RZ, PT ;  /* 0x000000ff0600720c */ /* 0x000fe20003f25270 */
[----:B------:R-:W-:-:S04]  /*86a0*/  IMAD.MOV.U32 R5, RZ, RZ, 0x3100 ;  /* 0x00003100ff057424 */ /* 0x000fc800078e00ff */
[----:B------:R2:W-:Y:S08]  /*86b0*/  SYNCS.ARRIVE.TRANS64 RZ, [R16+URZ+0x26830], R5 ;  /* 0x0268300510ff79a7 */ /* 0x0005f0000800003f */
[----:B------:R-:W-:Y:S05]  /*86c0*/  @!P1 BRA `(.L_x_5877) ;  /* 0x0000000000049947 */ /* 0x000fea0003800000 */
[----:B------:R-:W-:Y:S01]  /*86d0*/  BPT.TRAP 0x1 ;  /* 0x000000040000795c */ /* 0x000fe20000300000 */
.L_x_5877:
        /* <DEDUP_REMOVED lines=40> */
.L_x_5913:
[----:B------:R-:W-:Y:S05]  /*8960*/  @P0 BRA `(.L_x_5879) ;  /* 0x0000000000140947 */ /* 0x000fea0003800000 */
[----:B------:R-:W-:Y:S01]  /*8970*/  ISETP.NE.AND P0, PT, R6, RZ, PT ;  /* 0x000000ff0600720c */ /* 0x000fe20003f05270 */
[----:B------:R-:W-:-:S04]  /*8980*/  IMAD.MOV.U32 R5, RZ, RZ, 0x3100 ;  /* 0x00003100ff057424 */ /* 0x000fc800078e00ff */
[----:B------:R1:W-:Y:S08]  /*8990*/  SYNCS.ARRIVE.TRANS64 RZ, [R16+URZ+0x26818], R5 ;  /* 0x0268180510ff79a7 */ /* 0x0003f0000800003f */
[----:B------:R-:W-:Y:S05]  /*89a0*/  @!P0 BRA `(.L_x_5879) ;  /* 0x0000000000048947 */ /* 0x000fea0003800000 */
[----:B------:R-:W-:Y:S01]  /*89b0*/  BPT.TRAP 0x1 ;  /* 0x000000040000795c */ /* 0x000fe20000300000 */
.L_x_5879:
        /* <DEDUP_REMOVED lines=44> */
.L_x_5865:
[----:B------:R-:W1:Y:S01]  /*8c80*/  S2R R0, SR_TID.X ;  /* 0x0000000000007919 */ /* 0x000e620000002100 */
[----:B------:R-:W-:Y:S01]  /*8c90*/  IMAD R3, R19, 0x8, R16 ;  /* 0x0000000813037824 */ /* 0x000fe200078e0210 */
[----:B-1----:R-:W-:Y:S02]  /*8ca0*/  LOP3.LUT R2, R0, 0x7f, RZ, 0xc0, !PT ;  /* 0x0000007f00027812 */ /* 0x002fe400078ec0ff */
[----:B------:R-:W-:Y:S02]  /*8cb0*/  SHF.L.U32 R0, R11, 0x1f, RZ ;  /* 0x0000001f0b007819 */ /* 0x000fe400000006ff */
[----:B------:R-:W-:Y:S02]  /*8cc0*/  ISETP.NE.AND P1, PT, R2, RZ, PT ;  /* 0x000000ff0200720c */ /* 0x000fe40003f25270 */
[----:B------:R-:W1:Y:S02]  /*8cd0*/  SYNCS.PHASECHK.TRANS64.TRYWAIT P0, [R3+URZ+0x26840], R0 ;  /* 0x02684000030075a7 */ /* 0x000e64000800017f */
[----:B-1----:R-:W-:Y:S09]  /*8ce0*/  @!P0 BRA `(.L_x_5880) ;  /* 0x0000000800f88947 */ /* 0x002ff20003800000 */
.L_x_5914:
[----:B------:R-:W-:Y:S05]  /*8cf0*/  @P1 BRA `(.L_x_5881) ;  /* 0x0000000000181947 */ /* 0x000fea0003800000 */
[----:B------:R-:W1:Y:S01]  /*8d00*/  S2R R2, SR_TID.X ;  /* 0x0000000000027919 */ /* 0x000e620000002100 */
[----:B------:R-:W-:-:S04]  /*8d10*/  IMAD.MOV.U32 R0, RZ, RZ, 0x3100 ;  /* 0x00003100ff007424 */ /* 0x000fc800078e00ff */
[----:B------:R1:W-:Y:S02]  /*8d20*/  SYNCS.ARRIVE.TRANS64 RZ, [R3+URZ+0x26830], R0 ;  /* 0x0268300003ff79a7 */ /* 0x0003e4000800003f */
[----:B-1----:R-:W-:-:S13]  /*8d30*/  LOP3.LUT P0, RZ, R2, 0x1f, RZ, 0xc0, !PT ;  /* 0x0000001f02ff7812 */ /* 0x002fda000780c0ff */
[----:B------:R-:W-:Y:S05]  /*8d40*/  @!P0 BRA `(.L_x_5881) ;  /* 0x0000000000048947 */ /* 0x000fea0003800000 */
[----:B------:R-:W-:Y:S01]  /*8d50*/  BPT.TRAP 0x1 ;  /* 0x000000040000795c */ /* 0x000fe20000300000 */
.L_x_5881:
        /* <DEDUP_REMOVED lines=47> */
.L_x_5862:
[----:B------:R-:W-:Y:S05]  /*9050*/  BSYNC B0 ;  /* 0x0000000000007941 */ /* 0x000fea0003800000 */
.L_x_5861:
[----:B------:R-:W-:-:S03]  /*9060*/  UMOV UR7, 0xffffffff ;  /* 0xffffffff00077882 */ /* 0x000fc60000000000 */
[----:B------:R-:W-:Y:S05]  /*9070*/  BRA.DIV UR7, `(.L_x_5882) ;  /* 0x0000000a07287947 */ /* 0x000fea000b800000 */
[----:B------:R-:W-:-:S13]  /*9080*/  ELECT P6, URZ, PT ;  /* 0x00000000003f782f */ /* 0x000fda00038c0000 */
.L_x_5917:
[----:B------:R-:W-:Y:S05]  /*9090*/  @!P6 BRA `(.L_x_5780) ;  /* 0x000000000084e947 */ /* 0x000fea0003800000 */
[----:B------:R-:W-:-:S06]  /*90a0*/  ULOP3.LUT UR7, UR38, 0x2, URZ, 0xfc, !UPT ;  /* 0x0000000226077892 */ /* 0x000fcc000f8efc3f */
[----:B------:R-:W-:-:S05]  /*90b0*/  IMAD.U32 R2, RZ, RZ, UR7 ;  /* 0x00000007ff027e24 */ /* 0x000fca000f8e00ff */
[----:B------:R-:W-:-:S13]  /*90c0*/  ISETP.NE.AND P2, PT, R2, 0x3, PT ;  /* 0x000000030200780c */ /* 0x000fda0003f45270 */
[----:B------:R-:W-:Y:S05]  /*90d0*/  @!P2 BRA `(.L_x_5883) ;  /* 0x000000000004a947 */ /* 0x000fea0003800000 */
[----:B------:R-:W-:Y:S01]  /*90e0*/  BPT.TRAP 0x1 ;  /* 0x000000040000795c */ /* 0x000fe20000300000 */
.L_x_5883:
        /* <DEDUP_REMOVED lines=15> */
.L_x_5918:
[----:B------:R-:W2:Y:S02]  /*91e0*/  SYNCS.PHASECHK.TRANS64.TRYWAIT P0, [R3+URZ], R2 ;  /* 0x00000002030075a7 */ /* 0x000ea4000800017f */
[----:B--2---:R-:W-:Y:S05]  /*91f0*/  @!P0 BRA `(.L_x_5885) ;  /* 0x0000000400fc8947 */ /* 0x004fea0003800000 */
.L_x_5919:
[----:B------:R-:W-:Y:S05]  /*9200*/  @!P2 BRA `(.L_x_5886) ;  /* 0x000000000004a947 */ /* 0x000fea0003800000 */
[----:B------:R-:W-:Y:S01]  /*9210*/  BPT.TRAP 0x1 ;  /* 0x000000040000795c */ /* 0x000fe20000300000 */
.L_x_5886:
[----:B--2---:R-:W-:-:S04]  /*9220*/  VIADD R3, R7, 0x26840 ;  /* 0x0002684007037836 */ /* 0x004fc80000000000 */
[----:B------:R-:W-:-:S04]  /*9230*/  IMAD R0, R0, 0x8, R3 ;  /* 0x0000000800007824 */ /* 0x000fc800078e0203 */
[----:B------:R-:W2:Y:S02]  /*9240*/  SYNCS.PHASECHK.TRANS64.TRYWAIT P0, [R0+URZ], R5 ;  /* 0x00000005000075a7 */ /* 0x000ea4000800017f */
[----:B--2---:R-:W-:Y:S05]  /*9250*/  @!P0 BRA `(.L_x_5887) ;  /* 0x0000000400f88947 */ /* 0x004fea0003800000 */
.L_x_5920:
[----:B------:R-:W-:-:S07]  /*9260*/  IMAD R3, R4, 0x8, R3 ;  /* 0x0000000804037824 */ /* 0x000fce00078e0203 */
.L_x_5888:
[----:B---3--:R3:W4:Y:S02]  /*9270*/  SYNCS.PHASECHK.TRANS64.TRYWAIT P0, [R3+URZ], R2 ;  /* 0x00000002030075a7 */ /* 0x008724000800017f */
[----:B----4-:R-:W-:Y:S05]  /*9280*/  @!P0 NANOSLEEP.SYNCS 0x989680 ;  /* 0x009896800000895d */ /* 0x010fea0003900000 */
[----:B------:R-:W4:Y:S02]  /*9290*/  @!P0 SYNCS.PHASECHK.TRANS64 P0, [R3+URZ], R2 ;  /* 0x00000002030085a7 */ /* 0x000f24000800007f */
[----:B----4-:R-:W-:Y:S05]  /*92a0*/  @!P0 BRA `(.L_x_5888) ;  /* 0xfffffffc00f08947 */ /* 0x010fea000383ffff */
.L_x_5780:
[----:B------:R-:W-:Y:S05]  /*92b0*/  BSYNC B6 ;  /* 0x0000000000067941 */ /* 0x000fea0003800000 */
.L_x_5775:
[----:B------:R-:W-:Y:S05]  /*92c0*/  EXIT ;  /* 0x000000000000794d */ /* 0x000fea0003800000 */
.L_x_5786:
[----:B------:R-:W-:Y:S02]  /*92d0*/  IMAD.MOV.U32 R13, RZ, RZ, R19 ;  /* 0x000000ffff0d7224 */ /* 0x000fe400078e0013 */
[----:B------:R-:W-:Y:S02]  /*92e0*/  IMAD.MOV.U32 R12, RZ, RZ, RZ ;  /* 0x000000ffff0c7224 */ /* 0x000fe400078e00ff */
[----:B------:R-:W-:Y:S02]  /*92f0*/  IMAD.MOV.U32 R11, RZ, RZ, 0x1f ;  /* 0x0000001fff0b7424 */ /* 0x000fe400078e00ff */
[----:B------:R-:W-:-:S07]  /*9300*/  IMAD.MOV.U32 R15, RZ, RZ, -0x1 ;  /* 0xffffffffff0f7424 */ /* 0x000fce00078e00ff */
[----:B------:R-:W-:Y:S05]  /*9310*/  WARPSYNC.COLLECTIVE R15, `(.L_x_5889) ;  /* 0x000000000f087348 */ /* 0x000fea0003c00000 */
[----:B------:R1:W2:Y:S02]  /*9320*/  SHFL.IDX P6, R14, R13, R12, R11 ;  /* 0x0000000c0d0e7389 */ /* 0x0002a400000c000b */
[----:B-12---:R-:W-:Y:S01]  /*9330*/  ENDCOLLECTIVE ;  /* 0x000000000000791b */ /* 0x006fe20003800000 */
.L_x_5889:
[----:B------:R-:W-:Y:S05]  /*9340*/  BRA `(.L_x_5890) ;  /* 0xffffff7c00b87947 */ /* 0x000fea000383ffff */
.L_x_5788:
[----:B--2---:R2:W3:Y:S02]  /*9350*/  SYNCS.PHASECHK.TRANS64.TRYWAIT P0, [R2+URZ+0x26800], R5 ;  /* 0x02680005020075a7 */ /* 0x0044e4000800017f */
[----:B---3--:R-:W-:Y:S05]  /*9360*/  @!P0 NANOSLEEP.SYNCS 0x989680 ;  /* 0x009896800000895d */ /* 0x008fea0003900000 */
[----:B------:R-:W3:Y:S02]  /*9370*/  @!P0 SYNCS.PHASECHK.TRANS64 P0, [R2+URZ+0x26800], R5 ;  /* 0x02680005020085a7 */ /* 0x000ee4000800007f */
[----:B---3--:R-:W-:Y:S05]  /*9380*/  @!P0 BRA `(.L_x_5788) ;  /* 0xfffffffc00f08947 */ /* 0x008fea000383ffff */
[----:B------:R-:W-:Y:S05]  /*9390*/  BRA `(.L_x_5787) ;  /* 0xffffff7c00e07947 */ /* 0x000fea000383ffff */
.L_x_5793:
[----:B--2---:R-:W-:-:S04]  /*93a0*/  IMAD.U32 R5, RZ, RZ, UR8 ;  /* 0x00000008ff057e24 */ /* 0x004fc8000f8e00ff */
[----:B------:R2:W3:Y:S03]  /*93b0*/  SYNCS.PHASECHK.TRANS64.TRYWAIT P1, [R5+URZ+0x26810], R6 ;  /* 0x02681006050075a7 */ /* 0x0004e6000802017f */
[----:B---3--:R-:W-:Y:S05]  /*93c0*/  @!P1 NANOSLEEP.SYNCS 0x989680 ;  /* 0x009896800000995d */ /* 0x008fea0003900000 */
[----:B------:R-:W3:Y:S02]  /*93d0*/  @!P1 SYNCS.PHASECHK.TRANS64 P1, [R5+URZ+0x26810], R6 ;  /* 0x02681006050095a7 */ /* 0x000ee4000802007f */
[----:B---3--:R-:W-:Y:S05]  /*93e0*/  @!P1 BRA `(.L_x_5793) ;  /* 0xfffffffc00ec9947 */ /* 0x008fea000383ffff */
[----:B------:R-:W-:Y:S05]  /*93f0*/  BRA `(.L_x_5792) ;  /* 0xffffff8800387947 */ /* 0x000fea000383ffff */
.L_x_5797:
[----:B------:R-:W-:-:S04]  /*9400*/  IMAD.U32 R5, RZ, RZ, UR8 ;  /* 0x00000008ff057e24 */ /* 0x000fc8000f8e00ff */
[----:B------:R1:W1:Y:S03]  /*9410*/  SYNCS.PHASECHK.TRANS64.TRYWAIT P1, [R5+URZ+0x26830], R6 ;  /* 0x02683006050075a7 */ /* 0x000266000802017f */
[----:B-1----:R-:W-:Y:S05]  /*9420*/  @!P1 NANOSLEEP.SYNCS 0x989680 ;  /* 0x009896800000995d */ /* 0x002fea0003900000 */
[----:B------:R-:W1:Y:S02]  /*9430*/  @!P1 SYNCS.PHASECHK.TRANS64 P1, [R5+URZ+0x26830], R6 ;  /* 0x02683006050095a7 */ /* 0x000e64000802007f */
[----:B-1----:R-:W-:Y:S05]  /*9440*/  @!P1 BRA `(.L_x_5797) ;  /* 0xfffffffc00ec9947 */ /* 0x002fea000383ffff */
[----:B------:R-:W-:Y:S05]  /*9450*/  BRA `(.L_x_5796) ;  /* 0xffffff8c00407947 */ /* 0x000fea000383ffff */
.L_x_5804:
[----:B------:R-:W-:Y:S01]  /*9460*/  BSSY B0, `(.L_x_5891) ;  /* 0x0000005000007945 */ /* 0x000fe20003800000 */
[----:B------:R-:W-:-:S07]  /*9470*/  IMAD.MOV.U32 R15, RZ, RZ, -0x1 ;  /* 0xffffffffff0f7424 */ /* 0x000fce00078e00ff */
[----:B-1----:R-:W-:Y:S05]  /*9480*/  WARPSYNC.COLLECTIVE R15, `(.L_x_5892) ;  /* 0x000000000f087348 */ /* 0x002fea0003c00000 */
[----:B------:R-:W-:Y:S01]  /*9490*/  NOP ;  /* 0x0000000000007918 */ /* 0x000fe20000000000 */
[----:B-1----:R-:W-:Y:S01]  /*94a0*/  ENDCOLLECTIVE ;  /* 0x000000000000791b */ /* 0x002fe20003800000 */
.L_x_5892:
[----:B------:R-:W-:Y:S05]  /*94b0*/  BSYNC B0 ;  /* 0x0000000000007941 */ /* 0x000fea0003800000 */
.L_x_5891:
[----:B------:R-:W-:Y:S05]  /*94c0*/  BRA `(.L_x_5893) ;  /* 0xffffffb400c07947 */ /* 0x000fea000383ffff */
.L_x_5813:
[----:B------:R-:W-:Y:S01]  /*94d0*/  BSSY B0, `(.L_x_5894) ;  /* 0x0000005000007945 */ /* 0x000fe20003800000 */
[----:B------:R-:W-:-:S07]  /*94e0*/  IMAD.MOV.U32 R15, RZ, RZ, -0x1 ;  /* 0xffffffffff0f7424 */ /* 0x000fce00078e00ff */
[----:B-12---:R-:W-:Y:S05]  /*94f0*/  WARPSYNC.COLLECTIVE R15, `(.L_x_5895) ;  /* 0x000000000f087348 */ /* 0x006fea0003c00000 */
[----:B------:R-:W-:Y:S01]  /*9500*/  NOP ;  /* 0x0000000000007918 */ /* 0x000fe20000000000 */
[----:B-12---:R-:W-:Y:S01]  /*9510*/  ENDCOLLECTIVE ;  /* 0x000000000000791b */ /* 0x006fe20003800000 */
.L_x_5895:
[----:B------:R-:W-:Y:S05]  /*9520*/  BSYNC B0 ;  /* 0x0000000000007941 */ /* 0x000fea0003800000 */
.L_x_5894:
[----:B------:R-:W-:Y:S05]  /*9530*/  BRA `(.L_x_5896) ;  /* 0xffffffb800b07947 */ /* 0x000fea000383ffff */
.L_x_5824:
[----:B------:R-:W-:Y:S01]  /*9540*/  BSSY B0, `(.L_x_5897) ;  /* 0x0000005000007945 */ /* 0x000fe20003800000 */
[----:B------:R-:W-:-:S07]  /*9550*/  IMAD.MOV.U32 R15, RZ, RZ, -0x1 ;  /* 0xffffffffff0f7424 */ /* 0x000fce00078e00ff */
[----:B------:R-:W-:Y:S05]  /*9560*/  WARPSYNC.COLLECTIVE R15, `(.L_x_5898) ;  /* 0x000000000f087348 */ /* 0x000fea0003c00000 */
[----:B------:R-:W-:Y:S01]  /*9570*/  NOP ;  /* 0x0000000000007918 */ /* 0x000fe20000000000 */
[----:B------:R-:W-:Y:S01]  /*9580*/  ENDCOLLECTIVE ;  /* 0x000000000000791b */ /* 0x000fe20003800000 */
.L_x_5898:
[----:B------:R-:W-:Y:S05]  /*9590*/  BSYNC B0 ;  /* 0x0000000000007941 */ /* 0x000fea0003800000 */
.L_x_5897:
[----:B------:R-:W-:Y:S05]  /*95a0*/  BRA `(.L_x_5899) ;  /* 0xffffffc400307947 */ /* 0x000fea000383ffff */
.L_x_5837:
[----:B------:R-:W-:Y:S01]  /*95b0*/  BSSY B0, `(.L_x_5900) ;  /* 0x0000005000007945 */ /* 0x000fe20003800000 */
[----:B------:R-:W-:-:S07]  /*95c0*/  IMAD.MOV.U32 R15, RZ, RZ, -0x1 ;  /* 0xffffffffff0f7424 */ /* 0x000fce00078e00ff */
[----:B------:R-:W-:Y:S05]  /*95d0*/  WARPSYNC.COLLECTIVE R15, `(.L_x_5901) ;  /* 0x000000000f087348 */ /* 0x000fea0003c00000 */
[----:B------:R-:W-:Y:S01]  /*95e0*/  NOP ;  /* 0x0000000000007918 */ /* 0x000fe20000000000 */
[----:B------:R-:W-:Y:S01]  /*95f0*/  ENDCOLLECTIVE ;  /* 0x000000000000791b */ /* 0x000fe20003800000 */
.L_x_5901:
[----:B------:R-:W-:Y:S05]  /*9600*/  BSYNC B0 ;  /* 0x0000000000007941 */ /* 0x000fea0003800000 */
.L_x_5900:
[----:B------:R-:W-:Y:S05]  /*9610*/  BRA `(.L_x_5902) ;  /* 0xffffffc800d07947 */ /* 0x000fea000383ffff */
.L_x_5849:
[----:B------:R-:W-:Y:S01]  /*9620*/  BSSY B0, `(.L_x_5903) ;  /* 0x0000005000007945 */ /* 0x000fe20003800000 */
[----:B------:R-:W-:-:S07]  /*9630*/  IMAD.MOV.U32 R15, RZ, RZ, -0x1 ;  /* 0xffffffffff0f7424 */ /* 0x000fce00078e00ff */
[----:B------:R-:W-:Y:S05]  /*9640*/  WARPSYNC.COLLECTIVE R15, `(.L_x_5904) ;  /* 0x000000000f087348 */ /* 0x000fea0003c00000 */
[----:B------:R-:W-:Y:S01]  /*9650*/  NOP ;  /* 0x0000000000007918 */ /* 0x000fe20000000000 */
[----:B------:R-:W-:Y:S01]  /*9660*/  ENDCOLLECTIVE ;  /* 0x000000000000791b */ /* 0x000fe20003800000 */
.L_x_5904:
[----:B------:R-:W-:Y:S05]  /*9670*/  BSYNC B0 ;  /* 0x0000000000007941 */ /* 0x000fea0003800000 */
.L_x_5903:
[----:B------:R-:W-:Y:S05]  /*9680*/  BRA `(.L_x_5905) ;  /* 0xffffffd0000c7947 */ /* 0x000fea000383ffff */
.L_x_5863:
[----:B-1----:R1:W2:Y:S02]  /*9690*/  SYNCS.PHASECHK.TRANS64.TRYWAIT P0, [R16+URZ+0x26820], R3 ;  /* 0x02682003100075a7 */ /* 0x0022a4000800017f */
[----:B--2---:R-:W-:Y:S05]  /*96a0*/  @!P0 NANOSLEEP.SYNCS 0x989680 ;  /* 0x009896800000895d */ /* 0x004fea0003900000 */
[----:B------:R-:W2:Y:S02]  /*96b0*/  @!P0 SYNCS.PHASECHK.TRANS64 P0, [R16+URZ+0x26820], R3 ;  /* 0x02682003100085a7 */ /* 0x000ea4000800007f */
[----:B--2---:R-:W-:Y:S05]  /*96c0*/  @!P0 BRA `(.L_x_5863) ;  /* 0xfffffffc00f08947 */ /* 0x004fea000383ffff */
[----:B------:R-:W-:Y:S05]  /*96d0*/  BRA `(.L_x_5906) ;  /* 0xffffffd800887947 */ /* 0x000fea000383ffff */
.L_x_5867:
[----:B-1----:R1:W3:Y:S02]  /*96e0*/  SYNCS.PHASECHK.TRANS64.TRYWAIT P1, [R16+URZ+0x26840], R21 ;  /* 0x02684015100075a7 */ /* 0x0022e4000802017f */
[----:B---3--:R-:W-:Y:S05]  /*96f0*/  @!P1 NANOSLEEP.SYNCS 0x989680 ;  /* 0x009896800000995d */ /* 0x008fea0003900000 */
[----:B------:R-:W3:Y:S02]  /*9700*/  @!P1 SYNCS.PHASECHK.TRANS64 P1, [R16+URZ+0x26840], R21 ;  /* 0x02684015100095a7 */ /* 0x000ee4000802007f */
[----:B---3--:R-:W-:Y:S05]  /*9710*/  @!P1 BRA `(.L_x_5867) ;  /* 0xfffffffc00f09947 */ /* 0x008fea000383ffff */
[----:B------:R-:W-:Y:S05]  /*9720*/  BRA `(.L_x_5907) ;  /* 0xffffffe000b47947 */ /* 0x000fea000383ffff */
.L_x_5869:
[----:B--2---:R2:W3:Y:S02]  /*9730*/  SYNCS.PHASECHK.TRANS64.TRYWAIT P1, [R16+URZ+0x26828], R21 ;  /* 0x02682815100075a7 */ /* 0x0044e4000802017f */
[----:B---3--:R-:W-:Y:S05]  /*9740*/  @!P1 NANOSLEEP.SYNCS 0x989680 ;  /* 0x009896800000995d */ /* 0x008fea0003900000 */
[----:B------:R-:W3:Y:S02]  /*9750*/  @!P1 SYNCS.PHASECHK.TRANS64 P1, [R16+URZ+0x26828], R21 ;  /* 0x02682815100095a7 */ /* 0x000ee4000802007f */
[----:B---3--:R-:W-:Y:S05]  /*9760*/  @!P1 BRA `(.L_x_5869) ;  /* 0xfffffffc00f09947 */ /* 0x008fea000383ffff */
[----:B------:R-:W-:Y:S05]  /*9770*/  BRA `(.L_x_5908) ;  /* 0xffffffe400647947 */ /* 0x000fea000383ffff */
.L_x_5871:
[----:B---3--:R3:W4:Y:S02]  /*9780*/  SYNCS.PHASECHK.TRANS64.TRYWAIT P1, [R16+URZ+0x26848], R21 ;  /* 0x02684815100075a7 */ /* 0x008724000802017f */
[----:B----4-:R-:W-:Y:S05]  /*9790*/  @!P1 NANOSLEEP.SYNCS 0x989680 ;  /* 0x009896800000995d */ /* 0x010fea0003900000 */
[----:B------:R-:W4:Y:S02]  /*97a0*/  @!P1 SYNCS.PHASECHK.TRANS64 P1, [R16+URZ+0x26848], R21 ;  /* 0x02684815100095a7 */ /* 0x000f24000802007f */
[----:B----4-:R-:W-:Y:S05]  /*97b0*/  @!P1 BRA `(.L_x_5871) ;  /* 0xfffffffc00f09947 */ /* 0x010fea000383ffff */
[----:B------:R-:W-:Y:S05]  /*97c0*/  BRA `(.L_x_5909) ;  /* 0xffffffe800147947 */ /* 0x000fea000383ffff */
.L_x_5873:
[----:B------:R-:W-:-:S07]  /*97d0*/  SHF.L.U32 R5, R11, 0x1f, RZ ;  /* 0x0000001f0b057819 */ /* 0x000fce00000006ff */
.L_x_5910:
[----:B------:R1:W1:Y:S02]  /*97e0*/  SYNCS.PHASECHK.TRANS64.TRYWAIT P1, [R16+URZ+0x26820], R5 ;  /* 0x02682005100075a7 */ /* 0x000264000802017f */
[----:B-1----:R-:W-:Y:S05]  /*97f0*/  @!P1 NANOSLEEP.SYNCS 0x989680 ;  /* 0x009896800000995d */ /* 0x002fea0003900000 */
[----:B------:R-:W1:Y:S02]  /*9800*/  @!P1 SYNCS.PHASECHK.TRANS64 P1, [R16+URZ+0x26820], R5 ;  /* 0x02682005100095a7 */ /* 0x000e64000802007f */
[----:B-1----:R-:W-:Y:S05]  /*9810*/  @!P1 BRA `(.L_x_5910) ;  /* 0xfffffffc00f09947 */ /* 0x002fea000383ffff */
[----:B------:R-:W-:Y:S05]  /*9820*/  BRA `(.L_x_5911) ;  /* 0xffffffe800ac7947 */ /* 0x000fea000383ffff */
.L_x_5876:
[----:B-1----:R1:W2:Y:S02]  /*9830*/  SYNCS.PHASECHK.TRANS64.TRYWAIT P1, [R16+URZ+0x26840], R13 ;  /* 0x0268400d100075a7 */ /* 0x0022a4000802017f */
[----:B--2---:R-:W-:Y:S05]  /*9840*/  @!P1 NANOSLEEP.SYNCS 0x989680 ;  /* 0x009896800000995d */ /* 0x004fea0003900000 */
[----:B------:R-:W2:Y:S02]  /*9850*/  @!P1 SYNCS.PHASECHK.TRANS64 P1, [R16+URZ+0x26840], R13 ;  /* 0x0268400d100095a7 */ /* 0x000ea4000802007f */
[----:B--2---:R-:W-:Y:S05]  /*9860*/  @!P1 BRA `(.L_x_5876) ;  /* 0xfffffffc00f09947 */ /* 0x004fea000383ffff */
[----:B------:R-:W-:Y:S05]  /*9870*/  BRA `(.L_x_5912) ;  /* 0xffffffec00807947 */ /* 0x000fea000383ffff */
.L_x_5878:
[----:B--2---:R2:W1:Y:S02]  /*9880*/  SYNCS.PHASECHK.TRANS64.TRYWAIT P1, [R16+URZ+0x26828], R13 ;  /* 0x0268280d100075a7 */ /* 0x004464000802017f */
[----:B-1----:R-:W-:Y:S05]  /*9890*/  @!P1 NANOSLEEP.SYNCS 0x989680 ;  /* 0x009896800000995d */ /* 0x002fea0003900000 */
[----:B------:R-:W1:Y:S02]  /*98a0*/  @!P1 SYNCS.PHASECHK.TRANS64 P1, [R16+URZ+0x26828], R13 ;  /* 0x0268280d100095a7 */ /* 0x000e64000802007f */
[----:B-1----:R-:W-:Y:S05]  /*98b0*/  @!P1 BRA `(.L_x_5878) ;  /* 0xfffffffc00f09947 */ /* 0x002fea000383ffff */
[----:B------:R-:W-:Y:S05]  /*98c0*/  BRA `(.L_x_5913) ;  /* 0xfffffff000247947 */ /* 0x000fea000383ffff */
.L_x_5880:
[----:B------:R1:W1:Y:S02]  /*98d0*/  SYNCS.PHASECHK.TRANS64.TRYWAIT P0, [R3+URZ+0x26840], R0 ;  /* 0x02684000030075a7 */ /* 0x000264000800017f */
[----:B-1----:R-:W-:Y:S05]  /*98e0*/  @!P0 NANOSLEEP.SYNCS 0x989680 ;  /* 0x009896800000895d */ /* 0x002fea0003900000 */
[----:B------:R-:W1:Y:S02]  /*98f0*/  @!P0 SYNCS.PHASECHK.TRANS64 P0, [R3+URZ+0x26840], R0 ;  /* 0x02684000030085a7 */ /* 0x000e64000800007f */
[----:B-1----:R-:W-:Y:S05]  /*9900*/  @!P0 BRA `(.L_x_5880) ;  /* 0xfffffffc00f08947 */ /* 0x002fea000383ffff */
[----:B------:R-:W-:Y:S05]  /*9910*/  BRA `(.L_x_5914) ;  /* 0xfffffff000f47947 */ /* 0x000fea000383ffff */
.L_x_5882:
[----:B------:R-:W-:Y:S01]  /*9920*/  BSSY B0, `(.L_x_5915) ;  /* 0x0000006000007945 */ /* 0x000fe20003800000 */
[----:B------:R-:W-:-:S07]  /*9930*/  IMAD.MOV.U32 R15, RZ, RZ, -0x1 ;  /* 0xffffffffff0f7424 */ /* 0x000fce00078e00ff */
[----:B------:R-:W-:Y:S05]  /*9940*/  WARPSYNC.COLLECTIVE R15, `(.L_x_5916) ;  /* 0x000000000f0c7348 */ /* 0x000fea0003c00000 */
[----:B------:R-:W-:Y:S02]  /*9950*/  ELECT P6, UR62, PT ;  /* 0x00000000003e782f */ /* 0x000fe400038c0000 */
[----:B------:R-:W-:Y:S01]  /*9960*/  MOV R14, UR62 ;  /* 0x0000003e000e7c02 */ /* 0x000fe20008000f00 */
[----:B------:R-:W-:Y:S10]  /*9970*/  ENDCOLLECTIVE ;  /* 0x000000000000791b */ /* 0x000ff40003800000 */
.L_x_5916:
[----:B------:R-:W-:Y:S05]  /*9980*/  BSYNC B0 ;  /* 0x0000000000007941 */ /* 0x000fea0003800000 */
.L_x_5915:
[----:B------:R-:W-:Y:S05]  /*9990*/  BRA `(.L_x_5917) ;  /* 0xfffffff400bc7947 */ /* 0x000fea000383ffff */
.L_x_5884:
[----:B-1----:R1:W2:Y:S02]  /*99a0*/  SYNCS.PHASECHK.TRANS64.TRYWAIT P0, [R6+URZ], R5 ;  /* 0x00000005060075a7 */ /* 0x0022a4000800017f */
[----:B--2---:R-:W-:Y:S05]  /*99b0*/  @!P0 NANOSLEEP.SYNCS 0x989680 ;  /* 0x009896800000895d */ /* 0x004fea0003900000 */
[----:B------:R-:W2:Y:S02]  /*99c0*/  @!P0 SYNCS.PHASECHK.TRANS64 P0, [R6+URZ], R5 ;  /* 0x00000005060085a7 */ /* 0x000ea4000800007f */
[----:B--2---:R-:W-:Y:S05]  /*99d0*/  @!P0 BRA `(.L_x_5884) ;  /* 0xfffffffc00f08947 */ /* 0x004fea000383ffff */
[----:B------:R-:W-:Y:S05]  /*99e0*/  BRA `(.L_x_5918) ;  /* 0xfffffff400fc7947 */ /* 0x000fea000383ffff */
.L_x_5885:
[----:B--2---:R2:W3:Y:S02]  /*99f0*/  SYNCS.PHASECHK.TRANS64.TRYWAIT P0, [R3+URZ], R2 ;  /* 0x00000002030075a7 */ /* 0x0044e4000800017f */
[----:B---3--:R-:W-:Y:S05]  /*9a00*/  @!P0 NANOSLEEP.SYNCS 0x989680 ;  /* 0x009896800000895d */ /* 0x008fea0003900000 */
[----:B------:R-:W3:Y:S02]  /*9a10*/  @!P0 SYNCS.PHASECHK.TRANS64 P0, [R3+URZ], R2 ;  /* 0x00000002030085a7 */ /* 0x000ee4000800007f */
[----:B---3--:R-:W-:Y:S05]  /*9a20*/  @!P0 BRA `(.L_x_5885) ;  /* 0xfffffffc00f08947 */ /* 0x008fea000383ffff */
[----:B------:R-:W-:Y:S05]  /*9a30*/  BRA `(.L_x_5919) ;  /* 0xfffffff400f07947 */ /* 0x000fea000383ffff */
.L_x_5887:
[----:B--2---:R2:W3:Y:S02]  /*9a40*/  SYNCS.PHASECHK.TRANS64.TRYWAIT P0, [R0+URZ], R5 ;  /* 0x00000005000075a7 */ /* 0x0044e4000800017f */
[----:B---3--:R-:W-:Y:S05]  /*9a50*/  @!P0 NANOSLEEP.SYNCS 0x989680 ;  /* 0x009896800000895d */ /* 0x008fea0003900000 */
[----:B------:R-:W3:Y:S02]  /*9a60*/  @!P0 SYNCS.PHASECHK.TRANS64 P0, [R0+URZ], R5 ;  /* 0x00000005000085a7 */ /* 0x000ee4000800007f */
[----:B---3--:R-:W-:Y:S05]  /*9a70*/  @!P0 BRA `(.L_x_5887) ;  /* 0xfffffffc00f08947 */ /* 0x008fea000383ffff */
[----:B------:R-:W-:Y:S05]  /*9a80*/  BRA `(.L_x_5920) ;  /* 0xfffffff400f47947 */ /* 0x000fea000383ffff */
.L_x_5921:
        /* <DEDUP_REMOVED lines=15> */
.L_x_6596:


//--------------------- .text._ZN7cutlass13device_kernelIN5flash22FlashAttnBwdPreprocessIN4cute5tupleIJNS3_1CILi64EEENS5_ILi96EEEEEENS_6half_tEfNS_4arch4Sm90ELb1ELb0EEEEEvNT_6ParamsE --------------------------
	.section	.text._ZN7cutlass13device_kernelIN5flash22FlashAttnBwdPreprocessIN4cute5tupleIJNS3_1CILi64EEENS5_ILi96EEEEEENS_6half_tEfNS_4arch4Sm90ELb1ELb0EEEEEvNT_6ParamsE,"ax",@progbits
	.align	128
.text._ZN7cutlass13device_kernelIN5flash22FlashAttnBwdPreprocessIN4cute5tupleIJNS3_1CILi64EEENS5_ILi96EEEEEENS_6half_tEfNS_4arch4Sm90ELb1ELb0EEEEEvNT_6ParamsE:
        .type           _ZN7cutlass13device_kernelIN5flash22FlashAttnBwdPreprocessIN4cute5tupleIJNS3_1CILi64EEENS5_ILi96EEEEEENS_6half_tEfNS_4arch4Sm90ELb1ELb0EEEEEvNT_6ParamsE,@function
        .size           _ZN7cutlass13device_kernelIN5flash22FlashAttnBwdPreprocessIN4cute5tupleIJNS3_1CILi64EEENS5_ILi96EEEEEENS_6half_tEfNS_4arch4Sm90ELb1ELb0EEEEEvNT_6ParamsE,(.L_x_6597 - _ZN7cutlass13device_kernelIN5flash22FlashAttnBwdPreprocessIN4cute5tupleIJNS3_1CILi64EEENS5_ILi96EEEEEENS_6half_tEfNS_4arch4Sm90ELb1ELb0EEEEEvNT_6ParamsE)
        .other          _ZN7cutlass13device_kernelIN5flash22FlashAttnBwdPreprocessIN4cute5tupleIJNS3_1CILi64EEENS5_ILi96EEEEEENS_6half_tEfNS_4arch4Sm90ELb1ELb0EEEEEvNT_6ParamsE,@"STO_CUDA_ENTRY STV_DEFAULT"
_ZN7cutlass13device_kernelIN5flash22FlashAttnBwdPreprocessIN4cute5tupleIJNS3_1CILi64EEENS5_ILi96EEEEEENS_6half_tEfNS_4arch4Sm90ELb1ELb0EEEEEvNT_6ParamsE:
[----:B------:R-:W-:Y:S01]  /*0000*/  LDC R1, c[0x0][0x28] ;  /* 0x00000a00ff017b82 */ /* 0x000fe20000000800 */
[----:B------:R-:W0:Y:S07]  /*0010*/  S2R R0, SR_TID.X ;  /* 0x0000000000007919 */ /* 0x000e2e0000002100 */
[----:B------:R-:W1:Y:S01]  /*0020*/  S2UR UR8, SR_CTAID.Z ;  /* 0x00000000000879c3 */ /* 0x000e620000002700 */
[----:B------:R-:W-:Y:S01]  /*0030*/  ULDC UR4, c[0x0][0x218] ;  /* 0x0000860000047ab9 */ /* 0x000fe20000000800 */
[----:B------:R-:W-:Y:S01]  /*0040*/  ULDC.64 UR6, c[0x0][0x208] ;  /* 0x0000820000067ab9 */ /* 0x000fe20000000a00 */
[----:B------:R-:W2:Y:S01]  /*0050*/  S2R R2, SR_CTAID.X ;  /* 0x0000000000027919 */ /* 0x000ea20000002500 */
[----:B------:R-:W-:Y:S01]  /*0060*/  BSSY B0, `(.L_x_5922) ;  /* 0x000002e000007945 */ /* 0x000fe20003800000 */
[----:B------:R-:W-:Y:S01]  /*0070*/  HFMA2.MMA R30, -RZ, RZ, 0, 0 ;  /* 0x00000000ff1e7435 */ /* 0x000fe200000001ff */
[----:B------:R-:W-:-:S02]  /*0080*/  MOV R3, 0x7f800000 ;  /* 0x7f80000000037802 */ /* 0x000fc40000000f00 */
        /* <DEDUP_REMOVED lines=11> */
[----:B-1----:R-:W-:Y:S01]  /*0140*/  USHF.R.S32.HI UR9, URZ, 0x1f, UR8 ;  /* 0x0000001f3f097899 */ /* 0x002fe20008011408 */
[----:B0-----:R-:W-:-:S02]  /*0150*/  SHF.R.S32.HI R7, RZ, 0x1f, R0 ;  /* 0x0000001fff077819 */ /* 0x001fc40000011400 */
[----:B------:R-:W-:Y:S02]  /*0160*/  ISETP.GT.AND P0, PT, R0, 0x3f, PT ;  /* 0x0000003f0000780c */ /* 0x000fe40003f04270 */
[----:B--2---:R-:W-:Y:S02]  /*0170*/  SHF.L.U32 R5, R2, 0x6, RZ ;  /* 0x0000000602057819 */ /* 0x004fe400000006ff */
[----:B------:R-:W-:Y:S02]  /*0180*/  LEA.HI R4, R7, R0, RZ, 0x2 ;  /* 0x0000000007047211 */ /* 0x000fe400078f10ff */
[----:B------:R-:W-:Y:S02]  /*0190*/  IADD3 R7, -R5, UR4, RZ ;  /* 0x0000000405077c10 */ /* 0x000fe4000fffe1ff */
[----:B------:R-:W-:Y:S02]  /*01a0*/  SHF.R.S32.HI R32, RZ, 0x2, R4 ;  /* 0x00000002ff207819 */ /* 0x000fe40000011404 */
[----:B------:R-:W-:-:S02]  /*01b0*/  ISETP.GE.OR P2, PT, R0, R7, P0 ;  /* 0x000000070000720c */ /* 0x000fc40000746670 */
[----:B------:R-:W-:Y:S02]  /*01c0*/  LOP3.LUT R31, R4, 0xfffffffc, RZ, 0xc0, !PT ;  /* 0xfffffffc041f7812 */ /* 0x000fe400078ec0ff */
[----:B------:R-:W-:Y:S02]  /*01d0*/  ISETP.GE.AND P1, PT, R32, R7, PT ;  /* 0x000000072000720c */ /* 0x000fe40003f26270 */
[----:B------:R-:W-:Y:S02]  /*01e0*/  SHF.R.S32.HI R33, RZ, 0x1f, R32 ;  /* 0x0000001fff217819 */ /* 0x000fe40000011420 */
[----:B------:R-:W-:-:S05]  /*01f0*/  IADD3 R4, -R31, R0, RZ ;  /* 0x000000001f047210 */ /* 0x000fca0007ffe1ff */
[----:B------:R-:W-:Y:S05]  /*0200*/  @P2 BRA `(.L_x_5923) ;  /* 0x00000000004c2947 */ /* 0x000fea0003800000 */
[----:B------:R-:W0:Y:S01]  /*0210*/  S2UR UR5, SR_CTAID.Y ;  /* 0x00000000000579c3 */ /* 0x000e220000002600 */
[----:B------:R-:W-:Y:S02]  /*0220*/  SHF.R.S32.HI R6, RZ, 0x1f, R0 ;  /* 0x0000001fff067819 */ /* 0x000fe40000011400 */
[----:B------:R-:W-:-:S04]  /*0230*/  IADD3 R38, P2, R5, R0, RZ ;  /* 0x0000000005267210 */ /* 0x000fc80007f5e0ff */
[----:B------:R-:W-:Y:S01]  /*0240*/  LEA.HI.X.SX32 R39, R5, R6, 0x1, P2 ;  /* 0x0000000605277211 */ /* 0x000fe200010f0eff */
[----:B------:R-:W1:Y:S08]  /*0250*/  LDC.64 R36, c[0x0][0x290] ;  /* 0x0000a400ff247b82 */ /* 0x000e700000000a00 */
[----:B------:R-:W2:Y:S01]  /*0260*/  LDC.64 R34, c[0x0][0x298] ;  /* 0x0000a600ff227b82 */ /* 0x000ea20000000a00 */
[----:B0-----:R-:W-:-:S06]  /*0270*/  USHF.R.S32.HI UR10, URZ, 0x1f, UR5 ;  /* 0x0000001f3f0a7899 */ /* 0x001fcc0008011405 */
[C---:B-1----:R-:W-:Y:S01]  /*0280*/  IMAD R6, R36.reuse, UR10, RZ ;  /* 0x0000000a24067c24 */ /* 0x042fe2000f8e02ff */
[----:B------:R-:W-:Y:S01]  /*0290*/  ULDC.64 UR10, c[0x0][0x288] ;  /* 0x0000a200000a7ab9 */ /* 0x000fe20000000a00 */
[----:B------:R-:W-:-:S04]  /*02a0*/  IMAD.WIDE.U32 R38, R36, UR5, R38 ;  /* 0x0000000524267c25 */ /* 0x000fc8000f8e0026 */
[----:B------:R-:W-:Y:S02]  /*02b0*/  IMAD R37, R37, UR5, R6 ;  /* 0x0000000525257c24 */ /* 0x000fe4000f8e0206 */
[----:B--2---:R-:W-:-:S03]  /*02c0*/  IMAD R6, R34, UR9, RZ ;  /* 0x0000000922067c24 */ /* 0x004fc6000f8e02ff */
[----:B------:R-:W-:Y:S01]  /*02d0*/  IADD3 R39, R39, R37, RZ ;  /* 0x0000002527277210 */ /* 0x000fe20007ffe0ff */
[----:B------:R-:W-:Y:S02]  /*02e0*/  IMAD R3, R35, UR8, R6 ;  /* 0x0000000823037c24 */ /* 0x000fe4000f8e0206 */
[----:B------:R-:W-:-:S05]  /*02f0*/  IMAD.WIDE.U32 R34, R34, UR8, R38 ;  /* 0x0000000822227c25 */ /* 0x000fca000f8e0026 */
[----:B------:R-:W-:Y:S02]  /*0300*/  IADD3 R3, R35, R3, RZ ;  /* 0x0000000323037210 */ /* 0x000fe40007ffe0ff */
[----:B------:R-:W-:-:S04]  /*0310*/  LEA R36, P2, R34, UR10, 0x2 ;  /* 0x0000000a22247c11 */ /* 0x000fc8000f8410ff */
[----:B------:R-:W-:-:S05]  /*0320*/  LEA.HI.X R37, R34, UR11, R3, 0x2, P2 ;  /* 0x0000000b22257c11 */ /* 0x000fca00090f1403 */
[----:B------:R0:W5:Y:S04]  /*0330*/  LDG.E R3, desc[UR6][R36.64] ;  /* 0x0000000624037981 */ /* 0x000168000c1e1900 */
.L_x_5923:
[----:B------:R-:W-:Y:S05]  /*0340*/  BSYNC B0 ;  /* 0x0000000000007941 */ /* 0x000fea0003800000 */
.L_x_5922:
[----:B------:R-:W-:Y:S04]  /*0350*/  BSSY B0, `(.L_x_5924) ;  /* 0x0000022000007945 */ /* 0x000fe80003800000 */
[----:B------:R-:W-:Y:S05]  /*0360*/  @P1 BRA `(.L_x_5925) ;  /* 0x0000000000801947 */ /* 0x000fea0003800000 */
[----:B------:R-:W1:Y:S01]  /*0370*/  S2UR UR5, SR_CTAID.Y ;  /* 0x00000000000579c3 */ /* 0x000e620000002600 */
[----:B------:R-:W-:-:S04]  /*0380*/  SHF.L.U32 R34, R4, 0x3, RZ ;  /* 0x0000000304227819 */ /* 0x000fc800000006ff */
[----:B------:R-:W-:-:S03]  /*0390*/  SHF.R.S32.HI R35, RZ, 0x1f, R34 ;  /* 0x0000001fff237819 */ /* 0x000fc60000011422 */
[----:B------:R-:W2:Y:S08]  /*03a0*/  LDC.64 R38, c[0x0][0x230] ;  /* 0x00008c00ff267b82 */ /* 0x000eb00000000a00 */
[----:B0-----:R-:W0:Y:S01]  /*03b0*/  LDC.64 R36, c[0x0][0x238] ;  /* 0x00008e00ff247b82 */ /* 0x001e220000000a00 */
[----:B-1----:R-:W-:-:S06]  /*03c0*/  USHF.R.S32.HI UR10, URZ, 0x1f, UR5 ;  /* 0x0000001f3f0a7899 */ /* 0x002fcc0008011405 */
[C---:B--2---:R-:W-:Y:S01]  /*03d0*/  IMAD R6, R38.reuse, UR10, RZ ;  /* 0x0000000a26067c24 */ /* 0x044fe2000f8e02ff */
[----:B------:R-:W-:Y:S01]  /*03e0*/  ULDC.64 UR10, c[0x0][0x228] ;  /* 0x00008a00000a7ab9 */ /* 0x000fe20000000a00 */
[----:B------:R-:W-:Y:S01]  /*03f0*/  IMAD.WIDE.U32 R40, R38, UR5, R34 ;  /* 0x0000000526287c25 */ /* 0x000fe2000f8e0022 */
[----:B------:R-:W-:-:S03]  /*0400*/  IADD3 R35, R34, 0x40, RZ ;  /* 0x0000004022237810 */ /* 0x000fc60007ffe0ff */
[----:B------:R-:W-:Y:S01]  /*0410*/  IMAD R39, R39, UR5, R6 ;  /* 0x0000000527277c24 */ /* 0x000fe2000f8e0206 */
[----:B------:R-:W-:Y:S01]  /*0420*/  ULDC UR5, c[0x0][0x21c] ;  /* 0x0000870000057ab9 */ /* 0x000fe20000000800 */
[----:B0-----:R-:W-:Y:S01]  /*0430*/  IMAD R6, R36, UR9, RZ ;  /* 0x0000000924067c24 */ /* 0x001fe2000f8e02ff */
[C---:B------:R-:W-:Y:S02]  /*0440*/  ISETP.GE.AND P2, PT, R34.reuse, UR5, PT ;  /* 0x0000000522007c0c */ /* 0x040fe4000bf46270 */
[----:B------:R-:W-:Y:S01]  /*0450*/  IADD3 R41, R41, R39, RZ ;  /* 0x0000002729297210 */ /* 0x000fe20007ffe0ff */
[----:B------:R-:W-:Y:S01]  /*0460*/  IMAD R31, R37, UR8, R6 ;  /* 0x00000008251f7c24 */ /* 0x000fe2000f8e0206 */
[----:B------:R-:W-:Y:S02]  /*0470*/  IADD3 R6, R34, 0x20, RZ ;  /* 0x0000002022067810 */ /* 0x000fe40007ffe0ff */
[----:B------:R-:W-:Y:S01]  /*0480*/  ISETP.GE.AND P4, PT, R35, UR5, PT ;  /* 0x0000000523007c0c */ /* 0x000fe2000bf86270 */
[----:B------:R-:W-:Y:S01]  /*0490*/  IMAD.WIDE.U32 R40, R36, UR8, R40 ;  /* 0x0000000824287c25 */ /* 0x000fe2000f8e0028 */
[----:B------:R-:W-:-:S03]  /*04a0*/  ISETP.GE.AND P3, PT, R6, UR5, PT ;  /* 0x0000000506007c0c */ /* 0x000fc6000bf66270 */
[----:B------:R-:W-:Y:S01]  /*04b0*/  IMAD.WIDE R36, R2, 0x40, R32 ;  /* 0x0000004002247825 */ /* 0x000fe200078e0220 */
[----:B------:R-:W-:-:S03]  /*04c0*/  IADD3 R41, R41, R31, RZ ;  /* 0x0000001f29297210 */ /* 0x000fc60007ffe0ff */
[----:B------:R-:W-:-:S04]  /*04d0*/  IMAD R31, R37, UR10, RZ ;  /* 0x0000000a251f7c24 */ /* 0x000fc8000f8e02ff */
[C---:B------:R-:W-:Y:S02]  /*04e0*/  IMAD R31, R36.reuse, UR11, R31 ;  /* 0x0000000b241f7c24 */ /* 0x040fe4000f8e021f */
[----:B------:R-:W-:Y:S01]  /*04f0*/  IMAD.WIDE.U32 R36, R36, UR10, R40 ;  /* 0x0000000a24247c25 */ /* 0x000fe2000f8e0028 */
[----:B------:R-:W-:-:S04]  /*0500*/  ULDC.64 UR10, c[0x0][0x210] ;  /* 0x00008400000a7ab9 */ /* 0x000fc80000000a00 */
[----:B------:R-:W-:Y:S02]  /*0510*/  IADD3 R31, R37, R31, RZ ;  /* 0x0000001f251f7210 */ /* 0x000fe40007ffe0ff */
[----:B------:R-:W-:-:S04]  /*0520*/  LEA R34, P5, R36, UR10, 0x1 ;  /* 0x0000000a24227c11 */ /* 0x000fc8000f8a08ff */
[----:B------:R-:W-:-:S05]  /*0530*/  LEA.HI.X R35, R36, UR11, R31, 0x1, P5 ;  /* 0x0000000b24237c11 */ /* 0x000fca000a8f0c1f */
[----:B------:R1:W5:Y:S04]  /*0540*/  @!P2 LDG.E.128 R16, desc[UR6][R34.64] ;  /* 0x000000062210a981 */ /* 0x000368000c1e1d00 */
[----:B------:R1:W5:Y:S04]  /*0550*/  @!P3 LDG.E.128 R12, desc[UR6][R34.64+0x40] ;  /* 0x00004006220cb981 */ /* 0x000368000c1e1d00 */
[----:B------:R1:W5:Y:S02]  /*0560*/  @!P4 LDG.E.128 R24, desc[UR6][R34.64+0x80] ;  /* 0x000080062218c981 */ /* 0x000364000c1e1d00 */
.L_x_5925:
[----:B------:R-:W-:Y:S05]  /*0570*/  BSYNC B0 ;  /* 0x0000000000007941 */ /* 0x000fea0003800000 */
.L_x_5924:
[----:B------:R-:W-:Y:S01]  /*0580*/  BSSY B0, `(.L_x_5926) ;  /* 0x0000024000007945 */ /* 0x000fe20003800000 */
[----:B------:R-:W-:Y:S01]  /*0590*/  HFMA2.MMA R31, -RZ, RZ, 0, 0 ;  /* 0x00000000ff1f7435 */ /* 0x000fe200000001ff */
[----:B-----5:R-:W-:Y:S02]  /*05a0*/  MOV R6, R16 ;  /* 0x0000001000067202 */ /* 0x020fe40000000f00 */
[----:B------:R-:W-:Y:S08]  /*05b0*/  @P1 BRA `(.L_x_5927) ;  /* 0x0000000000801947 */ /* 0x000ff00003800000 */
[----:B------:R-:W2:Y:S01]  /*05c0*/  S2UR UR5, SR_CTAID.Y ;  /* 0x00000000000579c3 */ /* 0x000ea20000002600 */
[----:B------:R-:W-:-:S04]  /*05d0*/  SHF.L.U32 R38, R4, 0x3, RZ ;  /* 0x0000000304267819 */ /* 0x000fc800000006ff */
[----:B------:R-:W-:-:S03]  /*05e0*/  SHF.R.S32.HI R39, RZ, 0x1f, R38 ;  /* 0x0000001fff277819 */ /* 0x000fc60000011426 */
[----:B-1----:R-:W1:Y:S08]  /*05f0*/  LDC.64 R34, c[0x0][0x250] ;  /* 0x00009400ff227b82 */ /* 0x002e700000000a00 */
[----:B0-----:R-:W0:Y:S01]  /*0600*/  LDC.64 R36, c[0x0][0x258] ;  /* 0x00009600ff247b82 */ /* 0x001e220000000a00 */
[----:B--2---:R-:W-:-:S06]  /*0610*/  USHF.R.S32.HI UR10, URZ, 0x1f, UR5 ;  /* 0x0000001f3f0a7899 */ /* 0x004fcc0008011405 */
[C---:B-1----:R-:W-:Y:S01]  /*0620*/  IMAD R42, R34.reuse, UR10, RZ ;  /* 0x0000000a222a7c24 */ /* 0x042fe2000f8e02ff */
[----:B------:R-:W-:Y:S01]  /*0630*/  ULDC.64 UR10, c[0x0][0x248] ;  /* 0x00009200000a7ab9 */ /* 0x000fe20000000a00 */
[----:B------:R-:W-:-:S04]  /*0640*/  IMAD.WIDE.U32 R40, R34, UR5, R38 ;  /* 0x0000000522287c25 */ /* 0x000fc8000f8e0026 */
[----:B------:R-:W-:Y:S01]  /*0650*/  IMAD R35, R35, UR5, R42 ;  /* 0x0000000523237c24 */ /* 0x000fe2000f8e022a */
[----:B------:R-:W-:Y:S01]  /*0660*/  ULDC UR5, c[0x0][0x21c] ;  /* 0x0000870000057ab9 */ /* 0x000fe20000000800 */
[----:B0-----:R-:W-:Y:S01]  /*0670*/  IMAD R34, R36, UR9, RZ ;  /* 0x0000000924227c24 */ /* 0x001fe2000f8e02ff */
[----:B------:R-:W-:Y:S02]  /*0680*/  ISETP.GE.AND P2, PT, R38, UR5, PT ;  /* 0x0000000526007c0c */ /* 0x000fe4000bf46270 */
[----:B------:R-:W-:Y:S01]  /*0690*/  IADD3 R41, R41, R35, RZ ;  /* 0x0000002329297210 */ /* 0x000fe20007ffe0ff */
[----:B------:R-:W-:Y:S02]  /*06a0*/  IMAD R39, R37, UR8, R34 ;  /* 0x0000000825277c24 */ /* 0x000fe4000f8e0222 */
[----:B------:R-:W-:-:S04]  /*06b0*/  IMAD.WIDE R34, R2, 0x40, R32 ;  /* 0x0000004002227825 */ /* 0x000fc800078e0220 */
[----:B------:R-:W-:Y:S01]  /*06c0*/  IMAD.WIDE.U32 R36, R36, UR8, R40 ;  /* 0x0000000824247c25 */ /* 0x000fe2000f8e0028 */
[C---:B------:R-:W-:Y:S02]  /*06d0*/  IADD3 R40, R38.reuse, 0x20, RZ ;  /* 0x0000002026287810 */ /* 0x040fe40007ffe0ff */
[----:B------:R-:W-:Y:S01]  /*06e0*/  IADD3 R41, R38, 0x40, RZ ;  /* 0x0000004026297810 */ /* 0x000fe20007ffe0ff */
[----:B------:R-:W-:Y:S01]  /*06f0*/  IMAD R35, R35, UR10, RZ ;  /* 0x0000000a23237c24 */ /* 0x000fe2000f8e02ff */
[----:B------:R-:W-:Y:S02]  /*0700*/  IADD3 R37, R37, R39, RZ ;  /* 0x0000002725257210 */ /* 0x000fe40007ffe0ff */
[----:B------:R-:W-:Y:S01]  /*0710*/  ISETP.GE.AND P3, PT, R40, UR5, PT ;  /* 0x0000000528007c0c */ /* 0x000fe2000bf66270 */
[C---:B------:R-:W-:Y:S01]  /*0720*/  IMAD R39, R34.reuse, UR11, R35 ;  /* 0x0000000b22277c24 */ /* 0x040fe2000f8e0223 */
[----:B------:R-:W-:Y:S01]  /*0730*/  ISETP.GE.AND P4, PT, R41, UR5, PT ;  /* 0x0000000529007c0c */ /* 0x000fe2000bf86270 */
        /* <DEDUP_REMOVED lines=8> */
.L_x_5927:
[----:B------:R-:W-:Y:S05]  /*07c0*/  BSYNC B0 ;  /* 0x0000000000007941 */ /* 0x000fea0003800000 */
.L_x_5926:
[----:B------:R-:W-:Y:S01]  /*07d0*/  HADD2.F32 R16, -RZ, R6.H1_H1 ;  /* 0x30000006ff107230 */ /* 0x000fe20000004100 */
[----:B0-2---:R-:W-:Y:S01]  /*07e0*/  MOV R36, R17 ;  /* 0x0000001100247202 */ /* 0x005fe20000000f00 */
[----:B-1---5:R-:W-:Y:S01]  /*07f0*/  HADD2.F32 R35, -RZ, R20.H1_H1 ;  /* 0x30000014ff237230 */ /* 0x022fe20000004100 */
[----:B------:R-:W-:Y:S01]  /*0800*/  MOV R34, R21 ;  /* 0x0000001500227202 */ /* 0x000fe20000000f00 */
[----:B------:R-:W-:Y:S01]  /*0810*/  HADD2.F32 R6, -RZ, R6.H0_H0 ;  /* 0x20000006ff067230 */ /* 0x000fe20000004100 */
[----:B------:R-:W-:Y:S01]  /*0820*/  ISETP.NE.AND P1, PT, R4, RZ, PT ;  /* 0x000000ff0400720c */ /* 0x000fe20003f25270 */
[----:B------:R-:W-:Y:S02]  /*0830*/  HADD2.F32 R17, -RZ, R20.H0_H0 ;  /* 0x20000014ff117230 */ /* 0x000fe40000004100 */
[----:B------:R-:W-:Y:S01]  /*0840*/  FMUL.FTZ R35, R16, R35 ;  /* 0x0000002310237220 */ /* 0x000fe20000410000 */
[----:B------:R-:W-:Y:S01]  /*0850*/  HADD2.F32 R16, -RZ, R36.H0_H0 ;  /* 0x20000024ff107230 */ /* 0x000fe20000004100 */
[----:B------:R-:W-:Y:S01]  /*0860*/  MOV R20, R19 ;  /* 0x0000001300147202 */ /* 0x000fe20000000f00 */
[----:B------:R-:W-:-:S02]  /*0870*/  HADD2.F32 R21, -RZ, R34.H0_H0 ;  /* 0x20000022ff157230 */ /* 0x000fc40000004100 */
[----:B------:R-:W-:Y:S01]  /*0880*/  FFMA.FTZ R35, R6, R17, R35 ;  /* 0x0000001106237223 */ /* 0x000fe20000010023 */
[----:B------:R-:W-:Y:S01]  /*0890*/  HADD2.F32 R6, -RZ, R36.H1_H1 ;  /* 0x30000024ff067230 */ /* 0x000fe20000004100 */
[----:B------:R-:W-:Y:S01]  /*08a0*/  BSSY B0, `(.L_x_5928) ;  /* 0x000005e000007945 */ /* 0x000fe20003800000 */
[----:B------:R-:W-:Y:S02]  /*08b0*/  HADD2.F32 R17, -RZ, R34.H1_H1 ;  /* 0x30000022ff117230 */ /* 0x000fe40000004100 */
[----:B------:R-:W-:Y:S01]  /*08c0*/  FFMA.FTZ R21, R16, R21, R35 ;  /* 0x0000001510157223 */ /* 0x000fe20000010023 */
[----:B------:R-:W-:Y:S02]  /*08d0*/  HADD2.F32 R16, -RZ, R18.H0_H0 ;  /* 0x20000012ff107230 */ /* 0x000fe40000004100 */
[----:B------:R-:W-:Y:S02]  /*08e0*/  HADD2.F32 R19, -RZ, R22.H0_H0 ;  /* 0x20000016ff137230 */ /* 0x000fe40000004100 */
[----:B------:R-:W-:Y:S01]  /*08f0*/  FFMA.FTZ R21, R6, R17, R21 ;  /* 0x0000001106157223 */ /* 0x000fe20000010015 */
[----:B------:R-:W-:Y:S01]  /*0900*/  HADD2.F32 R6, -RZ, R18.H1_H1 ;  /* 0x30000012ff067230 */ /* 0x000fe20000004100 */
[----:B------:R-:W-:Y:S01]  /*0910*/  MOV R18, R12 ;  /* 0x0000000c00127202 */ /* 0x000fe20000000f00 */
[----:B------:R-:W-:-:S02]  /*0920*/  HADD2.F32 R17, -RZ, R22.H1_H1 ;  /* 0x30000016ff117230 */ /* 0x000fc40000004100 */
[----:B------:R-:W-:Y:S01]  /*0930*/  FFMA.FTZ R21, R16, R19, R21 ;  /* 0x0000001310157223 */ /* 0x000fe20000010015 */
[--C-:B------:R-:W-:Y:S01]  /*0940*/  HADD2.F32 R16, -RZ, R20.reuse.H0_H0 ;  /* 0x20000014ff107230 */ /* 0x100fe20000004100 */
[----:B------:R-:W-:Y:S01]  /*0950*/  MOV R12, R8 ;  /* 0x00000008000c7202 */ /* 0x000fe20000000f00 */
[--C-:B------:R-:W-:Y:S02]  /*0960*/  HADD2.F32 R19, -RZ, R23.reuse.H0_H0 ;  /* 0x20000017ff137230 */ /* 0x100fe40000004100 */
[----:B------:R-:W-:Y:S01]  /*0970*/  FFMA.FTZ R21, R6, R17, R21 ;  /* 0x0000001106157223 */ /* 0x000fe20000010015 */
[----:B------:R-:W-:Y:S01]  /*0980*/  HADD2.F32 R6, -RZ, R20.H1_H1 ;  /* 0x30000014ff067230 */ /* 0x000fe20000004100 */
[----:B------:R-:W-:Y:S01]  /*0990*/  MOV R20, R13 ;  /* 0x0000000d00147202 */ /* 0x000fe20000000f00 */
[----:B------:R-:W-:Y:S02]  /*09a0*/  HADD2.F32 R17, -RZ, R23.H1_H1 ;  /* 0x30000017ff117230 */ /* 0x000fe40000004100 */
[----:B------:R-:W-:Y:S01]  /*09b0*/  FFMA.FTZ R19, R16, R19, R21 ;  /* 0x0000001310137223 */ /* 0x000fe20000010015 */
[----:B------:R-:W-:Y:S01]  /*09c0*/  HADD2.F32 R8, -RZ, R18.H0_H0 ;  /* 0x20000012ff087230 */ /* 0x000fe20000004100 */
[----:B------:R-:W-:Y:S01]  /*09d0*/  MOV R16, R9 ;  /* 0x0000000900107202 */ /* 0x000fe20000000f00 */
[----:B------:R-:W-:-:S02]  /*09e0*/  HADD2.F32 R13, -RZ, R12.H0_H0 ;  /* 0x2000000cff0d7230 */ /* 0x000fc40000004100 */
[----:B------:R-:W-:Y:S01]  /*09f0*/  FFMA.FTZ R17, R6, R17, R19 ;  /* 0x0000001106117223 */ /* 0x000fe20000010013 */
[----:B------:R-:W-:Y:S02]  /*0a00*/  HADD2.F32 R6, -RZ, R18.H1_H1 ;  /* 0x30000012ff067230 */ /* 0x000fe40000004100 */
[----:B------:R-:W-:Y:S02]  /*0a10*/  HADD2.F32 R9, -RZ, R12.H1_H1 ;  /* 0x3000000cff097230 */ /* 0x000fe40000004100 */
[----:B------:R-:W-:Y:S01]  /*0a20*/  FFMA.FTZ R17, R8, R13, R17 ;  /* 0x0000000d08117223 */ /* 0x000fe20000010011 */
[----:B------:R-:W-:Y:S01]  /*0a30*/  HADD2.F32 R8, -RZ, R20.H0_H0 ;  /* 0x20000014ff087230 */ /* 0x000fe20000004100 */
[----:B------:R-:W-:Y:S01]  /*0a40*/  MOV R12, R11 ;  /* 0x0000000b000c7202 */ /* 0x000fe20000000f00 */
[----:B------:R-:W-:Y:S02]  /*0a50*/  HADD2.F32 R13, -RZ, R16.H0_H0 ;  /* 0x20000010ff0d7230 */ /* 0x000fe40000004100 */
[----:B------:R-:W-:Y:S01]  /*0a60*/  FFMA.FTZ R17, R6, R9, R17 ;  /* 0x0000000906117223 */ /* 0x000fe20000010011 */
[----:B------:R-:W-:-:S02]  /*0a70*/  HADD2.F32 R6, -RZ, R20.H1_H1 ;  /* 0x30000014ff067230 */ /* 0x000fc40000004100 */
[----:B------:R-:W-:Y:S02]  /*0a80*/  HADD2.F32 R9, -RZ, R16.H1_H1 ;  /* 0x30000010ff097230 */ /* 0x000fe40000004100 */
[----:B------:R-:W-:Y:S01]  /*0a90*/  FFMA.FTZ R17, R8, R13, R17 ;  /* 0x0000000d08117223 */ /* 0x000fe20000010011 */
[----:B------:R-:W-:Y:S02]  /*0aa0*/  HADD2.F32 R8, -RZ, R14.H0_H0 ;  /* 0x2000000eff087230 */ /* 0x000fe40000004100 */
[----:B------:R-:W-:Y:S02]  /*0ab0*/  HADD2.F32 R13, -RZ, R10.H0_H0 ;  /* 0x2000000aff0d7230 */ /* 0x000fe40000004100 */
[----:B------:R-:W-:Y:S01]  /*0ac0*/  FFMA.FTZ R17, R6, R9, R17 ;  /* 0x0000000906117223 */ /* 0x000fe20000010011 */
[----:B------:R-:W-:Y:S02]  /*0ad0*/  HADD2.F32 R6, -RZ, R14.H1_H1 ;  /* 0x3000000eff067230 */ /* 0x000fe40000004100 */
[----:B------:R-:W-:-:S02]  /*0ae0*/  HADD2.F32 R9, -RZ, R10.H1_H1 ;  /* 0x3000000aff097230 */ /* 0x000fc40000004100 */
[----:B------:R-:W-:Y:S01]  /*0af0*/  FFMA.FTZ R13, R8, R13, R17 ;  /* 0x0000000d080d7223 */ /* 0x000fe20000010011 */
[--C-:B------:R-:W-:Y:S02]  /*0b00*/  HADD2.F32 R8, -RZ, R15.reuse.H0_H0 ;  /* 0x2000000fff087230 */ /* 0x100fe40000004100 */
[--C-:B------:R-:W-:Y:S02]  /*0b10*/  HADD2.F32 R11, -RZ, R12.reuse.H0_H0 ;  /* 0x2000000cff0b7230 */ /* 0x100fe40000004100 */
[----:B------:R-:W-:Y:S01]  /*0b20*/  FFMA.FTZ R13, R6, R9, R13 ;  /* 0x00000009060d7223 */ /* 0x000fe2000001000d */
[----:B------:R-:W-:Y:S02]  /*0b30*/  HADD2.F32 R6, -RZ, R15.H1_H1 ;  /* 0x3000000fff067230 */ /* 0x000fe40000004100 */
[----:B------:R-:W-:Y:S02]  /*0b40*/  HADD2.F32 R9, -RZ, R12.H1_H1 ;  /* 0x3000000cff097230 */ /* 0x000fe40000004100 */
[----:B------:R-:W-:Y:S01]  /*0b50*/  FFMA.FTZ R13, R8, R11, R13 ;  /* 0x0000000b080d7223 */ /* 0x000fe2000001000d */
[----:B------:R-:W-:-:S02]  /*0b60*/  HADD2.F32 R8, -RZ, R24.H0_H0 ;  /* 0x20000018ff087230 */ /* 0x000fc40000004100 */
[----:B------:R-:W-:Y:S02]  /*0b70*/  HADD2.F32 R11, -RZ, R28.H0_H0 ;  /* 0x2000001cff0b7230 */ /* 0x000fe40000004100 */
[----:B------:R-:W-:Y:S01]  /*0b80*/  FFMA.FTZ R13, R6, R9, R13 ;  /* 0x00000009060d7223 */ /* 0x000fe2000001000d */
[----:B------:R-:W-:Y:S02]  /*0b90*/  HADD2.F32 R24, -RZ, R24.H1_H1 ;  /* 0x30000018ff187230 */ /* 0x000fe40000004100 */
[----:B------:R-:W-:Y:S02]  /*0ba0*/  HADD2.F32 R9, -RZ, R28.H1_H1 ;  /* 0x3000001cff097230 */ /* 0x000fe40000004100 */
[----:B------:R-:W-:Y:S01]  /*0bb0*/  FFMA.FTZ R13, R8, R11, R13 ;  /* 0x0000000b080d7223 */ /* 0x000fe2000001000d */
[----:B------:R-:W-:Y:S02]  /*0bc0*/  HADD2.F32 R6, -RZ, R25.H0_H0 ;  /* 0x20000019ff067230 */ /* 0x000fe40000004100 */
[----:B------:R-:W-:-:S02]  /*0bd0*/  HADD2.F32 R11, -RZ, R29.H0_H0 ;  /* 0x2000001dff0b7230 */ /* 0x000fc40000004100 */
[----:B------:R-:W-:Y:S01]  /*0be0*/  FFMA.FTZ R9, R24, R9, R13 ;  /* 0x0000000918097223 */ /* 0x000fe2000001000d */
[----:B------:R-:W-:Y:S02]  /*0bf0*/  HADD2.F32 R25, -RZ, R25.H1_H1 ;  /* 0x30000019ff197230 */ /* 0x000fe40000004100 */
[----:B------:R-:W-:Y:S02]  /*0c00*/  HADD2.F32 R8, -RZ, R29.H1_H1 ;  /* 0x3000001dff087230 */ /* 0x000fe40000004100 */
[----:B------:R-:W-:Y:S01]  /*0c10*/  FFMA.FTZ R10, R6, R11, R9 ;  /* 0x0000000b060a7223 */ /* 0x000fe20000010009 */
[----:B------:R-:W-:Y:S02]  /*0c20*/  HADD2.F32 R6, -RZ, R26.H0_H0 ;  /* 0x2000001aff067230 */ /* 0x000fe40000004100 */
        /* <DEDUP_REMOVED lines=10> */
[----:B------:R-:W-:-:S04]  /*0cd0*/  FFMA.FTZ R6, R6, R9, R11 ;  /* 0x0000000906067223 */ /* 0x000fc8000001000b */
[----:B------:R-:W-:-:S05]  /*0ce0*/  FFMA.FTZ R6, R27, R8, R6 ;  /* 0x000000081b067223 */ /* 0x000fca0000010006 */
[----:B------:R-:W0:Y:S02]  /*0cf0*/  SHFL.BFLY PT, R9, R6, 0x2, 0x1f ;  /* 0x0c401f0006097f89 */ /* 0x000e2400000e0000 */
[----:B0-----:R-:W-:-:S05]  /*0d00*/  FADD.FTZ R9, R6, R9 ;  /* 0x0000000906097221 */ /* 0x001fca0000010000 */
[----:B------:R-:W0:Y:S02]  /*0d10*/  SHFL.BFLY PT, R8, R9, 0x1, 0x1f ;  /* 0x0c201f0009087f89 */ /* 0x000e2400000e0000 */
[----:B0-----:R-:W-:Y:S01]  /*0d20*/  FADD.FTZ R14, R9, R8 ;  /* 0x00000008090e7221 */ /* 0x001fe20000010000 */
[----:B------:R-:W-:Y:S06]  /*0d30*/  @P1 BRA `(.L_x_5929) ;  /* 0x0000000000501947 */ /* 0x000fec0003800000 */
[----:B------:R-:W0:Y:S01]  /*0d40*/  S2UR UR5, SR_CTAID.Y ;  /* 0x00000000000579c3 */ /* 0x000e220000002600 */
[----:B------:R-:W-:-:S04]  /*0d50*/  IADD3 R8, P1, R5, R32, RZ ;  /* 0x0000002005087210 */ /* 0x000fc80007f3e0ff */
[----:B------:R-:W-:Y:S02]  /*0d60*/  LEA.HI.X.SX32 R9, R5, R33, 0x1, P1 ;  /* 0x0000002105097211 */ /* 0x000fe400008f0eff */
[----:B------:R-:W-:Y:S01]  /*0d70*/  ISETP.GE.AND P1, PT, R32, R7, PT ;  /* 0x000000072000720c */ /* 0x000fe20003f26270 */
        /* <DEDUP_REMOVED lines=13> */
[----:B------:R-:W-:Y:S02]  /*0e50*/  LEA.HI.X R7, R8, UR11, R9, 0x2, P2 ;  /* 0x0000000b08077c11 */ /* 0x000fe400090f1409 */
[----:B------:R-:W-:-:S05]  /*0e60*/  FSEL R9, R14, RZ, !P1 ;  /* 0x000000ff0e097208 */ /* 0x000fca0004800000 */
[----:B------:R0:W-:Y:S02]  /*0e70*/  STG.E desc[UR6][R6.64], R9 ;  /* 0x0000000906007986 */ /* 0x0001e4000c101906 */
.L_x_5929:
[----:B------:R-:W-:Y:S05]  /*0e80*/  BSYNC B0 ;  /* 0x0000000000007941 */ /* 0x000fea0003800000 */
.L_x_5928:
[----:B------:R-:W-:Y:S01]  /*0e90*/  UIADD3 UR4, UR4, 0x3f, URZ ;  /* 0x0000003f04047890 */ /* 0x000fe2000fffe03f */
[----:B0-----:R-:W0:Y:S01]  /*0ea0*/  LDC.64 R8, c[0x0][0x2d0] ;  /* 0x0000b400ff087b82 */ /* 0x001e220000000a00 */
[----:B------:R-:W-:Y:S01]  /*0eb0*/  BSSY B0, `(.L_x_5930) ;  /* 0x0000021000007945 */ /* 0x000fe20003800000 */
[----:B------:R-:W-:Y:S01]  /*0ec0*/  SHF.L.U32 R14, R0, 0x2, RZ ;  /* 0x00000002000e7819 */ /* 0x000fe200000006ff */
[----:B------:R-:W-:Y:S01]  /*0ed0*/  USHF.R.S32.HI UR5, URZ, 0x1f, UR4 ;  /* 0x0000001f3f057899 */ /* 0x000fe20008011404 */
[----:B------:R-:W-:-:S03]  /*0ee0*/  IMAD R13, R2, 0x1800, RZ ;  /* 0x00001800020d7824 */ /* 0x000fc600078e02ff */
[----:B------:R-:W-:Y:S01]  /*0ef0*/  ULEA.HI UR5, UR5, UR4, URZ, 0x6 ;  /* 0x0000000405057291 */ /* 0x000fe2000f8f303f */
[----:B------:R-:W1:Y:S03]  /*0f00*/  LDC.64 R6, c[0x0][0x2d8] ;  /* 0x0000b600ff067b82 */ /* 0x000e660000000a00 */
[----:B------:R-:W-:-:S05]  /*0f10*/  ULOP3.LUT UR5, UR5, 0xffffffc0, URZ, 0xc0, !UPT ;  /* 0xffffffc005057892 */ /* 0x000fca000f8ec03f */
[----:B------:R-:W2:Y:S01]  /*0f20*/  S2UR UR12, SR_CTAID.Y ;  /* 0x00000000000c79c3 */ /* 0x000ea20000002600 */
[----:B------:R-:W-:-:S04]  /*0f30*/  IADD3 R11, -R5, UR5, RZ ;  /* 0x00000005050b7c10 */ /* 0x000fc8000fffe1ff */
[----:B------:R-:W-:-:S13]  /*0f40*/  ISETP.GE.OR P0, PT, R0, R11, P0 ;  /* 0x0000000b0000720c */ /* 0x000fda0000706670 */
[----:B------:R-:W-:Y:S05]  /*0f50*/  @P0 BRA `(.L_x_5931) ;  /* 0x0000000000580947 */ /* 0x000fea0003800000 */
[----:B------:R-:W3:Y:S01]  /*0f60*/  S2UR UR4, SR_CTAID.Y ;  /* 0x00000000000479c3 */ /* 0x000ee20000002600 */
[----:B------:R-:W-:Y:S01]  /*0f70*/  SHF.R.S32.HI R10, RZ, 0x1f, R0 ;  /* 0x0000001fff0a7819 */ /* 0x000fe20000011400 */
[----:B------:R-:W-:Y:S01]  /*0f80*/  FMUL.FTZ R12, R3, 1.4426950216293334961 ;  /* 0x3fb8aa3b030c7820 */ /* 0x000fe20000410000 */
[----:B------:R-:W-:-:S04]  /*0f90*/  IADD3 R4, P0, R5, R0, RZ ;  /* 0x0000000005047210 */ /* 0x000fc80007f1e0ff */
[----:B------:R-:W-:Y:S01]  /*0fa0*/  LEA.HI.X.SX32 R5, R5, R10, 0x1, P0 ;  /* 0x0000000a05057211 */ /* 0x000fe200000f0eff */
[----:B------:R-:W4:Y:S01]  /*0fb0*/  LDC.64 R16, c[0x0][0x2a8] ;  /* 0x0000aa00ff107b82 */ /* 0x000f220000000a00 */
[----:B------:R-:W-:-:S04]  /*0fc0*/  FSETP.NEU.FTZ.AND P0, PT, R3, -INF , PT ;  /* 0xff8000000300780b */ /* 0x000fc80003f1d000 */
[----:B------:R-:W-:-:S03]  /*0fd0*/  FSEL R3, R12, RZ, P0 ;  /* 0x000000ff0c037208 */ /* 0x000fc60000000000 */
[----:B------:R-:W5:Y:S01]  /*0fe0*/  LDC.64 R18, c[0x0][0x2b0] ;  /* 0x0000ac00ff127b82 */ /* 0x000f620000000a00 */
[----:B---3--:R-:W-:-:S06]  /*0ff0*/  USHF.R.S32.HI UR5, URZ, 0x1f, UR4 ;  /* 0x0000001f3f057899 */ /* 0x008fcc0008011404 */
[C---:B----4-:R-:W-:Y:S02]  /*1000*/  IMAD R10, R16.reuse, UR5, RZ ;  /* 0x00000005100a7c24 */ /* 0x050fe4000f8e02ff */
[----:B------:R-:W-:-:S04]  /*1010*/  IMAD.WIDE.U32 R4, R16, UR4, R4 ;  /* 0x0000000410047c25 */ /* 0x000fc8000f8e0004 */
[----:B------:R-:W-:Y:S01]  /*1020*/  IMAD R11, R17, UR4, R10 ;  /* 0x00000004110b7c24 */ /* 0x000fe2000f8e020a */
[----:B------:R-:W-:Y:S01]  /*1030*/  ULDC.64 UR4, c[0x0][0x2a0] ;  /* 0x0000a80000047ab9 */ /* 0x000fe20000000a00 */
[----:B-----5:R-:W-:-:S03]  /*1040*/  IMAD R10, R18, UR9, RZ ;  /* 0x00000009120a7c24 */ /* 0x020fc6000f8e02ff */
[----:B------:R-:W-:Y:S01]  /*1050*/  IADD3 R5, R5, R11, RZ ;  /* 0x0000000b05057210 */ /* 0x000fe20007ffe0ff */
[----:B------:R-:W-:Y:S02]  /*1060*/  IMAD R11, R19, UR8, R10 ;  /* 0x00000008130b7c24 */ /* 0x000fe4000f8e020a */
[----:B------:R-:W-:-:S05]  /*1070*/  IMAD.WIDE.U32 R4, R18, UR8, R4 ;  /* 0x0000000812047c25 */ /* 0x000fca000f8e0004 */
[----:B------:R-:W-:Y:S02]  /*1080*/  IADD3 R5, R5, R11, RZ ;  /* 0x0000000b05057210 */ /* 0x000fe40007ffe0ff */
[----:B------:R-:W-:-:S04]  /*1090*/  LEA R10, P1, R4, UR4, 0x2 ;  /* 0x00000004040a7c11 */ /* 0x000fc8000f8210ff */
[----:B------:R-:W-:-:S05]  /*10a0*/  LEA.HI.X R11, R4, UR5, R5, 0x2, P1 ;  /* 0x00000005040b7c11 */ /* 0x000fca00088f1405 */
[----:B------:R3:W-:Y:S04]  /*10b0*/  STG.E desc[UR6][R10.64], R3 ;  /* 0x000000030a007986 */ /* 0x0007e8000c101906 */
.L_x_5931:
[----:B--2---:R-:W-:Y:S05]  /*10c0*/  BSYNC B0 ;  /* 0x0000000000007941 */ /* 0x004fea0003800000 */
.L_x_5930:
[----:B------:R-:W-:Y:S01]  /*10d0*/  USHF.R.S32.HI UR4, URZ, 0x1f, UR12 ;  /* 0x0000001f3f047899 */ /* 0x000fe2000801140c */
[----:B---3--:R-:W-:Y:S01]  /*10e0*/  SHF.R.S32.HI R10, RZ, 0x1f, R14 ;  /* 0x0000001fff0a7819 */ /* 0x008fe2000001140e */
[----:B------:R-:W-:Y:S01]  /*10f0*/  ULDC.64 UR10, c[0x0][0x2e8] ;  /* 0x0000ba00000a7ab9 */ /* 0x000fe20000000a00 */
[----:B------:R-:W-:-:S04]  /*1100*/  IADD3 R4, P0, R13, R14, RZ ;  /* 0x0000000e0d047210 */ /* 0x000fc80007f1e0ff */
[----:B------:R-:W-:Y:S01]  /*1110*/  LEA.HI.X.SX32 R5, R13, R10, 0x1, P0 ;  /* 0x0000000a0d057211 */ /* 0x000fe200000f0eff */
[C---:B0-----:R-:W-:Y:S01]  /*1120*/  IMAD R10, R8.reuse, UR4, RZ ;  /* 0x00000004080a7c24 */ /* 0x041fe2000f8e02ff */
[----:B------:R-:W-:Y:S01]  /*1130*/  ISETP.NE.U32.AND P0, PT, RZ, UR10, PT ;  /* 0x0000000aff007c0c */ /* 0x000fe2000bf05070 */
[----:B------:R-:W-:Y:S01]  /*1140*/  ULDC.64 UR4, c[0x0][0x2b8] ;  /* 0x0000ae0000047ab9 */ /* 0x000fe20000000a00 */
[----:B------:R-:W-:Y:S02]  /*1150*/  IMAD.WIDE.U32 R4, R8, UR12, R4 ;  /* 0x0000000c08047c25 */ /* 0x000fe4000f8e0004 */
[----:B------:R-:W-:Y:S02]  /*1160*/  ISETP.NE.AND.EX P0, PT, RZ, UR11, PT, P0 ;  /* 0x0000000bff007c0c */ /* 0x000fe4000bf05300 */
[----:B------:R-:W-:Y:S02]  /*1170*/  IMAD R9, R9, UR12, R10 ;  /* 0x0000000c09097c24 */ /* 0x000fe4000f8e020a */
[----:B------:R-:W-:Y:S01]  /*1180*/  ISETP.NE.OR P0, PT, R0, RZ, !P0 ;  /* 0x000000ff0000720c */ /* 0x000fe20004705670 */
[----:B-1----:R-:W-:-:S02]  /*1190*/  IMAD R8, R6, UR9, RZ ;  /* 0x0000000906087c24 */ /* 0x002fc4000f8e02ff */
[----:B------:R-:W-:Y:S02]  /*11a0*/  IADD3 R5, R5, R9, RZ ;  /* 0x0000000905057210 */ /* 0x000fe40007ffe0ff */
[----:B------:R-:W-:Y:S02]  /*11b0*/  IMAD R3, R7, UR8, R8 ;  /* 0x0000000807037c24 */ /* 0x000fe4000f8e0208 */
[----:B------:R-:W-:-:S05]  /*11c0*/  IMAD.WIDE.U32 R6, R6, UR8, R4 ;  /* 0x0000000806067c25 */ /* 0x000fca000f8e0004 */
[----:B------:R-:W-:Y:S02]  /*11d0*/  IADD3 R3, R7, R3, RZ ;  /* 0x0000000307037210 */ /* 0x000fe40007ffe0ff */
[----:B------:R-:W-:-:S04]  /*11e0*/  LEA R4, P1, R6, UR4, 0x2 ;  /* 0x0000000406047c11 */ /* 0x000fc8000f8210ff */
[----:B------:R-:W-:-:S05]  /*11f0*/  LEA.HI.X R5, R6, UR5, R3, 0x2, P1 ;  /* 0x0000000506057c11 */ /* 0x000fca00088f1403 */
[----:B------:R0:W-:Y:S04]  /*1200*/  STG.E.128 desc[UR6][R4.64], RZ ;  /* 0x000000ff04007986 */ /* 0x0001e8000c101d06 */
[----:B------:R0:W-:Y:S04]  /*1210*/  STG.E.128 desc[UR6][R4.64+0x1000], RZ ;  /* 0x001000ff04007986 */ /* 0x0001e8000c101d06 */
[----:B------:R0:W-:Y:S04]  /*1220*/  STG.E.128 desc[UR6][R4.64+0x2000], RZ ;  /* 0x002000ff04007986 */ /* 0x0001e8000c101d06 */
[----:B------:R0:W-:Y:S04]  /*1230*/  STG.E.128 desc[UR6][R4.64+0x3000], RZ ;  /* 0x003000ff04007986 */ /* 0x0001e8000c101d06 */
[----:B------:R0:W-:Y:S04]  /*1240*/  STG.E.128 desc[UR6][R4.64+0x4000], RZ ;  /* 0x004000ff04007986 */ /* 0x0001e8000c101d06 */
[----:B------:R0:W-:Y:S01]  /*1250*/  STG.E.128 desc[UR6][R4.64+0x5000], RZ ;  /* 0x005000ff04007986 */ /* 0x0001e2000c101d06 */
[----:B------:R-:W-:Y:S05]  /*1260*/  @P0 EXIT ;  /* 0x000000000000094d */ /* 0x000fea0003800000 */
[----:B------:R-:W1:Y:S08]  /*1270*/  LDC R3, c[0x0][0x2e0] ;  /* 0x0000b800ff037b82 */ /* 0x000e700000000800 */
[----:B------:R-:W2:Y:S08]  /*1280*/  LDC R7, c[0x0][0x220] ;  /* 0x00008800ff077b82 */ /* 0x000eb00000000800 */
[----:B0-----:R-:W0:Y:S01]  /*1290*/  LDC.64 R4, c[0x0][0x2e8] ;  /* 0x0000ba00ff047b82 */ /* 0x001e220000000a00 */
[----:B-1----:R-:W-:-:S04]  /*12a0*/  IMAD R2, R2, R3, UR8 ;  /* 0x0000000802027e24 */ /* 0x002fc8000f8e0203 */
[----:B--2---:R-:W-:-:S04]  /*12b0*/  IMAD R3, R2, R7, UR12 ;  /* 0x0000000c02037e24 */ /* 0x004fc8000f8e0207 */
[----:B0-----:R-:W-:-:S05]  /*12c0*/  IMAD.WIDE R2, R3, 0x4, R4 ;  /* 0x0000000403027825 */ /* 0x001fca00078e0204 */
[----:B------:R-:W-:Y:S01]  /*12d0*/  STG.E desc[UR6][R2.64], RZ ;  /* 0x000000ff02007986 */ /* 0x000fe2000c101906 */
[----:B------:R-:W-:Y:S05]  /*12e0*/  EXIT ;  /* 0x000000000000794d */ /* 0x000fea0003800000 */
.L_x_5932:
        /* <DEDUP_REMOVED lines=9> */
.L_x_6597:


//--------------------- .text._ZN7cutlass13device_kernelIN5flash11enable_sm90INS1_16FlashAttnBwdSm90INS1_25CollectiveMainloopBwdSm90ILi2ELi2ELi2EN4cute5tupleIJNS5_1CILi1EEES8_S8_EEENS6_IJNS7_ILi64EEENS7_ILi128EEENS7_ILi96EEEEEENS_6half_tEfNS_4arch4Sm90ELb1ELb0ELb0ELb1ELb0ELb1ELb0ELb0ELi2ELi1ELi2ELi1ELb1EEENS1_21CollectiveEpilogueBwdISD_SE_SG_Li256ELb1ELb0ELi1EEENS1_25SingleTileBwdLPTSchedulerILb1ELi128ELb0EEEEEEEEEvNT_6ParamsE --------------------------
	.section	.text._ZN7cutlass13device_kernelIN5flash11enable_sm90INS1_16FlashAttnBwdSm90INS1_25CollectiveMainloopBwdSm90ILi2ELi2ELi2EN4cute5tupleIJNS5_1CILi1EEES8_S8_EEENS6_IJNS7_ILi64EEENS7_ILi128EEENS7_ILi96EEEEEENS_6half_tEfNS_4arch4Sm90ELb1ELb0ELb0ELb1ELb0ELb1ELb0ELb0ELi2ELi1ELi2ELi1ELb1EEENS1_21CollectiveEpilogueBwdISD_SE_SG_Li256ELb1ELb0ELi1EEENS1_25SingleTileBwdLPTSchedulerILb1ELi128ELb0EEEEEEEEEvNT_6ParamsE,"ax",@progbits
	.align	128
.text._ZN7cutlass13device_kernelIN5flash11enable_sm90INS1_16FlashAttnBwdSm90INS1_25CollectiveMainloopBwdSm90ILi2ELi2ELi2EN4cute5tupleIJNS5_1CILi1EEES8_S8_EEENS6_IJNS7_ILi64EEENS7_ILi128EEENS7_ILi96EEEEEENS_6half_tEfNS_4arch4Sm90ELb1ELb0ELb0ELb1ELb0ELb1ELb0ELb0ELi2ELi1ELi2ELi1ELb1EEENS1_21CollectiveEpilogueBwdISD_SE_SG_Li256ELb1ELb0ELi1EEENS1_25SingleTileBwdLPTSchedulerILb1ELi128ELb0EEEEEEEEEvNT_6ParamsE:
        .type           _ZN7cutlass13device_kernelIN5flash11enable_sm90INS1_16FlashAttnBwdSm90INS1_25CollectiveMainloopBwdSm90ILi2ELi2ELi2EN4cute5tupleIJNS5_1CILi1EEES8_S8_EEENS6_IJNS7_ILi64EEENS7_ILi128EEENS7_ILi96EEEEEENS_6half_tEfNS_4arch4Sm90ELb1ELb0ELb0ELb1ELb0ELb1ELb0ELb0ELi2ELi1ELi2ELi1ELb1EEENS1_21CollectiveEpilogueBwdISD_SE_SG_Li256ELb1ELb0ELi1EEENS1_25SingleTileBwdLPTSchedulerILb1ELi128ELb0EEEEEEEEEvNT_6ParamsE,@function
        .size           _ZN7cutlass13device_kernelIN5flash11enable_sm90INS1_16FlashAttnBwdSm90INS1_25CollectiveMainloopBwdSm90ILi2ELi2ELi2EN4cute5tupleIJNS5_1CILi1EEES8_S8_EEENS6_IJNS7_ILi64EEENS7_ILi128EEENS7_ILi96EEEEEENS_6half_tEfNS_4arch4Sm90ELb1ELb0ELb0ELb1ELb0ELb1ELb0ELb0ELi2ELi1ELi2ELi1ELb1EEENS1_21CollectiveEpilogueBwdISD_SE_SG_Li256ELb1ELb0ELi1EEENS1_25SingleTileBwdLPTSchedulerILb1ELi128ELb0EEEEEEEEEvNT_6ParamsE,(.L_x_6598 - _ZN7cutlass13device_kernelIN5flash11enable_sm90INS1_16FlashAttnBwdSm90INS1_25CollectiveMainloopBwdSm90ILi2ELi2ELi2EN4cute5tupleIJNS5_1CILi1EEES8_S8_EEENS6_IJNS7_ILi64EEENS7_ILi128EEENS7_ILi96EEEEEENS_6half_tEfNS_4arch4Sm90ELb1ELb0ELb0ELb1ELb0ELb1ELb0ELb0ELi2ELi1ELi2ELi1ELb1EEENS1_21CollectiveEpilogueBwdISD_SE_SG_Li256ELb1ELb0ELi1EEENS1_25SingleTileBwdLPTSchedulerILb1ELi128ELb0EEEEEEEEEvNT_6ParamsE)
        .other          _ZN7cutlass13device_kernelIN5flash11enable_sm90INS1_16FlashAttnBwdSm90INS1_25CollectiveMainloopBwdSm90ILi2ELi2ELi2EN4cute5tupleIJNS5_1CILi1EEES8_S8_EEENS6_IJNS7_ILi64EEENS7_ILi128EEENS7_ILi96EEEEEENS_6half_tEfNS_4arch4Sm90ELb1ELb0ELb0ELb1ELb0ELb1ELb0ELb0ELi2ELi1ELi2ELi1ELb1EEENS1_21CollectiveEpilogueBwdISD_SE_SG_Li256ELb1ELb0ELi1EEENS1_25SingleTileBwdLPTSchedulerILb1ELi128ELb0EEEEEEEEEvNT_6ParamsE,@"STO_CUDA_ENTRY STV_DEFAULT"
_ZN7cutlass13device_kernelIN5flash11enable_sm90INS1_16FlashAttnBwdSm90INS1_25CollectiveMainloopBwdSm90ILi2ELi2ELi2EN4cute5tupleIJNS5_1CILi1EEES8_S8_EEENS6_IJNS7_ILi64EEENS7_ILi128EEENS7_ILi96EEEEEENS_6half_tEfNS_4arch4Sm90ELb1ELb0ELb0ELb1ELb0ELb1ELb0ELb0ELi2ELi1ELi2ELi1ELb1EEENS1_21CollectiveEpilogueBwdISD_SE_SG_Li256ELb1ELb0ELi1EEENS1_25SingleTileBwdLPTSchedulerILb1ELi128ELb0EEEEEEEEEvNT_6ParamsE:
        /* <DEDUP_REMOVED lines=24> */
.L_x_5934:
[----:B------:R-:W-:Y:S05]  /*0180*/  BSYNC B0 ;  /* 0x0000000000007941 */ /* 0x000fea0003800000 */
.L_x_5933:
        /* <DEDUP_REMOVED lines=37> */
.L_x_5935:
        /* <DEDUP_REMOVED lines=22> */
.L_x_5936:
[----:B------:R-:W-:Y:S01]  /*0540*/  PLOP3.LUT P0, PT, PT, PT, UP0, 0x80, 0x0 ;  /* 0x000000000000781c */ /* 0x000fe20003f0f008 */
[----:B------:R-:W-:Y:S01]  /*0550*/  NOP ;  /* 0x0000000000007918 */ /* 0x000fe20000000000 */
[----:B------:R-:W-:Y:S01]  /*0560*/  ULDC.64 UR46, c[0x0][0x208] ;  /* 0x00008200002e7ab9 */ /* 0x000fe20000000a00 */
[----:B------:R-:W-:Y:S01]  /*0570*/  BSSY B6, `(.L_x_5937) ;  /* 0x0000a4f000067945 */ /* 0x000fe20003800000 */
[----:B-12-4-:R-:W-:Y:S09]  /*0580*/  BAR.SYNC.DEFER_BLOCKING 0x0 ;  /* 0x0000000000007b1d */ /* 0x016ff20000010000 */
[----:B------:R-:W-:Y:S05]  /*0590*/  @!P0 BRA `(.L_x_5938) ;  /* 0x00000060003c8947 */ /* 0x000fea0003800000 */
.L_x_5939:
        /* <DEDUP_REMOVED lines=32> */
.L_x_5940:
[----:B------:R-:W-:Y:S01]  /*07a0*/  ULDC UR7, c[0x0][0x8c4] ;  /* 0x0002310000077ab9 */ /* 0x000fe20000000800 */
[----:B------:R-:W-:Y:S01]  /*07b0*/  UMOV UR36, UR10 ;  /* 0x0000000a00247c82 */ /* 0x000fe20008000000 */
[----:B------:R-:W-:-:S11]  /*07c0*/  UISETP.NE.AND UP0, UPT, UR7, 0x1, UPT ;  /* 0x000000010700788c */ /* 0x000fd6000bf05270 */
[----:B------:R-:W-:Y:S02]  /*07d0*/  @UP0 ULDC.64 UR8, c[0x0][0x8c8] ;  /* 0x0002320000080ab9 */ /* 0x000fe40000000a00 */
[----:B------:R-:W-:-:S04]  /*07e0*/  UIMAD.WIDE.U32 UR4, UR10, UR8, URZ ;  /* 0x000000080a0472a5 */ /* 0x000fc8000f8e003f */
[----:B------:R-:W-:-:S04]  /*07f0*/  @UP0 USHF.R.U32.HI UR36, URZ, UR9, UR5 ;  /* 0x000000093f240299 */ /* 0x000fc80008011605 */
[----:B------:R-:W-:-:S12]  /*0800*/  UIMAD UR4, UR36, UR7, URZ ;  /* 0x00000007240472a4 */ /* 0x000fd8000f8e023f */
.L_x_5941:
        /* <DEDUP_REMOVED lines=23> */
.L_x_5942:
        /* <DEDUP_REMOVED lines=14> */
.L_x_5944:
[----:B------:R-:W-:-:S05]  /*0a60*/  ULDC UR4, c[0x0][0x8ec] ;  /* 0x00023b0000047ab9 */ /* 0x000fca0000000800 */
.L_x_5943:
        /* <DEDUP_REMOVED lines=23> */
.L_x_5946:
        /* <DEDUP_REMOVED lines=14> */
.L_x_5947:
        /* <DEDUP_REMOVED lines=11> */
.L_x_5948:
        /* <DEDUP_REMOVED lines=13> */
.L_x_5949:
        /* <DEDUP_REMOVED lines=84> */
.L_x_5952:
        /* <DEDUP_REMOVED lines=15> */
.L_x_5951:
        /* <DEDUP_REMOVED lines=22> */
.L_x_5954:
        /* <DEDUP_REMOVED lines=15> */
.L_x_5953:
[----:B------:R-:W-:Y:S01]  /*16c0*/  SHF.R.S32.HI R23, RZ, 0x1f, R22 ;  /* 0x0000001fff177819 */ /* 0x000fe20000011416 */
[----:B------:R-:W-:-:S03]  /*16d0*/  UMOV UR4, 0xffffffff ;  /* 0xffffffff00047882 */ /* 0x000fc60000000000 */
[----:B------:R-:W-:-:S04]  /*16e0*/  LEA.HI R0, R23, R22, RZ, 0x7 ;  /* 0x0000001617007211 */ /* 0x000fc800078f38ff */
[----:B------:R-:W-:Y:S01]  /*16f0*/  SHF.R.S32.HI R19, RZ, 0x7, R0 ;  /* 0x00000007ff137819 */ /* 0x000fe20000011400 */
[----:B------:R-:W-:Y:S06]  /*1700*/  BRA.DIV UR4, `(.L_x_5955) ;  /* 0x0000009204dc7947 */ /* 0x000fec000b800000 */
[----:B------:R1:W2:Y:S02]  /*1710*/  SHFL.IDX PT, R14, R19, RZ, 0x1f ;  /* 0x00001fff130e7589 */ /* 0x0002a400000e0000 */
.L_x_6052:
        /* <DEDUP_REMOVED lines=15> */
.L_x_5956:
        /* <DEDUP_REMOVED lines=19> */
.L_x_5958:
        /* <DEDUP_REMOVED lines=38> */
[--C-:B------:R-:W-:Y:S01]  /*1ba0*/  SHF.R.S32.HI R3, RZ, 0x2, R26.reuse ;  /* 0x00000002ff037819 */ /* 0x100fe2000001141a */
[----:B------:R-:W2:Y:S01]  /*1bb0*/  LDSM.16.M88.4 R184, [R5+0x6000] ;  /* 0x0060000005b8783b */ /* 0x000ea20000000200 */
[----:B------:R-:W-:Y:S01]  /*1bc0*/  SHF.R.S32.HI R26, RZ, 0x1f, R26 ;  /* 0x0000001fff1a7819 */ /* 0x000fe2000001141a */
[----:B------:R-:W-:Y:S01]  /*1bd0*/  IMAD.U32 R6, RZ, RZ, UR44 ;  /* 0x0000002cff067e24 */ /* 0x000fe2000f8e00ff */
[----:B------:R-:W-:Y:S01]  /*1be0*/  SHF.R.S32.HI R25, RZ, 0x5, R25 ;  /* 0x00000005ff197819 */ /* 0x000fe20000011419 */
[----:B------:R-:W3:Y:S01]  /*1bf0*/  LDSM.16.M88.4 R188, [R5+0x8000] ;  /* 0x0080000005bc783b */ /* 0x000ee20000000200 */
[----:B------:R-:W-:-:S02]  /*1c00*/  LEA.HI R22, R23, R22, RZ, 0x3 ;  /* 0x0000001617167211 */ /* 0x000fc400078f18ff */
[----:B------:R-:W-:Y:S02]  /*1c10*/  CS2R R70, SRZ ;  /* 0x0000000000467805 */ /* 0x000fe4000001ff00 */
[----:B------:R-:W-:Y:S01]  /*1c20*/  LOP3.LUT R7, R0, 0x30, R7, 0xf8, !PT ;  /* 0x0000003000077812 */ /* 0x000fe200078ef807 */
[----:B------:R-:W-:Y:S01]  /*1c30*/  IMAD R25, R25, -0x10, R6 ;  /* 0xfffffff019197824 */ /* 0x000fe200078e0206 */
[----:B------:R-:W-:Y:S01]  /*1c40*/  LEA.HI R26, R26, R3, RZ, 0x3 ;  /* 0x000000031a1a7211 */ /* 0x000fe200078f18ff */
[----:B------:R4:W2:Y:S01]  /*1c50*/  LDSM.16.M88.4 R192, [R5+0xa000] ;  /* 0x00a0000005c0783b */ /* 0x0008a20000000200 */
[----:B------:R-:W-:Y:S02]  /*1c60*/  LOP3.LUT R7, R7, 0x8, R22, 0xf8, !PT ;  /* 0x0000000807077812 */ /* 0x000fe400078ef816 */
[----:B------:R-:W-:Y:S02]  /*1c70*/  CS2R R68, SRZ ;  /* 0x0000000000447805 */ /* 0x000fe4000001ff00 */
[----:B------:R-:W-:-:S02]  /*1c80*/  LOP3.LUT R26, R26, 0xfffffff8, RZ, 0xc0, !PT ;  /* 0xfffffff81a1a7812 */ /* 0x000fc400078ec0ff */
[----:B------:R-:W-:Y:S02]  /*1c90*/  CS2R R66, SRZ ;  /* 0x0000000000427805 */ /* 0x000fe4000001ff00 */
[----:B------:R-:W-:Y:S02]  /*1ca0*/  SHF.R.U32.HI R0, RZ, 0x3, R0 ;  /* 0x00000003ff007819 */ /* 0x000fe40000011600 */
[----:B------:R-:W-:Y:S02]  /*1cb0*/  CS2R R64, SRZ ;  /* 0x0000000000407805 */ /* 0x000fe4000001ff00 */
[----:B------:R-:W-:Y:S01]  /*1cc0*/  IADD3 R25, R25, R26, -R3 ;  /* 0x0000001a19197210 */ /* 0x000fe20007ffe803 */
[----:B------:R-:W-:Y:S01]  /*1cd0*/  IMAD R3, R19, 0x8, R4 ;  /* 0x0000000813037824 */ /* 0x000fe200078e0204 */
[----:B------:R-:W-:Y:S02]  /*1ce0*/  LOP3.LUT R0, R7, R0, RZ, 0x3c, !PT ;  /* 0x0000000007007212 */ /* 0x000fe400078e3cff */
[----:B------:R-:W-:-:S02]  /*1cf0*/  CS2R R62, SRZ ;  /* 0x00000000003e7805 */ /* 0x000fc4000001ff00 */
[----:B------:R-:W-:Y:S02]  /*1d00*/  LEA.HI R6, R19, R19, RZ, 0x1 ;  /* 0x0000001313067211 */ /* 0x000fe400078f08ff */
[----:B------:R-:W-:Y:S02]  /*1d10*/  CS2R R60, SRZ ;  /* 0x00000000003c7805 */ /* 0x000fe4000001ff00 */
[----:B------:R-:W-:Y:S01]  /*1d20*/  CS2R R58, SRZ ;  /* 0x00000000003a7805 */ /* 0x000fe2000001ff00 */
[----:B------:R-:W-:Y:S01]  /*1d30*/  IMAD.U32 R3, R3, 0x200, R0 ;  /* 0x0000020003037824 */ /* 0x000fe200078e0000 */
[----:B------:R-:W-:Y:S01]  /*1d40*/  LOP3.LUT R6, R6, 0xfffffffe, RZ, 0xc0, !PT ;  /* 0xfffffffe06067812 */ /* 0x000fe200078ec0ff */
[----:B------:R-:W-:Y:S01]  /*1d50*/  IMAD.MOV.U32 R0, RZ, RZ, 0x20 ;  /* 0x00000020ff007424 */ /* 0x000fe200078e00ff */
[----:B------:R-:W-:Y:S02]  /*1d60*/  CS2R R56, SRZ ;  /* 0x0000000000387805 */ /* 0x000fe4000001ff00 */
[----:B------:R-:W-:-:S02]  /*1d70*/  CS2R R54, SRZ ;  /* 0x0000000000367805 */ /* 0x000fc4000001ff00 */
        /* <DEDUP_REMOVED lines=52> */
[----:B-1234-:R-:W-:-:S09]  /*20c0*/  ULDC UR6, c[0x0][0x744] ;  /* 0x0001d10000067ab9 */ /* 0x01efd20000000800 */
.L_x_5969:
[----:B------:R-:W-:-:S06]  /*20d0*/  UISETP.NE.AND UP0, UPT, UR12, 0x3, UPT ;  /* 0x000000030c00788c */ /* 0x000fcc000bf05270 */
[----:B------:R-:W-:-:S13]  /*20e0*/  PLOP3.LUT P0, PT, PT, PT, UP0, 0x80, 0x0 ;  /* 0x000000000000781c */ /* 0x000fda0003f0f008 */
[----:B-1----:R-:W-:Y:S05]  /*20f0*/  @!P0 BRA `(.L_x_5959) ;  /* 0x0000000000048947 */ /* 0x002fea0003800000 */
[----:B------:R-:W-:Y:S01]  /*2100*/  BPT.TRAP 0x1 ;  /* 0x000000040000795c */ /* 0x000fe20000300000 */
.L_x_5959:
[----:B------:R-:W-:Y:S01]  /*2110*/  R2UR UR7, R2 ;  /* 0x00000000020772ca */ /* 0x000fe200000e0000 */
[----:B------:R-:W-:-:S05]  /*2120*/  IMAD.U32 R6, RZ, RZ, UR4 ;  /* 0x00000004ff067e24 */ /* 0x000fca000f8e00ff */
[----:B------:R-:W-:-:S07]  /*2130*/  SHF.L.U32 R6, R6, 0x1f, RZ ;  /* 0x0000001f06067819 */ /* 0x000fce00000006ff */
[----:B------:R-:W-:-:S09]  /*2140*/  ULEA UR7, UR5, UR7, 0x3 ;  /* 0x0000000705077291 */ /* 0x000fd2000f8e183f */
[----:B------:R1:W2:Y:S01]  /*2150*/  SYNCS.PHASECHK.TRANS64.TRYWAIT P1, [UR7+0x26810], R6 ;  /* 0x02681006ff0075a7 */ /* 0x0002a20008020147 */
[----:B------:R-:W-:Y:S05]  /*2160*/  @!P0 BRA `(.L_x_5960) ;  /* 0x0000000000048947 */ /* 0x000fea0003800000 */
[----:B------:R-:W-:Y:S01]  /*2170*/  BPT.TRAP 0x1 ;  /* 0x000000040000795c */ /* 0x000fe20000300000 */
.L_x_5960:
[----:B--2---:R-:W-:Y:S05]  /*2180*/  @P1 BRA `(.L_x_5961) ;  /* 0x0000000000081947 */ /* 0x004fea0003800000 */
[----:B------:R-:W2:Y:S02]  /*2190*/  SYNCS.PHASECHK.TRANS64.TRYWAIT P1, [UR7+0x26810], R6 ;  /* 0x02681006ff0075a7 */ /* 0x000ea40008020147 */
[----:B--2---:R-:W-:Y:S05]  /*21a0*/  @!P1 BRA `(.L_x_5962) ;  /* 0x0000008800689947 */ /* 0x004fea0003800000 */
.L_x_5961:
[----:B------:R-:W-:Y:S01]  /*21b0*/  R2UR UR8, R2 ;  /* 0x00000000020872ca */ /* 0x000fe200000e0000 */
[----:B--2---:R-:W-:Y:S01]  /*21c0*/  IMAD R5, R17, 0x800, R2 ;  /* 0x0000080011057824 */ /* 0x004fe200078e0202 */
[----:B------:R-:W-:Y:S01]  /*21d0*/  WARPGROUP.ARRIVE ;  /* 0x00000000000079c5 */ /* 0x000fe20000000000 */
[----:B------:R-:W-:-:S03]  /*21e0*/  UMOV UR11, 0x80000020 ;  /* 0x80000020000b7882 */ /* 0x000fc60000000000 */
        /* <DEDUP_REMOVED lines=62> */
.L_x_5963:
[----:B------:R1:W1:Y:S01]  /*25d0*/  SYNCS.PHASECHK.TRANS64.TRYWAIT P1, [UR7+0x26830], R6 ;  /* 0x02683006ff0075a7 */ /* 0x0002620008020147 */
[----:B------:R-:W-:Y:S05]  /*25e0*/  @!P0 BRA `(.L_x_5964) ;  /* 0x0000000000048947 */ /* 0x000fea0003800000 */
[----:B------:R-:W-:Y:S01]  /*25f0*/  BPT.TRAP 0x1 ;  /* 0x000000040000795c */ /* 0x000fe20000300000 */
.L_x_5964:
[----:B-1----:R-:W-:Y:S05]  /*2600*/  @P1 BRA `(.L_x_5965) ;  /* 0x0000000000081947 */ /* 0x002fea0003800000 */
[----:B------:R-:W1:Y:S02]  /*2610*/  SYNCS.PHASECHK.TRANS64.TRYWAIT P1, [UR7+0x26830], R6 ;  /* 0x02683006ff0075a7 */ /* 0x000e640008020147 */
[----:B-1----:R-:W-:Y:S05]  /*2620*/  @!P1 BRA `(.L_x_5966) ;  /* 0x0000008400609947 */ /* 0x002fea0003800000 */
.L_x_5965:
[----:B------:R-:W-:Y:S01]  /*2630*/  R2UR UR8, R2 ;  /* 0x00000000020872ca */ /* 0x000fe200000e0000 */
[----:B------:R-:W-:Y:S01]  /*2640*/  WARPGROUP.ARRIVE ;  /* 0x00000000000079c5 */ /* 0x000fe20000000000 */
[----:B------:R-:W-:Y:S01]  /*2650*/  UMOV UR11, 0x80000020 ;  /* 0x80000020000b7882 */ /* 0x000fe20000000000 */
[----:B------:R-:W-:-:S10]  /*2660*/  ISETP.GT.AND P1, PT, R4, RZ, PT ;  /* 0x000000ff0400720c */ /* 0x000fd40003f24270 */
[----:B------:R-:W-:-:S04]  /*2670*/  UIADD3 UR8, UR8, 0x18000, URZ ;  /* 0x0001800008087890 */ /* 0x000fc8000fffe03f */
[----:B------:R-:W-:-:S04]  /*2680*/  USHF.R.U32.HI UR8, URZ, 0x4, UR8 ;  /* 0x000000043f087899 */ /* 0x000fc80008011608 */
[----:B------:R-:W-:-:S04]  /*2690*/  ULOP3.LUT UR8, UR8, 0x3fff, URZ, 0xc0, !UPT ;  /* 0x00003fff08087892 */ /* 0x000fc8000f8ec03f */
[----:B------:R-:W-:Y:S02]  /*26a0*/  ULOP3.LUT UR9, UR8, 0x10000, URZ, 0xfc, !UPT ;  /* 0x0001000008097892 */ /* 0x000fe4000f8efc3f */
[----:B------:R-:W-:Y:S02]  /*26b0*/  ULOP3.LUT UR8, UR8, 0x1000000, URZ, 0xfc, !UPT ;  /* 0x0100000008087892 */ /* 0x000fe4000f8efc3f */
[----:B------:R-:W-:Y:S02]  /*26c0*/  UIMAD UR9, UR5, 0x300, UR9 ;  /* 0x00000300050978a4 */ /* 0x000fe4000f8e0209 */
[----:B------:R-:W-:-:S05]  /*26d0*/  UIMAD UR8, UR5, 0x300, UR8 ;  /* 0x00000300050878a4 */ /* 0x000fca000f8e0208 */
[----:B------:R-:W-:-:S04]  /*26e0*/  UMOV UR10, UR9 ;  /* 0x00000009000a7c82 */ /* 0x000fc80008000000 */
        /* <DEDUP_REMOVED lines=102> */
[----:B------:R-:W-:Y:S01]  /*2d50*/  FSEL R155, R162, -INF , !P1 ;  /* 0xff800000a29b7808 */ /* 0x000fe20004800000 */
[----:B------:R-:W5:Y:S01]  /*2d60*/  MUFU.EX2 R168, R168 ;  /* 0x000000a800a87308 */ /* 0x000f620000000800 */
[----:B------:R-:W-:Y:S01]  /*2d70*/  FSEL R154, R163, -INF , !P2 ;  /* 0xff800000a39a7808 */ /* 0x000fe20005000000 */
[----:B------:R-:W-:Y:S01]  /*2d80*/  FFMA.FTZ R212, R181, UR6, -R212 ;  /* 0x00000006b5d47c23 */ /* 0x000fe200080108d4 */
[----:B----4-:R-:W-:Y:S01]  /*2d90*/  FSEL R157, R166, -INF , !P3 ;  /* 0xff800000a69d7808 */ /* 0x010fe20005800000 */
[----:B------:R-:W-:Y:S01]  /*2da0*/  FFMA.FTZ R169, R155, UR6, -R208 ;  /* 0x000000069ba97c23 */ /* 0x000fe200080108d0 */
[----:B------:R-:W-:Y:S01]  /*2db0*/  ISETP.GT.AND P2, PT, R177, 0x19, PT ;  /* 0x00000019b100780c */ /* 0x000fe20003f44270 */
[----:B------:R-:W-:Y:S01]  /*2dc0*/  FFMA.FTZ R163, R154, UR6, -R209 ;  /* 0x000000069aa37c23 */ /* 0x000fe200080108d1 */
[----:B------:R-:W-:Y:S01]  /*2dd0*/  FSEL R180, R171, -INF , !P5 ;  /* 0xff800000abb47808 */ /* 0x000fe20006800000 */
[----:B------:R-:W-:Y:S01]  /*2de0*/  FFMA.FTZ R176, R157, UR6, -R20 ;  /* 0x000000069db07c23 */ /* 0x000fe20008010814 */
[----:B------:R-:W-:Y:S01]  /*2df0*/  FSEL R20, R167, -INF , !P2 ;  /* 0xff800000a7147808 */ /* 0x000fe20005000000 */
[----:B------:R-:W-:Y:S01]  /*2e00*/  MUFU.EX2 R162, R215 ;  /* 0x000000d700a27308 */ /* 0x000fe20000000800 */
[C---:B------:R-:W-:Y:S01]  /*2e10*/  ISETP.GT.AND P1, PT, R177.reuse, 0x28, PT ;  /* 0x00000028b100780c */ /* 0x040fe20003f24270 */
[----:B------:R-:W-:Y:S01]  /*2e20*/  FFMA.FTZ R180, R180, UR6, -R213 ;  /* 0x00000006b4b47c23 */ /* 0x000fe200080108d5 */
[----:B------:R-:W-:-:S02]  /*2e30*/  ISETP.GT.AND P4, PT, R177, 0x29, PT ;  /* 0x00000029b100780c */ /* 0x000fc40003f84270 */
[C---:B------:R-:W-:Y:S02]  /*2e40*/  ISETP.GT.AND P3, PT, R177.reuse, 0x30, PT ;  /* 0x00000030b100780c */ /* 0x040fe40003f64270 */
[C---:B------:R-:W-:Y:S01]  /*2e50*/  ISETP.GT.AND P2, PT, R177.reuse, 0x31, PT ;  /* 0x00000031b100780c */ /* 0x040fe20003f44270 */
[----:B------:R-:W4:Y:S01]  /*2e60*/  MUFU.EX2 R165, R165 ;  /* 0x000000a500a57308 */ /* 0x000f220000000800 */
[C---:B------:R-:W-:Y:S02]  /*2e70*/  ISETP.GT.AND P6, PT, R177.reuse, 0x38, PT ;  /* 0x00000038b100780c */ /* 0x040fe40003fc4270 */
[----:B------:R-:W-:Y:S01]  /*2e80*/  ISETP.GT.AND P5, PT, R177, 0x39, PT ;  /* 0x00000039b100780c */ /* 0x000fe20003fa4270 */
[----:B------:R-:W-:Y:S01]  /*2e90*/  FFMA.FTZ R177, R20, UR6, -R21 ;  /* 0x0000000614b17c23 */ /* 0x000fe20008010815 */
[----:B------:R-:W-:Y:S01]  /*2ea0*/  FSEL R208, R175, -INF , !P4 ;  /* 0xff800000afd07808 */ /* 0x000fe20006000000 */
[----:B------:R-:W-:Y:S02]  /*2eb0*/  WARPGROUP.DEPBAR.LE gsb0, 0x0 ;  /* 0x00008000000079c5 */ /* 0x000fe40000010000 */
[----:B------:R-:W-:Y:S01]  /*2ec0*/  WARPGROUP.ARRIVE ;  /* 0x00000000000079c5 */ /* 0x000fe20000000000 */
[----:B------:R-:W-:Y:S01]  /*2ed0*/  FSEL R175, R178, -INF , !P3 ;  /* 0xff800000b2af7808 */ /* 0x000fe20005800000 */
[----:B------:R-:W-:Y:S01]  /*2ee0*/  FFMA.FTZ R208, R208, UR6, -R23 ;  /* 0x00000006d0d07c23 */ /* 0x000fe20008010817 */
[----:B------:R-:W-:Y:S01]  /*2ef0*/  FSEL R178, R179, -INF , !P2 ;  /* 0xff800000b3b27808 */ /* 0x000fe20005000000 */
[----:B------:R-:W4:Y:S01]  /*2f00*/  MUFU.EX2 R15, R15 ;  /* 0x0000000f000f7308 */ /* 0x000f220000000800 */
[----:B------:R-:W-:Y:S01]  /*2f10*/  FSEL R179, R182, -INF , !P6 ;  /* 0xff800000b6b37808 */ /* 0x000fe20007000000 */
[----:B------:R-:W-:Y:S01]  /*2f20*/  HGMMA.64x64x16.F32 R120, R192, gdesc[UR8], R120, gsb0 ;  /* 0x00e00008c0787df0 */ /* 0x000fe20008000878 */
[----:B------:R-:W-:Y:S01]  /*2f30*/  UIADD3 UR10, UR9, 0x202, URZ ;  /* 0x00000202090a7890 */ /* 0x000fe2000fffe03f */
[----:B------:R-:W-:Y:S01]  /*2f40*/  FSEL R181, R174, -INF , !P1 ;  /* 0xff800000aeb57808 */ /* 0x000fe20004800000 */
[----:B------:R-:W-:Y:S01]  /*2f50*/  UMOV UR11, 0x80000020 ;  /* 0x80000020000b7882 */ /* 0x000fe20000000000 */
[----:B------:R-:W-:Y:S01]  /*2f60*/  FFMA.FTZ R218, R179, UR6, -R218 ;  /* 0x00000006b3da7c23 */ /* 0x000fe200080108da */
[----:B------:R-:W-:Y:S01]  /*2f70*/  FSEL R182, R183, -INF , !P5 ;  /* 0xff800000b7b67808 */ /* 0x000fe20006800000 */
[----:B------:R-:W-:Y:S01]  /*2f80*/  FFMA.FTZ R210, R175, UR6, -R210 ;  /* 0x00000006afd27c23 */ /* 0x000fe200080108d2 */
[----:B------:R-:W-:Y:S01]  /*2f90*/  FFMA.FTZ R22, R181, UR6, -R22 ;  /* 0x00000006b5167c23 */ /* 0x000fe20008010816 */
[----:B------:R-:W-:Y:S01]  /*2fa0*/  FFMA.FTZ R211, R178, UR6, -R211 ;  /* 0x00000006b2d37c23 */ /* 0x000fe200080108d3 */
[----:B------:R-:W-:Y:S01]  /*2fb0*/  MUFU.EX2 R169, R169 ;  /* 0x000000a900a97308 */ /* 0x000fe20000000800 */
[----:B------:R-:W-:Y:S01]  /*2fc0*/  FFMA.FTZ R219, R182, UR6, -R219 ;  /* 0x00000006b6db7c23 */ /* 0x000fe200080108db */
[----:B------:R-:W-:-:S06]  /*2fd0*/  R2UR UR9, R16 ;  /* 0x00000000100972ca */ /* 0x000fcc00000e0000 */
[----:B------:R-:W4:Y:S07]  /*2fe0*/  MUFU.EX2 R22, R22 ;  /* 0x0000001600167308 */ /* 0x000f2e0000000800 */
[----:B------:R-:W-:Y:S01]  /*2ff0*/  USHF.R.U32.HI UR9, URZ, 0x4, UR9 ;  /* 0x000000043f097899 */ /* 0x000fe20008011609 */
[----:B------:R-:W-:Y:S03]  /*3000*/  MUFU.EX2 R163, R163 ;  /* 0x000000a300a37308 */ /* 0x000fe60000000800 */
[----:B------:R-:W-:-:S04]  /*3010*/  ULOP3.LUT UR9, UR9, 0x3fff, URZ, 0xc0, !UPT ;  /* 0x00003fff09097892 */ /* 0x000fc8000f8ec03f */
[----:B------:R-:W-:Y:S01]  /*3020*/  ULOP3.LUT UR9, UR9, 0x10000, URZ, 0xfc, !UPT ;  /* 0x0001000009097892 */ /* 0x000fe2000f8efc3f */
[----:B------:R-:W-:Y:S03]  /*3030*/  MUFU.EX2 R176, R176 ;  /* 0x000000b000b07308 */ /* 0x000fe60000000800 */
[----:B------:R-:W-:-:S03]  /*3040*/  ULEA UR15, UR5, UR9, 0xa ;  /* 0x00000009050f7291 */ /* 0x000fc6000f8e503f */
[----:B------:R-:W-:Y:S02]  /*3050*/  UMOV UR9, 0x40000040 ;  /* 0x4000004000097882 */ /* 0x000fe40000000000 */
        /* <DEDUP_REMOVED lines=17> */
[----:B------:R-:W5:Y:S04]  /*3170*/  LDS.64 R172, [R220+0x1e240] ;  /* 0x01e24000dcac7984 */ /* 0x000f680000000a00 */
[----:B------:R-:W4:Y:S04]  /*3180*/  LDS.64 R156, [R220+0x1e260] ;  /* 0x01e26000dc9c7984 */ /* 0x000f280000000a00 */
[----:B------:R-:W4:Y:S04]  /*3190*/  LDS.64 R166, [R220+0x1e280] ;  /* 0x01e28000dca67984 */ /* 0x000f280000000a00 */
[----:B------:R-:W4:Y:S04]  /*31a0*/  LDS.64 R20, [R220+0x1e2a0] ;  /* 0x01e2a000dc147984 */ /* 0x000f280000000a00 */
[----:B------:R-:W4:Y:S04]  /*31b0*/  LDS.64 R170, [R220+0x1e2c0] ;  /* 0x01e2c000dcaa7984 */ /* 0x000f280000000a00 */
        /* <DEDUP_REMOVED lines=12> */
[--C-:B-----5:R-:W-:Y:S01]  /*3280*/  FADD.FTZ R129, R129, -R173.reuse ;  /* 0x800000ad81817221 */ /* 0x120fe20000010000 */
[----:B------:R-:W-:Y:S01]  /*3290*/  FADD.FTZ R126, R131, -R173 ;  /* 0x800000ad837e7221 */ /* 0x000fe20000010000 */
[----:B----4-:R-:W-:Y:S01]  /*32a0*/  FADD.FTZ R131, R134, -R156 ;  /* 0x8000009c86837221 */ /* 0x010fe20000010000 */
        /* <DEDUP_REMOVED lines=274> */
.L_x_5967:
        /* <DEDUP_REMOVED lines=45> */
.L_x_5968:
        /* <DEDUP_REMOVED lines=62> */
.L_x_5950:
        /* <DEDUP_REMOVED lines=149> */
.L_x_5971:
        /* <DEDUP_REMOVED lines=57> */
.L_x_5973:
[----:B------:R-:W-:Y:S05]  /*5760*/  BSYNC B0 ;  /* 0x0000000000007941 */ /* 0x000fea0003800000 */
.L_x_5972:
        /* <DEDUP_REMOVED lines=22> */
.L_x_5975:
[----:B------:R-:W-:Y:S05]  /*58d0*/  BSYNC B0 ;  /* 0x0000000000007941 */ /* 0x000fea0003800000 */
.L_x_5974:
        /* <DEDUP_REMOVED lines=34> */
.L_x_5977:
[----:B------:R-:W-:Y:S05]  /*5b00*/  BSYNC B0 ;  /* 0x0000000000007941 */ /* 0x000fea0003800000 */
.L_x_5976:
        /* <DEDUP_REMOVED lines=23> */
.L_x_5970:
        /* <DEDUP_REMOVED lines=12> */
[----:B-1----:R-:W2:Y:S01]  /*5d40*/  @P0 LDG.E R6, desc[UR46][R2.64] ;  /* 0x0000002e02060981 */ /* 0x002ea2000c1e1900 */
[----:B------:R-:W-:Y:S01]  /*5d50*/  PLOP3.LUT P1, PT, PT, PT, UP1, 0x80, 0x0 ;  /* 0x000000000000781c */ /* 0x000fe20003f2f018 */
[----:B------:R-:W-:-:S06]  /*5d60*/  @UP1 UIMAD.WIDE UR4, UR39, 0x4, UR4 ;  /* 0x00000004270418a5 */ /* 0x000fcc000f8e0204 */
[----:B------:R-:W-:Y:S02]  /*5d70*/  IMAD.U32 R4, RZ, RZ, UR4 ;  /* 0x00000004ff047e24 */ /* 0x000fe4000f8e00ff */
        /* <DEDUP_REMOVED lines=25> */
.L_x_5978:
        /* <DEDUP_REMOVED lines=44> */
.L_x_5980:
[----:B------:R-:W-:Y:S05]  /*61d0*/  BSYNC B0 ;  /* 0x0000000000007941 */ /* 0x000fea0003800000 */
.L_x_5979:
        /* <DEDUP_REMOVED lines=21> */
.L_x_5982:
[----:B------:R-:W-:Y:S05]  /*6330*/  BSYNC B0 ;  /* 0x0000000000007941 */ /* 0x000fea0003800000 */
.L_x_5981:
        /* <DEDUP_REMOVED lines=30> */
.L_x_5984:
[----:B------:R-:W-:Y:S05]  /*6520*/  BSYNC B0 ;  /* 0x0000000000007941 */ /* 0x000fea0003800000 */
.L_x_5983:
        /* <DEDUP_REMOVED lines=22> */
.L_x_5938:
        /* <DEDUP_REMOVED lines=29> */
.L_x_5986:
[----:B------:R-:W-:Y:S01]  /*6860*/  ULDC UR9, c[0x0][0x8c4] ;  /* 0x0002310000097ab9 */ /* 0x000fe20000000800 */
[----:B------:R-:W-:Y:S01]  /*6870*/  UMOV UR7, UR8 ;  /* 0x0000000800077c82 */ /* 0x000fe20008000000 */
[----:B------:R-:W-:-:S11]  /*6880*/  UISETP.NE.AND UP0, UPT, UR9, 0x1, UPT ;  /* 0x000000010900788c */ /* 0x000fd6000bf05270 */
[----:B------:R-:W-:Y:S02]  /*6890*/  @UP0 ULDC.64 UR10, c[0x0][0x8c8] ;  /* 0x00023200000a0ab9 */ /* 0x000fe40000000a00 */
[----:B------:R-:W-:-:S04]  /*68a0*/  UIMAD.WIDE.U32 UR4, UR8, UR10, URZ ;  /* 0x0000000a080472a5 */ /* 0x000fc8000f8e003f */
[----:B------:R-:W-:-:S04]  /*68b0*/  @UP0 USHF.R.U32.HI UR7, URZ, UR11, UR5 ;  /* 0x0000000b3f070299 */ /* 0x000fc80008011605 */
[----:B------:R-:W-:-:S12]  /*68c0*/  UIMAD UR4, UR7, UR9, URZ ;  /* 0x00000009070472a4 */ /* 0x000fd8000f8e023f */
.L_x_5987:
        /* <DEDUP_REMOVED lines=23> */
.L_x_5988:
        /* <DEDUP_REMOVED lines=13> */
.L_x_5990:
[----:B------:R-:W-:-:S05]  /*6b10*/  ULDC UR4, c[0x0][0x8ec] ;  /* 0x00023b0000047ab9 */ /* 0x000fca0000000800 */
.L_x_5989:
        /* <DEDUP_REMOVED lines=46> */
.L_x_5991:
        /* <DEDUP_REMOVED lines=13> */
.L_x_5992:
        /* <DEDUP_REMOVED lines=12> */
.L_x_5993:
        /* <DEDUP_REMOVED lines=54> */
.L_x_5996:
[----:B------:R-:W-:Y:S05]  /*72f0*/  BSYNC B0 ;  /* 0x0000000000007941 */ /* 0x000fea0003800000 */
.L_x_5995:
        /* <DEDUP_REMOVED lines=19> */
.L_x_5998:
[----:B------:R-:W-:Y:S05]  /*7430*/  BSYNC B0 ;  /* 0x0000000000007941 */ /* 0x000fea0003800000 */
.L_x_5997:
[----:B------:R-:W-:Y:S06]  /*7440*/  BAR.ARV 0xa, 0xa0 ;  /* 0x0282800000007b1d */ /* 0x000fec0000002000 */
[----:B------:R-:W-:Y:S04]  /*7450*/  BSSY B0, `(.L_x_5999) ;  /* 0x0000003000007945 */ /* 0x000fe80003800000 */
[----:B------:R-:W-:Y:S05]  /*7460*/  @!P0 BRA `(.L_x_6000) ;  /* 0x0000000000048947 */ /* 0x000fea0003800000 */
[----:B------:R-:W-:-:S04]  /*7470*/  DEPBAR.LE SB0, 0x0 ;  /* 0x000080000000791a */ /* 0x000fc80000000000 */
.L_x_6000:
[----:B------:R-:W-:Y:S05]  /*7480*/  BSYNC B0 ;  /* 0x0000000000007941 */ /* 0x000fea0003800000 */
.L_x_5999:
[----:B------:R-:W-:Y:S06]  /*7490*/  BAR.ARV 0xb, 0xa0 ;  /* 0x02c2800000007b1d */ /* 0x000fec0000002000 */
[----:B------:R-:W-:Y:S01]  /*74a0*/  UIADD3 UR18, UR12, 0x1, URZ ;  /* 0x000000010c127890 */ /* 0x000fe2000fffe03f */
[----:B------:R-:W-:Y:S11]  /*74b0*/  BRA `(.L_x_6001) ;  /* 0x0000000000047947 */ /* 0x000ff60003800000 */
.L_x_5994:
[----:B------:R-:W-:-:S05]  /*74c0*/  UMOV UR18, UR12 ;  /* 0x0000000c00127c82 */ /* 0x000fca0008000000 */
.L_x_6001:
        /* <DEDUP_REMOVED lines=22> */
.L_x_6014:
        /* <DEDUP_REMOVED lines=20> */
.L_x_6003:
[----:B------:R-:W-:Y:S05]  /*7770*/  BSYNC B0 ;  /* 0x0000000000007941 */ /* 0x000fea0003800000 */
.L_x_6002:
        /* <DEDUP_REMOVED lines=13> */
.L_x_6005:
[----:B------:R-:W-:Y:S05]  /*7850*/  BSYNC B0 ;  /* 0x0000000000007941 */ /* 0x000fea0003800000 */
.L_x_6004:
[----:B------:R-:W-:Y:S06]  /*7860*/  BAR.ARV 0xa, 0xa0 ;  /* 0x0282800000007b1d */ /* 0x000fec0000002000 */
[----:B------:R-:W-:Y:S04]  /*7870*/  BSSY B0, `(.L_x_6006) ;  /* 0x0000003000007945 */ /* 0x000fe80003800000 */
[----:B------:R-:W-:Y:S05]  /*7880*/  @!P0 BRA `(.L_x_6007) ;  /* 0x0000000000048947 */ /* 0x000fea0003800000 */
[----:B------:R-:W-:-:S04]  /*7890*/  DEPBAR.LE SB0, 0x0 ;  /* 0x000080000000791a */ /* 0x000fc80000000000 */
.L_x_6007:
[----:B------:R-:W-:Y:S05]  /*78a0*/  BSYNC B0 ;  /* 0x0000000000007941 */ /* 0x000fea0003800000 */
.L_x_6006:
        /* <DEDUP_REMOVED lines=13> */
.L_x_6009:
[----:B------:R-:W-:Y:S05]  /*7980*/  BSYNC B0 ;  /* 0x0000000000007941 */ /* 0x000fea0003800000 */
.L_x_6008:
        /* <DEDUP_REMOVED lines=13> */
.L_x_6011:
[----:B------:R-:W-:Y:S05]  /*7a60*/  BSYNC B0 ;  /* 0x0000000000007941 */ /* 0x000fea0003800000 */
.L_x_6010:
[----:B------:R-:W-:Y:S01]  /*7a70*/  UIADD3 UR18, UR18, 0x2, URZ ;  /* 0x0000000212127890 */ /* 0x000fe2000fffe03f */
[----:B------:R-:W-:Y:S06]  /*7a80*/  BAR.ARV 0xa, 0xa0 ;  /* 0x0282800000007b1d */ /* 0x000fec0000002000 */
[----:B------:R-:W-:Y:S01]  /*7a90*/  UISETP.GE.AND UP0, UPT, UR18, UR7, UPT ;  /* 0x000000071200728c */ /* 0x000fe2000bf06270 */
[----:B------:R-:W-:Y:S04]  /*7aa0*/  BSSY B0, `(.L_x_6012) ;  /* 0x0000003000007945 */ /* 0x000fe80003800000 */
[----:B------:R-:W-:Y:S06]  /*7ab0*/  @!P0 BRA `(.L_x_6013) ;  /* 0x0000000000048947 */ /* 0x000fec0003800000 */
[----:B------:R-:W-:-:S04]  /*7ac0*/  DEPBAR.LE SB0, 0x0 ;  /* 0x000080000000791a */ /* 0x000fc80000000000 */
.L_x_6013:
[----:B------:R-:W-:Y:S05]  /*7ad0*/  BSYNC B0 ;  /* 0x0000000000007941 */ /* 0x000fea0003800000 */
.L_x_6012:
[----:B------:R-:W-:Y:S06]  /*7ae0*/  BAR.ARV 0xb, 0xa0 ;  /* 0x02c2800000007b1d */ /* 0x000fec0000002000 */
[----:B------:R-:W-:Y:S01]  /*7af0*/  PLOP3.LUT P1, PT, PT, PT, UP0, 0x80, 0x0 ;  /* 0x000000000000781c */ /* 0x000fe20003f2f008 */
[----:B------:R-:W-:Y:S02]  /*7b00*/  UIADD3 UR26, UR26, 0x3000, URZ ;  /* 0x000030001a1a7890 */ /* 0x000fe4000fffe03f */
[----:B------:R-:W-:-:S10]  /*7b10*/  UIADD3 UR6, UR6, 0x3000, URZ ;  /* 0x0000300006067890 */ /* 0x000fd4000fffe03f */
[----:B------:R-:W-:Y:S05]  /*7b20*/  @!P1 BRA `(.L_x_6014) ;  /* 0xfffffff800c09947 */ /* 0x000fea000383ffff */
[----:B------:R-:W-:Y:S05]  /*7b30*/  BRA `(.L_x_5945) ;  /* 0x0000002c00c87947 */ /* 0x000fea0003800000 */
.L_x_5985:
        /* <DEDUP_REMOVED lines=22> */
.L_x_6015:
[----:B------:R-:W-:Y:S01]  /*7ca0*/  ULDC UR9, c[0x0][0x8c4] ;  /* 0x0002310000097ab9 */ /* 0x000fe20000000800 */
[----:B------:R-:W-:Y:S01]  /*7cb0*/  UMOV UR7, UR8 ;  /* 0x0000000800077c82 */ /* 0x000fe20008000000 */
[----:B------:R-:W-:-:S11]  /*7cc0*/  UISETP.NE.AND UP0, UPT, UR9, 0x1, UPT ;  /* 0x000000010900788c */ /* 0x000fd6000bf05270 */
[----:B------:R-:W-:Y:S02]  /*7cd0*/  @UP0 ULDC.64 UR10, c[0x0][0x8c8] ;  /* 0x00023200000a0ab9 */ /* 0x000fe40000000a00 */
[----:B------:R-:W-:-:S04]  /*7ce0*/  UIMAD.WIDE.U32 UR4, UR8, UR10, URZ ;  /* 0x0000000a080472a5 */ /* 0x000fc8000f8e003f */
[----:B------:R-:W-:-:S04]  /*7cf0*/  @UP0 USHF.R.U32.HI UR7, URZ, UR11, UR5 ;  /* 0x0000000b3f070299 */ /* 0x000fc80008011605 */
[----:B------:R-:W-:-:S12]  /*7d00*/  UIMAD UR4, UR7, UR9, URZ ;  /* 0x00000009070472a4 */ /* 0x000fd8000f8e023f */
.L_x_6016:
        /* <DEDUP_REMOVED lines=23> */
.L_x_6017:
        /* <DEDUP_REMOVED lines=14> */
.L_x_6019:
[----:B------:R-:W-:-:S05]  /*7f60*/  ULDC UR4, c[0x0][0x8ec] ;  /* 0x00023b0000047ab9 */ /* 0x000fca0000000800 */
.L_x_6018:
        /* <DEDUP_REMOVED lines=60> */
.L_x_6021:
        /* <DEDUP_REMOVED lines=12> */
.L_x_6022:
[----:B------:R-:W-:Y:S05]  /*83f0*/  @!P2 BRA `(.L_x_6023) ;  /* 0x000000000014a947 */ /* 0x000fea0003800000 */
[----:B------:R-:W-:Y:S02]  /*8400*/  IMAD.U32 R2, RZ, RZ, UR14 ;  /* 0x0000000eff027e24 */ /* 0x000fe4000f8e00ff */
[----:B------:R-:W-:-:S05]  /*8410*/  IMAD.U32 R3, RZ, RZ, UR15 ;  /* 0x0000000fff037e24 */ /* 0x000fca000f8e00ff */
[----:B------:R-:W2:Y:S04]  /*8420*/  LDG.E R5, desc[UR46][R2.64] ;  /* 0x0000002e02057981 */ /* 0x000ea8000c1e1900 */
[----:B------:R-:W2:Y:S02]  /*8430*/  LDG.E R4, desc[UR46][R2.64+0x4] ;  /* 0x0000042e02047981 */ /* 0x000ea4000c1e1900 */
[----:B--2---:R-:W-:-:S07]  /*8440*/  IMAD.IADD R4, R4, 0x1, -R5 ;  /* 0x0000000104047824 */ /* 0x004fce00078e0a05 */
.L_x_6023:
        /* <DEDUP_REMOVED lines=62> */
.L_x_6053:
        /* <DEDUP_REMOVED lines=15> */
.L_x_6026:
        /* <DEDUP_REMOVED lines=122> */
.L_x_6037:
[----:B-123--:R-:W-:-:S04]  /*90c0*/  SHF.L.U32 R18, R10, 0x1f, RZ ;  /* 0x0000001f0a127819 */ /* 0x00efc800000006ff */
[----:B------:R-:W2:Y:S02]  /*90d0*/  SYNCS.PHASECHK.TRANS64.TRYWAIT P1, [R15+URZ+0x26840], R18 ;  /* 0x026840120f0075a7 */ /* 0x000ea4000802017f */
[----:B--2---:R-:W-:Y:S05]  /*90e0*/  @!P1 BRA `(.L_x_6029) ;  /* 0x0000001800dc9947 */ /* 0x004fea0003800000 */
.L_x_6054:
        /* <DEDUP_REMOVED lines=8> */
.L_x_6030:
        /* <DEDUP_REMOVED lines=44> */
.L_x_6055:
        /* <DEDUP_REMOVED lines=8> */
.L_x_6032:
        /* <DEDUP_REMOVED lines=44> */
.L_x_6056:
        /* <DEDUP_REMOVED lines=8> */
.L_x_6034:
        /* <DEDUP_REMOVED lines=38> */
.L_x_6058:
        /* <DEDUP_REMOVED lines=8> */
.L_x_6036:
        /* <DEDUP_REMOVED lines=44> */
.L_x_6028:
[----:B------:R-:W4:Y:S02]  /*9d90*/  LDL.LU R4, [R1+0x4] ;  /* 0x0000040001047983 */ /* 0x000f240000300800 */
[----:B----4-:R-:W-:Y:S02]  /*9da0*/  ISETP.NE.AND P1, PT, R4, RZ, PT ;  /* 0x000000ff0400720c */ /* 0x010fe40003f25270 */
[----:B------:R4:W5:Y:S11]  /*9db0*/  LDL R4, [R1] ;  /* 0x0000000001047983 */ /* 0x0009760000100800 */
[----:B----4-:R-:W-:Y:S05]  /*9dc0*/  @!P1 BRA `(.L_x_6027) ;  /* 0x0000000400949947 */ /* 0x010fea0003800000 */
[----:B------:R-:W-:-:S04]  /*9dd0*/  SHF.L.U32 R12, R10, 0x1f, RZ ;  /* 0x0000001f0a0c7819 */ /* 0x000fc800000006ff */
[----:B------:R-:W4:Y:S02]  /*9de0*/  SYNCS.PHASECHK.TRANS64.TRYWAIT P1, [R15+URZ+0x26840], R12 ;  /* 0x0268400c0f0075a7 */ /* 0x000f24000802017f */
[----:B----4-:R-:W-:Y:S05]  /*9df0*/  @!P1 BRA `(.L_x_6038) ;  /* 0x0000000c00ec9947 */ /* 0x010fea0003800000 */
.L_x_6059:
        /* <DEDUP_REMOVED lines=8> */
.L_x_6039:
        /* <DEDUP_REMOVED lines=41> */
.L_x_6060:
        /* <DEDUP_REMOVED lines=8> */
.L_x_6041:
        /* <DEDUP_REMOVED lines=41> */
.L_x_6027:
[----:B------:R-:W1:Y:S01]  /*a420*/  S2R R0, SR_TID.X ;  /* 0x0000000000007919 */ /* 0x000e620000002100 */
[----:B------:R-:W-:Y:S01]  /*a430*/  IMAD R3, R16, 0x8, R15 ;  /* 0x0000000810037824 */ /* 0x000fe200078e020f */
[----:B-1----:R-:W-:Y:S02]  /*a440*/  LOP3.LUT R2, R0, 0x7f, RZ, 0xc0, !PT ;  /* 0x0000007f00027812 */ /* 0x002fe400078ec0ff */
[----:B------:R-:W-:Y:S02]  /*a450*/  SHF.L.U32 R0, R10, 0x1f, RZ ;  /* 0x0000001f0a007819 */ /* 0x000fe400000006ff */
[----:B------:R-:W-:Y:S02]  /*a460*/  ISETP.NE.AND P1, PT, R2, RZ, PT ;  /* 0x000000ff0200720c */ /* 0x000fe40003f25270 */
[----:B------:R-:W1:Y:S02]  /*a470*/  SYNCS.PHASECHK.TRANS64.TRYWAIT P0, [R3+URZ+0x26840], R0 ;  /* 0x02684000030075a7 */ /* 0x000e64000800017f */
[----:B-1----:R-:W-:Y:S09]  /*a480*/  @!P0 BRA `(.L_x_6042) ;  /* 0x0000000800708947 */ /* 0x002ff20003800000 */
.L_x_6061:
[----:B------:R-:W-:Y:S05]  /*a490*/  @P1 BRA `(.L_x_6043) ;  /* 0x0000000000181947 */ /* 0x000fea0003800000 */
[----:B------:R-:W1:Y:S01]  /*a4a0*/  S2R R2, SR_TID.X ;  /* 0x0000000000027919 */ /* 0x000e620000002100 */
[----:B------:R-:W-:-:S04]  /*a4b0*/  IMAD.MOV.U32 R0, RZ, RZ, 0x3100 ;  /* 0x00003100ff007424 */ /* 0x000fc800078e00ff */
[----:B------:R1:W-:Y:S02]  /*a4c0*/  SYNCS.ARRIVE.TRANS64 RZ, [R3+URZ+0x26830], R0 ;  /* 0x0268300003ff79a7 */ /* 0x0003e4000800003f */
[----:B-1----:R-:W-:-:S13]  /*a4d0*/  LOP3.LUT P0, RZ, R2, 0x1f, RZ, 0xc0, !PT ;  /* 0x0000001f02ff7812 */ /* 0x002fda000780c0ff */
[----:B------:R-:W-:Y:S05]  /*a4e0*/  @!P0 BRA `(.L_x_6043) ;  /* 0x0000000000048947 */ /* 0x000fea0003800000 */
[----:B------:R-:W-:Y:S01]  /*a4f0*/  BPT.TRAP 0x1 ;  /* 0x000000040000795c */ /* 0x000fe20000300000 */
.L_x_6043:
        /* <DEDUP_REMOVED lines=48> */
.L_x_6024:
[----:B------:R-:W-:Y:S05]  /*a800*/  BSYNC B0 ;  /* 0x0000000000007941 */ /* 0x000fea0003800000 */
.L_x_6020:
[----:B------:R-:W-:-:S03]  /*a810*/  UMOV UR7, 0xffffffff ;  /* 0xffffffff00077882 */ /* 0x000fc60000000000 */
[----:B------:R-:W-:Y:S05]  /*a820*/  BRA.DIV UR7, `(.L_x_6044) ;  /* 0x00000006079c7947 */ /* 0x000fea000b800000 */
[----:B------:R-:W-:-:S13]  /*a830*/  ELECT P6, URZ, PT ;  /* 0x00000000003f782f */ /* 0x000fda00038c0000 */
.L_x_6064:
[----:B------:R-:W-:Y:S05]  /*a840*/  @!P6 BRA `(.L_x_5945) ;  /* 0x000000000084e947 */ /* 0x000fea0003800000 */
[----:B------:R-:W-:-:S06]  /*a850*/  ULOP3.LUT UR7, UR38, 0x2, URZ, 0xfc, !UPT ;  /* 0x0000000226077892 */ /* 0x000fcc000f8efc3f */
[----:B------:R-:W-:-:S05]  /*a860*/  IMAD.U32 R0, RZ, RZ, UR7 ;  /* 0x00000007ff007e24 */ /* 0x000fca000f8e00ff */
[----:B------:R-:W-:-:S13]  /*a870*/  ISETP.NE.AND P2, PT, R0, 0x3, PT ;  /* 0x000000030000780c */ /* 0x000fda0003f45270 */
[----:B------:R-:W-:Y:S05]  /*a880*/  @!P2 BRA `(.L_x_6045) ;  /* 0x000000000004a947 */ /* 0x000fea0003800000 */
[----:B------:R-:W-:Y:S01]  /*a890*/  BPT.TRAP 0x1 ;  /* 0x000000040000795c */ /* 0x000fe20000300000 */
.L_x_6045:
        /* <DEDUP_REMOVED lines=15> */
.L_x_6065:
[----:B------:R-:W2:Y:S02]  /*a990*/  SYNCS.PHASECHK.TRANS64.TRYWAIT P0, [R3+URZ], R0 ;  /* 0x00000000030075a7 */ /* 0x000ea4000800017f */
[----:B--2---:R-:W-:Y:S05]  /*a9a0*/  @!P0 BRA `(.L_x_6047) ;  /* 0x0000000400708947 */ /* 0x004fea0003800000 */
.L_x_6066:
[----:B------:R-:W-:Y:S05]  /*a9b0*/  @!P2 BRA `(.L_x_6048) ;  /* 0x000000000004a947 */ /* 0x000fea0003800000 */
[----:B------:R-:W-:Y:S01]  /*a9c0*/  BPT.TRAP 0x1 ;  /* 0x000000040000795c */ /* 0x000fe20000300000 */
.L_x_6048:
[----:B--2---:R-:W-:-:S04]  /*a9d0*/  VIADD R3, R8, 0x26840 ;  /* 0x0002684008037836 */ /* 0x004fc80000000000 */
[----:B------:R-:W-:-:S04]  /*a9e0*/  IMAD R5, R2, 0x8, R3 ;  /* 0x0000000802057824 */ /* 0x000fc800078e0203 */
[----:B------:R-:W2:Y:S02]  /*a9f0*/  SYNCS.PHASECHK.TRANS64.TRYWAIT P0, [R5+URZ], R4 ;  /* 0x00000004050075a7 */ /* 0x000ea4000800017f */
[----:B--2---:R-:W-:Y:S05]  /*aa00*/  @!P0 BRA `(.L_x_6049) ;  /* 0x00000004006c8947 */ /* 0x004fea0003800000 */
.L_x_6067:
[----:B------:R-:W-:-:S07]  /*aa10*/  IMAD R3, R6, 0x8, R3 ;  /* 0x0000000806037824 */ /* 0x000fce00078e0203 */
.L_x_6050:
[----:B---3--:R3:W4:Y:S02]  /*aa20*/  SYNCS.PHASECHK.TRANS64.TRYWAIT P0, [R3+URZ], R0 ;  /* 0x00000000030075a7 */ /* 0x008724000800017f */
[----:B----4-:R-:W-:Y:S05]  /*aa30*/  @!P0 NANOSLEEP.SYNCS 0x989680 ;  /* 0x009896800000895d */ /* 0x010fea0003900000 */
[----:B------:R-:W4:Y:S02]  /*aa40*/  @!P0 SYNCS.PHASECHK.TRANS64 P0, [R3+URZ], R0 ;  /* 0x00000000030085a7 */ /* 0x000f24000800007f */
[----:B----4-:R-:W-:Y:S05]  /*aa50*/  @!P0 BRA `(.L_x_6050) ;  /* 0xfffffffc00f08947 */ /* 0x010fea000383ffff */
.L_x_5945:
[----:B------:R-:W-:Y:S05]  /*aa60*/  BSYNC B6 ;  /* 0x0000000000067941 */ /* 0x000fea0003800000 */
.L_x_5937:
[----:B------:R-:W-:Y:S05]  /*aa70*/  EXIT ;  /* 0x000000000000794d */ /* 0x000fea0003800000 */
.L_x_5955:
[----:B------:R-:W-:Y:S02]  /*aa80*/  IMAD.MOV.U32 R13, RZ, RZ, R19 ;  /* 0x000000ffff0d7224 */ /* 0x000fe400078e0013 */
[----:B------:R-:W-:Y:S02]  /*aa90*/  IMAD.MOV.U32 R12, RZ, RZ, RZ ;  /* 0x000000ffff0c7224 */ /* 0x000fe400078e00ff */
[----:B------:R-:W-:Y:S02]  /*aaa0*/  IMAD.MOV.U32 R11, RZ, RZ, 0x1f ;  /* 0x0000001fff0b7424 */ /* 0x000fe400078e00ff */
[----:B------:R-:W-:-:S07]  /*aab0*/  IMAD.MOV.U32 R15, RZ, RZ, -0x1 ;  /* 0xffffffffff0f7424 */ /* 0x000fce00078e00ff */
[----:B------:R-:W-:Y:S05]  /*aac0*/  WARPSYNC.COLLECTIVE R15, `(.L_x_6051) ;  /* 0x000000000f087348 */ /* 0x000fea0003c00000 */
[----:B------:R1:W2:Y:S02]  /*aad0*/  SHFL.IDX P6, R14, R13, R12, R11 ;  /* 0x0000000c0d0e7389 */ /* 0x0002a400000c000b */
[----:B-12---:R-:W-:Y:S01]  /*aae0*/  ENDCOLLECTIVE ;  /* 0x000000000000791b */ /* 0x006fe20003800000 */
.L_x_6051:
[----:B------:R-:W-:Y:S05]  /*aaf0*/  BRA `(.L_x_6052) ;  /* 0xffffff6c00087947 */ /* 0x000fea000383ffff */
.L_x_5957:
[----:B--2---:R2:W3:Y:S02]  /*ab00*/  SYNCS.PHASECHK.TRANS64.TRYWAIT P0, [R2+URZ+0x26800], R5 ;  /* 0x02680005020075a7 */ /* 0x0044e4000800017f */
[----:B---3--:R-:W-:Y:S05]  /*ab10*/  @!P0 NANOSLEEP.SYNCS 0x989680 ;  /* 0x009896800000895d */ /* 0x008fea0003900000 */
[----:B------:R-:W3:Y:S02]  /*ab20*/  @!P0 SYNCS.PHASECHK.TRANS64 P0, [R2+URZ+0x26800], R5 ;  /* 0x02680005020085a7 */ /* 0x000ee4000800007f */
[----:B---3--:R-:W-:Y:S05]  /*ab30*/  @!P0 BRA `(.L_x_5957) ;  /* 0xfffffffc00f08947 */ /* 0x008fea000383ffff */
[----:B------:R-:W-:Y:S05]  /*ab40*/  BRA `(.L_x_5956) ;  /* 0xffffff6c00307947 */ /* 0x000fea000383ffff */
.L_x_5962:
[----:B--2---:R-:W-:-:S04]  /*ab50*/  IMAD.U32 R5, RZ, RZ, UR7 ;  /* 0x00000007ff057e24 */ /* 0x004fc8000f8e00ff */
[----:B------:R2:W3:Y:S03]  /*ab60*/  SYNCS.PHASECHK.TRANS64.TRYWAIT P1, [R5+URZ+0x26810], R6 ;  /* 0x02681006050075a7 */ /* 0x0004e6000802017f */
[----:B---3--:R-:W-:Y:S05]  /*ab70*/  @!P1 NANOSLEEP.SYNCS 0x989680 ;  /* 0x009896800000995d */ /* 0x008fea0003900000 */
[----:B------:R-:W3:Y:S02]  /*ab80*/  @!P1 SYNCS.PHASECHK.TRANS64 P1, [R5+URZ+0x26810], R6 ;  /* 0x02681006050095a7 */ /* 0x000ee4000802007f */
[----:B---3--:R-:W-:Y:S05]  /*ab90*/  @!P1 BRA `(.L_x_5962) ;  /* 0xfffffffc00ec9947 */ /* 0x008fea000383ffff */
[----:B------:R-:W-:Y:S05]  /*aba0*/  BRA `(.L_x_5961) ;  /* 0xffffff7400807947 */ /* 0x000fea000383ffff */
.L_x_5966:
[----:B------:R-:W-:-:S04]  /*abb0*/  IMAD.U32 R5, RZ, RZ, UR7 ;  /* 0x00000007ff057e24 */ /* 0x000fc8000f8e00ff */
[----:B------:R1:W1:Y:S03]  /*abc0*/  SYNCS.PHASECHK.TRANS64.TRYWAIT P1, [R5+URZ+0x26830], R6 ;  /* 0x02683006050075a7 */ /* 0x000266000802017f */
[----:B-1----:R-:W-:Y:S05]  /*abd0*/  @!P1 NANOSLEEP.SYNCS 0x989680 ;  /* 0x009896800000995d */ /* 0x002fea0003900000 */
[----:B------:R-:W1:Y:S02]  /*abe0*/  @!P1 SYNCS.PHASECHK.TRANS64 P1, [R5+URZ+0x26830], R6 ;  /* 0x02683006050095a7 */ /* 0x000e64000802007f */
[----:B-1----:R-:W-:Y:S05]  /*abf0*/  @!P1 BRA `(.L_x_5966) ;  /* 0xfffffffc00ec9947 */ /* 0x002fea000383ffff */
[----:B------:R-:W-:Y:S05]  /*ac00*/  BRA `(.L_x_5965) ;  /* 0xffffff7800887947 */ /* 0x000fea000383ffff */
.L_x_6025:
[----:B-1----:R1:W2:Y:S02]  /*ac10*/  SYNCS.PHASECHK.TRANS64.TRYWAIT P0, [R15+URZ+0x26820], R2 ;  /* 0x026820020f0075a7 */ /* 0x0022a4000800017f */
[----:B--2---:R-:W-:Y:S05]  /*ac20*/  @!P0 NANOSLEEP.SYNCS 0x989680 ;  /* 0x009896800000895d */ /* 0x004fea0003900000 */
[----:B------:R-:W2:Y:S02]  /*ac30*/  @!P0 SYNCS.PHASECHK.TRANS64 P0, [R15+URZ+0x26820], R2 ;  /* 0x026820020f0085a7 */ /* 0x000ea4000800007f */
[----:B--2---:R-:W-:Y:S05]  /*ac40*/  @!P0 BRA `(.L_x_6025) ;  /* 0xfffffffc00f08947 */ /* 0x004fea000383ffff */
[----:B------:R-:W-:Y:S05]  /*ac50*/  BRA `(.L_x_6053) ;  /* 0xffffffd800f47947 */ /* 0x000fea000383ffff */
.L_x_6029:
[----:B--2---:R2:W3:Y:S02]  /*ac60*/  SYNCS.PHASECHK.TRANS64.TRYWAIT P1, [R15+URZ+0x26840], R18 ;  /* 0x026840120f0075a7 */ /* 0x0044e4000802017f */
[----:B---3--:R-:W-:Y:S05]  /*ac70*/  @!P1 NANOSLEEP.SYNCS 0x989680 ;  /* 0x009896800000995d */ /* 0x008fea0003900000 */
[----:B------:R-:W3:Y:S02]  /*ac80*/  @!P1 SYNCS.PHASECHK.TRANS64 P1, [R15+URZ+0x26840], R18 ;  /* 0x026840120f0095a7 */ /* 0x000ee4000802007f */
[----:B---3--:R-:W-:Y:S05]  /*ac90*/  @!P1 BRA `(.L_x_6029) ;  /* 0xfffffffc00f09947 */ /* 0x008fea000383ffff */
[----:B------:R-:W-:Y:S05]  /*aca0*/  BRA `(.L_x_6054) ;  /* 0xffffffe400107947 */ /* 0x000fea000383ffff */
.L_x_6031:
[----:B-1----:R1:W3:Y:S02]  /*acb0*/  SYNCS.PHASECHK.TRANS64.TRYWAIT P1, [R15+URZ+0x26828], R18 ;  /* 0x026828120f0075a7 */ /* 0x0022e4000802017f */
[----:B---3--:R-:W-:Y:S05]  /*acc0*/  @!P1 NANOSLEEP.SYNCS 0x989680 ;  /* 0x009896800000995d */ /* 0x008fea0003900000 */
[----:B------:R-:W3:Y:S02]  /*acd0*/  @!P1 SYNCS.PHASECHK.TRANS64 P1, [R15+URZ+0x26828], R18 ;  /* 0x026828120f0095a7 */ /* 0x000ee4000802007f */
[----:B---3--:R-:W-:Y:S05]  /*ace0*/  @!P1 BRA `(.L_x_6031) ;  /* 0xfffffffc00f09947 */ /* 0x008fea000383ffff */
[----:B------:R-:W-:Y:S05]  /*acf0*/  BRA `(.L_x_6055) ;  /* 0xffffffe400cc7947 */ /* 0x000fea000383ffff */
.L_x_6033:
[----:B---3--:R3:W4:Y:S02]  /*ad00*/  SYNCS.PHASECHK.TRANS64.TRYWAIT P1, [R15+URZ+0x26848], R18 ;  /* 0x026848120f0075a7 */ /* 0x008724000802017f */
[----:B----4-:R-:W-:Y:S05]  /*ad10*/  @!P1 NANOSLEEP.SYNCS 0x989680 ;  /* 0x009896800000995d */ /* 0x010fea0003900000 */
[----:B------:R-:W4:Y:S02]  /*ad20*/  @!P1 SYNCS.PHASECHK.TRANS64 P1, [R15+URZ+0x26848], R18 ;  /* 0x026848120f0095a7 */ /* 0x000f24000802007f */
[----:B----4-:R-:W-:Y:S05]  /*ad30*/  @!P1 BRA `(.L_x_6033) ;  /* 0xfffffffc00f09947 */ /* 0x010fea000383ffff */
[----:B------:R-:W-:Y:S05]  /*ad40*/  BRA `(.L_x_6056) ;  /* 0xffffffe800887947 */ /* 0x000fea000383ffff */
.L_x_6035:
[----:B------:R-:W-:-:S07]  /*ad50*/  SHF.L.U32 R4, R10, 0x1f, RZ ;  /* 0x0000001f0a047819 */ /* 0x000fce00000006ff */
.L_x_6057:
[----:B----4-:R4:W1:Y:S02]  /*ad60*/  SYNCS.PHASECHK.TRANS64.TRYWAIT P1, [R15+URZ+0x26820], R4 ;  /* 0x026820040f0075a7 */ /* 0x010864000802017f */
[----:B-1----:R-:W-:Y:S05]  /*ad70*/  @!P1 NANOSLEEP.SYNCS 0x989680 ;  /* 0x009896800000995d */ /* 0x002fea0003900000 */
[----:B------:R-:W1:Y:S02]  /*ad80*/  @!P1 SYNCS.PHASECHK.TRANS64 P1, [R15+URZ+0x26820], R4 ;  /* 0x026820040f0095a7 */ /* 0x000e64000802007f */
[----:B-1----:R-:W-:Y:S05]  /*ad90*/  @!P1 BRA `(.L_x_6057) ;  /* 0xfffffffc00f09947 */ /* 0x002fea000383ffff */
[----:B------:R-:W-:Y:S05]  /*ada0*/  BRA `(.L_x_6058) ;  /* 0xffffffec00287947 */ /* 0x000fea000383ffff */
.L_x_6038:
[----:B----4-:R4:W1:Y:S02]  /*adb0*/  SYNCS.PHASECHK.TRANS64.TRYWAIT P1, [R15+URZ+0x26840], R12 ;  /* 0x0268400c0f0075a7 */ /* 0x010864000802017f */
[----:B-1----:R-:W-:Y:S05]  /*adc0*/  @!P1 NANOSLEEP.SYNCS 0x989680 ;  /* 0x009896800000995d */ /* 0x002fea0003900000 */
[----:B------:R-:W1:Y:S02]  /*add0*/  @!P1 SYNCS.PHASECHK.TRANS64 P1, [R15+URZ+0x26840], R12 ;  /* 0x0268400c0f0095a7 */ /* 0x000e64000802007f */
[----:B-1----:R-:W-:Y:S05]  /*ade0*/  @!P1 BRA `(.L_x_6038) ;  /* 0xfffffffc00f09947 */ /* 0x002fea000383ffff */
[----:B------:R-:W-:Y:S05]  /*adf0*/  BRA `(.L_x_6059) ;  /* 0xfffffff000007947 */ /* 0x000fea000383ffff */
.L_x_6040:
[----:B-1----:R1:W2:Y:S02]  /*ae00*/  SYNCS.PHASECHK.TRANS64.TRYWAIT P1, [R15+URZ+0x26828], R12 ;  /* 0x0268280c0f0075a7 */ /* 0x0022a4000802017f */
[----:B--2---:R-:W-:Y:S05]  /*ae10*/  @!P1 NANOSLEEP.SYNCS 0x989680 ;  /* 0x009896800000995d */ /* 0x004fea0003900000 */
[----:B------:R-:W2:Y:S02]  /*ae20*/  @!P1 SYNCS.PHASECHK.TRANS64 P1, [R15+URZ+0x26828], R12 ;  /* 0x0268280c0f0095a7 */ /* 0x000ea4000802007f */
[----:B--2---:R-:W-:Y:S05]  /*ae30*/  @!P1 BRA `(.L_x_6040) ;  /* 0xfffffffc00f09947 */ /* 0x004fea000383ffff */
[----:B------:R-:W-:Y:S05]  /*ae40*/  BRA `(.L_x_6060) ;  /* 0xfffffff000b07947 */ /* 0x000fea000383ffff */
.L_x_6042:
[----:B------:R1:W1:Y:S02]  /*ae50*/  SYNCS.PHASECHK.TRANS64.TRYWAIT P0, [R3+URZ+0x26840], R0 ;  /* 0x02684000030075a7 */ /* 0x000264000800017f */
[----:B-1----:R-:W-:Y:S05]  /*ae60*/  @!P0 NANOSLEEP.SYNCS 0x989680 ;  /* 0x009896800000895d */ /* 0x002fea0003900000 */
[----:B------:R-:W1:Y:S02]  /*ae70*/  @!P0 SYNCS.PHASECHK.TRANS64 P0, [R3+URZ+0x26840], R0 ;  /* 0x02684000030085a7 */ /* 0x000e64000800007f */
[----:B-1----:R-:W-:Y:S05]  /*ae80*/  @!P0 BRA `(.L_x_6042) ;  /* 0xfffffffc00f08947 */ /* 0x002fea000383ffff */
[----:B------:R-:W-:Y:S05]  /*ae90*/  BRA `(.L_x_6061) ;  /* 0xfffffff4007c7947 */ /* 0x000fea000383ffff */
.L_x_6044:
[----:B------:R-:W-:Y:S01]  /*aea0*/  BSSY B0, `(.L_x_6062) ;  /* 0x0000006000007945 */ /* 0x000fe20003800000 */
[----:B------:R-:W-:-:S07]  /*aeb0*/  IMAD.MOV.U32 R15, RZ, RZ, -0x1 ;  /* 0xffffffffff0f7424 */ /* 0x000fce00078e00ff */
[----:B------:R-:W-:Y:S05]  /*aec0*/  WARPSYNC.COLLECTIVE R15, `(.L_x_6063) ;  /* 0x000000000f0c7348 */ /* 0x000fea0003c00000 */
[----:B------:R-:W-:Y:S02]  /*aed0*/  ELECT P6, UR62, PT ;  /* 0x00000000003e782f */ /* 0x000fe400038c0000 */
[----:B------:R-:W-:Y:S01]  /*aee0*/  MOV R14, UR62 ;  /* 0x0000003e000e7c02 */ /* 0x000fe20008000f00 */
[----:B------:R-:W-:Y:S10]  /*aef0*/  ENDCOLLECTIVE ;  /* 0x000000000000791b */ /* 0x000ff40003800000 */
.L_x_6063:
[----:B------:R-:W-:Y:S05]  /*af00*/  BSYNC B0 ;  /* 0x0000000000007941 */ /* 0x000fea0003800000 */
.L_x_6062:
[----:B------:R-:W-:Y:S05]  /*af10*/  BRA `(.L_x_6064) ;  /* 0xfffffff800487947 */ /* 0x000fea000383ffff */
.L_x_6046:
[----:B-1----:R1:W2:Y:S02]  /*af20*/  SYNCS.PHASECHK.TRANS64.TRYWAIT P0, [R7+URZ], R4 ;  /* 0x00000004070075a7 */ /* 0x0022a4000800017f */
[----:B--2---:R-:W-:Y:S05]  /*af30*/  @!P0 NANOSLEEP.SYNCS 0x989680 ;  /* 0x009896800000895d */ /* 0x004fea0003900000 */
[----:B------:R-:W2:Y:S02]  /*af40*/  @!P0 SYNCS.PHASECHK.TRANS64 P0, [R7+URZ], R4 ;  /* 0x00000004070085a7 */ /* 0x000ea4000800007f */
[----:B--2---:R-:W-:Y:S05]  /*af50*/  @!P0 BRA `(.L_x_6046) ;  /* 0xfffffffc00f08947 */ /* 0x004fea000383ffff */
[----:B------:R-:W-:Y:S05]  /*af60*/  BRA `(.L_x_6065) ;  /* 0xfffffff800887947 */ /* 0x000fea000383ffff */
.L_x_6047:
[----:B--2---:R2:W3:Y:S02]  /*af70*/  SYNCS.PHASECHK.TRANS64.TRYWAIT P0, [R3+URZ], R0 ;  /* 0x00000000030075a7 */ /* 0x0044e4000800017f */
[----:B---3--:R-:W-:Y:S05]  /*af80*/  @!P0 NANOSLEEP.SYNCS 0x989680 ;  /* 0x009896800000895d */ /* 0x008fea0003900000 */
[----:B------:R-:W3:Y:S02]  /*af90*/  @!P0 SYNCS.PHASECHK.TRANS64 P0, [R3+URZ], R0 ;  /* 0x00000000030085a7 */ /* 0x000ee4000800007f */
[----:B---3--:R-:W-:Y:S05]  /*afa0*/  @!P0 BRA `(.L_x_6047) ;  /* 0xfffffffc00f08947 */ /* 0x008fea000383ffff */
[----:B------:R-:W-:Y:S05]  /*afb0*/  BRA `(.L_x_6066) ;  /* 0xfffffff8007c7947 */ /* 0x000fea000383ffff */
.L_x_6049:
[----:B--2---:R2:W3:Y:S02]  /*afc0*/  SYNCS.PHASECHK.TRANS64.TRYWAIT P0, [R5+URZ], R4 ;  /* 0x00000004050075a7 */ /* 0x0044e4000800017f */
[----:B---3--:R-:W-:Y:S05]  /*afd0*/  @!P0 NANOSLEEP.SYNCS 0x989680 ;  /* 0x009896800000895d */ /* 0x008fea0003900000 */
[----:B------:R-:W3:Y:S02]  /*afe0*/  @!P0 SYNCS.PHASECHK.TRANS64 P0, [R5+URZ], R4 ;  /* 0x00000004050085a7 */ /* 0x000ee4000800007f */
[----:B---3--:R-:W-:Y:S05]  /*aff0*/  @!P0 BRA `(.L_x_6049) ;  /* 0xfffffffc00f08947 */ /* 0x008fea000383ffff */
[----:B------:R-:W-:Y:S05]  /*b000*/  BRA `(.L_x_6067) ;  /* 0xfffffff800807947 */ /* 0x000fea000383ffff */
.L_x_6068:
        /* <DEDUP_REMOVED lines=15> */
.L_x_6598:


//--------------------- .text._ZN7cutlass13device_kernelIN5flash11enable_sm90INS1_16FlashAttnBwdSm90INS1_25CollectiveMainloopBwdSm90ILi2ELi2ELi2EN4cute5tupleIJNS5_1CILi1EEES8_S8_EEENS6_IJNS7_ILi64EEENS7_ILi128EEENS7_ILi96EEEEEENS_6half_tEfNS_4arch4Sm90ELb1ELb0ELb0ELb1ELb1ELb1ELb0ELb0ELi2ELi1ELi2ELi1ELb1EEENS1_21CollectiveEpilogueBwdISD_SE_SG_Li256ELb1ELb0ELi1EEENS1_25SingleTileBwdLPTSchedulerILb1ELi128ELb1EEEEEEEEEvNT_6ParamsE --------------------------
	.section	.text._ZN7cutlass13device_kernelIN5flash11enable_sm90INS1_16FlashAttnBwdSm90INS1_25CollectiveMainloopBwdSm90ILi2ELi2ELi2EN4cute5tupleIJNS5_1CILi1EEES8_S8_EEENS6_IJNS7_ILi64EEENS7_ILi128EEENS7_ILi96EEEEEENS_6half_tEfNS_4arch4Sm90ELb1ELb0ELb0ELb1ELb1ELb1ELb0ELb0ELi2ELi1ELi2ELi1ELb1EEENS1_21CollectiveEpilogueBwdISD_SE_SG_Li256ELb1ELb0ELi1EEENS1_25SingleTileBwdLPTSchedulerILb1ELi128ELb1EEEEEEEEEvNT_6ParamsE,"ax",@progbits
	.align	128
.text._ZN7cutlass13device_kernelIN5flash11enable_sm90INS1_16FlashAttnBwdSm90INS1_25CollectiveMainloopBwdSm90ILi2ELi2ELi2EN4cute5tupleIJNS5_1CILi1EEES8_S8_EEENS6_IJNS7_ILi64EEENS7_ILi128EEENS7_ILi96EEEEEENS_6half_tEfNS_4arch4Sm90ELb1ELb0ELb0ELb1ELb1ELb1ELb0ELb0ELi2ELi1ELi2ELi1ELb1EEENS1_21CollectiveEpilogueBwdISD_SE_SG_Li256ELb1ELb0ELi1EEENS1_25SingleTileBwdLPTSchedulerILb1ELi128ELb1EEEEEEEEEvNT_6ParamsE:
        .type           _ZN7cutlass13device_kernelIN5flash11enable_sm90INS1_16FlashAttnBwdSm90INS1_25CollectiveMainloopBwdSm90ILi2ELi2ELi2EN4cute5tupleIJNS5_1CILi1EEES8_S8_EEENS6_IJNS7_ILi64EEENS7_ILi128EEENS7_ILi96EEEEEENS_6half_tEfNS_4arch4Sm90ELb1ELb0ELb0ELb1ELb1ELb1ELb0ELb0ELi2ELi1ELi2ELi1ELb1EEENS1_21CollectiveEpilogueBwdISD_SE_SG_Li256ELb1ELb0ELi1EEENS1_25SingleTileBwdLPTSchedulerILb1ELi128ELb1EEEEEEEEEvNT_6ParamsE,@function
        .size           _ZN7cutlass13device_kernelIN5flash11enable_sm90INS1_16FlashAttnBwdSm90INS1_25CollectiveMainloopBwdSm90ILi2ELi2ELi2EN4cute5tupleIJNS5_1CILi1EEES8_S8_EEENS6_IJNS7_ILi64EEENS7_ILi128EEENS7_ILi96EEEEEENS_6half_tEfNS_4arch4Sm90ELb1ELb0ELb0ELb1ELb1ELb1ELb0ELb0ELi2ELi1ELi2ELi1ELb1EEENS1_21CollectiveEpilogueBwdISD_SE_SG_Li256ELb1ELb0ELi1EEENS1_25SingleTileBwdLPTSchedulerILb1ELi128ELb1EEEEEEEEEvNT_6ParamsE,(.L_x_6599 - _ZN7cutlass13device_kernelIN5flash11enable_sm90INS1_16FlashAttnBwdSm90INS1_25CollectiveMainloopBwdSm90ILi2ELi2ELi2EN4cute5tupleIJNS5_1CILi1EEES8_S8_EEENS6_IJNS7_ILi64EEENS7_ILi128EEENS7_ILi96EEEEEENS_6half_tEfNS_4arch4Sm90ELb1ELb0ELb0ELb1ELb1ELb1ELb0ELb0ELi2ELi1ELi2ELi1ELb1EEENS1_21CollectiveEpilogueBwdISD_SE_SG_Li256ELb1ELb0ELi1EEENS1_25SingleTileBwdLPTSchedulerILb1ELi128ELb1EEEEEEEEEvNT_6ParamsE)
        .other          _ZN7cutlass13device_kernelIN5flash11enable_sm90INS1_16FlashAttnBwdSm90INS1_25CollectiveMainloopBwdSm90ILi2ELi2ELi2EN4cute5tupleIJNS5_1CILi1EEES8_S8_EEENS6_IJNS7_ILi64EEENS7_ILi128EEENS7_ILi96EEEEEENS_6half_tEfNS_4arch4Sm90ELb1ELb0ELb0ELb1ELb1ELb1ELb0ELb0ELi2ELi1ELi2ELi1ELb1EEENS1_21CollectiveEpilogueBwdISD_SE_SG_Li256ELb1ELb0ELi1EEENS1_25SingleTileBwdLPTSchedulerILb1ELi128ELb1EEEEEEEEEvNT_6ParamsE,@"STO_CUDA_ENTRY STV_DEFAULT"
_ZN7cutlass13device_kernelIN5flash11enable_sm90INS1_16FlashAttnBwdSm90INS1_25CollectiveMainloopBwdSm90ILi2ELi2ELi2EN4cute5tupleIJNS5_1CILi1EEES8_S8_EEENS6_IJNS7_ILi64EEENS7_ILi128EEENS7_ILi96EEEEEENS_6half_tEfNS_4arch4Sm90ELb1ELb0ELb0ELb1ELb1ELb1ELb0ELb0ELi2ELi1ELi2ELi1ELb1EEENS1_21CollectiveEpilogueBwdISD_SE_SG_Li256ELb1ELb0ELi1EEENS1_25SingleTileBwdLPTSchedulerILb1ELi128ELb1EEEEEEEEEvNT_6ParamsE:
        /* <DEDUP_REMOVED lines=24> */
.L_x_6070:
[----:B------:R-:W-:Y:S05]  /*0180*/  BSYNC B0 ;  /* 0x0000000000007941 */ /* 0x000fea0003800000 */
.L_x_6069:
        /* <DEDUP_REMOVED lines=37> */
.L_x_6071:
        /* <DEDUP_REMOVED lines=22> */
.L_x_6072:
[----:B------:R-:W-:Y:S01]  /*0540*/  PLOP3.LUT P0, PT, PT, PT, UP0, 0x80, 0x0 ;  /* 0x000000000000781c */ /* 0x000fe20003f0f008 */
[----:B------:R-:W-:Y:S01]  /*0550*/  NOP ;  /* 0x0000000000007918 */ /* 0x000fe20000000000 */
[----:B------:R-:W-:Y:S01]  /*0560*/  ULDC.64 UR46, c[0x0][0x208] ;  /* 0x00008200002e7ab9 */ /* 0x000fe20000000a00 */
[----:B------:R-:W-:Y:S01]  /*0570*/  BSSY B6, `(.L_x_6073) ;  /* 0x0000ae0000067945 */ /* 0x000fe20003800000 */
[----:B-12-4-:R-:W-:Y:S09]  /*0580*/  BAR.SYNC.DEFER_BLOCKING 0x0 ;  /* 0x0000000000007b1d */ /* 0x016ff20000010000 */
[----:B------:R-:W-:Y:S05]  /*0590*/  @!P0 BRA `(.L_x_6074) ;  /* 0x0000006000448947 */ /* 0x000fea0003800000 */
.L_x_6075:
        /* <DEDUP_REMOVED lines=32> */
.L_x_6076:
[----:B------:R-:W-:Y:S01]  /*07a0*/  ULDC UR8, c[0x0][0x8c4] ;  /* 0x0002310000087ab9 */ /* 0x000fe20000000800 */
[----:B------:R-:W-:Y:S01]  /*07b0*/  UMOV UR7, UR9 ;  /* 0x0000000900077c82 */ /* 0x000fe20008000000 */
[----:B------:R-:W-:-:S11]  /*07c0*/  UISETP.NE.AND UP0, UPT, UR8, 0x1, UPT ;  /* 0x000000010800788c */ /* 0x000fd6000bf05270 */
[----:B------:R-:W-:Y:S02]  /*07d0*/  @UP0 ULDC.64 UR10, c[0x0][0x8c8] ;  /* 0x00023200000a0ab9 */ /* 0x000fe40000000a00 */
[----:B------:R-:W-:-:S04]  /*07e0*/  UIMAD.WIDE.U32 UR4, UR9, UR10, URZ ;  /* 0x0000000a090472a5 */ /* 0x000fc8000f8e003f */
[----:B------:R-:W-:-:S04]  /*07f0*/  @UP0 USHF.R.U32.HI UR7, URZ, UR11, UR5 ;  /* 0x0000000b3f070299 */ /* 0x000fc80008011605 */
[----:B------:R-:W-:-:S12]  /*0800*/  UIMAD UR4, UR7, UR8, URZ ;  /* 0x00000008070472a4 */ /* 0x000fd8000f8e023f */
.L_x_6077:
        /* <DEDUP_REMOVED lines=23> */
.L_x_6078:
        /* <DEDUP_REMOVED lines=14> */
.L_x_6080:
[----:B------:R-:W-:-:S05]  /*0a60*/  ULDC UR4, c[0x0][0x8ec] ;  /* 0x00023b0000047ab9 */ /* 0x000fca0000000800 */
.L_x_6079:
        /* <DEDUP_REMOVED lines=25> */
.L_x_6082:
        /* <DEDUP_REMOVED lines=14> */
.L_x_6083:
        /* <DEDUP_REMOVED lines=11> */
.L_x_6084:
        /* <DEDUP_REMOVED lines=13> */
.L_x_6085:
        /* <DEDUP_REMOVED lines=84> */
.L_x_6088:
        /* <DEDUP_REMOVED lines=15> */
.L_x_6087:
        /* <DEDUP_REMOVED lines=22> */
.L_x_6090:
        /* <DEDUP_REMOVED lines=15> */
.L_x_6089:
[----:B------:R-:W-:Y:S01]  /*16e0*/  SHF.R.S32.HI R23, RZ, 0x1f, R22 ;  /* 0x0000001fff177819 */ /* 0x000fe20000011416 */
[----:B------:R-:W-:-:S03]  /*16f0*/  UMOV UR4, 0xffffffff ;  /* 0xffffffff00047882 */ /* 0x000fc60000000000 */
[----:B------:R-:W-:-:S04]  /*1700*/  LEA.HI R0, R23, R22, RZ, 0x7 ;  /* 0x0000001617007211 */ /* 0x000fc800078f38ff */
[----:B------:R-:W-:Y:S01]  /*1710*/  SHF.R.S32.HI R19, RZ, 0x7, R0 ;  /* 0x00000007ff137819 */ /* 0x000fe20000011400 */
[----:B------:R-:W-:Y:S06]  /*1720*/  BRA.DIV UR4, `(.L_x_6091) ;  /* 0x0000009e04187947 */ /* 0x000fec000b800000 */
[----:B------:R1:W2:Y:S02]  /*1730*/  SHFL.IDX PT, R14, R19, RZ, 0x1f ;  /* 0x00001fff130e7589 */ /* 0x0002a400000e0000 */
.L_x_6206:
        /* <DEDUP_REMOVED lines=15> */
.L_x_6092:
        /* <DEDUP_REMOVED lines=19> */
.L_x_6094:
        /* <DEDUP_REMOVED lines=121> */
.L_x_6105:
[----:B------:R-:W-:-:S06]  /*20f0*/  UISETP.NE.AND UP0, UPT, UR12, 0x3, UPT ;  /* 0x000000030c00788c */ /* 0x000fcc000bf05270 */
[----:B------:R-:W-:-:S13]  /*2100*/  PLOP3.LUT P0, PT, PT, PT, UP0, 0x80, 0x0 ;  /* 0x000000000000781c */ /* 0x000fda0003f0f008 */
[----:B-1----:R-:W-:Y:S05]  /*2110*/  @!P0 BRA `(.L_x_6095) ;  /* 0x0000000000048947 */ /* 0x002fea0003800000 */
[----:B------:R-:W-:Y:S01]  /*2120*/  BPT.TRAP 0x1 ;  /* 0x000000040000795c */ /* 0x000fe20000300000 */
.L_x_6095:
[----:B------:R-:W-:Y:S01]  /*2130*/  R2UR UR7, R2 ;  /* 0x00000000020772ca */ /* 0x000fe200000e0000 */
[----:B------:R-:W-:-:S05]  /*2140*/  IMAD.U32 R6, RZ, RZ, UR4 ;  /* 0x00000004ff067e24 */ /* 0x000fca000f8e00ff */
[----:B------:R-:W-:-:S07]  /*2150*/  SHF.L.U32 R6, R6, 0x1f, RZ ;  /* 0x0000001f06067819 */ /* 0x000fce00000006ff */
[----:B------:R-:W-:-:S09]  /*2160*/  ULEA UR7, UR5, UR7, 0x3 ;  /* 0x0000000705077291 */ /* 0x000fd2000f8e183f */
[----:B------:R1:W2:Y:S01]  /*2170*/  SYNCS.PHASECHK.TRANS64.TRYWAIT P1, [UR7+0x26810], R6 ;  /* 0x02681006ff0075a7 */ /* 0x0002a20008020147 */
[----:B------:R-:W-:Y:S05]  /*2180*/  @!P0 BRA `(.L_x_6096) ;  /* 0x0000000000048947 */ /* 0x000fea0003800000 */
[----:B------:R-:W-:Y:S01]  /*2190*/  BPT.TRAP 0x1 ;  /* 0x000000040000795c */ /* 0x000fe20000300000 */
.L_x_6096:
[----:B--2---:R-:W-:Y:S05]  /*21a0*/  @P1 BRA `(.L_x_6097) ;  /* 0x0000000000081947 */ /* 0x004fea0003800000 */
[----:B------:R-:W2:Y:S02]  /*21b0*/  SYNCS.PHASECHK.TRANS64.TRYWAIT P1, [UR7+0x26810], R6 ;  /* 0x02681006ff0075a7 */ /* 0x000ea40008020147 */
[----:B--2---:R-:W-:Y:S05]  /*21c0*/  @!P1 BRA `(.L_x_6098) ;  /* 0x0000009000a49947 */ /* 0x004fea0003800000 */
.L_x_6097:
        /* <DEDUP_REMOVED lines=66> */
.L_x_6099:
[----:B------:R1:W1:Y:S01]  /*25f0*/  SYNCS.PHASECHK.TRANS64.TRYWAIT P1, [UR7+0x26830], R6 ;  /* 0x02683006ff0075a7 */ /* 0x0002620008020147 */
[----:B------:R-:W-:Y:S05]  /*2600*/  @!P0 BRA `(.L_x_6100) ;  /* 0x0000000000048947 */ /* 0x000fea0003800000 */
[----:B------:R-:W-:Y:S01]  /*2610*/  BPT.TRAP 0x1 ;  /* 0x000000040000795c */ /* 0x000fe20000300000 */
.L_x_6100:
[----:B-1----:R-:W-:Y:S05]  /*2620*/  @P1 BRA `(.L_x_6101) ;  /* 0x0000000000081947 */ /* 0x002fea0003800000 */
[----:B------:R-:W1:Y:S02]  /*2630*/  SYNCS.PHASECHK.TRANS64.TRYWAIT P1, [UR7+0x26830], R6 ;  /* 0x02683006ff0075a7 */ /* 0x000e640008020147 */
[----:B-1----:R-:W-:Y:S05]  /*2640*/  @!P1 BRA `(.L_x_6102) ;  /* 0x0000008c009c9947 */ /* 0x002fea0003800000 */
.L_x_6101:
        /* <DEDUP_REMOVED lines=474> */
.L_x_6103:
        /* <DEDUP_REMOVED lines=45> */
.L_x_6104:
        /* <DEDUP_REMOVED lines=62> */
.L_x_6086:
        /* <DEDUP_REMOVED lines=149> */
.L_x_6107:
        /* <DEDUP_REMOVED lines=57> */
.L_x_6109:
[----:B------:R-:W-:Y:S05]  /*5780*/  BSYNC B0 ;  /* 0x0000000000007941 */ /* 0x000fea0003800000 */
.L_x_6108:
        /* <DEDUP_REMOVED lines=22> */
.L_x_6111:
[----:B------:R-:W-:Y:S05]  /*58f0*/  BSYNC B0 ;  /* 0x0000000000007941 */ /* 0x000fea0003800000 */
.L_x_6110:
        /* <DEDUP_REMOVED lines=34> */
.L_x_6113:
[----:B------:R-:W-:Y:S05]  /*5b20*/  BSYNC B0 ;  /* 0x0000000000007941 */ /* 0x000fea0003800000 */
.L_x_6112:
        /* <DEDUP_REMOVED lines=23> */
.L_x_6106:
        /* <DEDUP_REMOVED lines=41> */
.L_x_6114:
        /* <DEDUP_REMOVED lines=44> */
.L_x_6116:
[----:B------:R-:W-:Y:S05]  /*61f0*/  BSYNC B0 ;  /* 0x0000000000007941 */ /* 0x000fea0003800000 */
.L_x_6115:
        /* <DEDUP_REMOVED lines=21> */
.L_x_6118:
[----:B------:R-:W-:Y:S05]  /*6350*/  BSYNC B0 ;  /* 0x0000000000007941 */ /* 0x000fea0003800000 */
.L_x_6117:
        /* <DEDUP_REMOVED lines=30> */
.L_x_6120:
[----:B------:R-:W-:Y:S05]  /*6540*/  BSYNC B0 ;  /* 0x0000000000007941 */ /* 0x000fea0003800000 */
.L_x_6119:
        /* <DEDUP_REMOVED lines=22> */
.L_x_6074:
        /* <DEDUP_REMOVED lines=29> */
.L_x_6122:
[----:B------:R-:W-:Y:S01]  /*6880*/  ULDC UR9, c[0x0][0x8c4] ;  /* 0x0002310000097ab9 */ /* 0x000fe20000000800 */
[----:B------:R-:W-:Y:S01]  /*6890*/  UMOV UR7, UR8 ;  /* 0x0000000800077c82 */ /* 0x000fe20008000000 */
[----:B------:R-:W-:-:S11]  /*68a0*/  UISETP.NE.AND UP0, UPT, UR9, 0x1, UPT ;  /* 0x000000010900788c */ /* 0x000fd6000bf05270 */
[----:B------:R-:W-:Y:S02]  /*68b0*/  @UP0 ULDC.64 UR10, c[0x0][0x8c8] ;  /* 0x00023200000a0ab9 */ /* 0x000fe40000000a00 */
[----:B------:R-:W-:-:S04]  /*68c0*/  UIMAD.WIDE.U32 UR4, UR8, UR10, URZ ;  /* 0x0000000a080472a5 */ /* 0x000fc8000f8e003f */
[----:B------:R-:W-:-:S04]  /*68d0*/  @UP0 USHF.R.U32.HI UR7, URZ, UR11, UR5 ;  /* 0x0000000b3f070299 */ /* 0x000fc80008011605 */
[----:B------:R-:W-:-:S12]  /*68e0*/  UIMAD UR4, UR7, UR9, URZ ;  /* 0x00000009070472a4 */ /* 0x000fd8000f8e023f */
.L_x_6123:
        /* <DEDUP_REMOVED lines=23> */
.L_x_6124:
        /* <DEDUP_REMOVED lines=13> */
.L_x_6126:
[----:B------:R-:W-:-:S05]  /*6b30*/  ULDC UR4, c[0x0][0x8ec] ;  /* 0x00023b0000047ab9 */ /* 0x000fca0000000800 */
.L_x_6125:
        /* <DEDUP_REMOVED lines=48> */
.L_x_6127:
        /* <DEDUP_REMOVED lines=13> */
.L_x_6128:
        /* <DEDUP_REMOVED lines=12> */
.L_x_6129:
        /* <DEDUP_REMOVED lines=68> */
.L_x_6133:
[----:B------:R-:W2:Y:S04]  /*7410*/  LDG.E.STRONG.GPU R4, desc[UR46][R2.64] ;  /* 0x0000002e02047981 */ /* 0x000ea8000c1ef900 */
[----:B--2---:R-:W-:Y:S01]  /*7420*/  CCTL.IVALL ;  /* 0x00000000ff00798f */ /* 0x004fe20002000000 */
[----:B------:R-:W-:Y:S05]  /*7430*/  YIELD ;  /* 0x0000000000007946 */ /* 0x000fea0003800000 */
[----:B------:R-:W-:-:S13]  /*7440*/  ISETP.NE.AND P1, PT, R4, R5, PT ;  /* 0x000000050400720c */ /* 0x000fda0003f25270 */
[----:B------:R-:W-:Y:S05]  /*7450*/  @P1 BRA `(.L_x_6133) ;  /* 0xfffffffc00ec1947 */ /* 0x000fea000383ffff */
.L_x_6132:
[----:B------:R-:W-:Y:S05]  /*7460*/  BSYNC B0 ;  /* 0x0000000000007941 */ /* 0x000fea0003800000 */
.L_x_6131:
[----:B------:R-:W-:-:S03]  /*7470*/  UMOV UR6, 0xffffffff ;  /* 0xffffffff00067882 */ /* 0x000fc60000000000 */
[----:B------:R-:W-:Y:S05]  /*7480*/  BRA.DIV UR6, `(.L_x_6134) ;  /* 0x0000004206247947 */ /* 0x000fea000b800000 */
[----:B------:R-:W-:Y:S01]  /*7490*/  NOP ;  /* 0x0000000000007918 */ /* 0x000fe20000000000 */
.L_x_6209:
        /* <DEDUP_REMOVED lines=22> */
.L_x_6136:
[----:B------:R-:W-:Y:S05]  /*7600*/  BSYNC B0 ;  /* 0x0000000000007941 */ /* 0x000fea0003800000 */
.L_x_6135:
        /* <DEDUP_REMOVED lines=20> */
.L_x_6138:
[----:B------:R-:W-:Y:S05]  /*7750*/  BSYNC B0 ;  /* 0x0000000000007941 */ /* 0x000fea0003800000 */
.L_x_6137:
[----:B------:R-:W-:Y:S06]  /*7760*/  BAR.ARV 0xa, 0xa0 ;  /* 0x0282800000007b1d */ /* 0x000fec0000002000 */
[----:B------:R-:W-:Y:S04]  /*7770*/  BSSY B0, `(.L_x_6139) ;  /* 0x0000003000007945 */ /* 0x000fe80003800000 */
[----:B------:R-:W-:Y:S05]  /*7780*/  @!P0 BRA `(.L_x_6140) ;  /* 0x0000000000048947 */ /* 0x000fea0003800000 */
[----:B------:R-:W-:-:S04]  /*7790*/  DEPBAR.LE SB0, 0x0 ;  /* 0x000080000000791a */ /* 0x000fc80000000000 */
.L_x_6140:
[----:B------:R-:W-:Y:S05]  /*77a0*/  BSYNC B0 ;  /* 0x0000000000007941 */ /* 0x000fea0003800000 */
.L_x_6139:
        /* <DEDUP_REMOVED lines=19> */
.L_x_6142:
[----:B------:R-:W-:Y:S05]  /*78e0*/  BSYNC B0 ;  /* 0x0000000000007941 */ /* 0x000fea0003800000 */
.L_x_6141:
[----:B------:R-:W-:Y:S01]  /*78f0*/  UIADD3 UR7, UR13, 0x1, URZ ;  /* 0x000000010d077890 */ /* 0x000fe2000fffe03f */
[----:B------:R-:W-:Y:S11]  /*7900*/  BRA `(.L_x_6143) ;  /* 0x0000000000047947 */ /* 0x000ff60003800000 */
.L_x_6130:
[----:B------:R-:W-:-:S05]  /*7910*/  UMOV UR7, UR13 ;  /* 0x0000000d00077c82 */ /* 0x000fca0008000000 */
.L_x_6143:
        /* <DEDUP_REMOVED lines=16> */
.L_x_6168:
        /* <DEDUP_REMOVED lines=18> */
.L_x_6146:
[----:B------:R-:W2:Y:S04]  /*7b40*/  LDG.E.STRONG.GPU R4, desc[UR46][R2.64] ;  /* 0x0000002e02047981 */ /* 0x000ea8000c1ef900 */
[----:B--2---:R-:W-:Y:S01]  /*7b50*/  CCTL.IVALL ;  /* 0x00000000ff00798f */ /* 0x004fe20002000000 */
[----:B------:R-:W-:Y:S05]  /*7b60*/  YIELD ;  /* 0x0000000000007946 */ /* 0x000fea0003800000 */
[----:B------:R-:W-:-:S13]  /*7b70*/  ISETP.NE.AND P1, PT, R4, R5, PT ;  /* 0x000000050400720c */ /* 0x000fda0003f25270 */
[----:B------:R-:W-:Y:S05]  /*7b80*/  @P1 BRA `(.L_x_6146) ;  /* 0xfffffffc00ec1947 */ /* 0x000fea000383ffff */
.L_x_6145:
[----:B------:R-:W-:Y:S05]  /*7b90*/  BSYNC B0 ;  /* 0x0000000000007941 */ /* 0x000fea0003800000 */
.L_x_6144:
[----:B------:R-:W-:-:S03]  /*7ba0*/  UMOV UR24, 0xffffffff ;  /* 0xffffffff00187882 */ /* 0x000fc60000000000 */
[----:B------:R-:W-:Y:S05]  /*7bb0*/  BRA.DIV UR24, `(.L_x_6147) ;  /* 0x0000003a18747947 */ /* 0x000fea000b800000 */
[----:B------:R-:W-:Y:S01]  /*7bc0*/  NOP ;  /* 0x0000000000007918 */ /* 0x000fe20000000000 */
.L_x_6212:
        /* <DEDUP_REMOVED lines=19> */
.L_x_6149:
[----:B------:R-:W-:Y:S05]  /*7d00*/  BSYNC B0 ;  /* 0x0000000000007941 */ /* 0x000fea0003800000 */
.L_x_6148:
        /* <DEDUP_REMOVED lines=15> */
.L_x_6151:
[----:B------:R-:W-:Y:S05]  /*7e00*/  BSYNC B0 ;  /* 0x0000000000007941 */ /* 0x000fea0003800000 */
.L_x_6150:
[----:B------:R-:W-:Y:S06]  /*7e10*/  BAR.ARV 0xa, 0xa0 ;  /* 0x0282800000007b1d */ /* 0x000fec0000002000 */
[----:B------:R-:W-:Y:S04]  /*7e20*/  BSSY B0, `(.L_x_6152) ;  /* 0x0000003000007945 */ /* 0x000fe80003800000 */
[----:B------:R-:W-:Y:S05]  /*7e30*/  @!P0 BRA `(.L_x_6153) ;  /* 0x0000000000048947 */ /* 0x000fea0003800000 */
[----:B------:R-:W-:-:S04]  /*7e40*/  DEPBAR.LE SB0, 0x0 ;  /* 0x000080000000791a */ /* 0x000fc80000000000 */
.L_x_6153:
[----:B------:R-:W-:Y:S05]  /*7e50*/  BSYNC B0 ;  /* 0x0000000000007941 */ /* 0x000fea0003800000 */
.L_x_6152:
        /* <DEDUP_REMOVED lines=19> */
.L_x_6155:
[----:B------:R-:W-:Y:S05]  /*7f90*/  BSYNC B0 ;  /* 0x0000000000007941 */ /* 0x000fea0003800000 */
.L_x_6154:
        /* <DEDUP_REMOVED lines=16> */
.L_x_6158:
[----:B------:R-:W2:Y:S04]  /*80a0*/  LDG.E.STRONG.GPU R4, desc[UR46][R2.64] ;  /* 0x0000002e02047981 */ /* 0x000ea8000c1ef900 */
[----:B--2---:R-:W-:Y:S01]  /*80b0*/  CCTL.IVALL ;  /* 0x00000000ff00798f */ /* 0x004fe20002000000 */
[----:B------:R-:W-:Y:S05]  /*80c0*/  YIELD ;  /* 0x0000000000007946 */ /* 0x000fea0003800000 */
[----:B------:R-:W-:-:S13]  /*80d0*/  ISETP.NE.AND P1, PT, R4, R5, PT ;  /* 0x000000050400720c */ /* 0x000fda0003f25270 */
[----:B------:R-:W-:Y:S05]  /*80e0*/  @P1 BRA `(.L_x_6158) ;  /* 0xfffffffc00ec1947 */ /* 0x000fea000383ffff */
.L_x_6157:
[----:B------:R-:W-:Y:S05]  /*80f0*/  BSYNC B0 ;  /* 0x0000000000007941 */ /* 0x000fea0003800000 */
.L_x_6156:
[----:B------:R-:W-:-:S03]  /*8100*/  UMOV UR18, 0xffffffff ;  /* 0xffffffff00127882 */ /* 0x000fc60000000000 */
[----:B------:R-:W-:Y:S05]  /*8110*/  BRA.DIV UR18, `(.L_x_6159) ;  /* 0x0000003612387947 */ /* 0x000fea000b800000 */
[----:B------:R-:W-:Y:S01]  /*8120*/  NOP ;  /* 0x0000000000007918 */ /* 0x000fe20000000000 */
.L_x_6215:
        /* <DEDUP_REMOVED lines=15> */
.L_x_6161:
[----:B------:R-:W-:Y:S05]  /*8220*/  BSYNC B0 ;  /* 0x0000000000007941 */ /* 0x000fea0003800000 */
.L_x_6160:
        /* <DEDUP_REMOVED lines=15> */
.L_x_6163:
[----:B------:R-:W-:Y:S05]  /*8320*/  BSYNC B0 ;  /* 0x0000000000007941 */ /* 0x000fea0003800000 */
.L_x_6162:
[----:B------:R-:W-:Y:S06]  /*8330*/  BAR.ARV 0xa, 0xa0 ;  /* 0x0282800000007b1d */ /* 0x000fec0000002000 */
[----:B------:R-:W-:Y:S04]  /*8340*/  BSSY B0, `(.L_x_6164) ;  /* 0x0000003000007945 */ /* 0x000fe80003800000 */
[----:B------:R-:W-:Y:S05]  /*8350*/  @!P0 BRA `(.L_x_6165) ;  /* 0x0000000000048947 */ /* 0x000fea0003800000 */
[----:B------:R-:W-:-:S04]  /*8360*/  DEPBAR.LE SB0, 0x0 ;  /* 0x000080000000791a */ /* 0x000fc80000000000 */
.L_x_6165:
[----:B------:R-:W-:Y:S05]  /*8370*/  BSYNC B0 ;  /* 0x0000000000007941 */ /* 0x000fea0003800000 */
.L_x_6164:
        /* <DEDUP_REMOVED lines=19> */
.L_x_6167:
[----:B------:R-:W-:Y:S05]  /*84b0*/  BSYNC B0 ;  /* 0x0000000000007941 */ /* 0x000fea0003800000 */
.L_x_6166:
[----:B------:R-:W-:Y:S02]  /*84c0*/  UIADD3 UR7, UR7, 0x2, URZ ;  /* 0x0000000207077890 */ /* 0x000fe4000fffe03f */
[----:B------:R-:W-:Y:S02]  /*84d0*/  UIADD3 UR6, UR6, 0x3000, URZ ;  /* 0x0000300006067890 */ /* 0x000fe4000fffe03f */
[----:B------:R-:W-:-:S06]  /*84e0*/  UISETP.GE.AND UP0, UPT, UR7, UR12, UPT ;  /* 0x0000000c0700728c */ /* 0x000fcc000bf06270 */
[----:B------:R-:W-:-:S13]  /*84f0*/  PLOP3.LUT P1, PT, PT, PT, UP0, 0x80, 0x0 ;  /* 0x000000000000781c */ /* 0x000fda0003f2f008 */
[----:B------:R-:W-:Y:S05]  /*8500*/  @!P1 BRA `(.L_x_6168) ;  /* 0xfffffff400449947 */ /* 0x000fea000383ffff */
[----:B------:R-:W-:Y:S05]  /*8510*/  BRA `(.L_x_6081) ;  /* 0x0000002c00947947 */ /* 0x000fea0003800000 */
.L_x_6121:
        /* <DEDUP_REMOVED lines=21> */
.L_x_6169:
[----:B------:R-:W1:Y:S01]  /*8670*/  LDC R3, c[0x0][0x8c4] ;  /* 0x00023100ff037b82 */ /* 0x000e620000000800 */
[----:B------:R-:W-:Y:S01]  /*8680*/  IMAD.MOV.U32 R0, RZ, RZ, R5 ;  /* 0x000000ffff007224 */ /* 0x000fe200078e0005 */
[----:B-1----:R-:W-:-:S13]  /*8690*/  ISETP.NE.AND P0, PT, R3, 0x1, PT ;  /* 0x000000010300780c */ /* 0x002fda0003f05270 */
[----:B------:R-:W1:Y:S02]  /*86a0*/  @P0 LDC.64 R6, c[0x0][0x8c8] ;  /* 0x00023200ff060b82 */ /* 0x000e640000000a00 */
[----:B-1----:R-:W-:-:S05]  /*86b0*/  @P0 IMAD.HI.U32 R4, R5, R6, RZ ;  /* 0x0000000605040227 */ /* 0x002fca00078e00ff */
[----:B------:R-:W-:-:S05]  /*86c0*/  @P0 SHF.R.U32.HI R0, RZ, R7, R4 ;  /* 0x00000007ff000219 */ /* 0x000fca0000011604 */
[----:B------:R-:W-:-:S07]  /*86d0*/  IMAD R3, R0, R3, RZ ;  /* 0x0000000300037224 */ /* 0x000fce00078e02ff */
.L_x_6170:
        /* <DEDUP_REMOVED lines=23> */
.L_x_6171:
        /* <DEDUP_REMOVED lines=10> */
.L_x_6173:
[----:B------:R-:W1:Y:S02]  /*88f0*/  LDC R4, c[0x0][0x8ec] ;  /* 0x00023b00ff047b82 */ /* 0x000e640000000800 */
.L_x_6172:
        /* <DEDUP_REMOVED lines=42> */
.L_x_6175:
        /* <DEDUP_REMOVED lines=20> */
.L_x_6176:
[----:B------:R-:W-:Y:S05]  /*8ce0*/  @!P0 BRA `(.L_x_6177) ;  /* 0x00000000000c8947 */ /* 0x000fea0003800000 */
[----:B------:R-:W2:Y:S04]  /*8cf0*/  LDG.E R5, desc[UR46][R2.64] ;  /* 0x0000002e02057981 */ /* 0x000ea8000c1e1900 */
[----:B------:R-:W2:Y:S02]  /*8d00*/  LDG.E R0, desc[UR46][R2.64+0x4] ;  /* 0x0000042e02007981 */ /* 0x000ea4000c1e1900 */
[----:B--2---:R-:W-:-:S07]  /*8d10*/  IMAD.IADD R0, R0, 0x1, -R5 ;  /* 0x0000000100007824 */ /* 0x004fce00078e0a05 */
.L_x_6177:
        /* <DEDUP_REMOVED lines=66> */
.L_x_6216:
        /* <DEDUP_REMOVED lines=15> */
.L_x_6180:
        /* <DEDUP_REMOVED lines=122> */
.L_x_6191:
[----:B-123--:R-:W-:-:S04]  /*99d0*/  SHF.L.U32 R18, R10, 0x1f, RZ ;  /* 0x0000001f0a127819 */ /* 0x00efc800000006ff */
[----:B------:R-:W2:Y:S02]  /*99e0*/  SYNCS.PHASECHK.TRANS64.TRYWAIT P1, [R15+URZ+0x26840], R18 ;  /* 0x026840120f0075a7 */ /* 0x000ea4000802017f */
[----:B--2---:R-:W-:Y:S05]  /*99f0*/  @!P1 BRA `(.L_x_6183) ;  /* 0x0000001c00309947 */ /* 0x004fea0003800000 */
.L_x_6217:
        /* <DEDUP_REMOVED lines=8> */
.L_x_6184:
        /* <DEDUP_REMOVED lines=44> */
.L_x_6218:
        /* <DEDUP_REMOVED lines=8> */
.L_x_6186:
        /* <DEDUP_REMOVED lines=44> */
.L_x_6219:
        /* <DEDUP_REMOVED lines=8> */
.L_x_6188:
        /* <DEDUP_REMOVED lines=38> */
.L_x_6221:
        /* <DEDUP_REMOVED lines=8> */
.L_x_6190:
        /* <DEDUP_REMOVED lines=44> */
.L_x_6182:
[----:B------:R-:W4:Y:S02]  /*a6a0*/  LDL.LU R4, [R1+0x4] ;  /* 0x0000040001047983 */ /* 0x000f240000300800 */
[----:B----4-:R-:W-:Y:S02]  /*a6b0*/  ISETP.NE.AND P1, PT, R4, RZ, PT ;  /* 0x000000ff0400720c */ /* 0x010fe40003f25270 */
[----:B------:R4:W5:Y:S11]  /*a6c0*/  LDL R4, [R1] ;  /* 0x0000000001047983 */ /* 0x0009760000100800 */
[----:B----4-:R-:W-:Y:S05]  /*a6d0*/  @!P1 BRA `(.L_x_6181) ;  /* 0x0000000400949947 */ /* 0x010fea0003800000 */
[----:B------:R-:W-:-:S04]  /*a6e0*/  SHF.L.U32 R12, R10, 0x1f, RZ ;  /* 0x0000001f0a0c7819 */ /* 0x000fc800000006ff */
[----:B------:R-:W4:Y:S02]  /*a6f0*/  SYNCS.PHASECHK.TRANS64.TRYWAIT P1, [R15+URZ+0x26840], R12 ;  /* 0x0268400c0f0075a7 */ /* 0x000f24000802017f */
[----:B----4-:R-:W-:Y:S05]  /*a700*/  @!P1 BRA `(.L_x_6192) ;  /* 0x0000001000409947 */ /* 0x010fea0003800000 */
.L_x_6222:
        /* <DEDUP_REMOVED lines=8> */
.L_x_6193:
        /* <DEDUP_REMOVED lines=41> */
.L_x_6223:
        /* <DEDUP_REMOVED lines=8> */
.L_x_6195:
        /* <DEDUP_REMOVED lines=41> */
.L_x_6181:
[----:B------:R-:W1:Y:S01]  /*ad30*/  S2R R0, SR_TID.X ;  /* 0x0000000000007919 */ /* 0x000e620000002100 */
[----:B------:R-:W-:Y:S01]  /*ad40*/  IMAD R3, R16, 0x8, R15 ;  /* 0x0000000810037824 */ /* 0x000fe200078e020f */
[----:B-1----:R-:W-:Y:S02]  /*ad50*/  LOP3.LUT R2, R0, 0x7f, RZ, 0xc0, !PT ;  /* 0x0000007f00027812 */ /* 0x002fe400078ec0ff */
[----:B------:R-:W-:Y:S02]  /*ad60*/  SHF.L.U32 R0, R10, 0x1f, RZ ;  /* 0x0000001f0a007819 */ /* 0x000fe400000006ff */
[----:B------:R-:W-:Y:S02]  /*ad70*/  ISETP.NE.AND P1, PT, R2, RZ, PT ;  /* 0x000000ff0200720c */ /* 0x000fe40003f25270 */
[----:B------:R-:W1:Y:S02]  /*ad80*/  SYNCS.PHASECHK.TRANS64.TRYWAIT P0, [R3+URZ+0x26840], R0 ;  /* 0x02684000030075a7 */ /* 0x000e64000800017f */
[----:B-1----:R-:W-:Y:S09]  /*ad90*/  @!P0 BRA `(.L_x_6196) ;  /* 0x0000000800c48947 */ /* 0x002ff20003800000 */
.L_x_6224:
[----:B------:R-:W-:Y:S05]  /*ada0*/  @P1 BRA `(.L_x_6197) ;  /* 0x0000000000181947 */ /* 0x000fea0003800000 */
[----:B------:R-:W1:Y:S01]  /*adb0*/  S2R R2, SR_TID.X ;  /* 0x0000000000027919 */ /* 0x000e620000002100 */
[----:B------:R-:W-:-:S04]  /*adc0*/  IMAD.MOV.U32 R0, RZ, RZ, 0x3100 ;  /* 0x00003100ff007424 */ /* 0x000fc800078e00ff */
[----:B------:R1:W-:Y:S02]  /*add0*/  SYNCS.ARRIVE.TRANS64 RZ, [R3+URZ+0x26830], R0 ;  /* 0x0268300003ff79a7 */ /* 0x0003e4000800003f */
[----:B-1----:R-:W-:-:S13]  /*ade0*/  LOP3.LUT P0, RZ, R2, 0x1f, RZ, 0xc0, !PT ;  /* 0x0000001f02ff7812 */ /* 0x002fda000780c0ff */
[----:B------:R-:W-:Y:S05]  /*adf0*/  @!P0 BRA `(.L_x_6197) ;  /* 0x0000000000048947 */ /* 0x000fea0003800000 */
[----:B------:R-:W-:Y:S01]  /*ae00*/  BPT.TRAP 0x1 ;  /* 0x000000040000795c */ /* 0x000fe20000300000 */
.L_x_6197:
        /* <DEDUP_REMOVED lines=48> */
.L_x_6178:
[----:B------:R-:W-:Y:S05]  /*b110*/  BSYNC B0 ;  /* 0x0000000000007941 */ /* 0x000fea0003800000 */
.L_x_6174:
[----:B------:R-:W-:-:S03]  /*b120*/  UMOV UR7, 0xffffffff ;  /* 0xffffffff00077882 */ /* 0x000fc60000000000 */
[----:B------:R-:W-:Y:S05]  /*b130*/  BRA.DIV UR7, `(.L_x_6198) ;  /* 0x0000000607f07947 */ /* 0x000fea000b800000 */
[----:B------:R-:W-:-:S13]  /*b140*/  ELECT P6, URZ, PT ;  /* 0x00000000003f782f */ /* 0x000fda00038c0000 */
.L_x_6227:
[----:B------:R-:W-:Y:S05]  /*b150*/  @!P6 BRA `(.L_x_6081) ;  /* 0x000000000084e947 */ /* 0x000fea0003800000 */
[----:B------:R-:W-:-:S06]  /*b160*/  ULOP3.LUT UR7, UR38, 0x2, URZ, 0xfc, !UPT ;  /* 0x0000000226077892 */ /* 0x000fcc000f8efc3f */
[----:B------:R-:W-:-:S05]  /*b170*/  IMAD.U32 R0, RZ, RZ, UR7 ;  /* 0x00000007ff007e24 */ /* 0x000fca000f8e00ff */
[----:B------:R-:W-:-:S13]  /*b180*/  ISETP.NE.AND P2, PT, R0, 0x3, PT ;  /* 0x000000030000780c */ /* 0x000fda0003f45270 */
[----:B------:R-:W-:Y:S05]  /*b190*/  @!P2 BRA `(.L_x_6199) ;  /* 0x000000000004a947 */ /* 0x000fea0003800000 */
[----:B------:R-:W-:Y:S01]  /*b1a0*/  BPT.TRAP 0x1 ;  /* 0x000000040000795c */ /* 0x000fe20000300000 */
.L_x_6199:
        /* <DEDUP_REMOVED lines=15> */
.L_x_6228:
[----:B------:R-:W2:Y:S02]  /*b2a0*/  SYNCS.PHASECHK.TRANS64.TRYWAIT P0, [R3+URZ], R0 ;  /* 0x00000000030075a7 */ /* 0x000ea4000800017f */
[----:B--2---:R-:W-:Y:S05]  /*b2b0*/  @!P0 BRA `(.L_x_6201) ;  /* 0x0000000400c48947 */ /* 0x004fea0003800000 */
.L_x_6229:
[----:B------:R-:W-:Y:S05]  /*b2c0*/  @!P2 BRA `(.L_x_6202) ;  /* 0x000000000004a947 */ /* 0x000fea0003800000 */
[----:B------:R-:W-:Y:S01]  /*b2d0*/  BPT.TRAP 0x1 ;  /* 0x000000040000795c */ /* 0x000fe20000300000 */
.L_x_6202:
[----:B--2---:R-:W-:-:S04]  /*b2e0*/  VIADD R3, R8, 0x26840 ;  /* 0x0002684008037836 */ /* 0x004fc80000000000 */
[----:B------:R-:W-:-:S04]  /*b2f0*/  IMAD R5, R2, 0x8, R3 ;  /* 0x0000000802057824 */ /* 0x000fc800078e0203 */
[----:B------:R-:W2:Y:S02]  /*b300*/  SYNCS.PHASECHK.TRANS64.TRYWAIT P0, [R5+URZ], R4 ;  /* 0x00000004050075a7 */ /* 0x000ea4000800017f */
[----:B--2---:R-:W-:Y:S05]  /*b310*/  @!P0 BRA `(.L_x_6203) ;  /* 0x0000000400c08947 */ /* 0x004fea0003800000 */
.L_x_6230:
[----:B------:R-:W-:-:S07]  /*b320*/  IMAD R3, R6, 0x8, R3 ;  /* 0x0000000806037824 */ /* 0x000fce00078e0203 */
.L_x_6204:
[----:B---3--:R3:W4:Y:S02]  /*b330*/  SYNCS.PHASECHK.TRANS64.TRYWAIT P0, [R3+URZ], R0 ;  /* 0x00000000030075a7 */ /* 0x008724000800017f */
[----:B----4-:R-:W-:Y:S05]  /*b340*/  @!P0 NANOSLEEP.SYNCS 0x989680 ;  /* 0x009896800000895d */ /* 0x010fea0003900000 */
[----:B------:R-:W4:Y:S02]  /*b350*/  @!P0 SYNCS.PHASECHK.TRANS64 P0, [R3+URZ], R0 ;  /* 0x00000000030085a7 */ /* 0x000f24000800007f */
[----:B----4-:R-:W-:Y:S05]  /*b360*/  @!P0 BRA `(.L_x_6204) ;  /* 0xfffffffc00f08947 */ /* 0x010fea000383ffff */
.L_x_6081:
[----:B------:R-:W-:Y:S05]  /*b370*/  BSYNC B6 ;  /* 0x0000000000067941 */ /* 0x000fea0003800000 */
.L_x_6073:
[----:B------:R-:W-:Y:S05]  /*b380*/  EXIT ;  /* 0x000000000000794d */ /* 0x000fea0003800000 */
.L_x_6091:
[----:B------:R-:W-:Y:S02]  /*b390*/  IMAD.MOV.U32 R13, RZ, RZ, R19 ;  /* 0x000000ffff0d7224 */ /* 0x000fe400078e0013 */
[----:B------:R-:W-:Y:S02]  /*b3a0*/  IMAD.MOV.U32 R12, RZ, RZ, RZ ;  /* 0x000000ffff0c7224 */ /* 0x000fe400078e00ff */
[----:B------:R-:W-:Y:S02]  /*b3b0*/  IMAD.MOV.U32 R11, RZ, RZ, 0x1f ;  /* 0x0000001fff0b7424 */ /* 0x000fe400078e00ff */
[----:B------:R-:W-:-:S07]  /*b3c0*/  IMAD.MOV.U32 R15, RZ, RZ, -0x1 ;  /* 0xffffffffff0f7424 */ /* 0x000fce00078e00ff */
[----:B------:R-:W-:Y:S05]  /*b3d0*/  WARPSYNC.COLLECTIVE R15, `(.L_x_6205) ;  /* 0x000000000f087348 */ /* 0x000fea0003c00000 */
[----:B------:R1:W2:Y:S02]  /*b3e0*/  SHFL.IDX P6, R14, R13, R12, R11 ;  /* 0x0000000c0d0e7389 */ /* 0x0002a400000c000b */
[----:B-12---:R-:W-:Y:S01]  /*b3f0*/  ENDCOLLECTIVE ;  /* 0x000000000000791b */ /* 0x006fe20003800000 */
.L_x_6205:
[----:B------:R-:W-:Y:S05]  /*b400*/  BRA `(.L_x_6206) ;  /* 0xffffff6000cc7947 */ /* 0x000fea000383ffff */
.L_x_6093:
[----:B--2---:R2:W3:Y:S02]  /*b410*/  SYNCS.PHASECHK.TRANS64.TRYWAIT P0, [R2+URZ+0x26800], R5 ;  /* 0x02680005020075a7 */ /* 0x0044e4000800017f */
[----:B---3--:R-:W-:Y:S05]  /*b420*/  @!P0 NANOSLEEP.SYNCS 0x989680 ;  /* 0x009896800000895d */ /* 0x008fea0003900000 */
[----:B------:R-:W3:Y:S02]  /*b430*/  @!P0 SYNCS.PHASECHK.TRANS64 P0, [R2+URZ+0x26800], R5 ;  /* 0x02680005020085a7 */ /* 0x000ee4000800007f */
[----:B---3--:R-:W-:Y:S05]  /*b440*/  @!P0 BRA `(.L_x_6093) ;  /* 0xfffffffc00f08947 */ /* 0x008fea000383ffff */
[----:B------:R-:W-:Y:S05]  /*b450*/  BRA `(.L_x_6092) ;  /* 0xffffff6000f47947 */ /* 0x000fea000383ffff */
.L_x_6098:
[----:B--2---:R-:W-:-:S04]  /*b460*/  IMAD.U32 R5, RZ, RZ, UR7 ;  /* 0x00000007ff057e24 */ /* 0x004fc8000f8e00ff */
[----:B------:R2:W3:Y:S03]  /*b470*/  SYNCS.PHASECHK.TRANS64.TRYWAIT P1, [R5+URZ+0x26810], R6 ;  /* 0x02681006050075a7 */ /* 0x0004e6000802017f */
[----:B---3--:R-:W-:Y:S05]  /*b480*/  @!P1 NANOSLEEP.SYNCS 0x989680 ;  /* 0x009896800000995d */ /* 0x008fea0003900000 */
[----:B------:R-:W3:Y:S02]  /*b490*/  @!P1 SYNCS.PHASECHK.TRANS64 P1, [R5+URZ+0x26810], R6 ;  /* 0x02681006050095a7 */ /* 0x000ee4000802007f */
[----:B---3--:R-:W-:Y:S05]  /*b4a0*/  @!P1 BRA `(.L_x_6098) ;  /* 0xfffffffc00ec9947 */ /* 0x008fea000383ffff */
[----:B------:R-:W-:Y:S05]  /*b4b0*/  BRA `(.L_x_6097) ;  /* 0xffffff6c00447947 */ /* 0x000fea000383ffff */
.L_x_6102:
[----:B------:R-:W-:-:S04]  /*b4c0*/  IMAD.U32 R5, RZ, RZ, UR7 ;  /* 0x00000007ff057e24 */ /* 0x000fc8000f8e00ff */
[----:B------:R1:W1:Y:S03]  /*b4d0*/  SYNCS.PHASECHK.TRANS64.TRYWAIT P1, [R5+URZ+0x26830], R6 ;  /* 0x02683006050075a7 */ /* 0x000266000802017f */
[----:B-1----:R-:W-:Y:S05]  /*b4e0*/  @!P1 NANOSLEEP.SYNCS 0x989680 ;  /* 0x009896800000995d */ /* 0x002fea0003900000 */
[----:B------:R-:W1:Y:S02]  /*b4f0*/  @!P1 SYNCS.PHASECHK.TRANS64 P1, [R5+URZ+0x26830], R6 ;  /* 0x02683006050095a7 */ /* 0x000e64000802007f */
[----:B-1----:R-:W-:Y:S05]  /*b500*/  @!P1 BRA `(.L_x_6102) ;  /* 0xfffffffc00ec9947 */ /* 0x002fea000383ffff */
[----:B------:R-:W-:Y:S05]  /*b510*/  BRA `(.L_x_6101) ;  /* 0xffffff70004c7947 */ /* 0x000fea000383ffff */
.L_x_6134:
[----:B------:R-:W-:Y:S01]  /*b520*/  BSSY B0, `(.L_x_6207) ;  /* 0x0000005000007945 */ /* 0x000fe20003800000 */
[----:B------:R-:W-:-:S07]  /*b530*/  IMAD.MOV.U32 R15, RZ, RZ, -0x1 ;  /* 0xffffffffff0f7424 */ /* 0x000fce00078e00ff */
[----:B------:R-:W-:Y:S05]  /*b540*/  WARPSYNC.COLLECTIVE R15, `(.L_x_6208) ;  /* 0x000000000f087348 */ /* 0x000fea0003c00000 */
[----:B------:R-:W-:Y:S01]  /*b550*/  NOP ;  /* 0x0000000000007918 */ /* 0x000fe20000000000 */
[----:B------:R-:W-:Y:S01]  /*b560*/  ENDCOLLECTIVE ;  /* 0x000000000000791b */ /* 0x000fe20003800000 */
.L_x_6208:
[----:B------:R-:W-:Y:S05]  /*b570*/  BSYNC B0 ;  /* 0x0000000000007941 */ /* 0x000fea0003800000 */
.L_x_6207:
[----:B------:R-:W-:Y:S05]  /*b580*/  BRA `(.L_x_6209) ;  /* 0xffffffbc00c47947 */ /* 0x000fea000383ffff */
.L_x_6147:
[----:B------:R-:W-:Y:S01]  /*b590*/  BSSY B0, `(.L_x_6210) ;  /* 0x0000005000007945 */ /* 0x000fe20003800000 */
[----:B------:R-:W-:-:S07]  /*b5a0*/  IMAD.MOV.U32 R15, RZ, RZ, -0x1 ;  /* 0xffffffffff0f7424 */ /* 0x000fce00078e00ff */
[----:B------:R-:W-:Y:S05]  /*b5b0*/  WARPSYNC.COLLECTIVE R15, `(.L_x_6211) ;  /* 0x000000000f087348 */ /* 0x000fea0003c00000 */
[----:B------:R-:W-:Y:S01]  /*b5c0*/  NOP ;  /* 0x0000000000007918 */ /* 0x000fe20000000000 */
[----:B------:R-:W-:Y:S01]  /*b5d0*/  ENDCOLLECTIVE ;  /* 0x000000000000791b */ /* 0x000fe20003800000 */
.L_x_6211:
[----:B------:R-:W-:Y:S05]  /*b5e0*/  BSYNC B0 ;  /* 0x0000000000007941 */ /* 0x000fea0003800000 */
.L_x_6210:
[----:B------:R-:W-:Y:S05]  /*b5f0*/  BRA `(.L_x_6212) ;  /* 0xffffffc400747947 */ /* 0x000fea000383ffff */
.L_x_6159:
[----:B------:R-:W-:Y:S01]  /*b600*/  BSSY B0, `(.L_x_6213) ;  /* 0x0000005000007945 */ /* 0x000fe20003800000 */
[----:B------:R-:W-:-:S07]  /*b610*/  IMAD.MOV.U32 R15, RZ, RZ, -0x1 ;  /* 0xffffffffff0f7424 */ /* 0x000fce00078e00ff */
[----:B------:R-:W-:Y:S05]  /*b620*/  WARPSYNC.COLLECTIVE R15, `(.L_x_6214) ;  /* 0x000000000f087348 */ /* 0x000fea0003c00000 */
[----:B------:R-:W-:Y:S01]  /*b630*/  NOP ;  /* 0x0000000000007918 */ /* 0x000fe20000000000 */
[----:B------:R-:W-:Y:S01]  /*b640*/  ENDCOLLECTIVE ;  /* 0x000000000000791b */ /* 0x000fe20003800000 */
.L_x_6214:
[----:B------:R-:W-:Y:S05]  /*b650*/  BSYNC B0 ;  /* 0x0000000000007941 */ /* 0x000fea0003800000 */
.L_x_6213:
[----:B------:R-:W-:Y:S05]  /*b660*/  BRA `(.L_x_6215) ;  /* 0xffffffc800b07947 */ /* 0x000fea000383ffff */
.L_x_6179:
[----:B-1----:R1:W2:Y:S02]  /*b670*/  SYNCS.PHASECHK.TRANS64.TRYWAIT P0, [R15+URZ+0x26820], R2 ;  /* 0x026820020f0075a7 */ /* 0x0022a4000800017f */
[----:B--2---:R-:W-:Y:S05]  /*b680*/  @!P0 NANOSLEEP.SYNCS 0x989680 ;  /* 0x009896800000895d */ /* 0x004fea0003900000 */
[----:B------:R-:W2:Y:S02]  /*b690*/  @!P0 SYNCS.PHASECHK.TRANS64 P0, [R15+URZ+0x26820], R2 ;  /* 0x026820020f0085a7 */ /* 0x000ea4000800007f */
[----:B--2---:R-:W-:Y:S05]  /*b6a0*/  @!P0 BRA `(.L_x_6179) ;  /* 0xfffffffc00f08947 */ /* 0x004fea000383ffff */
[----:B------:R-:W-:Y:S05]  /*b6b0*/  BRA `(.L_x_6216) ;  /* 0xffffffd800a07947 */ /* 0x000fea000383ffff */
.L_x_6183:
[----:B--2---:R2:W3:Y:S02]  /*b6c0*/  SYNCS.PHASECHK.TRANS64.TRYWAIT P1, [R15+URZ+0x26840], R18 ;  /* 0x026840120f0075a7 */ /* 0x0044e4000802017f */
[----:B---3--:R-:W-:Y:S05]  /*b6d0*/  @!P1 NANOSLEEP.SYNCS 0x989680 ;  /* 0x009896800000995d */ /* 0x008fea0003900000 */
[----:B------:R-:W3:Y:S02]  /*b6e0*/  @!P1 SYNCS.PHASECHK.TRANS64 P1, [R15+URZ+0x26840], R18 ;  /* 0x026840120f0095a7 */ /* 0x000ee4000802007f */
[----:B---3--:R-:W-:Y:S05]  /*b6f0*/  @!P1 BRA `(.L_x_6183) ;  /* 0xfffffffc00f09947 */ /* 0x008fea000383ffff */
[----:B------:R-:W-:Y:S05]  /*b700*/  BRA `(.L_x_6217) ;  /* 0xffffffe000bc7947 */ /* 0x000fea000383ffff */
.L_x_6185:
[----:B-1----:R1:W3:Y:S02]  /*b710*/  SYNCS.PHASECHK.TRANS64.TRYWAIT P1, [R15+URZ+0x26828], R18 ;  /* 0x026828120f0075a7 */ /* 0x0022e4000802017f */
[----:B---3--:R-:W-:Y:S05]  /*b720*/  @!P1 NANOSLEEP.SYNCS 0x989680 ;  /* 0x009896800000995d */ /* 0x008fea0003900000 */
[----:B------:R-:W3:Y:S02]  /*b730*/  @!P1 SYNCS.PHASECHK.TRANS64 P1, [R15+URZ+0x26828], R18 ;  /* 0x026828120f0095a7 */ /* 0x000ee4000802007f */
[----:B---3--:R-:W-:Y:S05]  /*b740*/  @!P1 BRA `(.L_x_6185) ;  /* 0xfffffffc00f09947 */ /* 0x008fea000383ffff */
[----:B------:R-:W-:Y:S05]  /*b750*/  BRA `(.L_x_6218) ;  /* 0xffffffe400787947 */ /* 0x000fea000383ffff */
.L_x_6187:
[----:B---3--:R3:W4:Y:S02]  /*b760*/  SYNCS.PHASECHK.TRANS64.TRYWAIT P1, [R15+URZ+0x26848], R18 ;  /* 0x026848120f0075a7 */ /* 0x008724000802017f */
[----:B----4-:R-:W-:Y:S05]  /*b770*/  @!P1 NANOSLEEP.SYNCS 0x989680 ;  /* 0x009896800000995d */ /* 0x010fea0003900000 */
[----:B------:R-:W4:Y:S02]  /*b780*/  @!P1 SYNCS.PHASECHK.TRANS64 P1, [R15+URZ+0x26848], R18 ;  /* 0x026848120f0095a7 */ /* 0x000f24000802007f */
[----:B----4-:R-:W-:Y:S05]  /*b790*/  @!P1 BRA `(.L_x_6187) ;  /* 0xfffffffc00f09947 */ /* 0x010fea000383ffff */
[----:B------:R-:W-:Y:S05]  /*b7a0*/  BRA `(.L_x_6219) ;  /* 0xffffffe800347947 */ /* 0x000fea000383ffff */
.L_x_6189:
[----:B------:R-:W-:-:S07]  /*b7b0*/  SHF.L.U32 R4, R10, 0x1f, RZ ;  /* 0x0000001f0a047819 */ /* 0x000fce00000006ff */
.L_x_6220:
[----:B----4-:R4:W1:Y:S02]  /*b7c0*/  SYNCS.PHASECHK.TRANS64.TRYWAIT P1, [R15+URZ+0x26820], R4 ;  /* 0x026820040f0075a7 */ /* 0x010864000802017f */
[----:B-1----:R-:W-:Y:S05]  /*b7d0*/  @!P1 NANOSLEEP.SYNCS 0x989680 ;  /* 0x009896800000995d */ /* 0x002fea0003900000 */
[----:B------:R-:W1:Y:S02]  /*b7e0*/  @!P1 SYNCS.PHASECHK.TRANS64 P1, [R15+URZ+0x26820], R4 ;  /* 0x026820040f0095a7 */ /* 0x000e64000802007f */
[----:B-1----:R-:W-:Y:S05]  /*b7f0*/  @!P1 BRA `(.L_x_6220) ;  /* 0xfffffffc00f09947 */ /* 0x002fea000383ffff */
[----:B------:R-:W-:Y:S05]  /*b800*/  BRA `(.L_x_6221) ;  /* 0xffffffe800d47947 */ /* 0x000fea000383ffff */
.L_x_6192:
[----:B----4-:R4:W1:Y:S02]  /*b810*/  SYNCS.PHASECHK.TRANS64.TRYWAIT P1, [R15+URZ+0x26840], R12 ;  /* 0x0268400c0f0075a7 */ /* 0x010864000802017f */
[----:B-1----:R-:W-:Y:S05]  /*b820*/  @!P1 NANOSLEEP.SYNCS 0x989680 ;  /* 0x009896800000995d */ /* 0x002fea0003900000 */
[----:B------:R-:W1:Y:S02]  /*b830*/  @!P1 SYNCS.PHASECHK.TRANS64 P1, [R15+URZ+0x26840], R12 ;  /* 0x0268400c0f0095a7 */ /* 0x000e64000802007f */
[----:B-1----:R-:W-:Y:S05]  /*b840*/  @!P1 BRA `(.L_x_6192) ;  /* 0xfffffffc00f09947 */ /* 0x002fea000383ffff */
[----:B------:R-:W-:Y:S05]  /*b850*/  BRA `(.L_x_6222) ;  /* 0xffffffec00ac7947 */ /* 0x000fea000383ffff */
.L_x_6194:
[----:B-1----:R1:W2:Y:S02]  /*b860*/  SYNCS.PHASECHK.TRANS64.TRYWAIT P1, [R15+URZ+0x26828], R12 ;  /* 0x0268280c0f0075a7 */ /* 0x0022a4000802017f */
[----:B--2---:R-:W-:Y:S05]  /*b870*/  @!P1 NANOSLEEP.SYNCS 0x989680 ;  /* 0x009896800000995d */ /* 0x004fea0003900000 */
[----:B------:R-:W2:Y:S02]  /*b880*/  @!P1 SYNCS.PHASECHK.TRANS64 P1, [R15+URZ+0x26828], R12 ;  /* 0x0268280c0f0095a7 */ /* 0x000ea4000802007f */
[----:B--2---:R-:W-:Y:S05]  /*b890*/  @!P1 BRA `(.L_x_6194) ;  /* 0xfffffffc00f09947 */ /* 0x004fea000383ffff */
[----:B------:R-:W-:Y:S05]  /*b8a0*/  BRA `(.L_x_6223) ;  /* 0xfffffff0005c7947 */ /* 0x000fea000383ffff */
.L_x_6196:
[----:B------:R1:W1:Y:S02]  /*b8b0*/  SYNCS.PHASECHK.TRANS64.TRYWAIT P0, [R3+URZ+0x26840], R0 ;  /* 0x02684000030075a7 */ /* 0x000264000800017f */
[----:B-1----:R-:W-:Y:S05]  /*b8c0*/  @!P0 NANOSLEEP.SYNCS 0x989680 ;  /* 0x009896800000895d */ /* 0x002fea0003900000 */
[----:B------:R-:W1:Y:S02]  /*b8d0*/  @!P0 SYNCS.PHASECHK.TRANS64 P0, [R3+URZ+0x26840], R0 ;  /* 0x02684000030085a7 */ /* 0x000e64000800007f */
[----:B-1----:R-:W-:Y:S05]  /*b8e0*/  @!P0 BRA `(.L_x_6196) ;  /* 0xfffffffc00f08947 */ /* 0x002fea000383ffff */
[----:B------:R-:W-:Y:S05]  /*b8f0*/  BRA `(.L_x_6224) ;  /* 0xfffffff400287947 */ /* 0x000fea000383ffff */
.L_x_6198:
[----:B------:R-:W-:Y:S01]  /*b900*/  BSSY B0, `(.L_x_6225) ;  /* 0x0000006000007945 */ /* 0x000fe20003800000 */
[----:B------:R-:W-:-:S07]  /*b910*/  IMAD.MOV.U32 R15, RZ, RZ, -0x1 ;  /* 0xffffffffff0f7424 */ /* 0x000fce00078e00ff */
[----:B------:R-:W-:Y:S05]  /*b920*/  WARPSYNC.COLLECTIVE R15, `(.L_x_6226) ;  /* 0x000000000f0c7348 */ /* 0x000fea0003c00000 */
[----:B------:R-:W-:Y:S02]  /*b930*/  ELECT P6, UR62, PT ;  /* 0x00000000003e782f */ /* 0x000fe400038c0000 */
[----:B------:R-:W-:Y:S01]  /*b940*/  MOV R14, UR62 ;  /* 0x0000003e000e7c02 */ /* 0x000fe20008000f00 */
[----:B------:R-:W-:Y:S10]  /*b950*/  ENDCOLLECTIVE ;  /* 0x000000000000791b */ /* 0x000ff40003800000 */
.L_x_6226:
[----:B------:R-:W-:Y:S05]  /*b960*/  BSYNC B0 ;  /* 0x0000000000007941 */ /* 0x000fea0003800000 */
.L_x_6225:
[----:B------:R-:W-:Y:S05]  /*b970*/  BRA `(.L_x_6227) ;  /* 0xfffffff400f47947 */ /* 0x000fea000383ffff */
.L_x_6200:
[----:B-1----:R1:W2:Y:S02]  /*b980*/  SYNCS.PHASECHK.TRANS64.TRYWAIT P0, [R7+URZ], R4 ;  /* 0x00000004070075a7 */ /* 0x0022a4000800017f */
[----:B--2---:R-:W-:Y:S05]  /*b990*/  @!P0 NANOSLEEP.SYNCS 0x989680 ;  /* 0x009896800000895d */ /* 0x004fea0003900000 */
[----:B------:R-:W2:Y:S02]  /*b9a0*/  @!P0 SYNCS.PHASECHK.TRANS64 P0, [R7+URZ], R4 ;  /* 0x00000004070085a7 */ /* 0x000ea4000800007f */
[----:B--2---:R-:W-:Y:S05]  /*b9b0*/  @!P0 BRA `(.L_x_6200) ;  /* 0xfffffffc00f08947 */ /* 0x004fea000383ffff */
[----:B------:R-:W-:Y:S05]  /*b9c0*/  BRA `(.L_x_6228) ;  /* 0xfffffff800347947 */ /* 0x000fea000383ffff */
.L_x_6201:
[----:B--2---:R2:W3:Y:S02]  /*b9d0*/  SYNCS.PHASECHK.TRANS64.TRYWAIT P0, [R3+URZ], R0 ;  /* 0x00000000030075a7 */ /* 0x0044e4000800017f */
[----:B---3--:R-:W-:Y:S05]  /*b9e0*/  @!P0 NANOSLEEP.SYNCS 0x989680 ;  /* 0x009896800000895d */ /* 0x008fea0003900000 */
[----:B------:R-:W3:Y:S02]  /*b9f0*/  @!P0 SYNCS.PHASECHK.TRANS64 P0, [R3+URZ], R0 ;  /* 0x00000000030085a7 */ /* 0x000ee4000800007f */
[----:B---3--:R-:W-:Y:S05]  /*ba00*/  @!P0 BRA `(.L_x_6201) ;  /* 0xfffffffc00f08947 */ /* 0x008fea000383ffff */
[----:B------:R-:W-:Y:S05]  /*ba10*/  BRA `(.L_x_6229) ;  /* 0xfffffff800287947 */ /* 0x000fea000383ffff */
.L_x_6203:
[----:B--2---:R2:W3:Y:S02]  /*ba20*/  SYNCS.PHASECHK.TRANS64.TRYWAIT P0, [R5+URZ], R4 ;  /* 0x00000004050075a7 */ /* 0x0044e4000800017f */
[----:B---3--:R-:W-:Y:S05]  /*ba30*/  @!P0 NANOSLEEP.SYNCS 0x989680 ;  /* 0x009896800000895d */ /* 0x008fea0003900000 */
[----:B------:R-:W3:Y:S02]  /*ba40*/  @!P0 SYNCS.PHASECHK.TRANS64 P0, [R5+URZ], R4 ;  /* 0x00000004050085a7 */ /* 0x000ee4000800007f */
[----:B---3--:R-:W-:Y:S05]  /*ba50*/  @!P0 BRA `(.L_x_6203) ;  /* 0xfffffffc00f08947 */ /* 0x008fea000383ffff */
[----:B------:R-:W-:Y:S05]  /*ba60*/  BRA `(.L_x_6230) ;  /* 0xfffffff8002c7947 */ /* 0x000fea000383ffff */
.L_x_6231:
        /* <DEDUP_REMOVED lines=9> */
.L_x_6599:


//--------------------- .text._ZN7cutlass13device_kernelIN5flash11enable_sm90INS1_16FlashAttnBwdSm90INS1_25CollectiveMainloopBwdSm90ILi2ELi2ELi2EN4cute5tupleIJNS5_1CILi1EEES8_S8_EEENS6_IJNS7_ILi64EEENS7_ILi128EEENS7_ILi96EEEEEENS_6half_tEfNS_4arch4Sm90ELb1ELb0ELb0ELb1ELb0ELb1ELb0ELb0ELi2ELi1ELi2ELi1ELb1EEENS1_24CollectiveEpilogueBwdGQAISD_fSG_Li256ELb1ELb0EEENS1_25SingleTileBwdLPTSchedulerILb1ELi128ELb0EEEEEEEEEvNT_6ParamsE --------------------------
	.section	.text._ZN7cutlass13device_kernelIN5flash11enable_sm90INS1_16FlashAttnBwdSm90INS1_25CollectiveMainloopBwdSm90ILi2ELi2ELi2EN4cute5tupleIJNS5_1CILi1EEES8_S8_EEENS6_IJNS7_ILi64EEENS7_ILi128EEENS7_ILi96EEEEEENS_6half_tEfNS_4arch4Sm90ELb1ELb0ELb0ELb1ELb0ELb1ELb0ELb0ELi2ELi1ELi2ELi1ELb1EEENS1_24CollectiveEpilogueBwdGQAISD_fSG_Li256ELb1ELb0EEENS1_25SingleTileBwdLPTSchedulerILb1ELi128ELb0EEEEEEEEEvNT_6ParamsE,"ax",@progbits
	.align	128
.text._ZN7cutlass13device_kernelIN5flash11enable_sm90INS1_16FlashAttnBwdSm90INS1_25CollectiveMainloopBwdSm90ILi2ELi2ELi2EN4cute5tupleIJNS5_1CILi1EEES8_S8_EEENS6_IJNS7_ILi64EEENS7_ILi128EEENS7_ILi96EEEEEENS_6half_tEfNS_4arch4Sm90ELb1ELb0ELb0ELb1ELb0ELb1ELb0ELb0ELi2ELi1ELi2ELi1ELb1EEENS1_24CollectiveEpilogueBwdGQAISD_fSG_Li256ELb1ELb0EEENS1_25SingleTileBwdLPTSchedulerILb1ELi128ELb0EEEEEEEEEvNT_6ParamsE:
        .type           _ZN7cutlass13device_kernelIN5flash11enable_sm90INS1_16FlashAttnBwdSm90INS1_25CollectiveMainloopBwdSm90ILi2ELi2ELi2EN4cute5tupleIJNS5_1CILi1EEES8_S8_EEENS6_IJNS7_ILi64EEENS7_ILi128EEENS7_ILi96EEEEEENS_6half_tEfNS_4arch4Sm90ELb1ELb0ELb0ELb1ELb0ELb1ELb0ELb0ELi2ELi1ELi2ELi1ELb1EEENS1_24CollectiveEpilogueBwdGQAISD_fSG_Li256ELb1ELb0EEENS1_25SingleTileBwdLPTSchedulerILb1ELi128ELb0EEEEEEEEEvNT_6ParamsE,@function
        .size           _ZN7cutlass13device_kernelIN5flash11enable_sm90INS1_16FlashAttnBwdSm90INS1_25CollectiveMainloopBwdSm90ILi2ELi2ELi2EN4cute5tupleIJNS5_1CILi1EEES8_S8_EEENS6_IJNS7_ILi64EEENS7_ILi128EEENS7_ILi96EEEEEENS_6half_tEfNS_4arch4Sm90ELb1ELb0ELb0ELb1ELb0ELb1ELb0ELb0ELi2ELi1ELi2ELi1ELb1EEENS1_24CollectiveEpilogueBwdGQAISD_fSG_Li256ELb1ELb0EEENS1_25SingleTileBwdLPTSchedulerILb1ELi128ELb0EEEEEEEEEvNT_6ParamsE,(.L_x_6600 - _ZN7cutlass13device_kernelIN5flash11enable_sm90INS1_16FlashAttnBwdSm90INS1_25CollectiveMainloopBwdSm90ILi2ELi2ELi2EN4cute5tupleIJNS5_1CILi1EEES8_S8_EEENS6_IJNS7_ILi64EEENS7_ILi128EEENS7_ILi96EEEEEENS_6half_tEfNS_4arch4Sm90ELb1ELb0ELb0ELb1ELb0ELb1ELb0ELb0ELi2ELi1ELi2ELi1ELb1EEENS1_24CollectiveEpilogueBwdGQAISD_fSG_Li256ELb1ELb0EEENS1_25SingleTileBwdLPTSchedulerILb1ELi128ELb0EEEEEEEEEvNT_6ParamsE)
        .other          _ZN7cutlass13device_kernelIN5flash11enable_sm90INS1_16FlashAttnBwdSm90INS1_25CollectiveMainloopBwdSm90ILi2ELi2ELi2EN4cute5tupleIJNS5_1CILi1EEES8_S8_EEENS6_IJNS7_ILi64EEENS7_ILi128EEENS7_ILi96EEEEEENS_6half_tEfNS_4arch4Sm90ELb1ELb0ELb0ELb1ELb0ELb1ELb0ELb0ELi2ELi1ELi2ELi1ELb1EEENS1_24CollectiveEpilogueBwdGQAISD_fSG_Li256ELb1ELb0EEENS1_25SingleTileBwdLPTSchedulerILb1ELi128ELb0EEEEEEEEEvNT_6ParamsE,@"STO_CUDA_ENTRY STV_DEFAULT"
_ZN7cutlass13device_kernelIN5flash11enable_sm90INS1_16FlashAttnBwdSm90INS1_25CollectiveMainloopBwdSm90ILi2ELi2ELi2EN4cute5tupleIJNS5_1CILi1EEES8_S8_EEENS6_IJNS7_ILi64EEENS7_ILi128EEENS7_ILi96EEEEEENS_6half_tEfNS_4arch4Sm90ELb1ELb0ELb0ELb1ELb0ELb1ELb0ELb0ELi2ELi1ELi2ELi1ELb1EEENS1_24CollectiveEpilogueBwdGQAISD_fSG_Li256ELb1ELb0EEENS1_25SingleTileBwdLPTSchedulerILb1ELi128ELb0EEEEEEEEEvNT_6ParamsE:
        /* <DEDUP_REMOVED lines=24> */
.L_x_6233:
[----:B------:R-:W-:Y:S05]  /*0180*/  BSYNC B0 ;  /* 0x0000000000007941 */ /* 0x000fea0003800000 */
.L_x_6232:
        /* <DEDUP_REMOVED lines=37> */
.L_x_6234:
        /* <DEDUP_REMOVED lines=22> */
.L_x_6235:
[----:B------:R-:W-:Y:S01]  /*0540*/  PLOP3.LUT P0, PT, PT, PT, UP0, 0x80, 0x0 ;  /* 0x000000000000781c */ /* 0x000fe20003f0f008 */
[----:B------:R-:W-:Y:S01]  /*0550*/  NOP ;  /* 0x0000000000007918 */ /* 0x000fe20000000000 */
[----:B------:R-:W-:Y:S01]  /*0560*/  ULDC.64 UR46, c[0x0][0x208] ;  /* 0x00008200002e7ab9 */ /* 0x000fe20000000a00 */
[----:B------:R-:W-:Y:S01]  /*0570*/  BSSY B6, `(.L_x_6236) ;  /* 0x000091d000067945 */ /* 0x000fe20003800000 */
[----:B-12-4-:R-:W-:Y:S09]  /*0580*/  BAR.SYNC.DEFER_BLOCKING 0x0 ;  /* 0x0000000000007b1d */ /* 0x016ff20000010000 */
[----:B------:R-:W-:Y:S05]  /*0590*/  @!P0 BRA `(.L_x_6237) ;  /* 0x0000004c00748947 */ /* 0x000fea0003800000 */
.L_x_6238:
        /* <DEDUP_REMOVED lines=32> */
.L_x_6239:
[----:B------:R-:W-:Y:S01]  /*07a0*/  ULDC UR7, c[0x0][0x8cc] ;  /* 0x0002330000077ab9 */ /* 0x000fe20000000800 */
[----:B------:R-:W-:Y:S01]  /*07b0*/  UMOV UR36, UR10 ;  /* 0x0000000a00247c82 */ /* 0x000fe20008000000 */
[----:B------:R-:W-:-:S11]  /*07c0*/  UISETP.NE.AND UP0, UPT, UR7, 0x1, UPT ;  /* 0x000000010700788c */ /* 0x000fd6000bf05270 */
[----:B------:R-:W-:Y:S02]  /*07d0*/  @UP0 ULDC.64 UR8, c[0x0][0x8d0] ;  /* 0x0002340000080ab9 */ /* 0x000fe40000000a00 */
[----:B------:R-:W-:-:S04]  /*07e0*/  UIMAD.WIDE.U32 UR4, UR10, UR8, URZ ;  /* 0x000000080a0472a5 */ /* 0x000fc8000f8e003f */
[----:B------:R-:W-:-:S04]  /*07f0*/  @UP0 USHF.R.U32.HI UR36, URZ, UR9, UR5 ;  /* 0x000000093f240299 */ /* 0x000fc80008011605 */
[----:B------:R-:W-:-:S12]  /*0800*/  UIMAD UR4, UR36, UR7, URZ ;  /* 0x00000007240472a4 */ /* 0x000fd8000f8e023f */
.L_x_6240:
        /* <DEDUP_REMOVED lines=23> */
.L_x_6241:
        /* <DEDUP_REMOVED lines=14> */
.L_x_6243:
[----:B------:R-:W-:-:S05]  /*0a60*/  ULDC UR4, c[0x0][0x8f4] ;  /* 0x00023d0000047ab9 */ /* 0x000fca0000000800 */
.L_x_6242:
        /* <DEDUP_REMOVED lines=22> */
.L_x_6245:
        /* <DEDUP_REMOVED lines=14> */
.L_x_6246:
        /* <DEDUP_REMOVED lines=11> */
.L_x_6247:
        /* <DEDUP_REMOVED lines=13> */
.L_x_6248:
        /* <DEDUP_REMOVED lines=84> */
.L_x_6251:
        /* <DEDUP_REMOVED lines=15> */
.L_x_6250:
        /* <DEDUP_REMOVED lines=22> */
.L_x_6253:
        /* <DEDUP_REMOVED lines=15> */
.L_x_6252:
[----:B------:R-:W-:Y:S01]  /*16b0*/  SHF.R.S32.HI R23, RZ, 0x1f, R22 ;  /* 0x0000001fff177819 */ /* 0x000fe20000011416 */
[----:B------:R-:W-:-:S03]  /*16c0*/  UMOV UR4, 0xffffffff ;  /* 0xffffffff00047882 */ /* 0x000fc60000000000 */
[----:B------:R-:W-:-:S04]  /*16d0*/  LEA.HI R0, R23, R22, RZ, 0x7 ;  /* 0x0000001617007211 */ /* 0x000fc800078f38ff */
[----:B------:R-:W-:Y:S01]  /*16e0*/  SHF.R.S32.HI R19, RZ, 0x7, R0 ;  /* 0x00000007ff137819 */ /* 0x000fe20000011400 */
[----:B------:R-:W-:Y:S06]  /*16f0*/  BRA.DIV UR4, `(.L_x_6254) ;  /* 0x0000008204187947 */ /* 0x000fec000b800000 */
[----:B------:R1:W2:Y:S02]  /*1700*/  SHFL.IDX PT, R14, R19, RZ, 0x1f ;  /* 0x00001fff130e7589 */ /* 0x0002a400000e0000 */
.L_x_6340:
        /* <DEDUP_REMOVED lines=15> */
.L_x_6255:
        /* <DEDUP_REMOVED lines=19> */
.L_x_6257:
        /* <DEDUP_REMOVED lines=34> */
[----:B------:R-:W-:Y:S02]  /*1b50*/  IMAD R5, R3, 0x2, R2 ;  /* 0x0000000203057824 */ /* 0x000fe400078e0202 */
        /* <DEDUP_REMOVED lines=85> */
[----:B-1234-:R-:W-:-:S09]  /*20b0*/  ULDC UR6, c[0x0][0x744] ;  /* 0x0001d10000067ab9 */ /* 0x01efd20000000800 */
.L_x_6268:
[----:B------:R-:W-:-:S06]  /*20c0*/  UISETP.NE.AND UP0, UPT, UR9, 0x3, UPT ;  /* 0x000000030900788c */ /* 0x000fcc000bf05270 */
[----:B------:R-:W-:-:S13]  /*20d0*/  PLOP3.LUT P0, PT, PT, PT, UP0, 0x80, 0x0 ;  /* 0x000000000000781c */ /* 0x000fda0003f0f008 */
[----:B-1----:R-:W-:Y:S05]  /*20e0*/  @!P0 BRA `(.L_x_6258) ;  /* 0x0000000000048947 */ /* 0x002fea0003800000 */
[----:B------:R-:W-:Y:S01]  /*20f0*/  BPT.TRAP 0x1 ;  /* 0x000000040000795c */ /* 0x000fe20000300000 */
.L_x_6258:
[----:B------:R-:W-:Y:S01]  /*2100*/  R2UR UR7, R2 ;  /* 0x00000000020772ca */ /* 0x000fe200000e0000 */
[----:B------:R-:W-:-:S05]  /*2110*/  IMAD.U32 R6, RZ, RZ, UR4 ;  /* 0x00000004ff067e24 */ /* 0x000fca000f8e00ff */
[----:B------:R-:W-:-:S07]  /*2120*/  SHF.L.U32 R6, R6, 0x1f, RZ ;  /* 0x0000001f06067819 */ /* 0x000fce00000006ff */
[----:B------:R-:W-:-:S09]  /*2130*/  ULEA UR7, UR5, UR7, 0x3 ;  /* 0x0000000705077291 */ /* 0x000fd2000f8e183f */
[----:B------:R1:W2:Y:S01]  /*2140*/  SYNCS.PHASECHK.TRANS64.TRYWAIT P1, [UR7+0x26810], R6 ;  /* 0x02681006ff0075a7 */ /* 0x0002a20008020147 */
[----:B------:R-:W-:Y:S05]  /*2150*/  @!P0 BRA `(.L_x_6259) ;  /* 0x0000000000048947 */ /* 0x000fea0003800000 */
[----:B------:R-:W-:Y:S01]  /*2160*/  BPT.TRAP 0x1 ;  /* 0x000000040000795c */ /* 0x000fe20000300000 */
.L_x_6259:
[----:B--2---:R-:W-:Y:S05]  /*2170*/  @P1 BRA `(.L_x_6260) ;  /* 0x0000000000081947 */ /* 0x004fea0003800000 */
[----:B------:R-:W2:Y:S02]  /*2180*/  SYNCS.PHASECHK.TRANS64.TRYWAIT P1, [UR7+0x26810], R6 ;  /* 0x02681006ff0075a7 */ /* 0x000ea40008020147 */
[----:B--2---:R-:W-:Y:S05]  /*2190*/  @!P1 BRA `(.L_x_6261) ;  /* 0x0000007400a49947 */ /* 0x004fea0003800000 */
.L_x_6260:
        /* <DEDUP_REMOVED lines=66> */
.L_x_6262:
[----:B------:R1:W1:Y:S01]  /*25c0*/  SYNCS.PHASECHK.TRANS64.TRYWAIT P1, [UR7+0x26830], R6 ;  /* 0x02683006ff0075a7 */ /* 0x0002620008020147 */
[----:B------:R-:W-:Y:S05]  /*25d0*/  @!P0 BRA `(.L_x_6263) ;  /* 0x0000000000048947 */ /* 0x000fea0003800000 */
[----:B------:R-:W-:Y:S01]  /*25e0*/  BPT.TRAP 0x1 ;  /* 0x000000040000795c */ /* 0x000fe20000300000 */
.L_x_6263:
[----:B-1----:R-:W-:Y:S05]  /*25f0*/  @P1 BRA `(.L_x_6264) ;  /* 0x0000000000081947 */ /* 0x002fea0003800000 */
[----:B------:R-:W1:Y:S02]  /*2600*/  SYNCS.PHASECHK.TRANS64.TRYWAIT P1, [UR7+0x26830], R6 ;  /* 0x02683006ff0075a7 */ /* 0x000e640008020147 */
[----:B-1----:R-:W-:Y:S05]  /*2610*/  @!P1 BRA `(.L_x_6265) ;  /* 0x00000070009c9947 */ /* 0x002fea0003800000 */
.L_x_6264:
        /* <DEDUP_REMOVED lines=474> */
.L_x_6266:
        /* <DEDUP_REMOVED lines=46> */
.L_x_6267:
        /* <DEDUP_REMOVED lines=62> */
.L_x_6249:
        /* <DEDUP_REMOVED lines=99> */
.L_x_6271:
[----:B------:R-:W-:Y:S01]  /*50b0*/  @P0 ELECT P1, URZ, PT ;  /* 0x00000000003f082f */ /* 0x000fe20003820000 */
[----:B------:R2:W-:-:S12]  /*50c0*/  UBLKRED.G.S.ADD.F32.RN [UR6], [UR4], UR5, desc[UR8] ;  /* 0x00000806040073bb */ /* 0x0005d800080a1405 */
[----:B------:R-:W-:Y:S02]  /*50d0*/  @P1 PLOP3.LUT P0, PT, P1, PT, PT, 0x8, 0x0 ;  /* 0x000000000000181c */ /* 0x000fe40000f0e170 */
[----:B------:R-:W-:-:S11]  /*50e0*/  PLOP3.LUT P1, PT, PT, PT, PT, 0x8, 0x0 ;  /* 0x000000000000781c */ /* 0x000fd60003f2e170 */
[----:B--2---:R-:W-:Y:S05]  /*50f0*/  @P0 BRA.U.ANY `(.L_x_6271) ;  /* 0xfffffffd00ec0947 */ /* 0x004fea000393ffff */
[----:B------:R0:W-:Y:S01]  /*5100*/  UTMACMDFLUSH ;  /* 0x00000000000079b7 */ /* 0x0001e20000000000 */
[----:B------:R-:W-:-:S04]  /*5110*/  DEPBAR.LE SB0, 0x0 ;  /* 0x000080000000791a */ /* 0x000fc80000000000 */
.L_x_6270:
[----:B------:R-:W-:Y:S05]  /*5120*/  BSYNC B0 ;  /* 0x0000000000007941 */ /* 0x000fea0003800000 */
.L_x_6269:
        /* <DEDUP_REMOVED lines=28> */
.L_x_6272:
        /* <DEDUP_REMOVED lines=8> */
.L_x_6237:
        /* <DEDUP_REMOVED lines=29> */
.L_x_6274:
[----:B------:R-:W-:Y:S01]  /*5540*/  ULDC UR9, c[0x0][0x8cc] ;  /* 0x0002330000097ab9 */ /* 0x000fe20000000800 */
[----:B------:R-:W-:Y:S01]  /*5550*/  UMOV UR7, UR8 ;  /* 0x0000000800077c82 */ /* 0x000fe20008000000 */
[----:B------:R-:W-:-:S11]  /*5560*/  UISETP.NE.AND UP0, UPT, UR9, 0x1, UPT ;  /* 0x000000010900788c */ /* 0x000fd6000bf05270 */
[----:B------:R-:W-:Y:S02]  /*5570*/  @UP0 ULDC.64 UR10, c[0x0][0x8d0] ;  /* 0x00023400000a0ab9 */ /* 0x000fe40000000a00 */
[----:B------:R-:W-:-:S04]  /*5580*/  UIMAD.WIDE.U32 UR4, UR8, UR10, URZ ;  /* 0x0000000a080472a5 */ /* 0x000fc8000f8e003f */
[----:B------:R-:W-:-:S04]  /*5590*/  @UP0 USHF.R.U32.HI UR7, URZ, UR11, UR5 ;  /* 0x0000000b3f070299 */ /* 0x000fc80008011605 */
[----:B------:R-:W-:-:S12]  /*55a0*/  UIMAD UR4, UR7, UR9, URZ ;  /* 0x00000009070472a4 */ /* 0x000fd8000f8e023f */
.L_x_6275:
        /* <DEDUP_REMOVED lines=23> */
.L_x_6276:
        /* <DEDUP_REMOVED lines=13> */
.L_x_6278:
[----:B------:R-:W-:-:S05]  /*57f0*/  ULDC UR4, c[0x0][0x8f4] ;  /* 0x00023d0000047ab9 */ /* 0x000fca0000000800 */
.L_x_6277:
        /* <DEDUP_REMOVED lines=46> */
.L_x_6279:
        /* <DEDUP_REMOVED lines=13> */
.L_x_6280:
        /* <DEDUP_REMOVED lines=12> */
.L_x_6281:
        /* <DEDUP_REMOVED lines=54> */
.L_x_6284:
[----:B------:R-:W-:Y:S05]  /*5fd0*/  BSYNC B0 ;  /* 0x0000000000007941 */ /* 0x000fea0003800000 */
.L_x_6283:
        /* <DEDUP_REMOVED lines=19> */
.L_x_6286:
[----:B------:R-:W-:Y:S05]  /*6110*/  BSYNC B0 ;  /* 0x0000000000007941 */ /* 0x000fea0003800000 */
.L_x_6285:
[----:B------:R-:W-:Y:S06]  /*6120*/  BAR.ARV 0xa, 0xa0 ;  /* 0x0282800000007b1d */ /* 0x000fec0000002000 */
[----:B------:R-:W-:Y:S04]  /*6130*/  BSSY B0, `(.L_x_6287) ;  /* 0x0000003000007945 */ /* 0x000fe80003800000 */
[----:B------:R-:W-:Y:S05]  /*6140*/  @!P0 BRA `(.L_x_6288) ;  /* 0x0000000000048947 */ /* 0x000fea0003800000 */
[----:B------:R-:W-:-:S04]  /*6150*/  DEPBAR.LE SB0, 0x0 ;  /* 0x000080000000791a */ /* 0x000fc80000000000 */
.L_x_6288:
[----:B------:R-:W-:Y:S05]  /*6160*/  BSYNC B0 ;  /* 0x0000000000007941 */ /* 0x000fea0003800000 */
.L_x_6287:
[----:B------:R-:W-:Y:S06]  /*6170*/  BAR.ARV 0xb, 0xa0 ;  /* 0x02c2800000007b1d */ /* 0x000fec0000002000 */
[----:B------:R-:W-:Y:S01]  /*6180*/  UIADD3 UR18, UR12, 0x1, URZ ;  /* 0x000000010c127890 */ /* 0x000fe2000fffe03f */
[----:B------:R-:W-:Y:S11]  /*6190*/  BRA `(.L_x_6289) ;  /* 0x0000000000047947 */ /* 0x000ff60003800000 */
.L_x_6282:
[----:B------:R-:W-:-:S05]  /*61a0*/  UMOV UR18, UR12 ;  /* 0x0000000c00127c82 */ /* 0x000fca0008000000 */
.L_x_6289:
        /* <DEDUP_REMOVED lines=22> */
.L_x_6302:
        /* <DEDUP_REMOVED lines=20> */
.L_x_6291:
[----:B------:R-:W-:Y:S05]  /*6450*/  BSYNC B0 ;  /* 0x0000000000007941 */ /* 0x000fea0003800000 */
.L_x_6290:
        /* <DEDUP_REMOVED lines=13> */
.L_x_6293:
[----:B------:R-:W-:Y:S05]  /*6530*/  BSYNC B0 ;  /* 0x0000000000007941 */ /* 0x000fea0003800000 */
.L_x_6292:
[----:B------:R-:W-:Y:S06]  /*6540*/  BAR.ARV 0xa, 0xa0 ;  /* 0x0282800000007b1d */ /* 0x000fec0000002000 */
[----:B------:R-:W-:Y:S04]  /*6550*/  BSSY B0, `(.L_x_6294) ;  /* 0x0000003000007945 */ /* 0x000fe80003800000 */
[----:B------:R-:W-:Y:S05]  /*6560*/  @!P0 BRA `(.L_x_6295) ;  /* 0x0000000000048947 */ /* 0x000fea0003800000 */
[----:B------:R-:W-:-:S04]  /*6570*/  DEPBAR.LE SB0, 0x0 ;  /* 0x000080000000791a */ /* 0x000fc80000000000 */
.L_x_6295:
[----:B------:R-:W-:Y:S05]  /*6580*/  BSYNC B0 ;  /* 0x0000000000007941 */ /* 0x000fea0003800000 */
.L_x_6294:
        /* <DEDUP_REMOVED lines=13> */
.L_x_6297:
[----:B------:R-:W-:Y:S05]  /*6660*/  BSYNC B0 ;  /* 0x0000000000007941 */ /* 0x000fea0003800000 */
.L_x_6296:
        /* <DEDUP_REMOVED lines=13> */
.L_x_6299:
[----:B------:R-:W-:Y:S05]  /*6740*/  BSYNC B0 ;  /* 0x0000000000007941 */ /* 0x000fea0003800000 */
.L_x_6298:
[----:B------:R-:W-:Y:S01]  /*6750*/  UIADD3 UR18, UR18, 0x2, URZ ;  /* 0x0000000212127890 */ /* 0x000fe2000fffe03f */
[----:B------:R-:W-:Y:S06]  /*6760*/  BAR.ARV 0xa, 0xa0 ;  /* 0x0282800000007b1d */ /* 0x000fec0000002000 */
[----:B------:R-:W-:Y:S01]  /*6770*/  UISETP.GE.AND UP0, UPT, UR18, UR7, UPT ;  /* 0x000000071200728c */ /* 0x000fe2000bf06270 */
[----:B------:R-:W-:Y:S04]  /*6780*/  BSSY B0, `(.L_x_6300) ;  /* 0x0000003000007945 */ /* 0x000fe80003800000 */
[----:B------:R-:W-:Y:S06]  /*6790*/  @!P0 BRA `(.L_x_6301) ;  /* 0x0000000000048947 */ /* 0x000fec0003800000 */
[----:B------:R-:W-:-:S04]  /*67a0*/  DEPBAR.LE SB0, 0x0 ;  /* 0x000080000000791a */ /* 0x000fc80000000000 */
.L_x_6301:
[----:B------:R-:W-:Y:S05]  /*67b0*/  BSYNC B0 ;  /* 0x0000000000007941 */ /* 0x000fea0003800000 */
.L_x_6300:
[----:B------:R-:W-:Y:S06]  /*67c0*/  BAR.ARV 0xb, 0xa0 ;  /* 0x02c2800000007b1d */ /* 0x000fec0000002000 */
[----:B------:R-:W-:Y:S01]  /*67d0*/  PLOP3.LUT P1, PT, PT, PT, UP0, 0x80, 0x0 ;  /* 0x000000000000781c */ /* 0x000fe20003f2f008 */
[----:B------:R-:W-:Y:S02]  /*67e0*/  UIADD3 UR26, UR26, 0x3000, URZ ;  /* 0x000030001a1a7890 */ /* 0x000fe4000fffe03f */
[----:B------:R-:W-:-:S10]  /*67f0*/  UIADD3 UR6, UR6, 0x3000, URZ ;  /* 0x0000300006067890 */ /* 0x000fd4000fffe03f */
[----:B------:R-:W-:Y:S05]  /*6800*/  @!P1 BRA `(.L_x_6302) ;  /* 0xfffffff800c09947 */ /* 0x000fea000383ffff */
[----:B------:R-:W-:Y:S05]  /*6810*/  BRA `(.L_x_6244) ;  /* 0x0000002c00c87947 */ /* 0x000fea0003800000 */
.L_x_6273:
        /* <DEDUP_REMOVED lines=22> */
.L_x_6303:
[----:B------:R-:W-:Y:S01]  /*6980*/  ULDC UR9, c[0x0][0x8cc] ;  /* 0x0002330000097ab9 */ /* 0x000fe20000000800 */
[----:B------:R-:W-:Y:S01]  /*6990*/  UMOV UR7, UR8 ;  /* 0x0000000800077c82 */ /* 0x000fe20008000000 */
[----:B------:R-:W-:-:S11]  /*69a0*/  UISETP.NE.AND UP0, UPT, UR9, 0x1, UPT ;  /* 0x000000010900788c */ /* 0x000fd6000bf05270 */
[----:B------:R-:W-:Y:S02]  /*69b0*/  @UP0 ULDC.64 UR10, c[0x0][0x8d0] ;  /* 0x00023400000a0ab9 */ /* 0x000fe40000000a00 */
[----:B------:R-:W-:-:S04]  /*69c0*/  UIMAD.WIDE.U32 UR4, UR8, UR10, URZ ;  /* 0x0000000a080472a5 */ /* 0x000fc8000f8e003f */
[----:B------:R-:W-:-:S04]  /*69d0*/  @UP0 USHF.R.U32.HI UR7, URZ, UR11, UR5 ;  /* 0x0000000b3f070299 */ /* 0x000fc80008011605 */
[----:B------:R-:W-:-:S12]  /*69e0*/  UIMAD UR4, UR7, UR9, URZ ;  /* 0x00000009070472a4 */ /* 0x000fd8000f8e023f */
.L_x_6304:
        /* <DEDUP_REMOVED lines=23> */
.L_x_6305:
        /* <DEDUP_REMOVED lines=14> */
.L_x_6307:
[----:B------:R-:W-:-:S05]  /*6c40*/  ULDC UR4, c[0x0][0x8f4] ;  /* 0x00023d0000047ab9 */ /* 0x000fca0000000800 */
.L_x_6306:
        /* <DEDUP_REMOVED lines=60> */
.L_x_6309:
        /* <DEDUP_REMOVED lines=12> */
.L_x_6310:
[----:B------:R-:W-:Y:S05]  /*70d0*/  @!P2 BRA `(.L_x_6311) ;  /* 0x000000000014a947 */ /* 0x000fea0003800000 */
[----:B------:R-:W-:Y:S02]  /*70e0*/  IMAD.U32 R2, RZ, RZ, UR14 ;  /* 0x0000000eff027e24 */ /* 0x000fe4000f8e00ff */
[----:B------:R-:W-:-:S05]  /*70f0*/  IMAD.U32 R3, RZ, RZ, UR15 ;  /* 0x0000000fff037e24 */ /* 0x000fca000f8e00ff */
[----:B------:R-:W2:Y:S04]  /*7100*/  LDG.E R5, desc[UR46][R2.64] ;  /* 0x0000002e02057981 */ /* 0x000ea8000c1e1900 */
[----:B------:R-:W2:Y:S02]  /*7110*/  LDG.E R4, desc[UR46][R2.64+0x4] ;  /* 0x0000042e02047981 */ /* 0x000ea4000c1e1900 */
[----:B--2---:R-:W-:-:S07]  /*7120*/  IMAD.IADD R4, R4, 0x1, -R5 ;  /* 0x0000000104047824 */ /* 0x004fce00078e0a05 */
.L_x_6311:
        /* <DEDUP_REMOVED lines=62> */
.L_x_6341:
        /* <DEDUP_REMOVED lines=15> */
.L_x_6314:
        /* <DEDUP_REMOVED lines=122> */
.L_x_6325:
[----:B-123--:R-:W-:-:S04]  /*7da0*/  SHF.L.U32 R18, R10, 0x1f, RZ ;  /* 0x0000001f0a127819 */ /* 0x00efc800000006ff */
[----:B------:R-:W2:Y:S02]  /*7db0*/  SYNCS.PHASECHK.TRANS64.TRYWAIT P1, [R15+URZ+0x26840], R18 ;  /* 0x026840120f0075a7 */ /* 0x000ea4000802017f */
[----:B--2---:R-:W-:Y:S05]  /*7dc0*/  @!P1 BRA `(.L_x_6317) ;  /* 0x0000001800dc9947 */ /* 0x004fea0003800000 */
.L_x_6342:
        /* <DEDUP_REMOVED lines=8> */
.L_x_6318:
        /* <DEDUP_REMOVED lines=44> */
.L_x_6343:
        /* <DEDUP_REMOVED lines=8> */
.L_x_6320:
        /* <DEDUP_REMOVED lines=44> */
.L_x_6344:
        /* <DEDUP_REMOVED lines=8> */
.L_x_6322:
        /* <DEDUP_REMOVED lines=38> */
.L_x_6346:
        /* <DEDUP_REMOVED lines=8> */
.L_x_6324:
        /* <DEDUP_REMOVED lines=44> */
.L_x_6316:
[----:B------:R-:W4:Y:S02]  /*8a70*/  LDL.LU R4, [R1+0x4] ;  /* 0x0000040001047983 */ /* 0x000f240000300800 */
[----:B----4-:R-:W-:Y:S02]  /*8a80*/  ISETP.NE.AND P1, PT, R4, RZ, PT ;  /* 0x000000ff0400720c */ /* 0x010fe40003f25270 */
[----:B------:R4:W5:Y:S11]  /*8a90*/  LDL R4, [R1] ;  /* 0x0000000001047983 */ /* 0x0009760000100800 */
[----:B----4-:R-:W-:Y:S05]  /*8aa0*/  @!P1 BRA `(.L_x_6315) ;  /* 0x0000000400949947 */ /* 0x010fea0003800000 */
[----:B------:R-:W-:-:S04]  /*8ab0*/  SHF.L.U32 R12, R10, 0x1f, RZ ;  /* 0x0000001f0a0c7819 */ /* 0x000fc800000006ff */
[----:B------:R-:W4:Y:S02]  /*8ac0*/  SYNCS.PHASECHK.TRANS64.TRYWAIT P1, [R15+URZ+0x26840], R12 ;  /* 0x0268400c0f0075a7 */ /* 0x000f24000802017f */
[----:B----4-:R-:W-:Y:S05]  /*8ad0*/  @!P1 BRA `(.L_x_6326) ;  /* 0x0000000c00ec9947 */ /* 0x010fea0003800000 */
.L_x_6347:
        /* <DEDUP_REMOVED lines=8> */
.L_x_6327:
        /* <DEDUP_REMOVED lines=41> */
.L_x_6348:
        /* <DEDUP_REMOVED lines=8> */
.L_x_6329:
        /* <DEDUP_REMOVED lines=41> */
.L_x_6315:
[----:B------:R-:W1:Y:S01]  /*9100*/  S2R R0, SR_TID.X ;  /* 0x0000000000007919 */ /* 0x000e620000002100 */
[----:B------:R-:W-:Y:S01]  /*9110*/  IMAD R3, R16, 0x8, R15 ;  /* 0x0000000810037824 */ /* 0x000fe200078e020f */
[----:B-1----:R-:W-:Y:S02]  /*9120*/  LOP3.LUT R2, R0, 0x7f, RZ, 0xc0, !PT ;  /* 0x0000007f00027812 */ /* 0x002fe400078ec0ff */
[----:B------:R-:W-:Y:S02]  /*9130*/  SHF.L.U32 R0, R10, 0x1f, RZ ;  /* 0x0000001f0a007819 */ /* 0x000fe400000006ff */
[----:B------:R-:W-:Y:S02]  /*9140*/  ISETP.NE.AND P1, PT, R2, RZ, PT ;  /* 0x000000ff0200720c */ /* 0x000fe40003f25270 */
[----:B------:R-:W1:Y:S02]  /*9150*/  SYNCS.PHASECHK.TRANS64.TRYWAIT P0, [R3+URZ+0x26840], R0 ;  /* 0x02684000030075a7 */ /* 0x000e64000800017f */
[----:B-1----:R-:W-:Y:S09]  /*9160*/  @!P0 BRA `(.L_x_6330) ;  /* 0x0000000800708947 */ /* 0x002ff20003800000 */
.L_x_6349:
[----:B------:R-:W-:Y:S05]  /*9170*/  @P1 BRA `(.L_x_6331) ;  /* 0x0000000000181947 */ /* 0x000fea0003800000 */
[----:B------:R-:W1:Y:S01]  /*9180*/  S2R R2, SR_TID.X ;  /* 0x0000000000027919 */ /* 0x000e620000002100 */
[----:B------:R-:W-:-:S04]  /*9190*/  IMAD.MOV.U32 R0, RZ, RZ, 0x3100 ;  /* 0x00003100ff007424 */ /* 0x000fc800078e00ff */
[----:B------:R1:W-:Y:S02]  /*91a0*/  SYNCS.ARRIVE.TRANS64 RZ, [R3+URZ+0x26830], R0 ;  /* 0x0268300003ff79a7 */ /* 0x0003e4000800003f */
[----:B-1----:R-:W-:-:S13]  /*91b0*/  LOP3.LUT P0, RZ, R2, 0x1f, RZ, 0xc0, !PT ;  /* 0x0000001f02ff7812 */ /* 0x002fda000780c0ff */
[----:B------:R-:W-:Y:S05]  /*91c0*/  @!P0 BRA `(.L_x_6331) ;  /* 0x0000000000048947 */ /* 0x000fea0003800000 */
[----:B------:R-:W-:Y:S01]  /*91d0*/  BPT.TRAP 0x1 ;  /* 0x000000040000795c */ /* 0x000fe20000300000 */
.L_x_6331:
        /* <DEDUP_REMOVED lines=48> */
.L_x_6312:
[----:B------:R-:W-:Y:S05]  /*94e0*/  BSYNC B0 ;  /* 0x0000000000007941 */ /* 0x000fea0003800000 */
.L_x_6308:
[----:B------:R-:W-:-:S03]  /*94f0*/  UMOV UR7, 0xffffffff ;  /* 0xffffffff00077882 */ /* 0x000fc60000000000 */
[----:B------:R-:W-:Y:S05]  /*9500*/  BRA.DIV UR7, `(.L_x_6332) ;  /* 0x00000006079c7947 */ /* 0x000fea000b800000 */
[----:B------:R-:W-:-:S13]  /*9510*/  ELECT P6, URZ, PT ;  /* 0x00000000003f782f */ /* 0x000fda00038c0000 */
.L_x_6352:
[----:B------:R-:W-:Y:S05]  /*9520*/  @!P6 BRA `(.L_x_6244) ;  /* 0x000000000084e947 */ /* 0x000fea0003800000 */
[----:B------:R-:W-:-:S06]  /*9530*/  ULOP3.LUT UR7, UR38, 0x2, URZ, 0xfc, !UPT ;  /* 0x0000000226077892 */ /* 0x000fcc000f8efc3f */
[----:B------:R-:W-:-:S05]  /*9540*/  IMAD.U32 R0, RZ, RZ, UR7 ;  /* 0x00000007ff007e24 */ /* 0x000fca000f8e00ff */
[----:B------:R-:W-:-:S13]  /*9550*/  ISETP.NE.AND P2, PT, R0, 0x3, PT ;  /* 0x000000030000780c */ /* 0x000fda0003f45270 */
[----:B------:R-:W-:Y:S05]  /*9560*/  @!P2 BRA `(.L_x_6333) ;  /* 0x000000000004a947 */ /* 0x000fea0003800000 */
[----:B------:R-:W-:Y:S01]  /*9570*/  BPT.TRAP 0x1 ;  /* 0x000000040000795c */ /* 0x000fe20000300000 */
.L_x_6333:
        /* <DEDUP_REMOVED lines=15> */
.L_x_6353:
[----:B------:R-:W2:Y:S02]  /*9670*/  SYNCS.PHASECHK.TRANS64.TRYWAIT P0, [R3+URZ], R0 ;  /* 0x00000000030075a7 */ /* 0x000ea4000800017f */
[----:B--2---:R-:W-:Y:S05]  /*9680*/  @!P0 BRA `(.L_x_6335) ;  /* 0x0000000400708947 */ /* 0x004fea0003800000 */
.L_x_6354:
[----:B------:R-:W-:Y:S05]  /*9690*/  @!P2 BRA `(.L_x_6336) ;  /* 0x000000000004a947 */ /* 0x000fea0003800000 */
[----:B------:R-:W-:Y:S01]  /*96a0*/  BPT.TRAP 0x1 ;  /* 0x000000040000795c */ /* 0x000fe20000300000 */
.L_x_6336:
[----:B--2---:R-:W-:-:S04]  /*96b0*/  VIADD R3, R8, 0x26840 ;  /* 0x0002684008037836 */ /* 0x004fc80000000000 */
[----:B------:R-:W-:-:S04]  /*96c0*/  IMAD R5, R2, 0x8, R3 ;  /* 0x0000000802057824 */ /* 0x000fc800078e0203 */
[----:B------:R-:W2:Y:S02]  /*96d0*/  SYNCS.PHASECHK.TRANS64.TRYWAIT P0, [R5+URZ], R4 ;  /* 0x00000004050075a7 */ /* 0x000ea4000800017f */
[----:B--2---:R-:W-:Y:S05]  /*96e0*/  @!P0 BRA `(.L_x_6337) ;  /* 0x00000004006c8947 */ /* 0x004fea0003800000 */
.L_x_6355:
[----:B------:R-:W-:-:S07]  /*96f0*/  IMAD R3, R6, 0x8, R3 ;  /* 0x0000000806037824 */ /* 0x000fce00078e0203 */
.L_x_6338:
[----:B---3--:R3:W4:Y:S02]  /*9700*/  SYNCS.PHASECHK.TRANS64.TRYWAIT P0, [R3+URZ], R0 ;  /* 0x00000000030075a7 */ /* 0x008724000800017f */
[----:B----4-:R-:W-:Y:S05]  /*9710*/  @!P0 NANOSLEEP.SYNCS 0x989680 ;  /* 0x009896800000895d */ /* 0x010fea0003900000 */
[----:B------:R-:W4:Y:S02]  /*9720*/  @!P0 SYNCS.PHASECHK.TRANS64 P0, [R3+URZ], R0 ;  /* 0x00000000030085a7 */ /* 0x000f24000800007f */
[----:B----4-:R-:W-:Y:S05]  /*9730*/  @!P0 BRA `(.L_x_6338) ;  /* 0xfffffffc00f08947 */ /* 0x010fea000383ffff */
.L_x_6244:
[----:B------:R-:W-:Y:S05]  /*9740*/  BSYNC B6 ;  /* 0x0000000000067941 */ /* 0x000fea0003800000 */
.L_x_6236:
[----:B------:R-:W-:Y:S05]  /*9750*/  EXIT ;  /* 0x000000000000794d */ /* 0x000fea0003800000 */
.L_x_6254:
[----:B------:R-:W-:Y:S02]  /*9760*/  IMAD.MOV.U32 R13, RZ, RZ, R19 ;  /* 0x000000ffff0d7224 */ /* 0x000fe400078e0013 */
[----:B------:R-:W-:Y:S02]  /*9770*/  IMAD.MOV.U32 R12, RZ, RZ, RZ ;  /* 0x000000ffff0c7224 */ /* 0x000fe400078e00ff */
[----:B------:R-:W-:Y:S02]  /*9780*/  IMAD.MOV.U32 R11, RZ, RZ, 0x1f ;  /* 0x0000001fff0b7424 */ /* 0x000fe400078e00ff */
[----:B------:R-:W-:-:S07]  /*9790*/  IMAD.MOV.U32 R15, RZ, RZ, -0x1 ;  /* 0xffffffffff0f7424 */ /* 0x000fce00078e00ff */
[----:B------:R-:W-:Y:S05]  /*97a0*/  WARPSYNC.COLLECTIVE R15, `(.L_x_6339) ;  /* 0x000000000f087348 */ /* 0x000fea0003c00000 */
[----:B------:R1:W2:Y:S02]  /*97b0*/  SHFL.IDX P6, R14, R13, R12, R11 ;  /* 0x0000000c0d0e7389 */ /* 0x0002a400000c000b */
[----:B-12---:R-:W-:Y:S01]  /*97c0*/  ENDCOLLECTIVE ;  /* 0x000000000000791b */ /* 0x006fe20003800000 */
.L_x_6339:
[----:B------:R-:W-:Y:S05]  /*97d0*/  BRA `(.L_x_6340) ;  /* 0xffffff7c00cc7947 */ /* 0x000fea000383ffff */
.L_x_6256:
[----:B--2---:R2:W3:Y:S02]  /*97e0*/  SYNCS.PHASECHK.TRANS64.TRYWAIT P0, [R2+URZ+0x26800], R5 ;  /* 0x02680005020075a7 */ /* 0x0044e4000800017f */
[----:B---3--:R-:W-:Y:S05]  /*97f0*/  @!P0 NANOSLEEP.SYNCS 0x989680 ;  /* 0x009896800000895d */ /* 0x008fea0003900000 */
[----:B------:R-:W3:Y:S02]  /*9800*/  @!P0 SYNCS.PHASECHK.TRANS64 P0, [R2+URZ+0x26800], R5 ;  /* 0x02680005020085a7 */ /* 0x000ee4000800007f */
[----:B---3--:R-:W-:Y:S05]  /*9810*/  @!P0 BRA `(.L_x_6256) ;  /* 0xfffffffc00f08947 */ /* 0x008fea000383ffff */
[----:B------:R-:W-:Y:S05]  /*9820*/  BRA `(.L_x_6255) ;  /* 0xffffff7c00f47947 */ /* 0x000fea000383ffff */
.L_x_6261:
[----:B--2---:R-:W-:-:S04]  /*9830*/  IMAD.U32 R5, RZ, RZ, UR7 ;  /* 0x00000007ff057e24 */ /* 0x004fc8000f8e00ff */
[----:B------:R2:W3:Y:S03]  /*9840*/  SYNCS.PHASECHK.TRANS64.TRYWAIT P1, [R5+URZ+0x26810], R6 ;  /* 0x02681006050075a7 */ /* 0x0004e6000802017f */
[----:B---3--:R-:W-:Y:S05]  /*9850*/  @!P1 NANOSLEEP.SYNCS 0x989680 ;  /* 0x009896800000995d */ /* 0x008fea0003900000 */
[----:B------:R-:W3:Y:S02]  /*9860*/  @!P1 SYNCS.PHASECHK.TRANS64 P1, [R5+URZ+0x26810], R6 ;  /* 0x02681006050095a7 */ /* 0x000ee4000802007f */
[----:B---3--:R-:W-:Y:S05]  /*9870*/  @!P1 BRA `(.L_x_6261) ;  /* 0xfffffffc00ec9947 */ /* 0x008fea000383ffff */
[----:B------:R-:W-:Y:S05]  /*9880*/  BRA `(.L_x_6260) ;  /* 0xffffff8800447947 */ /* 0x000fea000383ffff */
.L_x_6265:
[----:B------:R-:W-:-:S04]  /*9890*/  IMAD.U32 R5, RZ, RZ, UR7 ;  /* 0x00000007ff057e24 */ /* 0x000fc8000f8e00ff */
[----:B------:R1:W1:Y:S03]  /*98a0*/  SYNCS.PHASECHK.TRANS64.TRYWAIT P1, [R5+URZ+0x26830], R6 ;  /* 0x02683006050075a7 */ /* 0x000266000802017f */
[----:B-1----:R-:W-:Y:S05]  /*98b0*/  @!P1 NANOSLEEP.SYNCS 0x989680 ;  /* 0x009896800000995d */ /* 0x002fea0003900000 */
[----:B------:R-:W1:Y:S02]  /*98c0*/  @!P1 SYNCS.PHASECHK.TRANS64 P1, [R5+URZ+0x26830], R6 ;  /* 0x02683006050095a7 */ /* 0x000e64000802007f */
[----:B-1----:R-:W-:Y:S05]  /*98d0*/  @!P1 BRA `(.L_x_6265) ;  /* 0xfffffffc00ec9947 */ /* 0x002fea000383ffff */
[----:B------:R-:W-:Y:S05]  /*98e0*/  BRA `(.L_x_6264) ;  /* 0xffffff8c004c7947 */ /* 0x000fea000383ffff */
.L_x_6313:
[----:B-1----:R1:W2:Y:S02]  /*98f0*/  SYNCS.PHASECHK.TRANS64.TRYWAIT P0, [R15+URZ+0x26820], R2 ;  /* 0x026820020f0075a7 */ /* 0x0022a4000800017f */
[----:B--2---:R-:W-:Y:S05]  /*9900*/  @!P0 NANOSLEEP.SYNCS 0x989680 ;  /* 0x009896800000895d */ /* 0x004fea0003900000 */
[----:B------:R-:W2:Y:S02]  /*9910*/  @!P0 SYNCS.PHASECHK.TRANS64 P0, [R15+URZ+0x26820], R2 ;  /* 0x026820020f0085a7 */ /* 0x000ea4000800007f */
[----:B--2---:R-:W-:Y:S05]  /*9920*/  @!P0 BRA `(.L_x_6313) ;  /* 0xfffffffc00f08947 */ /* 0x004fea000383ffff */
[----:B------:R-:W-:Y:S05]  /*9930*/  BRA `(.L_x_6341) ;  /* 0xffffffd800f47947 */ /* 0x000fea000383ffff */
.L_x_6317:
[----:B--2---:R2:W3:Y:S02]  /*9940*/  SYNCS.PHASECHK.TRANS64.TRYWAIT P1, [R15+URZ+0x26840], R18 ;  /* 0x026840120f0075a7 */ /* 0x0044e4000802017f */
[----:B---3--:R-:W-:Y:S05]  /*9950*/  @!P1 NANOSLEEP.SYNCS 0x989680 ;  /* 0x009896800000995d */ /* 0x008fea0003900000 */
[----:B------:R-:W3:Y:S02]  /*9960*/  @!P1 SYNCS.PHASECHK.TRANS64 P1, [R15+URZ+0x26840], R18 ;  /* 0x026840120f0095a7 */ /* 0x000ee4000802007f */
[----:B---3--:R-:W-:Y:S05]  /*9970*/  @!P1 BRA `(.L_x_6317) ;  /* 0xfffffffc00f09947 */ /* 0x008fea000383ffff */
[----:B------:R-:W-:Y:S05]  /*9980*/  BRA `(.L_x_6342) ;  /* 0xffffffe400107947 */ /* 0x000fea000383ffff */
.L_x_6319:
[----:B-1----:R1:W3:Y:S02]  /*9990*/  SYNCS.PHASECHK.TRANS64.TRYWAIT P1, [R15+URZ+0x26828], R18 ;  /* 0x026828120f0075a7 */ /* 0x0022e4000802017f */
[----:B---3--:R-:W-:Y:S05]  /*99a0*/  @!P1 NANOSLEEP.SYNCS 0x989680 ;  /* 0x009896800000995d */ /* 0x008fea0003900000 */
[----:B------:R-:W3:Y:S02]  /*99b0*/  @!P1 SYNCS.PHASECHK.TRANS64 P1, [R15+URZ+0x26828], R18 ;  /* 0x026828120f0095a7 */ /* 0x000ee4000802007f */
[----:B---3--:R-:W-:Y:S05]  /*99c0*/  @!P1 BRA `(.L_x_6319) ;  /* 0xfffffffc00f09947 */ /* 0x008fea000383ffff */
[----:B------:R-:W-:Y:S05]  /*99d0*/  BRA `(.L_x_6343) ;  /* 0xffffffe400cc7947 */ /* 0x000fea000383ffff */
.L_x_6321:
[----:B---3--:R3:W4:Y:S02]  /*99e0*/  SYNCS.PHASECHK.TRANS64.TRYWAIT P1, [R15+URZ+0x26848], R18 ;  /* 0x026848120f0075a7 */ /* 0x008724000802017f */
[----:B----4-:R-:W-:Y:S05]  /*99f0*/  @!P1 NANOSLEEP.SYNCS 0x989680 ;  /* 0x009896800000995d */ /* 0x010fea0003900000 */
[----:B------:R-:W4:Y:S02]  /*9a00*/  @!P1 SYNCS.PHASECHK.TRANS64 P1, [R15+URZ+0x26848], R18 ;  /* 0x026848120f0095a7 */ /* 0x000f24000802007f */
[----:B----4-:R-:W-:Y:S05]  /*9a10*/  @!P1 BRA `(.L_x_6321) ;  /* 0xfffffffc00f09947 */ /* 0x010fea000383ffff */
[----:B------:R-:W-:Y:S05]  /*9a20*/  BRA `(.L_x_6344) ;  /* 0xffffffe800887947 */ /* 0x000fea000383ffff */
.L_x_6323:
[----:B------:R-:W-:-:S07]  /*9a30*/  SHF.L.U32 R4, R10, 0x1f, RZ ;  /* 0x0000001f0a047819 */ /* 0x000fce00000006ff */
.L_x_6345:
[----:B----4-:R4:W1:Y:S02]  /*9a40*/  SYNCS.PHASECHK.TRANS64.TRYWAIT P1, [R15+URZ+0x26820], R4 ;  /* 0x026820040f0075a7 */ /* 0x010864000802017f */
[----:B-1----:R-:W-:Y:S05]  /*9a50*/  @!P1 NANOSLEEP.SYNCS 0x989680 ;  /* 0x009896800000995d */ /* 0x002fea0003900000 */
[----:B------:R-:W1:Y:S02]  /*9a60*/  @!P1 SYNCS.PHASECHK.TRANS64 P1, [R15+URZ+0x26820], R4 ;  /* 0x026820040f0095a7 */ /* 0x000e64000802007f */
[----:B-1----:R-:W-:Y:S05]  /*9a70*/  @!P1 BRA `(.L_x_6345) ;  /* 0xfffffffc00f09947 */ /* 0x002fea000383ffff */
[----:B------:R-:W-:Y:S05]  /*9a80*/  BRA `(.L_x_6346) ;  /* 0xffffffec00287947 */ /* 0x000fea000383ffff */
.L_x_6326:
[----:B----4-:R4:W1:Y:S02]  /*9a90*/  SYNCS.PHASECHK.TRANS64.TRYWAIT P1, [R15+URZ+0x26840], R12 ;  /* 0x0268400c0f0075a7 */ /* 0x010864000802017f */
[----:B-1----:R-:W-:Y:S05]  /*9aa0*/  @!P1 NANOSLEEP.SYNCS 0x989680 ;  /* 0x009896800000995d */ /* 0x002fea0003900000 */
[----:B------:R-:W1:Y:S02]  /*9ab0*/  @!P1 SYNCS.PHASECHK.TRANS64 P1, [R15+URZ+0x26840], R12 ;  /* 0x0268400c0f0095a7 */ /* 0x000e64000802007f */
[----:B-1----:R-:W-:Y:S05]  /*9ac0*/  @!P1 BRA `(.L_x_6326) ;  /* 0xfffffffc00f09947 */ /* 0x002fea000383ffff */
[----:B------:R-:W-:Y:S05]  /*9ad0*/  BRA `(.L_x_6347) ;  /* 0xfffffff000007947 */ /* 0x000fea000383ffff */
.L_x_6328:
[----:B-1----:R1:W2:Y:S02]  /*9ae0*/  SYNCS.PHASECHK.TRANS64.TRYWAIT P1, [R15+URZ+0x26828], R12 ;  /* 0x0268280c0f0075a7 */ /* 0x0022a4000802017f */
[----:B--2---:R-:W-:Y:S05]  /*9af0*/  @!P1 NANOSLEEP.SYNCS 0x989680 ;  /* 0x009896800000995d */ /* 0x004fea0003900000 */
[----:B------:R-:W2:Y:S02]  /*9b00*/  @!P1 SYNCS.PHASECHK.TRANS64 P1, [R15+URZ+0x26828], R12 ;  /* 0x0268280c0f0095a7 */ /* 0x000ea4000802007f */
[----:B--2---:R-:W-:Y:S05]  /*9b10*/  @!P1 BRA `(.L_x_6328) ;  /* 0xfffffffc00f09947 */ /* 0x004fea000383ffff */
[----:B------:R-:W-:Y:S05]  /*9b20*/  BRA `(.L_x_6348) ;  /* 0xfffffff000b07947 */ /* 0x000fea000383ffff */
.L_x_6330:
[----:B------:R1:W1:Y:S02]  /*9b30*/  SYNCS.PHASECHK.TRANS64.TRYWAIT P0, [R3+URZ+0x26840], R0 ;  /* 0x02684000030075a7 */ /* 0x000264000800017f */
[----:B-1----:R-:W-:Y:S05]  /*9b40*/  @!P0 NANOSLEEP.SYNCS 0x989680 ;  /* 0x009896800000895d */ /* 0x002fea0003900000 */
[----:B------:R-:W1:Y:S02]  /*9b50*/  @!P0 SYNCS.PHASECHK.TRANS64 P0, [R3+URZ+0x26840], R0 ;  /* 0x02684000030085a7 */ /* 0x000e64000800007f */
[----:B-1----:R-:W-:Y:S05]  /*9b60*/  @!P0 BRA `(.L_x_6330) ;  /* 0xfffffffc00f08947 */ /* 0x002fea000383ffff */
[----:B------:R-:W-:Y:S05]  /*9b70*/  BRA `(.L_x_6349) ;  /* 0xfffffff4007c7947 */ /* 0x000fea000383ffff */
.L_x_6332:
[----:B------:R-:W-:Y:S01]  /*9b80*/  BSSY B0, `(.L_x_6350) ;  /* 0x0000006000007945 */ /* 0x000fe20003800000 */
[----:B------:R-:W-:-:S07]  /*9b90*/  IMAD.MOV.U32 R15, RZ, RZ, -0x1 ;  /* 0xffffffffff0f7424 */ /* 0x000fce00078e00ff */
[----:B------:R-:W-:Y:S05]  /*9ba0*/  WARPSYNC.COLLECTIVE R15, `(.L_x_6351) ;  /* 0x000000000f0c7348 */ /* 0x000fea0003c00000 */
[----:B------:R-:W-:Y:S02]  /*9bb0*/  ELECT P6, UR62, PT ;  /* 0x00000000003e782f */ /* 0x000fe400038c0000 */
[----:B------:R-:W-:Y:S01]  /*9bc0*/  MOV R14, UR62 ;  /* 0x0000003e000e7c02 */ /* 0x000fe20008000f00 */
[----:B------:R-:W-:Y:S10]  /*9bd0*/  ENDCOLLECTIVE ;  /* 0x000000000000791b */ /* 0x000ff40003800000 */
.L_x_6351:
[----:B------:R-:W-:Y:S05]  /*9be0*/  BSYNC B0 ;  /* 0x0000000000007941 */ /* 0x000fea0003800000 */
.L_x_6350:
[----:B------:R-:W-:Y:S05]  /*9bf0*/  BRA `(.L_x_6352) ;  /* 0xfffffff800487947 */ /* 0x000fea000383ffff */
.L_x_6334:
[----:B-1----:R1:W2:Y:S02]  /*9c00*/  SYNCS.PHASECHK.TRANS64.TRYWAIT P0, [R7+URZ], R4 ;  /* 0x00000004070075a7 */ /* 0x0022a4000800017f */
[----:B--2---:R-:W-:Y:S05]  /*9c10*/  @!P0 NANOSLEEP.SYNCS 0x989680 ;  /* 0x009896800000895d */ /* 0x004fea0003900000 */
[----:B------:R-:W2:Y:S02]  /*9c20*/  @!P0 SYNCS.PHASECHK.TRANS64 P0, [R7+URZ], R4 ;  /* 0x00000004070085a7 */ /* 0x000ea4000800007f */
[----:B--2---:R-:W-:Y:S05]  /*9c30*/  @!P0 BRA `(.L_x_6334) ;  /* 0xfffffffc00f08947 */ /* 0x004fea000383ffff */
[----:B------:R-:W-:Y:S05]  /*9c40*/  BRA `(.L_x_6353) ;  /* 0xfffffff800887947 */ /* 0x000fea000383ffff */
.L_x_6335:
[----:B--2---:R2:W3:Y:S02]  /*9c50*/  SYNCS.PHASECHK.TRANS64.TRYWAIT P0, [R3+URZ], R0 ;  /* 0x00000000030075a7 */ /* 0x0044e4000800017f */
[----:B---3--:R-:W-:Y:S05]  /*9c60*/  @!P0 NANOSLEEP.SYNCS 0x989680 ;  /* 0x009896800000895d */ /* 0x008fea0003900000 */
[----:B------:R-:W3:Y:S02]  /*9c70*/  @!P0 SYNCS.PHASECHK.TRANS64 P0, [R3+URZ], R0 ;  /* 0x00000000030085a7 */ /* 0x000ee4000800007f */
[----:B---3--:R-:W-:Y:S05]  /*9c80*/  @!P0 BRA `(.L_x_6335) ;  /* 0xfffffffc00f08947 */ /* 0x008fea000383ffff */
[----:B------:R-:W-:Y:S05]  /*9c90*/  BRA `(.L_x_6354) ;  /* 0xfffffff8007c7947 */ /* 0x000fea000383ffff */
.L_x_6337:
[----:B--2---:R2:W3:Y:S02]  /*9ca0*/  SYNCS.PHASECHK.TRANS64.TRYWAIT P0, [R5+URZ], R4 ;  /* 0x00000004050075a7 */ /* 0x0044e4000800017f */
[----:B---3--:R-:W-:Y:S05]  /*9cb0*/  @!P0 NANOSLEEP.SYNCS 0x989680 ;  /* 0x009896800000895d */ /* 0x008fea0003900000 */
[----:B------:R-:W3:Y:S02]  /*9cc0*/  @!P0 SYNCS.PHASECHK.TRANS64 P0, [R5+URZ], R4 ;  /* 0x00000004050085a7 */ /* 0x000ee4000800007f */
[----:B---3--:R-:W-:Y:S05]  /*9cd0*/  @!P0 BRA `(.L_x_6337) ;  /* 0xfffffffc00f08947 */ /* 0x008fea000383ffff */
[----:B------:R-:W-:Y:S05]  /*9ce0*/  BRA `(.L_x_6355) ;  /* 0xfffffff800807947 */ /* 0x000fea000383ffff */
.L_x_6356:
        /* <DEDUP_REMOVED lines=9> */
.L_x_6600:


//--------------------- .text._ZN7cutlass13device_kernelIN5flash32FlashAttnBwdPostprocessConvertdQIN4cute5tupleIJNS3_1CILi128EEENS5_ILi96EEEEEENS_6half_tEfNS_4arch4Sm90ELi256ENS3_8TiledMMAINS3_8MMA_AtomIJNS3_4SM904GMMA25MMA_64x96x16_F32F16F16_RSILNSF_5MajorE0ELSH_1ELNSF_7ScaleInE1ELSI_1EEEEEENS3_6LayoutINS4_IJNS5_ILi2EEENS5_ILi1EEESN_EEENS4_IJSN_NS5_ILi0EEESP_EEEEENS4_IJNS3_10UnderscoreESS_SS_EEEEELb0EEEEEvNT_6ParamsE --------------------------
	.section	.text._ZN7cutlass13device_kernelIN5flash32FlashAttnBwdPostprocessConvertdQIN4cute5tupleIJNS3_1CILi128EEENS5_ILi96EEEEEENS_6half_tEfNS_4arch4Sm90ELi256ENS3_8TiledMMAINS3_8MMA_AtomIJNS3_4SM904GMMA25MMA_64x96x16_F32F16F16_RSILNSF_5MajorE0ELSH_1ELNSF_7ScaleInE1ELSI_1EEEEEENS3_6LayoutINS4_IJNS5_ILi2EEENS5_ILi1EEESN_EEENS4_IJSN_NS5_ILi0EEESP_EEEEENS4_IJNS3_10UnderscoreESS_SS_EEEEELb0EEEEEvNT_6ParamsE,"ax",@progbits
	.align	128
.text._ZN7cutlass13device_kernelIN5flash32FlashAttnBwdPostprocessConvertdQIN4cute5tupleIJNS3_1CILi128EEENS5_ILi96EEEEEENS_6half_tEfNS_4arch4Sm90ELi256ENS3_8TiledMMAINS3_8MMA_AtomIJNS3_4SM904GMMA25MMA_64x96x16_F32F16F16_RSILNSF_5MajorE0ELSH_1ELNSF_7ScaleInE1ELSI_1EEEEEENS3_6LayoutINS4_IJNS5_ILi2EEENS5_ILi1EEESN_EEENS4_IJSN_NS5_ILi0EEESP_EEEEENS4_IJNS3_10UnderscoreESS_SS_EEEEELb0EEEEEvNT_6ParamsE:
        .type           _ZN7cutlass13device_kernelIN5flash32FlashAttnBwdPostprocessConvertdQIN4cute5tupleIJNS3_1CILi128EEENS5_ILi96EEEEEENS_6half_tEfNS_4arch4Sm90ELi256ENS3_8TiledMMAINS3_8MMA_AtomIJNS3_4SM904GMMA25MMA_64x96x16_F32F16F16_RSILNSF_5MajorE0ELSH_1ELNSF_7ScaleInE1ELSI_1EEEEEENS3_6LayoutINS4_IJNS5_ILi2EEENS5_ILi1EEESN_EEENS4_IJSN_NS5_ILi0EEESP_EEEEENS4_IJNS3_10UnderscoreESS_SS_EEEEELb0EEEEEvNT_6ParamsE,@function
        .size           _ZN7cutlass13device_kernelIN5flash32FlashAttnBwdPostprocessConvertdQIN4cute5tupleIJNS3_1CILi128EEENS5_ILi96EEEEEENS_6half_tEfNS_4arch4Sm90ELi256ENS3_8TiledMMAINS3_8MMA_AtomIJNS3_4SM904GMMA25MMA_64x96x16_F32F16F16_RSILNSF_5MajorE0ELSH_1ELNSF_7ScaleInE1ELSI_1EEEEEENS3_6LayoutINS4_IJNS5_ILi2EEENS5_ILi1EEESN_EEENS4_IJSN_NS5_ILi0EEESP_EEEEENS4_IJNS3_10UnderscoreESS_SS_EEEEELb0EEEEEvNT_6ParamsE,(.L_x_6601 - _ZN7cutlass13device_kernelIN5flash32FlashAttnBwdPostprocessConvertdQIN4cute5tupleIJNS3_1CILi128EEENS5_ILi96EEEEEENS_6half_tEfNS_4arch4Sm90ELi256ENS3_8TiledMMAINS3_8MMA_AtomIJNS3_4SM904GMMA25MMA_64x96x16_F32F16F16_RSILNSF_5MajorE0ELSH_1ELNSF_7ScaleInE1ELSI_1EEEEEENS3_6LayoutINS4_IJNS5_ILi2EEENS5_ILi1EEESN_EEENS4_IJSN_NS5_ILi0EEESP_EEEEENS4_IJNS3_10UnderscoreESS_SS_EEEEELb0EEEEEvNT_6ParamsE)
        .other          _ZN7cutlass13device_kernelIN5flash32FlashAttnBwdPostprocessConvertdQIN4cute5tupleIJNS3_1CILi128EEENS5_ILi96EEEEEENS_6half_tEfNS_4arch4Sm90ELi256ENS3_8TiledMMAINS3_8MMA_AtomIJNS3_4SM904GMMA25MMA_64x96x16_F32F16F16_RSILNSF_5MajorE0ELSH_1ELNSF_7ScaleInE1ELSI_1EEEEEENS3_6LayoutINS4_IJNS5_ILi2EEENS5_ILi1EEESN_EEENS4_IJSN_NS5_ILi0EEESP_EEEEENS4_IJNS3_10UnderscoreESS_SS_EEEEELb0EEEEEvNT_6ParamsE,@"STO_CUDA_ENTRY STV_DEFAULT"
_ZN7cutlass13device_kernelIN5flash32FlashAttnBwdPostprocessConvertdQIN4cute5tupleIJNS3_1CILi128EEENS5_ILi96EEEEEENS_6half_tEfNS_4arch4Sm90ELi256ENS3_8TiledMMAINS3_8MMA_AtomIJNS3_4SM904GMMA25MMA_64x96x16_F32F16F16_RSILNSF_5MajorE0ELSH_1ELNSF_7ScaleInE1ELSI_1EEEEEENS3_6LayoutINS4_IJNS5_ILi2EEENS5_ILi1EEESN_EEENS4_IJSN_NS5_ILi0EEESP_EEEEENS4_IJNS3_10UnderscoreESS_SS_EEEEELb0EEEEEvNT_6ParamsE:
[----:B------:R-:W-:Y:S08]  /*0000*/  LDC R1, c[0x0][0x28] ;  /* 0x00000a00ff017b82 */ /* 0x000ff00000000800 */
[----:B------:R-:W0:Y:S01]  /*0010*/  LDC.64 R4, c[0x0][0x278] ;  /* 0x00009e00ff047b82 */ /* 0x000e220000000a00 */
[----:B------:R-:W1:Y:S01]  /*0020*/  S2R R13, SR_CTAID.Z ;  /* 0x00000000000d7919 */ /* 0x000e620000002700 */
[----:B------:R-:W-:-:S06]  /*0030*/  ULDC.64 UR8, c[0x0][0x208] ;  /* 0x0000820000087ab9 */ /* 0x000fcc0000000a00 */
[----:B------:R-:W2:Y:S08]  /*0040*/  LDC.64 R6, c[0x0][0x270] ;  /* 0x00009c00ff067b82 */ /* 0x000eb00000000a00 */
[----:B------:R-:W1:Y:S01]  /*0050*/  LDC.64 R2, c[0x0][0x270] ;  /* 0x00009c00ff027b82 */ /* 0x000e620000000a00 */
[----:B0-----:R-:W-:-:S04]  /*0060*/  ISETP.NE.U32.AND P2, PT, R4, RZ, PT ;  /* 0x000000ff0400720c */ /* 0x001fc80003f45070 */
[----:B------:R-:W-:Y:S02]  /*0070*/  ISETP.NE.AND.EX P2, PT, R5, RZ, PT, P2 ;  /* 0x000000ff0500720c */ /* 0x000fe40003f45320 */
[----:B--2---:R-:W-:-:S04]  /*0080*/  ISETP.NE.U32.AND P1, PT, R6, RZ, PT ;  /* 0x000000ff0600720c */ /* 0x004fc80003f25070 */
[----:B------:R-:W-:Y:S01]  /*0090*/  ISETP.NE.AND.EX P1, PT, R7, RZ, PT, P1 ;  /* 0x000000ff0700720c */ /* 0x000fe20003f25310 */
[----:B------:R-:W-:Y:S01]  /*00a0*/  ULDC UR4, c[0x0][0x240] ;  /* 0x0000900000047ab9 */ /* 0x000fe20000000800 */
[----:B-1----:R-:W-:-:S05]  /*00b0*/  IMAD.WIDE R2, R13, 0x4, R2 ;  /* 0x000000040d027825 */ /* 0x002fca00078e0202 */
[----:B------:R-:W0:Y:S01]  /*00c0*/  @P2 LDC.64 R4, c[0x0][0x278] ;  /* 0x00009e00ff042b82 */ /* 0x000e220000000a00 */
[----:B------:R-:W-:-:S05]  /*00d0*/  IMAD.U32 R8, RZ, RZ, UR4 ;  /* 0x00000004ff087e24 */ /* 0x000fca000f8e00ff */
[----:B------:R1:W5:Y:S01]  /*00e0*/  @P1 LDG.E R9, desc[UR8][R2.64] ;  /* 0x0000000802091981 */ /* 0x000362000c1e1900 */
[----:B0-----:R-:W-:-:S05]  /*00f0*/  @P2 IMAD.WIDE R4, R13, 0x4, R4 ;  /* 0x000000040d042825 */ /* 0x001fca00078e0204 */
[----:B------:R1:W5:Y:S01]  /*0100*/  @P2 LDG.E R8, desc[UR8][R4.64] ;  /* 0x0000000804082981 */ /* 0x000362000c1e1900 */
[----:B------:R-:W-:Y:S01]  /*0110*/  ISETP.NE.U32.AND P0, PT, R6, RZ, PT ;  /* 0x000000ff0600720c */ /* 0x000fe20003f05070 */
[----:B------:R-:W0:Y:S03]  /*0120*/  S2R R66, SR_CTAID.X ;  /* 0x0000000000427919 */ /* 0x000e260000002500 */
[----:B------:R-:W-:Y:S01]  /*0130*/  ISETP.NE.AND.EX P0, PT, R7, RZ, PT, P0 ;  /* 0x000000ff0700720c */ /* 0x000fe20003f05300 */
[----:B0-----:R-:W-:Y:S01]  /*0140*/  IMAD.SHL.U32 R11, R66, 0x80, RZ ;  /* 0x00000080420b7824 */ /* 0x001fe200078e00ff */
[----:B-1----:R-:W-:Y:S11]  /*0150*/  @P2 BRA `(.L_x_6357) ;  /* 0x0000000000102947 */ /* 0x002ff60003800000 */
[----:B------:R-:W-:Y:S05]  /*0160*/  @!P1 BRA `(.L_x_6357) ;  /* 0x00000000000c9947 */ /* 0x000fea0003800000 */
[----:B------:R-:W2:Y:S04]  /*0170*/  LDG.E R5, desc[UR8][R2.64] ;  /* 0x0000000802057981 */ /* 0x000ea8000c1e1900 */
[----:B-----5:R-:W2:Y:S02]  /*0180*/  LDG.E R8, desc[UR8][R2.64+0x4] ;  /* 0x0000040802087981 */ /* 0x020ea4000c1e1900 */
[----:B--2---:R-:W-:-:S07]  /*0190*/  IMAD.IADD R8, R8, 0x1, -R5 ;  /* 0x0000000108087824 */ /* 0x004fce00078e0a05 */
.L_x_6357:
[----:B-----5:R-:W-:-:S13]  /*01a0*/  ISETP.LE.AND P2, PT, R8, R11, PT ;  /* 0x0000000b0800720c */ /* 0x020fda0003f43270 */
[----:B------:R-:W-:Y:S05]  /*01b0*/  @P0 EXIT P2 ;  /* 0x000000000000094d */ /* 0x000fea0001000000 */
[----:B------:R-:W0:Y:S01]  /*01c0*/  S2R R0, SR_CTAID.Y ;  /* 0x0000000000007919 */ /* 0x000e220000002600 */
[----:B------:R-:W-:Y:S01]  /*01d0*/  @P1 IMAD R2, R13, 0x80, R9 ;  /* 0x000000800d021824 */ /* 0x000fe200078e0209 */
[----:B------:R-:W1:Y:S01]  /*01e0*/  LDC.64 R14, c[0x0][0x228] ;  /* 0x00008a00ff0e7b82 */ /* 0x000e620000000a00 */
[----:B------:R-:W-:Y:S01]  /*01f0*/  CS2R R4, SRZ ;  /* 0x0000000000047805 */ /* 0x000fe2000001ff00 */
[----:B------:R-:W2:Y:S01]  /*0200*/  S2R R68, SR_TID.X ;  /* 0x0000000000447919 */ /* 0x000ea20000002100 */
[----:B------:R-:W-:Y:S01]  /*0210*/  IMAD R7, R66, 0x3000, RZ ;  /* 0x0000300042077824 */ /* 0x000fe200078e02ff */
[----:B------:R-:W-:Y:S01]  /*0220*/  @P1 SHF.R.S32.HI R3, RZ, 0x1f, R2 ;  /* 0x0000001fff031819 */ /* 0x000fe20000011402 */
[----:B------:R-:W-:Y:S01]  /*0230*/  BSSY B0, `(.L_x_6358) ;  /* 0x0000030000007945 */ /* 0x000fe20003800000 */
[----:B------:R-:W3:Y:S02]  /*0240*/  S2R R21, SR_CgaCtaId ;  /* 0x0000000000157919 */ /* 0x000ee40000008800 */
[----:B------:R-:W-:Y:S01]  /*0250*/  @P1 LEA.HI R3, R3, R2, RZ, 0x7 ;  /* 0x0000000203031211 */ /* 0x000fe200078f38ff */
[----:B------:R-:W4:Y:S03]  /*0260*/  LDC.64 R16, c[0x0][0x230] ;  /* 0x00008c00ff107b82 */ /* 0x000f260000000a00 */
[----:B------:R-:W-:-:S05]  /*0270*/  @P1 SHF.R.S32.HI R3, RZ, 0x7, R3 ;  /* 0x00000007ff031819 */ /* 0x000fca0000011403 */
[----:B------:R-:W-:Y:S01]  /*0280*/  @P1 IMAD R3, R3, 0x3000, RZ ;  /* 0x0000300003031824 */ /* 0x000fe200078e02ff */
[----:B------:R-:W5:Y:S03]  /*0290*/  LDC.64 R18, c[0x0][0x210] ;  /* 0x00008400ff127b82 */ /* 0x000f660000000a00 */
[--C-:B------:R-:W-:Y:S01]  /*02a0*/  @P1 IMAD.MOV.U32 R4, RZ, RZ, R3.reuse ;  /* 0x000000ffff041224 */ /* 0x100fe200078e0003 */
[----:B------:R-:W-:-:S04]  /*02b0*/  @P1 SHF.R.S32.HI R5, RZ, 0x1f, R3 ;  /* 0x0000001fff051819 */ /* 0x000fc80000011403 */
[C---:B------:R-:W-:Y:S02]  /*02c0*/  IADD3 R6, P2, R7.reuse, R4, RZ ;  /* 0x0000000407067210 */ /* 0x040fe40007f5e0ff */
[----:B0-----:R-:W-:Y:S02]  /*02d0*/  SHF.R.S32.HI R3, RZ, 0x1f, R0 ;  /* 0x0000001fff037819 */ /* 0x001fe40000011400 */
[----:B------:R-:W-:Y:S02]  /*02e0*/  LEA.HI.X.SX32 R7, R7, R5, 0x1, P2 ;  /* 0x0000000507077211 */ /* 0x000fe400010f0eff */
[----:B------:R-:W-:Y:S01]  /*02f0*/  SHF.R.S32.HI R5, RZ, 0x1f, R13 ;  /* 0x0000001fff057819 */ /* 0x000fe2000001140d */
[-C--:B-1----:R-:W-:Y:S02]  /*0300*/  IMAD R2, R3, R14.reuse, RZ ;  /* 0x0000000e03027224 */ /* 0x082fe400078e02ff */
[----:B------:R-:W-:Y:S01]  /*0310*/  IMAD.WIDE.U32 R6, R0, R14, R6 ;  /* 0x0000000e00067225 */ /* 0x000fe200078e0006 */
[----:B------:R-:W-:-:S03]  /*0320*/  SEL R5, R5, RZ, !P0 ;  /* 0x000000ff05057207 */ /* 0x000fc60004000000 */
[----:B------:R-:W-:Y:S01]  /*0330*/  IMAD R15, R0, R15, R2 ;  /* 0x0000000f000f7224 */ /* 0x000fe200078e0202 */
[----:B------:R-:W-:Y:S01]  /*0340*/  SEL R2, R13, RZ, !P0 ;  /* 0x000000ff0d027207 */ /* 0x000fe20004000000 */
[-C--:B----4-:R-:W-:Y:S01]  /*0350*/  IMAD R4, R5, R16.reuse, RZ ;  /* 0x0000001005047224 */ /* 0x090fe200078e02ff */
[----:B--2---:R-:W-:Y:S02]  /*0360*/  ISETP.NE.AND P0, PT, R68, RZ, PT ;  /* 0x000000ff4400720c */ /* 0x004fe40003f05270 */
[----:B------:R-:W-:Y:S01]  /*0370*/  IADD3 R7, R7, R15, RZ ;  /* 0x0000000f07077210 */ /* 0x000fe20007ffe0ff */
[C---:B------:R-:W-:Y:S02]  /*0380*/  IMAD R13, R2.reuse, R17, R4 ;  /* 0x00000011020d7224 */ /* 0x040fe400078e0204 */
[----:B------:R-:W-:-:S04]  /*0390*/  IMAD.WIDE.U32 R6, R2, R16, R6 ;  /* 0x0000001002067225 */ /* 0x000fc800078e0006 */
[----:B------:R-:W-:Y:S01]  /*03a0*/  IMAD.IADD R4, R7, 0x1, R13 ;  /* 0x0000000107047824 */ /* 0x000fe200078e020d */
[----:B-----5:R-:W-:-:S04]  /*03b0*/  LEA R18, P2, R6, R18, 0x2 ;  /* 0x0000001206127211 */ /* 0x020fc800078410ff */
[----:B------:R-:W-:Y:S01]  /*03c0*/  LEA.HI.X R4, R6, R19, R4, 0x2, P2 ;  /* 0x0000001306047211 */ /* 0x000fe200010f1404 */
[----:B---3--:R-:W-:Y:S08]  /*03d0*/  @P0 BRA `(.L_x_6359) ;  /* 0x0000000000540947 */ /* 0x008ff00003800000 */
[----:B------:R-:W0:Y:S01]  /*03e0*/  S2UR UR7, SR_CgaCtaId ;  /* 0x00000000000779c3 */ /* 0x000e220000008800 */
[----:B------:R-:W-:Y:S01]  /*03f0*/  UMOV UR6, 0x400 ;  /* 0x0000040000067882 */ /* 0x000fe20000000000 */
[----:B------:R-:W-:Y:S01]  /*0400*/  UMOV UR4, 0x1 ;  /* 0x0000000100047882 */ /* 0x000fe20000000000 */
[----:B------:R-:W-:Y:S01]  /*0410*/  IMAD.MOV.U32 R6, RZ, RZ, 0xc000 ;  /* 0x0000c000ff067424 */ /* 0x000fe200078e00ff */
[----:B------:R-:W-:-:S04]  /*0420*/  UIADD3 UR4, -UR4, 0x100000, URZ ;  /* 0x0010000004047890 */ /* 0x000fc8000fffe13f */
[----:B------:R-:W-:Y:S02]  /*0430*/  USHF.L.U32 UR5, UR4, 0xb, URZ ;  /* 0x0000000b04057899 */ /* 0x000fe4000800063f */
[----:B------:R-:W-:Y:S01]  /*0440*/  USHF.L.U32 UR4, UR4, 0x1, URZ ;  /* 0x0000000104047899 */ /* 0x000fe2000800063f */
[----:B------:R-:W-:Y:S01]  /*0450*/  PLOP3.LUT P0, PT, PT, PT, PT, 0x80, 0x0 ;  /* 0x000000000000781c */ /* 0x000fe20003f0f070 */
[----:B------:R-:W-:Y:S01]  /*0460*/  UMOV UR10, 0xc00 ;  /* 0x00000c00000a7882 */ /* 0x000fe20000000000 */
[----:B0-----:R-:W-:-:S04]  /*0470*/  ULEA UR6, UR7, UR6, 0x18 ;  /* 0x0000000607067291 */ /* 0x001fc8000f8ec03f */
[----:B------:R-:W-:Y:S01]  /*0480*/  UIADD3 UR7, UR6, 0x12000, URZ ;  /* 0x0001200006077890 */ /* 0x000fe2000fffe03f */
[----:B------:R-:W0:Y:S07]  /*0490*/  FENCE.VIEW.ASYNC.S ;  /* 0x00000000000073c6 */ /* 0x000e2e0000000000 */
[----:B0-----:R0:W1:Y:S02]  /*04a0*/  SYNCS.EXCH.64 URZ, [UR6+0x12000], UR4 ;  /* 0x01200004063f75b2 */ /* 0x0010640008000100 */
[----:B0-----:R-:W-:-:S02]  /*04b0*/  R2UR UR4, R18 ;  /* 0x00000000120472ca */ /* 0x001fc400000e0000 */
[----:B------:R-:W-:Y:S01]  /*04c0*/  R2UR UR5, R4 ;  /* 0x00000000040572ca */ /* 0x000fe200000e0000 */
[----:B-1----:R0:W-:-:S14]  /*04d0*/  SYNCS.ARRIVE.TRANS64 RZ, [UR6+0x12000], R6 ;  /* 0x01200006ffff79a7 */ /* 0x0021dc0008000006 */
.L_x_6360:
[----:B------:R-:W-:Y:S01]  /*04e0*/  @P0 ELECT P2, URZ, PT ;  /* 0x00000000003f082f */ /* 0x000fe20003840000 */
[----:B------:R1:W-:-:S12]  /*04f0*/  UBLKCP.S.G [UR6], [UR4], UR10 ;  /* 0x00000006040073ba */ /* 0x0003d8000800020a */
[----:B------:R-:W-:Y:S02]  /*0500*/  @P2 PLOP3.LUT P0, PT, P2, PT, PT, 0x8, 0x0 ;  /* 0x000000000000281c */ /* 0x000fe4000170e170 */
[----:B------:R-:W-:-:S11]  /*0510*/  PLOP3.LUT P2, PT, PT, PT, PT, 0x8, 0x0 ;  /* 0x000000000000781c */ /* 0x000fd60003f4e170 */
[----:B-1----:R-:W-:Y:S05]  /*0520*/  @P0 BRA.U.ANY `(.L_x_6360) ;  /* 0xfffffffd00ec0947 */ /* 0x002fea000393ffff */
.L_x_6359:
[----:B------:R-:W-:Y:S05]  /*0530*/  BSYNC B0 ;  /* 0x0000000000007941 */ /* 0x000fea0003800000 */
.L_x_6358:
[----:B------:R-:W-:Y:S01]  /*0540*/  BAR.SYNC.DEFER_BLOCKING 0x0 ;  /* 0x0000000000007b1d */ /* 0x000fe20000010000 */
[----:B------:R-:W-:Y:S02]  /*0550*/  MOV R4, 0x400 ;  /* 0x0000040000047802 */ /* 0x000fe40000000f00 */
[----:B0-----:R-:W-:Y:S02]  /*0560*/  CS2R R6, SRZ ;  /* 0x0000000000067805 */ /* 0x001fe4000001ff00 */
[----:B------:R-:W-:Y:S01]  /*0570*/  SHF.L.U32 R13, RZ, 0x1f, RZ ;  /* 0x0000001fff0d7819 */ /* 0x000fe200000006ff */
[--C-:B------:R-:W-:Y:S01]  /*0580*/  @P1 IMAD.MOV.U32 R6, RZ, RZ, R9.reuse ;  /* 0x000000ffff061224 */ /* 0x100fe200078e0009 */
[----:B------:R-:W-:Y:S02]  /*0590*/  LEA R4, R21, R4, 0x18 ;  /* 0x0000000415047211 */ /* 0x000fe400078ec0ff */
[----:B------:R-:W-:-:S07]  /*05a0*/  @P1 SHF.R.S32.HI R7, RZ, 0x1f, R9 ;  /* 0x0000001fff071819 */ /* 0x000fce0000011409 */
.L_x_6361:
[----:B0-----:R0:W1:Y:S02]  /*05b0*/  SYNCS.PHASECHK.TRANS64.TRYWAIT P0, [R4+URZ+0x12000], R13 ;  /* 0x0120000d040075a7 */ /* 0x001064000800017f */
[----:B-1----:R-:W-:Y:S05]  /*05c0*/  @!P0 NANOSLEEP.SYNCS 0x989680 ;  /* 0x009896800000895d */ /* 0x002fea0003900000 */
[----:B------:R-:W1:Y:S02]  /*05d0*/  @!P0 SYNCS.PHASECHK.TRANS64 P0, [R4+URZ+0x12000], R13 ;  /* 0x0120000d040085a7 */ /* 0x000e64000800007f */
[----:B-1----:R-:W-:Y:S05]  /*05e0*/  @!P0 BRA `(.L_x_6361) ;  /* 0xfffffffc00f08947 */ /* 0x002fea000383ffff */
[----:B------:R-:W-:Y:S01]  /*05f0*/  SHF.R.S32.HI R9, RZ, 0x1f, R68 ;  /* 0x0000001fff097819 */ /* 0x000fe20000011444 */
[----:B------:R-:W-:Y:S01]  /*0600*/  IMAD.MOV.U32 R49, RZ, RZ, 0x20 ;  /* 0x00000020ff317424 */ /* 0x000fe200078e00ff */
[----:B------:R-:W-:Y:S01]  /*0610*/  VIADDMNMX R18, R8, -R11, 0x80, PT ;  /* 0x0000008008127446 */ /* 0x000fe2000380090b */
[----:B------:R-:W-:Y:S01]  /*0620*/  ULDC UR4, c[0x0][0x268] ;  /* 0x00009a0000047ab9 */ /* 0x000fe20000000800 */
[CC--:B------:R-:W-:Y:S01]  /*0630*/  LEA.HI R12, R9.reuse, R68.reuse, RZ, 0x4 ;  /* 0x00000044090c7211 */ /* 0x0c0fe200078f20ff */
[----:B------:R-:W-:Y:S01]  /*0640*/  BSSY B0, `(.L_x_6362) ;  /* 0x00000b9000007945 */ /* 0x000fe20003800000 */
[CC--:B------:R-:W-:Y:S02]  /*0650*/  LEA.HI R8, R9.reuse, R68.reuse, RZ, 0x7 ;  /* 0x0000004409087211 */ /* 0x0c0fe400078f38ff */
[----:B------:R-:W-:Y:S02]  /*0660*/  LOP3.LUT R10, R12, 0xfffffff0, RZ, 0xc0, !PT ;  /* 0xfffffff00c0a7812 */ /* 0x000fe400078ec0ff */
[----:B0-----:R-:W-:-:S02]  /*0670*/  LEA.HI R13, R9, R68, RZ, 0x5 ;  /* 0x00000044090d7211 */ /* 0x001fc400078f28ff */
[CC--:B------:R-:W-:Y:S01]  /*0680*/  LEA.HI R11, R9.reuse, R68.reuse, RZ, 0x2 ;  /* 0x00000044090b7211 */ /* 0x0c0fe200078f10ff */
[----:B------:R-:W-:Y:S01]  /*0690*/  IMAD.IADD R10, R68, 0x1, -R10 ;  /* 0x00000001440a7824 */ /* 0x000fe200078e0a0a */
[-C--:B------:R-:W-:Y:S02]  /*06a0*/  LEA.HI R15, R9, R68.reuse, RZ, 0x3 ;  /* 0x00000044090f7211 */ /* 0x080fe400078f18ff */
[----:B------:R-:W-:Y:S02]  /*06b0*/  LOP3.LUT R9, R8, 0x3fffff80, RZ, 0xc0, !PT ;  /* 0x3fffff8008097812 */ /* 0x000fe400078ec0ff */
[----:B------:R-:W-:Y:S02]  /*06c0*/  SHF.R.S32.HI R17, RZ, 0x2, R11 ;  /* 0x00000002ff117819 */ /* 0x000fe4000001140b */
[----:B------:R-:W-:Y:S02]  /*06d0*/  IADD3 R9, -R9, R68, RZ ;  /* 0x0000004409097210 */ /* 0x000fe40007ffe1ff */
[----:B------:R-:W-:Y:S01]  /*06e0*/  SHF.R.S32.HI R8, RZ, 0x7, R8 ;  /* 0x00000007ff087819 */ /* 0x000fe20000011408 */
[C---:B------:R-:W-:Y:S01]  /*06f0*/  VIADD R16, R17.reuse, 0x40 ;  /* 0x0000004011107836 */ /* 0x040fe20000000000 */
[----:B------:R-:W-:-:S02]  /*0700*/  IADD3 R40, P1, R17, R6, RZ ;  /* 0x0000000611287210 */ /* 0x000fc40007f3e0ff */
[----:B------:R-:W-:Y:S01]  /*0710*/  LEA.HI R6, R10, R10, RZ, 0x1 ;  /* 0x0000000a0a067211 */ /* 0x000fe200078f08ff */
[----:B------:R-:W-:Y:S01]  /*0720*/  IMAD R9, R8, 0x600, R9 ;  /* 0x0000060008097824 */ /* 0x000fe200078e0209 */
[C---:B------:R-:W-:Y:S02]  /*0730*/  LOP3.LUT R14, R11.reuse, 0x1ffffffc, RZ, 0xc0, !PT ;  /* 0x1ffffffc0b0e7812 */ /* 0x040fe400078ec0ff */
[----:B------:R-:W-:Y:S01]  /*0740*/  LEA.HI R11, R11, R17, RZ, 0x1 ;  /* 0x000000110b0b7211 */ /* 0x000fe200078f08ff */
[----:B------:R-:W-:Y:S01]  /*0750*/  IMAD.SHL.U32 R63, R9, 0x4, RZ ;  /* 0x00000004093f7824 */ /* 0x000fe200078e00ff */
[----:B------:R-:W-:Y:S01]  /*0760*/  LEA.HI.X.SX32 R41, R17, R7, 0x1, P1 ;  /* 0x0000000711297211 */ /* 0x000fe200008f0eff */
[----:B------:R-:W-:Y:S01]  /*0770*/  IMAD.IADD R68, R68, 0x1, -R14 ;  /* 0x0000000144447824 */ /* 0x000fe200078e0a0e */
[----:B------:R-:W-:Y:S01]  /*0780*/  SHF.R.S32.HI R7, RZ, 0x1, R6 ;  /* 0x00000001ff077819 */ /* 0x000fe20000011406 */
[----:B------:R-:W-:Y:S01]  /*0790*/  IMAD R63, R63, 0x4, R4 ;  /* 0x000000043f3f7824 */ /* 0x000fe200078e0204 */
[----:B------:R-:W-:Y:S01]  /*07a0*/  SHF.R.S32.HI R8, RZ, 0x1f, R6 ;  /* 0x0000001fff087819 */ /* 0x000fe20000011406 */
[----:B------:R-:W-:Y:S01]  /*07b0*/  IMAD.SHL.U32 R68, R68, 0x8, RZ ;  /* 0x0000000844447824 */ /* 0x000fe200078e00ff */
[----:B------:R-:W-:Y:S01]  /*07c0*/  LOP3.LUT R14, R11, 0x3fffffe, RZ, 0xc0, !PT ;  /* 0x03fffffe0b0e7812 */ /* 0x000fe200078ec0ff */
[----:B------:R-:W-:Y:S01]  /*07d0*/  IMAD.WIDE R66, R66, 0x80, R40 ;  /* 0x0000008042427825 */ /* 0x000fe200078e0228 */
[----:B------:R-:W-:Y:S01]  /*07e0*/  SHF.R.S32.HI R11, RZ, 0x1f, R10 ;  /* 0x0000001fff0b7819 */ /* 0x000fe2000001140a */
[----:B------:R-:W0:Y:S01]  /*07f0*/  LDS.128 R40, [R63+0x4000] ;  /* 0x004000003f287984 */ /* 0x000e220000000c00 */
[----:B------:R-:W-:-:S02]  /*0800*/  LEA.HI R8, R8, R7, RZ, 0x2 ;  /* 0x0000000708087211 */ /* 0x000fc400078f10ff */
[----:B------:R-:W-:Y:S02]  /*0810*/  LOP3.LUT R9, R6, 0x3fffffe, RZ, 0xc0, !PT ;  /* 0x03fffffe06097812 */ /* 0x000fe400078ec0ff */
[----:B------:R-:W-:Y:S02]  /*0820*/  ISETP.GE.AND P0, PT, R16, R18, PT ;  /* 0x000000121000720c */ /* 0x000fe40003f06270 */
[----:B------:R-:W-:Y:S01]  /*0830*/  IADD3 R6, R17, -R14, RZ ;  /* 0x8000000e11067210 */ /* 0x000fe20007ffe0ff */
[----:B------:R-:W-:Y:S01]  /*0840*/  IMAD.IADD R29, R10, 0x1, -R9 ;  /* 0x000000010a1d7824 */ /* 0x000fe200078e0a09 */
[----:B------:R-:W-:Y:S02]  /*0850*/  LOP3.LUT R14, R8, 0xfffffffc, RZ, 0xc0, !PT ;  /* 0xfffffffc080e7812 */ /* 0x000fe400078ec0ff */
[----:B------:R-:W-:Y:S02]  /*0860*/  LEA.HI R16, R11, R10, RZ, 0x3 ;  /* 0x0000000a0b107211 */ /* 0x000fe400078f18ff */
[----:B------:R-:W1:Y:S01]  /*0870*/  LDS.128 R8, [R63] ;  /* 0x000000003f087984 */ /* 0x000e620000000c00 */
[----:B------:R-:W-:Y:S01]  /*0880*/  IMAD.IADD R32, R7, 0x1, -R14 ;  /* 0x0000000107207824 */ /* 0x000fe200078e0a0e */
[----:B------:R-:W-:Y:S01]  /*0890*/  SHF.L.U32 R20, R16, 0x5, RZ ;  /* 0x0000000510147819 */ /* 0x000fe200000006ff */
[----:B------:R-:W-:Y:S01]  /*08a0*/  IMAD.SHL.U32 R7, R15, 0x8, RZ ;  /* 0x000000080f077824 */ /* 0x000fe200078e00ff */
[----:B------:R-:W-:-:S02]  /*08b0*/  SHF.R.S32.HI R35, RZ, 0x5, R13 ;  /* 0x00000005ff237819 */ /* 0x000fc4000001140d */
[----:B------:R-:W-:Y:S02]  /*08c0*/  LOP3.LUT R30, R20, 0x7fffff00, RZ, 0xc0, !PT ;  /* 0x7fffff00141e7812 */ /* 0x000fe400078ec0ff */
[----:B------:R-:W-:Y:S01]  /*08d0*/  LOP3.LUT R25, R7, 0xc0, RZ, 0xc0, !PT ;  /* 0x000000c007197812 */ /* 0x000fe200078ec0ff */
[----:B------:R-:W-:Y:S01]  /*08e0*/  IMAD.SHL.U32 R7, R32, 0x40, RZ ;  /* 0x0000004020077824 */ /* 0x000fe200078e00ff */
[----:B------:R-:W-:Y:S01]  /*08f0*/  SHF.R.U32.HI R28, RZ, 0x1, R12 ;  /* 0x00000001ff1c7819 */ /* 0x000fe2000001160c */
[C---:B------:R-:W-:Y:S01]  /*0900*/  IMAD R30, R35.reuse, 0x200, R30 ;  /* 0x00000200231e7824 */ /* 0x040fe200078e021e */
[----:B------:R-:W-:Y:S01]  /*0910*/  SHF.R.U32.HI R36, RZ, 0x3, R25 ;  /* 0x00000003ff247819 */ /* 0x000fe20000011619 */
[----:B------:R-:W-:Y:S01]  /*0920*/  IMAD R44, R35, 0x8, R6 ;  /* 0x00000008232c7824 */ /* 0x000fe200078e0206 */
[----:B------:R-:W-:Y:S01]  /*0930*/  LOP3.LUT R7, R7, 0xc0, RZ, 0xc0, !PT ;  /* 0x000000c007077812 */ /* 0x000fe200078ec0ff */
[----:B------:R-:W-:Y:S01]  /*0940*/  VIADD R6, R4, 0xc000 ;  /* 0x0000c00004067836 */ /* 0x000fe20000000000 */
[----:B------:R-:W-:Y:S01]  /*0950*/  LOP3.LUT R31, R25, 0x18, R68, 0xf8, !PT ;  /* 0x00000018191f7812 */ /* 0x000fe200078ef844 */
[----:B------:R-:W2:Y:S01]  /*0960*/  LDS.128 R20, [R63+0x1800] ;  /* 0x001800003f147984 */ /* 0x000ea20000000c00 */
[----:B------:R-:W-:-:S02]  /*0970*/  LOP3.LUT R33, R7, 0x8, R28, 0xf8, !PT ;  /* 0x0000000807217812 */ /* 0x000fc400078ef81c */
[----:B------:R-:W-:Y:S01]  /*0980*/  SHF.R.U32.HI R34, RZ, 0x3, R7 ;  /* 0x00000003ff227819 */ /* 0x000fe20000011607 */
[----:B------:R-:W3:Y:S01]  /*0990*/  LDS.128 R24, [R63+0x2000] ;  /* 0x002000003f187984 */ /* 0x000ee20000000c00 */
[----:B------:R-:W-:Y:S01]  /*09a0*/  LOP3.LUT R7, R31, R36, RZ, 0x3c, !PT ;  /* 0x000000241f077212 */ /* 0x000fe200078e3cff */
[----:B------:R-:W-:Y:S01]  /*09b0*/  IMAD R36, R29, 0x20, R30 ;  /* 0x000000201d247824 */ /* 0x000fe200078e021e */
[----:B------:R-:W-:Y:S01]  /*09c0*/  LOP3.LUT R53, R33, R34, RZ, 0x3c, !PT ;  /* 0x0000002221357212 */ /* 0x000fe200078e3cff */
[----:B------:R-:W4:Y:S01]  /*09d0*/  LDS.128 R12, [R63+0x800] ;  /* 0x000800003f0c7984 */ /* 0x000f220000000c00 */
[----:B------:R-:W-:Y:S01]  /*09e0*/  LOP3.LUT P1, RZ, R32, 0x2, RZ, 0xc0, !PT ;  /* 0x0000000220ff7812 */ /* 0x000fe2000782c0ff */
[----:B------:R-:W-:Y:S01]  /*09f0*/  IMAD.U32 R7, R44, 0x20, R7 ;  /* 0x000000202c077824 */ /* 0x000fe200078e0007 */
[----:B------:R-:W-:Y:S01]  /*0a00*/  IADD3 R53, R53, R36, RZ ;  /* 0x0000002435357210 */ /* 0x000fe20007ffe0ff */
[----:B------:R-:W5:Y:S01]  /*0a10*/  LDS.128 R28, [R63+0x2800] ;  /* 0x002800003f1c7984 */ /* 0x000f620000000c00 */
[----:B------:R-:W-:Y:S01]  /*0a20*/  SEL R49, R49, 0xffffffe0, !P1 ;  /* 0xffffffe031317807 */ /* 0x000fe20004800000 */
[----:B0-----:R-:W-:Y:S01]  /*0a30*/  FMUL.FTZ R41, R41, UR4 ;  /* 0x0000000429297c20 */ /* 0x001fe20008410000 */
[----:B------:R-:W-:Y:S01]  /*0a40*/  ISETP.GE.AND P2, PT, R17, R18, PT ;  /* 0x000000121100720c */ /* 0x000fe20003f46270 */
[C---:B------:R-:W-:Y:S01]  /*0a50*/  IMAD R52, R53.reuse, 0x2, R6 ;  /* 0x0000000235347824 */ /* 0x040fe200078e0206 */
[----:B------:R-:W0:Y:S01]  /*0a60*/  LDS.128 R32, [R63+0x3000] ;  /* 0x003000003f207984 */ /* 0x000e220000000c00 */
[----:B------:R-:W-:-:S02]  /*0a70*/  IMAD R53, R53, 0x2, R4 ;  /* 0x0000000235357824 */ /* 0x000fc400078e0204 */
[----:B------:R-:W-:Y:S01]  /*0a80*/  FMUL.FTZ R43, R43, UR4 ;  /* 0x000000042b2b7c20 */ /* 0x000fe20008410000 */
[----:B------:R-:W-:Y:S01]  /*0a90*/  IMAD R6, R7, 0x2, R6 ;  /* 0x0000000207067824 */ /* 0x000fe200078e0206 */
[----:B------:R-:W0:Y:S01]  /*0aa0*/  LDS.128 R16, [R63+0x1000] ;  /* 0x001000003f107984 */ /* 0x000e220000000c00 */
[----:B------:R-:W-:Y:S01]  /*0ab0*/  IADD3 R52, R52, R49, RZ ;  /* 0x0000003134347210 */ /* 0x000fe20007ffe0ff */
[----:B-1----:R-:W-:Y:S01]  /*0ac0*/  FMUL.FTZ R54, R8, UR4 ;  /* 0x0000000408367c20 */ /* 0x002fe20008410000 */
[----:B------:R-:W-:Y:S01]  /*0ad0*/  FMUL.FTZ R57, R9, UR4 ;  /* 0x0000000409397c20 */ /* 0x000fe20008410000 */
[----:B------:R-:W1:Y:S01]  /*0ae0*/  LDS.128 R36, [R63+0x3800] ;  /* 0x003800003f247984 */ /* 0x000e620000000c00 */
[----:B------:R-:W-:Y:S01]  /*0af0*/  FMUL.FTZ R55, R10, UR4 ;  /* 0x000000040a377c20 */ /* 0x000fe20008410000 */
[----:B------:R-:W-:Y:S02]  /*0b00*/  FMUL.FTZ R56, R11, UR4 ;  /* 0x000000040b387c20 */ /* 0x000fe40008410000 */
[----:B------:R-:W1:Y:S04]  /*0b10*/  LDS.128 R44, [R63+0x4800] ;  /* 0x004800003f2c7984 */ /* 0x000e680000000c00 */
[----:B------:R-:W1:Y:S04]  /*0b20*/  LDS.128 R48, [R63+0x5000] ;  /* 0x005000003f307984 */ /* 0x000e680000000c00 */
[----:B------:R-:W1:Y:S01]  /*0b30*/  LDS.128 R8, [R63+0x5800] ;  /* 0x005800003f087984 */ /* 0x000e620000000c00 */
[----:B--2---:R-:W-:Y:S01]  /*0b40*/  FMUL.FTZ R62, R21, UR4 ;  /* 0x00000004153e7c20 */ /* 0x004fe20008410000 */
[----:B------:R-:W-:Y:S01]  /*0b50*/  FMUL.FTZ R64, R23, UR4 ;  /* 0x0000000417407c20 */ /* 0x000fe20008410000 */
[----:B------:R-:W-:Y:S01]  /*0b60*/  FMUL.FTZ R21, R22, UR4 ;  /* 0x0000000416157c20 */ /* 0x000fe20008410000 */
[----:B------:R-:W-:Y:S01]  /*0b70*/  FMUL.FTZ R20, R20, UR4 ;  /* 0x0000000414147c20 */ /* 0x000fe20008410000 */
[----:B---3--:R-:W-:Y:S01]  /*0b80*/  FMUL.FTZ R23, R26, UR4 ;  /* 0x000000041a177c20 */ /* 0x008fe20008410000 */
[----:B------:R-:W-:Y:S01]  /*0b90*/  FMUL.FTZ R22, R24, UR4 ;  /* 0x0000000418167c20 */ /* 0x000fe20008410000 */
[----:B------:R-:W-:Y:S01]  /*0ba0*/  FMUL.FTZ R26, R27, UR4 ;  /* 0x000000041b1a7c20 */ /* 0x000fe20008410000 */
[----:B------:R-:W-:Y:S01]  /*0bb0*/  FMUL.FTZ R25, R25, UR4 ;  /* 0x0000000419197c20 */ /* 0x000fe20008410000 */
[----:B----4-:R-:W-:Y:S01]  /*0bc0*/  FMUL.FTZ R59, R13, UR4 ;  /* 0x000000040d3b7c20 */ /* 0x010fe20008410000 */
[----:B------:R-:W-:Y:S01]  /*0bd0*/  FMUL.FTZ R12, R12, UR4 ;  /* 0x000000040c0c7c20 */ /* 0x000fe20008410000 */
[----:B------:R-:W-:Y:S01]  /*0be0*/  FMUL.FTZ R13, R14, UR4 ;  /* 0x000000040e0d7c20 */ /* 0x000fe20008410000 */
[----:B------:R-:W-:Y:S01]  /*0bf0*/  FMUL.FTZ R58, R15, UR4 ;  /* 0x000000040f3a7c20 */ /* 0x000fe20008410000 */
[----:B-----5:R-:W-:Y:S01]  /*0c00*/  FMUL.FTZ R24, R28, UR4 ;  /* 0x000000041c187c20 */ /* 0x020fe20008410000 */
[----:B------:R-:W-:Y:S01]  /*0c10*/  FMUL.FTZ R27, R30, UR4 ;  /* 0x000000041e1b7c20 */ /* 0x000fe20008410000 */
[----:B------:R-:W-:Y:S01]  /*0c20*/  FMUL.FTZ R30, R31, UR4 ;  /* 0x000000041f1e7c20 */ /* 0x000fe20008410000 */
[----:B------:R-:W-:Y:S01]  /*0c30*/  FMUL.FTZ R29, R29, UR4 ;  /* 0x000000041d1d7c20 */ /* 0x000fe20008410000 */
[----:B0-----:R-:W-:Y:S01]  /*0c40*/  FMUL.FTZ R28, R32, UR4 ;  /* 0x00000004201c7c20 */ /* 0x001fe20008410000 */
[----:B------:R-:W-:Y:S01]  /*0c50*/  FMUL.FTZ R31, R34, UR4 ;  /* 0x00000004221f7c20 */ /* 0x000fe20008410000 */
[----:B------:R-:W-:Y:S01]  /*0c60*/  FMUL.FTZ R35, R35, UR4 ;  /* 0x0000000423237c20 */ /* 0x000fe20008410000 */
[----:B------:R-:W-:Y:S01]  /*0c70*/  FMUL.FTZ R33, R33, UR4 ;  /* 0x0000000421217c20 */ /* 0x000fe20008410000 */
[----:B------:R-:W-:Y:S01]  /*0c80*/  FMUL.FTZ R14, R16, UR4 ;  /* 0x00000004100e7c20 */ /* 0x000fe20008410000 */
[----:B------:R-:W-:Y:S01]  /*0c90*/  FMUL.FTZ R61, R17, UR4 ;  /* 0x00000004113d7c20 */ /* 0x000fe20008410000 */
[----:B------:R-:W-:Y:S01]  /*0ca0*/  FMUL.FTZ R15, R18, UR4 ;  /* 0x00000004120f7c20 */ /* 0x000fe20008410000 */
[----:B------:R-:W-:Y:S01]  /*0cb0*/  FMUL.FTZ R60, R19, UR4 ;  /* 0x00000004133c7c20 */ /* 0x000fe20008410000 */
        /* <DEDUP_REMOVED lines=9> */
[----:B------:R-:W-:Y:S01]  /*0d50*/  F2FP.F16.F32.PACK_AB R16, R57, R54 ;  /* 0x000000363910723e */ /* 0x000fe200000000ff */
[----:B------:R-:W-:Y:S01]  /*0d60*/  FMUL.FTZ R45, R45, UR4 ;  /* 0x000000042d2d7c20 */ /* 0x000fe20008410000 */
[----:B------:R-:W-:Y:S01]  /*0d70*/  F2FP.F16.F32.PACK_AB R17, R56, R55 ;  /* 0x000000373811723e */ /* 0x000fe200000000ff */
[----:B------:R-:W-:Y:S01]  /*0d80*/  FMUL.FTZ R47, R47, UR4 ;  /* 0x000000042f2f7c20 */ /* 0x000fe20008410000 */
[----:B------:R-:W-:Y:S01]  /*0d90*/  F2FP.F16.F32.PACK_AB R18, R59, R12 ;  /* 0x0000000c3b12723e */ /* 0x000fe200000000ff */
[----:B------:R-:W-:Y:S01]  /*0da0*/  FMUL.FTZ R46, R50, UR4 ;  /* 0x00000004322e7c20 */ /* 0x000fe20008410000 */
[----:B------:R-:W-:Y:S01]  /*0db0*/  F2FP.F16.F32.PACK_AB R19, R58, R13 ;  /* 0x0000000d3a13723e */ /* 0x000fe200000000ff */
[----:B------:R-:W-:Y:S01]  /*0dc0*/  FMUL.FTZ R48, R8, UR4 ;  /* 0x0000000408307c20 */ /* 0x000fe20008410000 */
[----:B------:R-:W-:Y:S01]  /*0dd0*/  FMUL.FTZ R49, R49, UR4 ;  /* 0x0000000431317c20 */ /* 0x000fe20008410000 */
[----:B------:R-:W-:Y:S01]  /*0de0*/  FMUL.FTZ R51, R51, UR4 ;  /* 0x0000000433337c20 */ /* 0x000fe20008410000 */
[----:B------:R-:W-:Y:S01]  /*0df0*/  FMUL.FTZ R55, R9, UR4 ;  /* 0x0000000409377c20 */ /* 0x000fe20008410000 */
[----:B------:R-:W-:Y:S01]  /*0e00*/  FMUL.FTZ R50, R10, UR4 ;  /* 0x000000040a327c20 */ /* 0x000fe20008410000 */
[----:B------:R-:W-:Y:S01]  /*0e10*/  FMUL.FTZ R57, R11, UR4 ;  /* 0x000000040b397c20 */ /* 0x000fe20008410000 */
[----:B------:R-:W-:Y:S01]  /*0e20*/  F2FP.F16.F32.PACK_AB R8, R61, R14 ;  /* 0x0000000e3d08723e */ /* 0x000fe200000000ff */
[----:B------:R0:W-:Y:S01]  /*0e30*/  STSM.16.M88.4 [R53+0xc000], R16 ;  /* 0x00c0001035007844 */ /* 0x0001e20000000200 */
[----:B------:R-:W-:-:S02]  /*0e40*/  F2FP.F16.F32.PACK_AB R9, R60, R15 ;  /* 0x0000000f3c09723e */ /* 0x000fc400000000ff */
[----:B------:R-:W-:Y:S02]  /*0e50*/  F2FP.F16.F32.PACK_AB R10, R62, R20 ;  /* 0x000000143e0a723e */ /* 0x000fe400000000ff */
[----:B------:R-:W-:Y:S02]  /*0e60*/  F2FP.F16.F32.PACK_AB R11, R64, R21 ;  /* 0x00000015400b723e */ /* 0x000fe400000000ff */
[----:B------:R-:W-:Y:S01]  /*0e70*/  F2FP.F16.F32.PACK_AB R14, R29, R24 ;  /* 0x000000181d0e723e */ /* 0x000fe200000000ff */
[----:B------:R-:W-:Y:S01]  /*0e80*/  VIADD R24, R68, 0x40 ;  /* 0x0000004044187836 */ /* 0x000fe20000000000 */
[----:B------:R-:W-:Y:S01]  /*0e90*/  F2FP.F16.F32.PACK_AB R12, R25, R22 ;  /* 0x00000016190c723e */ /* 0x000fe200000000ff */
[----:B------:R1:W-:Y:S01]  /*0ea0*/  STSM.16.M88.4 [R52], R8 ;  /* 0x0000000834007844 */ /* 0x0003e20000000200 */
[----:B------:R-:W-:Y:S01]  /*0eb0*/  F2FP.F16.F32.PACK_AB R13, R26, R23 ;  /* 0x000000171a0d723e */ /* 0x000fe200000000ff */
[----:B------:R-:W-:Y:S01]  /*0ec0*/  VIADD R25, R68, 0x20 ;  /* 0x0000002044197836 */ /* 0x000fe20000000000 */
[----:B------:R-:W-:-:S02]  /*0ed0*/  F2FP.F16.F32.PACK_AB R15, R30, R27 ;  /* 0x0000001b1e0f723e */ /* 0x000fc400000000ff */
[----:B------:R-:W-:Y:S02]  /*0ee0*/  F2FP.F16.F32.PACK_AB R29, R35, R31 ;  /* 0x0000001f231d723e */ /* 0x000fe400000000ff */
[----:B------:R-:W-:Y:S01]  /*0ef0*/  F2FP.F16.F32.PACK_AB R28, R33, R28 ;  /* 0x0000001c211c723e */ /* 0x000fe200000000ff */
[----:B------:R1:W-:Y:S01]  /*0f00*/  STSM.16.M88.4 [R53+0xe000], R12 ;  /* 0x00e0000c35007844 */ /* 0x0003e20000000200 */
[----:B------:R-:W-:Y:S02]  /*0f10*/  F2FP.F16.F32.PACK_AB R30, R37, R32 ;  /* 0x00000020251e723e */ /* 0x000fe400000000ff */
[----:B------:R-:W-:Y:S02]  /*0f20*/  F2FP.F16.F32.PACK_AB R31, R39, R34 ;  /* 0x00000022271f723e */ /* 0x000fe400000000ff */
[----:B0-----:R-:W-:Y:S02]  /*0f30*/  F2FP.F16.F32.PACK_AB R16, R41, R36 ;  /* 0x000000242910723e */ /* 0x001fe400000000ff */
        /* <DEDUP_REMOVED lines=8> */
[----:B------:R-:W-:-:S05]  /*0fc0*/  F2FP.F16.F32.PACK_AB R23, R57, R50 ;  /* 0x000000323917723e */ /* 0x000fca00000000ff */
[----:B------:R1:W-:Y:S01]  /*0fd0*/  STSM.16.M88.4 [R52+0x4000], R20 ;  /* 0x0040001434007844 */ /* 0x0003e20000000200 */
[----:B------:R-:W-:Y:S06]  /*0fe0*/  BAR.SYNC.DEFER_BLOCKING 0x0 ;  /* 0x0000000000007b1d */ /* 0x000fec0000010000 */
[----:B------:R-:W-:Y:S05]  /*0ff0*/  @P2 BRA `(.L_x_6363) ;  /* 0x0000000000742947 */ /* 0x000fea0003800000 */
[----:B------:R-:W-:Y:S01]  /*1000*/  ULDC UR4, c[0x0][0x244] ;  /* 0x0000910000047ab9 */ /* 0x000fe20000000800 */
[----:B------:R-:W-:Y:S01]  /*1010*/  ULDC.64 UR6, c[0x0][0x258] ;  /* 0x0000960000067ab9 */ /* 0x000fe20000000a00 */
[----:B------:R-:W-:Y:S01]  /*1020*/  ISETP.GE.AND P1, PT, R68, UR4, PT ;  /* 0x0000000444007c0c */ /* 0x000fe2000bf26270 */
[----:B-1----:R-:W-:Y:S01]  /*1030*/  IMAD R9, R3, UR6, RZ ;  /* 0x0000000603097c24 */ /* 0x002fe2000f8e02ff */
[----:B------:R-:W0:Y:S01]  /*1040*/  LDS.128 R16, [R6+0x2000] ;  /* 0x0020000006107984 */ /* 0x000e220000000c00 */
[--C-:B------:R-:W-:Y:S02]  /*1050*/  SHF.R.S32.HI R69, RZ, 0x1f, R68.reuse ;  /* 0x0000001fff457819 */ /* 0x100fe40000011444 */
[C---:B------:R-:W-:Y:S01]  /*1060*/  IMAD R23, R0.reuse, UR7, R9 ;  /* 0x0000000700177c24 */ /* 0x040fe2000f8e0209 */
[----:B------:R-:W-:Y:S01]  /*1070*/  ISETP.GE.AND P2, PT, R25, UR4, PT ;  /* 0x0000000419007c0c */ /* 0x000fe2000bf46270 */
[----:B------:R-:W1:Y:S01]  /*1080*/  LDS.128 R8, [R6+0x4000] ;  /* 0x0040000006087984 */ /* 0x000e620000000c00 */
[----:B------:R-:W-:Y:S01]  /*1090*/  IMAD.WIDE.U32 R20, R0, UR6, R68 ;  /* 0x0000000600147c25 */ /* 0x000fe2000f8e0044 */
[----:B------:R-:W-:Y:S01]  /*10a0*/  ULDC.64 UR6, c[0x0][0x260] ;  /* 0x0000980000067ab9 */ /* 0x000fe20000000a00 */
[----:B------:R-:W-:-:S03]  /*10b0*/  ISETP.GE.AND P3, PT, R24, UR4, PT ;  /* 0x0000000418007c0c */ /* 0x000fc6000bf66270 */
[----:B------:R-:W2:Y:S01]  /*10c0*/  @!P1 LDS.128 R12, [R6] ;  /* 0x00000000060c9984 */ /* 0x000ea20000000c00 */
[----:B------:R-:W-:Y:S01]  /*10d0*/  IADD3 R21, R21, R23, RZ ;  /* 0x0000001715157210 */ /* 0x000fe20007ffe0ff */
[----:B------:R-:W-:-:S04]  /*10e0*/  IMAD R23, R5, UR6, RZ ;  /* 0x0000000605177c24 */ /* 0x000fc8000f8e02ff */
[C---:B------:R-:W-:Y:S02]  /*10f0*/  IMAD R23, R2.reuse, UR7, R23 ;  /* 0x0000000702177c24 */ /* 0x040fe4000f8e0217 */
[----:B------:R-:W-:Y:S01]  /*1100*/  IMAD.WIDE.U32 R20, R2, UR6, R20 ;  /* 0x0000000602147c25 */ /* 0x000fe2000f8e0014 */
[----:B------:R-:W-:-:S03]  /*1110*/  ULDC.64 UR6, c[0x0][0x250] ;  /* 0x0000940000067ab9 */ /* 0x000fc60000000a00 */
[----:B------:R-:W-:Y:S02]  /*1120*/  IMAD.IADD R21, R21, 0x1, R23 ;  /* 0x0000000115157824 */ /* 0x000fe400078e0217 */
[----:B------:R-:W-:Y:S02]  /*1130*/  IMAD R23, R67, UR6, RZ ;  /* 0x0000000643177c24 */ /* 0x000fe4000f8e02ff */
[----:B------:R-:W-:-:S04]  /*1140*/  IMAD.WIDE.U32 R20, R66, UR6, R20 ;  /* 0x0000000642147c25 */ /* 0x000fc8000f8e0014 */
[----:B------:R-:W-:Y:S01]  /*1150*/  IMAD R23, R66, UR7, R23 ;  /* 0x0000000742177c24 */ /* 0x000fe2000f8e0217 */
[----:B------:R-:W-:Y:S02]  /*1160*/  ULDC.64 UR6, c[0x0][0x238] ;  /* 0x00008e0000067ab9 */ /* 0x000fe40000000a00 */
[----:B------:R-:W-:Y:S01]  /*1170*/  LEA R22, P4, R20, UR6, 0x1 ;  /* 0x0000000614167c11 */ /* 0x000fe2000f8808ff */
[----:B------:R-:W-:-:S05]  /*1180*/  IMAD.IADD R21, R21, 0x1, R23 ;  /* 0x0000000115157824 */ /* 0x000fca00078e0217 */
[----:B------:R-:W-:-:S05]  /*1190*/  LEA.HI.X R23, R20, UR7, R21, 0x1, P4 ;  /* 0x0000000714177c11 */ /* 0x000fca000a0f0c15 */
[----:B0-----:R0:W-:Y:S04]  /*11a0*/  @!P2 STG.E.128 desc[UR8][R22.64+0x40], R16 ;  /* 0x000040101600a986 */ /* 0x0011e8000c101d08 */
[----:B-1----:R0:W-:Y:S04]  /*11b0*/  @!P3 STG.E.128 desc[UR8][R22.64+0x80], R8 ;  /* 0x000080081600b986 */ /* 0x0021e8000c101d08 */
[----:B--2---:R0:W-:Y:S02]  /*11c0*/  @!P1 STG.E.128 desc[UR8][R22.64], R12 ;  /* 0x0000000c16009986 */ /* 0x0041e4000c101d08 */
.L_x_6363:
[----:B------:R-:W-:Y:S05]  /*11d0*/  BSYNC B0 ;  /* 0x0000000000007941 */ /* 0x000fea0003800000 */
.L_x_6362:
[----:B------:R-:W-:Y:S05]  /*11e0*/  @P0 EXIT ;  /* 0x000000000000094d */ /* 0x000fea0003800000 */
[----:B------:R-:W-:Y:S01]  /*11f0*/  ULDC.64 UR4, c[0x0][0x258] ;  /* 0x0000960000047ab9 */ /* 0x000fe20000000a00 */
[----:B01----:R-:W-:Y:S01]  /*1200*/  IMAD R18, R7, 0x2, R4 ;  /* 0x0000000207127824 */ /* 0x003fe200078e0204 */
[--C-:B------:R-:W-:Y:S01]  /*1210*/  SHF.R.S32.HI R69, RZ, 0x1f, R68.reuse ;  /* 0x0000001fff457819 */ /* 0x100fe20000011444 */
[----:B------:R-:W-:Y:S01]  /*1220*/  IMAD R3, R3, UR4, RZ ;  /* 0x0000000403037c24 */ /* 0x000fe2000f8e02ff */
[----:B------:R-:W-:Y:S01]  /*1230*/  IADD3 R19, P0, R66, 0x40, RZ ;  /* 0x0000004042137810 */ /* 0x000fe20007f1e0ff */
[----:B------:R-:W-:Y:S01]  /*1240*/  ULDC.64 UR6, c[0x0][0x238] ;  /* 0x00008e0000067ab9 */ /* 0x000fe20000000a00 */
[----:B------:R-:W0:Y:S01]  /*1250*/  LDS.128 R12, [R18+0xd000] ;  /* 0x00d00000120c7984 */ /* 0x000e220000000c00 */
[----:B------:R-:W-:-:S03]  /*1260*/  IMAD.WIDE.U32 R6, R0, UR4, R68 ;  /* 0x0000000400067c25 */ /* 0x000fc6000f8e0044 */
[----:B------:R-:W1:Y:S01]  /*1270*/  LDS.128 R8, [R18+0xf000] ;  /* 0x00f0000012087984 */ /* 0x000e620000000c00 */
[----:B------:R-:W-:Y:S01]  /*1280*/  IMAD R3, R0, UR5, R3 ;  /* 0x0000000500037c24 */ /* 0x000fe2000f8e0203 */
[----:B------:R-:W-:Y:S01]  /*1290*/  ULDC.64 UR4, c[0x0][0x260] ;  /* 0x0000980000047ab9 */ /* 0x000fe20000000a00 */
[----:B------:R-:W-:Y:S01]  /*12a0*/  MOV R16, R6 ;  /* 0x0000000600107202 */ /* 0x000fe20000000f00 */
[----:B------:R-:W-:Y:S02]  /*12b0*/  IMAD.X R66, RZ, RZ, R67, P0 ;  /* 0x000000ffff427224 */ /* 0x000fe400000e0643 */
[----:B------:R-:W-:Y:S02]  /*12c0*/  IMAD.IADD R17, R7, 0x1, R3 ;  /* 0x0000000107117824 */ /* 0x000fe400078e0203 */
[----:B------:R-:W-:Y:S02]  /*12d0*/  IMAD R3, R5, UR4, RZ ;  /* 0x0000000405037c24 */ /* 0x000fe4000f8e02ff */
[----:B------:R2:W3:Y:S02]  /*12e0*/  LDS.128 R4, [R18+0x11000] ;  /* 0x0110000012047984 */ /* 0x0004e40000000c00 */
[----:B------:R-:W-:-:S02]  /*12f0*/  IMAD R21, R2, UR5, R3 ;  /* 0x0000000502157c24 */ /* 0x000fc4000f8e0203 */
[----:B------:R-:W-:Y:S01]  /*1300*/  IMAD.WIDE.U32 R2, R2, UR4, R16 ;  /* 0x0000000402027c25 */ /* 0x000fe2000f8e0010 */
[----:B------:R-:W-:-:S03]  /*1310*/  ULDC.64 UR4, c[0x0][0x250] ;  /* 0x0000940000047ab9 */ /* 0x000fc60000000a00 */
[----:B------:R-:W-:Y:S02]  /*1320*/  IMAD.IADD R3, R3, 0x1, R21 ;  /* 0x0000000103037824 */ /* 0x000fe400078e0215 */
[----:B------:R-:W-:Y:S02]  /*1330*/  IMAD R66, R66, UR4, RZ ;  /* 0x0000000442427c24 */ /* 0x000fe4000f8e02ff */
[C---:B------:R-:W-:Y:S01]  /*1340*/  IMAD.WIDE.U32 R2, R19.reuse, UR4, R2 ;  /* 0x0000000413027c25 */ /* 0x040fe2000f8e0002 */
[----:B------:R-:W-:Y:S02]  /*1350*/  ULDC UR4, c[0x0][0x244] ;  /* 0x0000910000047ab9 */ /* 0x000fe40000000800 */
[----:B------:R-:W-:Y:S01]  /*1360*/  ISETP.GE.AND P1, PT, R68, UR4, PT ;  /* 0x0000000444007c0c */ /* 0x000fe2000bf26270 */
[----:B------:R-:W-:Y:S01]  /*1370*/  IMAD R17, R19, UR5, R66 ;  /* 0x0000000513117c24 */ /* 0x000fe2000f8e0242 */
[----:B------:R-:W-:Y:S02]  /*1380*/  ISETP.GE.AND P2, PT, R25, UR4, PT ;  /* 0x0000000419007c0c */ /* 0x000fe4000bf46270 */
[----:B------:R-:W-:Y:S01]  /*1390*/  ISETP.GE.AND P3, PT, R24, UR4, PT ;  /* 0x0000000418007c0c */ /* 0x000fe2000bf66270 */
[----:B------:R-:W-:Y:S01]  /*13a0*/  IMAD.IADD R3, R3, 0x1, R17 ;  /* 0x0000000103037824 */ /* 0x000fe200078e0211 */
[----:B------:R-:W-:-:S04]  /*13b0*/  LEA R16, P0, R2, UR6, 0x1 ;  /* 0x0000000602107c11 */ /* 0x000fc8000f8008ff */
[----:B------:R-:W-:-:S05]  /*13c0*/  LEA.HI.X R17, R2, UR7, R3, 0x1, P0 ;  /* 0x0000000702117c11 */ /* 0x000fca00080f0c03 */
[----:B0-----:R2:W-:Y:S04]  /*13d0*/  @!P1 STG.E.128 desc[UR8][R16.64], R12 ;  /* 0x0000000c10009986 */ /* 0x0015e8000c101d08 */
[----:B-1----:R2:W-:Y:S01]  /*13e0*/  @!P2 STG.E.128 desc[UR8][R16.64+0x40], R8 ;  /* 0x000040081000a986 */ /* 0x0025e2000c101d08 */
[----:B------:R-:W-:Y:S05]  /*13f0*/  @P3 EXIT ;  /* 0x000000000000394d */ /* 0x000fea0003800000 */
[----:B---3--:R-:W-:Y:S01]  /*1400*/  STG.E.128 desc[UR8][R16.64+0x80], R4 ;  /* 0x0000800410007986 */ /* 0x008fe2000c101d08 */
[----:B------:R-:W-:Y:S05]  /*1410*/  EXIT ;  /* 0x000000000000794d */ /* 0x000fea0003800000 */
.L_x_6364:
        /* <DEDUP_REMOVED lines=14> */
.L_x_6601:


//--------------------- .text._ZN7cutlass13device_kernelIN5flash32FlashAttnBwdPostprocessConvertdQIN4cute5tupleIJNS3_1CILi64EEENS5_ILi96EEEEEENS_6half_tEfNS_4arch4Sm90ELi256ENS3_8TiledMMAINS3_8MMA_AtomIJNS3_4SM904GMMA25MMA_64x16x16_F32F16F16_SSILNSF_5MajorE0ELSH_1ELNSF_7ScaleInE1ELSI_1EEEEEENS3_6LayoutINS4_IJNS5_ILi1EEENS5_ILi2EEESM_EEENS4_IJNS5_ILi0EEESM_SP_EEEEENS4_IJNS3_10UnderscoreESS_SS_EEEEELb0EEEEEvNT_6ParamsE --------------------------
	.section	.text._ZN7cutlass13device_kernelIN5flash32FlashAttnBwdPostprocessConvertdQIN4cute5tupleIJNS3_1CILi64EEENS5_ILi96EEEEEENS_6half_tEfNS_4arch4Sm90ELi256ENS3_8TiledMMAINS3_8MMA_AtomIJNS3_4SM904GMMA25MMA_64x16x16_F32F16F16_SSILNSF_5MajorE0ELSH_1ELNSF_7ScaleInE1ELSI_1EEEEEENS3_6LayoutINS4_IJNS5_ILi1EEENS5_ILi2EEESM_EEENS4_IJNS5_ILi0EEESM_SP_EEEEENS4_IJNS3_10UnderscoreESS_SS_EEEEELb0EEEEEvNT_6ParamsE,"ax",@progbits
	.align	128
.text._ZN7cutlass13device_kernelIN5flash32FlashAttnBwdPostprocessConvertdQIN4cute5tupleIJNS3_1CILi64EEENS5_ILi96EEEEEENS_6half_tEfNS_4arch4Sm90ELi256ENS3_8TiledMMAINS3_8MMA_AtomIJNS3_4SM904GMMA25MMA_64x16x16_F32F16F16_SSILNSF_5MajorE0ELSH_1ELNSF_7ScaleInE1ELSI_1EEEEEENS3_6LayoutINS4_IJNS5_ILi1EEENS5_ILi2EEESM_EEENS4_IJNS5_ILi0EEESM_SP_EEEEENS4_IJNS3_10UnderscoreESS_SS_EEEEELb0EEEEEvNT_6ParamsE:
        .type           _ZN7cutlass13device_kernelIN5flash32FlashAttnBwdPostprocessConvertdQIN4cute5tupleIJNS3_1CILi64EEENS5_ILi96EEEEEENS_6half_tEfNS_4arch4Sm90ELi256ENS3_8TiledMMAINS3_8MMA_AtomIJNS3_4SM904GMMA25MMA_64x16x16_F32F16F16_SSILNSF_5MajorE0ELSH_1ELNSF_7ScaleInE1ELSI_1EEEEEENS3_6LayoutINS4_IJNS5_ILi1EEENS5_ILi2EEESM_EEENS4_IJNS5_ILi0EEESM_SP_EEEEENS4_IJNS3_10UnderscoreESS_SS_EEEEELb0EEEEEvNT_6ParamsE,@function
        .size           _ZN7cutlass13device_kernelIN5flash32FlashAttnBwdPostprocessConvertdQIN4cute5tupleIJNS3_1CILi64EEENS5_ILi96EEEEEENS_6half_tEfNS_4arch4Sm90ELi256ENS3_8TiledMMAINS3_8MMA_AtomIJNS3_4SM904GMMA25MMA_64x16x16_F32F16F16_SSILNSF_5MajorE0ELSH_1ELNSF_7ScaleInE1ELSI_1EEEEEENS3_6LayoutINS4_IJNS5_ILi1EEENS5_ILi2EEESM_EEENS4_IJNS5_ILi0EEESM_SP_EEEEENS4_IJNS3_10UnderscoreESS_SS_EEEEELb0EEEEEvNT_6ParamsE,(.L_x_6602 - _ZN7cutlass13device_kernelIN5flash32FlashAttnBwdPostprocessConvertdQIN4cute5tupleIJNS3_1CILi64EEENS5_ILi96EEEEEENS_6half_tEfNS_4arch4Sm90ELi256ENS3_8TiledMMAINS3_8MMA_AtomIJNS3_4SM904GMMA25MMA_64x16x16_F32F16F16_SSILNSF_5MajorE0ELSH_1ELNSF_7ScaleInE1ELSI_1EEEEEENS3_6LayoutINS4_IJNS5_ILi1EEENS5_ILi2EEESM_EEENS4_IJNS5_ILi0EEESM_SP_EEEEENS4_IJNS3_10UnderscoreESS_SS_EEEEELb0EEEEEvNT_6ParamsE)
        .other          _ZN7cutlass13device_kernelIN5flash32FlashAttnBwdPostprocessConvertdQIN4cute5tupleIJNS3_1CILi64EEENS5_ILi96EEEEEENS_6half_tEfNS_4arch4Sm90ELi256ENS3_8TiledMMAINS3_8MMA_AtomIJNS3_4SM904GMMA25MMA_64x16x16_F32F16F16_SSILNSF_5MajorE0ELSH_1ELNSF_7ScaleInE1ELSI_1EEEEEENS3_6LayoutINS4_IJNS5_ILi1EEENS5_ILi2EEESM_EEENS4_IJNS5_ILi0EEESM_SP_EEEEENS4_IJNS3_10UnderscoreESS_SS_EEEEELb0EEEEEvNT_6ParamsE,@"STO_CUDA_ENTRY STV_DEFAULT"
_ZN7cutlass13device_kernelIN5flash32FlashAttnBwdPostprocessConvertdQIN4cute5tupleIJNS3_1CILi64EEENS5_ILi96EEEEEENS_6half_tEfNS_4arch4Sm90ELi256ENS3_8TiledMMAINS3_8MMA_AtomIJNS3_4SM904GMMA25MMA_64x16x16_F32F16F16_SSILNSF_5MajorE0ELSH_1ELNSF_7ScaleInE1ELSI_1EEEEEENS3_6LayoutINS4_IJNS5_ILi1EEENS5_ILi2EEESM_EEENS4_IJNS5_ILi0EEESM_SP_EEEEENS4_IJNS3_10UnderscoreESS_SS_EEEEELb0EEEEEvNT_6ParamsE:
        /* <DEDUP_REMOVED lines=26> */
.L_x_6365:
        /* <DEDUP_REMOVED lines=14> */
[----:B------:R-:W-:-:S04]  /*0280*/  @P1 IMAD R3, R6, 0x1800, RZ ;  /* 0x0000180006031824 */ /* 0x000fc800078e02ff */
[--C-:B------:R-:W-:Y:S01]  /*0290*/  @P1 IMAD.MOV.U32 R12, RZ, RZ, R3.reuse ;  /* 0x000000ffff0c1224 */ /* 0x100fe200078e0003 */
[----:B------:R-:W-:-:S04]  /*02a0*/  @P1 SHF.R.S32.HI R13, RZ, 0x1f, R3 ;  /* 0x0000001fff0d1819 */ /* 0x000fc80000011403 */
[C---:B------:R-:W-:Y:S02]  /*02b0*/  IADD3 R14, P2, R15.reuse, R12, RZ ;  /* 0x0000000c0f0e7210 */ /* 0x040fe40007f5e0ff */
[----:B0-----:R-:W-:Y:S02]  /*02c0*/  SHF.R.S32.HI R5, RZ, 0x1f, R2 ;  /* 0x0000001fff057819 */ /* 0x001fe40000011402 */
[----:B------:R-:W-:Y:S02]  /*02d0*/  LEA.HI.X.SX32 R15, R15, R13, 0x1, P2 ;  /* 0x0000000d0f0f7211 */ /* 0x000fe400010f0eff */
[----:B------:R-:W0:Y:S01]  /*02e0*/  LDC.64 R12, c[0x0][0x210] ;  /* 0x00008400ff0c7b82 */ /* 0x000e220000000a00 */
[-C--:B-1----:R-:W-:Y:S02]  /*02f0*/  IMAD R3, R5, R16.reuse, RZ ;  /* 0x0000001005037224 */ /* 0x082fe400078e02ff */
[----:B------:R-:W-:-:S04]  /*0300*/  IMAD.WIDE.U32 R14, R2, R16, R14 ;  /* 0x00000010020e7225 */ /* 0x000fc800078e000e */
[----:B------:R-:W-:Y:S01]  /*0310*/  IMAD R17, R2, R17, R3 ;  /* 0x0000001102117224 */ /* 0x000fe200078e0203 */
[----:B------:R-:W-:Y:S02]  /*0320*/  SHF.R.S32.HI R3, RZ, 0x1f, R0 ;  /* 0x0000001fff037819 */ /* 0x000fe40000011400 */
[----:B------:R-:W-:Y:S01]  /*0330*/  SEL R0, R0, RZ, !P0 ;  /* 0x000000ff00007207 */ /* 0x000fe20004000000 */
[----:B------:R-:W-:Y:S01]  /*0340*/  IMAD.IADD R15, R15, 0x1, R17 ;  /* 0x000000010f0f7824 */ /* 0x000fe200078e0211 */
[----:B------:R-:W-:Y:S02]  /*0350*/  SEL R3, R3, RZ, !P0 ;  /* 0x000000ff03037207 */ /* 0x000fe40004000000 */
[----:B--2---:R-:W-:-:S03]  /*0360*/  ISETP.NE.AND P0, PT, R36, RZ, PT ;  /* 0x000000ff2400720c */ /* 0x004fc60003f05270 */
[----:B----4-:R-:W-:-:S04]  /*0370*/  IMAD R6, R3, R10, RZ ;  /* 0x0000000a03067224 */ /* 0x010fc800078e02ff */
[C---:B------:R-:W-:Y:S02]  /*0380*/  IMAD R17, R0.reuse, R11, R6 ;  /* 0x0000000b00117224 */ /* 0x040fe400078e0206 */
[----:B------:R-:W-:-:S04]  /*0390*/  IMAD.WIDE.U32 R10, R0, R10, R14 ;  /* 0x0000000a000a7225 */ /* 0x000fc800078e000e */
[----:B------:R-:W-:Y:S01]  /*03a0*/  IMAD.IADD R6, R11, 0x1, R17 ;  /* 0x000000010b067824 */ /* 0x000fe200078e0211 */
[----:B0-----:R-:W-:-:S04]  /*03b0*/  LEA R12, P2, R10, R12, 0x2 ;  /* 0x0000000c0a0c7211 */ /* 0x001fc800078410ff */
        /* <DEDUP_REMOVED lines=18> */
.L_x_6368:
[----:B------:R-:W-:Y:S01]  /*04e0*/  @P0 ELECT P2, URZ, PT ;  /* 0x00000000003f082f */ /* 0x000fe20003840000 */
[----:B------:R1:W-:-:S12]  /*04f0*/  UBLKCP.S.G [UR6], [UR4], UR10 ;  /* 0x00000006040073ba */ /* 0x0003d8000800020a */
[----:B------:R-:W-:Y:S02]  /*0500*/  @P2 PLOP3.LUT P0, PT, P2, PT, PT, 0x8, 0x0 ;  /* 0x000000000000281c */ /* 0x000fe4000170e170 */
[----:B------:R-:W-:-:S11]  /*0510*/  PLOP3.LUT P2, PT, PT, PT, PT, 0x8, 0x0 ;  /* 0x000000000000781c */ /* 0x000fd60003f4e170 */
[----:B-1----:R-:W-:Y:S05]  /*0520*/  @P0 BRA.U.ANY `(.L_x_6368) ;  /* 0xfffffffd00ec0947 */ /* 0x002fea000393ffff */
.L_x_6367:
[----:B------:R-:W-:Y:S05]  /*0530*/  BSYNC B0 ;  /* 0x0000000000007941 */ /* 0x000fea0003800000 */
.L_x_6366:
[----:B------:R-:W-:Y:S01]  /*0540*/  BAR.SYNC.DEFER_BLOCKING 0x0 ;  /* 0x0000000000007b1d */ /* 0x000fe20000010000 */
[----:B------:R-:W-:Y:S02]  /*0550*/  MOV R6, 0x400 ;  /* 0x0000040000067802 */ /* 0x000fe40000000f00 */
[----:B------:R-:W-:Y:S02]  /*0560*/  CS2R R34, SRZ ;  /* 0x0000000000227805 */ /* 0x000fe4000001ff00 */
[----:B------:R-:W-:Y:S01]  /*0570*/  SHF.L.U32 R11, RZ, 0x1f, RZ ;  /* 0x0000001fff0b7819 */ /* 0x000fe200000006ff */
[--C-:B------:R-:W-:Y:S01]  /*0580*/  @P1 IMAD.MOV.U32 R34, RZ, RZ, R9.reuse ;  /* 0x000000ffff221224 */ /* 0x100fe200078e0009 */
[----:B------:R-:W-:Y:S02]  /*0590*/  LEA R6, R19, R6, 0x18 ;  /* 0x0000000613067211 */ /* 0x000fe400078ec0ff */
[----:B------:R-:W-:-:S07]  /*05a0*/  @P1 SHF.R.S32.HI R35, RZ, 0x1f, R9 ;  /* 0x0000001fff231819 */ /* 0x000fce0000011409 */
.L_x_6369:
[----:B-1----:R1:W2:Y:S02]  /*05b0*/  SYNCS.PHASECHK.TRANS64.TRYWAIT P0, [R6+URZ+0x9000], R11 ;  /* 0x0090000b060075a7 */ /* 0x0022a4000800017f */
[----:B--2---:R-:W-:Y:S05]  /*05c0*/  @!P0 NANOSLEEP.SYNCS 0x989680 ;  /* 0x009896800000895d */ /* 0x004fea0003900000 */
[----:B------:R-:W2:Y:S02]  /*05d0*/  @!P0 SYNCS.PHASECHK.TRANS64 P0, [R6+URZ+0x9000], R11 ;  /* 0x0090000b060085a7 */ /* 0x000ea4000800007f */
[----:B--2---:R-:W-:Y:S05]  /*05e0*/  @!P0 BRA `(.L_x_6369) ;  /* 0xfffffffc00f08947 */ /* 0x004fea000383ffff */
[----:B------:R-:W-:Y:S01]  /*05f0*/  SHF.R.S32.HI R41, RZ, 0x1f, R36 ;  /* 0x0000001fff297819 */ /* 0x000fe20000011424 */
[----:B------:R-:W-:Y:S01]  /*0600*/  ULDC UR4, c[0x0][0x268] ;  /* 0x00009a0000047ab9 */ /* 0x000fe20000000800 */
[----:B------:R-:W-:Y:S02]  /*0610*/  VIADDMNMX R32, R32, -R7, 0x40, PT ;  /* 0x0000004020207446 */ /* 0x000fe40003800907 */
[CC--:B------:R-:W-:Y:S02]  /*0620*/  LEA.HI R12, R41.reuse, R36.reuse, RZ, 0x4 ;  /* 0x00000024290c7211 */ /* 0x0c0fe400078f20ff */
[----:B0-----:R-:W-:Y:S02]  /*0630*/  LEA.HI R8, R41, R36, RZ, 0x7 ;  /* 0x0000002429087211 */ /* 0x001fe400078f38ff */
[----:B-1----:R-:W-:Y:S02]  /*0640*/  LOP3.LUT R11, R12, 0xfffffff0, RZ, 0xc0, !PT ;  /* 0xfffffff00c0b7812 */ /* 0x002fe400078ec0ff */
[----:B------:R-:W-:-:S02]  /*0650*/  LOP3.LUT R9, R8, 0x3fffff80, RZ, 0xc0, !PT ;  /* 0x3fffff8008097812 */ /* 0x000fc400078ec0ff */
[----:B------:R-:W-:Y:S01]  /*0660*/  SHF.R.S32.HI R20, RZ, 0x7, R8 ;  /* 0x00000007ff147819 */ /* 0x000fe20000011408 */
[C---:B------:R-:W-:Y:S01]  /*0670*/  IMAD.IADD R16, R36.reuse, 0x1, -R11 ;  /* 0x0000000124107824 */ /* 0x040fe200078e0a0b */
[----:B------:R-:W-:Y:S01]  /*0680*/  SHF.R.S32.HI R37, RZ, 0x4, R12 ;  /* 0x00000004ff257819 */ /* 0x000fe2000001140c */
[----:B------:R-:W-:-:S03]  /*0690*/  IMAD.IADD R9, R36, 0x1, -R9 ;  /* 0x0000000124097824 */ /* 0x000fc600078e0a09 */
[----:B------:R-:W-:Y:S01]  /*06a0*/  SHF.R.S32.HI R39, RZ, 0x1f, R16 ;  /* 0x0000001fff277819 */ /* 0x000fe20000011410 */
[----:B------:R-:W-:-:S03]  /*06b0*/  IMAD R9, R20, 0x300, R9 ;  /* 0x0000030014097824 */ /* 0x000fc600078e0209 */
[-C--:B------:R-:W-:Y:S01]  /*06c0*/  LEA.HI R7, R39, R16.reuse, RZ, 0x3 ;  /* 0x0000001027077211 */ /* 0x080fe200078f18ff */
[----:B------:R-:W-:Y:S01]  /*06d0*/  IMAD.SHL.U32 R9, R9, 0x4, RZ ;  /* 0x0000000409097824 */ /* 0x000fe200078e00ff */
[----:B------:R-:W-:-:S03]  /*06e0*/  LEA.HI R39, R39, R16, RZ, 0x2 ;  /* 0x0000001027277211 */ /* 0x000fc600078f10ff */
[----:B------:R-:W-:Y:S01]  /*06f0*/  IMAD.SHL.U32 R18, R7, 0x10, RZ ;  /* 0x0000001007127824 */ /* 0x000fe200078e00ff */
[----:B------:R-:W-:Y:S01]  /*0700*/  LEA.HI R7, R12, R37, RZ, 0x1 ;  /* 0x000000250c077211 */ /* 0x000fe200078f08ff */
[----:B------:R-:W-:Y:S01]  /*0710*/  IMAD R44, R9, 0x4, R6 ;  /* 0x00000004092c7824 */ /* 0x000fe200078e0206 */
[C---:B------:R-:W-:Y:S01]  /*0720*/  LOP3.LUT R17, R39.reuse, 0xffffffc, RZ, 0xc0, !PT ;  /* 0x0ffffffc27117812 */ /* 0x040fe200078ec0ff */
[----:B------:R-:W-:Y:S01]  /*0730*/  IMAD.SHL.U32 R39, R39, 0x10, RZ ;  /* 0x0000001027277824 */ /* 0x000fe200078e00ff */
[----:B------:R-:W-:Y:S02]  /*0740*/  LOP3.LUT R21, R18, 0x7fffff80, RZ, 0xc0, !PT ;  /* 0x7fffff8012157812 */ /* 0x000fe400078ec0ff */
[----:B------:R-:W-:Y:S01]  /*0750*/  LOP3.LUT R22, R7, 0xfffffffe, RZ, 0xc0, !PT ;  /* 0xfffffffe07167812 */ /* 0x000fe200078ec0ff */
[----:B------:R-:W0:Y:S01]  /*0760*/  LDS.128 R8, [R44] ;  /* 0x000000002c087984 */ /* 0x000e220000000c00 */
[----:B------:R-:W-:Y:S01]  /*0770*/  IMAD.IADD R33, R16, 0x1, -R17 ;  /* 0x0000000110217824 */ /* 0x000fe200078e0a11 */
[-C--:B------:R-:W-:Y:S01]  /*0780*/  LEA.HI R7, R41, R36.reuse, RZ, 0x5 ;  /* 0x0000002429077211 */ /* 0x080fe200078f28ff */
[----:B------:R-:W-:Y:S01]  /*0790*/  IMAD R24, R20, 0x400, R21 ;  /* 0x0000040014187824 */ /* 0x000fe200078e0215 */
[----:B------:R-:W1:Y:S01]  /*07a0*/  LDS.128 R12, [R44+0x800] ;  /* 0x000800002c0c7984 */ /* 0x000e620000000c00 */
[----:B------:R-:W-:Y:S01]  /*07b0*/  IMAD.IADD R37, R37, 0x1, -R22 ;  /* 0x0000000125257824 */ /* 0x000fe200078e0a16 */
[--C-:B------:R-:W-:Y:S01]  /*07c0*/  SHF.R.S32.HI R38, RZ, 0x5, R7.reuse ;  /* 0x00000005ff267819 */ /* 0x100fe20000011407 */
[----:B------:R-:W-:Y:S01]  /*07d0*/  IMAD R33, R33, 0x10, R24 ;  /* 0x0000001021217824 */ /* 0x000fe200078e0218 */
[----:B------:R-:W2:Y:S01]  /*07e0*/  LDS.128 R16, [R44+0x1000] ;  /* 0x001000002c107984 */ /* 0x000ea20000000c00 */
[----:B------:R-:W-:Y:S01]  /*07f0*/  SHF.R.S32.HI R43, RZ, 0x1f, R7 ;  /* 0x0000001fff2b7819 */ /* 0x000fe20000011407 */
[----:B------:R-:W-:Y:S01]  /*0800*/  IMAD.SHL.U32 R40, R37, 0x8, RZ ;  /* 0x0000000825287824 */ /* 0x000fe200078e00ff */
[----:B------:R-:W-:Y:S01]  /*0810*/  LEA.HI R41, R41, R36, RZ, 0x2 ;  /* 0x0000002429297211 */ /* 0x000fe200078f10ff */
[----:B------:R-:W3:Y:S01]  /*0820*/  LDS.128 R20, [R44+0x1800] ;  /* 0x001800002c147984 */ /* 0x000ee20000000c00 */
[----:B------:R-:W-:Y:S01]  /*0830*/  LEA.HI R43, R43, R38, RZ, 0x2 ;  /* 0x000000262b2b7211 */ /* 0x000fe200078f10ff */
[----:B------:R-:W-:Y:S01]  /*0840*/  IMAD.SHL.U32 R37, R37, 0x40, RZ ;  /* 0x0000004025257824 */ /* 0x000fe200078e00ff */
[--C-:B------:R-:W-:Y:S01]  /*0850*/  SHF.R.S32.HI R7, RZ, 0x2, R41.reuse ;  /* 0x00000002ff077819 */ /* 0x100fe20000011429 */
[----:B------:R-:W4:Y:S01]  /*0860*/  LDS.128 R24, [R44+0x2000] ;  /* 0x002000002c187984 */ /* 0x000f220000000c00 */
[----:B------:R-:W-:-:S02]  /*0870*/  SHF.R.S32.HI R42, RZ, 0x1f, R41 ;  /* 0x0000001fff2a7819 */ /* 0x000fc40000011429 */
[----:B------:R-:W-:Y:S01]  /*0880*/  LOP3.LUT R39, R39, 0x40, RZ, 0xc0, !PT ;  /* 0x0000004027277812 */ /* 0x000fe200078ec0ff */
[----:B------:R5:W4:Y:S01]  /*0890*/  LDS.128 R28, [R44+0x2800] ;  /* 0x002800002c1c7984 */ /* 0x000b220000000c00 */
[----:B------:R-:W-:Y:S02]  /*08a0*/  LOP3.LUT R43, R43, 0x7ffffc, RZ, 0xc0, !PT ;  /* 0x007ffffc2b2b7812 */ /* 0x000fe400078ec0ff */
[----:B------:R-:W-:Y:S02]  /*08b0*/  LEA.HI R42, R42, R7, RZ, 0x2 ;  /* 0x000000072a2a7211 */ /* 0x000fe400078f10ff */
[----:B------:R-:W-:Y:S02]  /*08c0*/  LOP3.LUT R40, R39, 0x8, R40, 0xf8, !PT ;  /* 0x0000000827287812 */ /* 0x000fe400078ef828 */
[----:B------:R-:W-:Y:S01]  /*08d0*/  LOP3.LUT R41, R41, 0xfffffffc, RZ, 0xc0, !PT ;  /* 0xfffffffc29297812 */ /* 0x000fe200078ec0ff */
[----:B-----5:R-:W-:Y:S01]  /*08e0*/  IMAD.IADD R44, R38, 0x1, -R43 ;  /* 0x00000001262c7824 */ /* 0x020fe200078e0a2b */
[----:B------:R-:W-:-:S02]  /*08f0*/  SHF.R.U32.HI R39, RZ, 0x3, R39 ;  /* 0x00000003ff277819 */ /* 0x000fc40000011627 */
[----:B------:R-:W-:Y:S01]  /*0900*/  LOP3.LUT R42, R42, 0xffffffc, RZ, 0xc0, !PT ;  /* 0x0ffffffc2a2a7812 */ /* 0x000fe200078ec0ff */
[----:B------:R-:W-:Y:S01]  /*0910*/  IMAD.IADD R36, R36, 0x1, -R41 ;  /* 0x0000000124247824 */ /* 0x000fe200078e0a29 */
[----:B------:R-:W-:Y:S01]  /*0920*/  LOP3.LUT R39, R40, R39, RZ, 0x3c, !PT ;  /* 0x0000002728277212 */ /* 0x000fe200078e3cff */
[----:B------:R-:W-:Y:S01]  /*0930*/  IMAD R44, R44, 0x100, R33 ;  /* 0x000001002c2c7824 */ /* 0x000fe200078e0221 */
[C---:B------:R-:W-:Y:S01]  /*0940*/  ISETP.GE.AND P0, PT, R7.reuse, R32, PT ;  /* 0x000000200700720c */ /* 0x040fe20003f06270 */
[----:B------:R-:W-:Y:S02]  /*0950*/  IMAD.IADD R41, R7, 0x1, -R42 ;  /* 0x0000000107297824 */ /* 0x000fe400078e0a2a */
[----:B------:R-:W-:Y:S02]  /*0960*/  IMAD.IADD R33, R39, 0x1, R44 ;  /* 0x0000000127217824 */ /* 0x000fe400078e022c */
[----:B------:R-:W-:Y:S02]  /*0970*/  IMAD R32, R38, 0x8, R41 ;  /* 0x0000000826207824 */ /* 0x000fe400078e0229 */
[----:B0-----:R-:W-:Y:S01]  /*0980*/  FMUL.FTZ R39, R9, UR4 ;  /* 0x0000000409277c20 */ /* 0x001fe20008410000 */
[----:B------:R-:W-:Y:S01]  /*0990*/  FMUL.FTZ R9, R10, UR4 ;  /* 0x000000040a097c20 */ /* 0x000fe20008410000 */
[----:B------:R-:W-:Y:S01]  /*09a0*/  FMUL.FTZ R38, R11, UR4 ;  /* 0x000000040b267c20 */ /* 0x000fe20008410000 */
[----:B-1----:R-:W-:Y:S01]  /*09b0*/  FMUL.FTZ R10, R12, UR4 ;  /* 0x000000040c0a7c20 */ /* 0x002fe20008410000 */
[----:B------:R-:W-:Y:S01]  /*09c0*/  FMUL.FTZ R11, R14, UR4 ;  /* 0x000000040e0b7c20 */ /* 0x000fe20008410000 */
[----:B------:R-:W-:Y:S01]  /*09d0*/  FMUL.FTZ R14, R15, UR4 ;  /* 0x000000040f0e7c20 */ /* 0x000fe20008410000 */
[----:B------:R-:W-:Y:S01]  /*09e0*/  FMUL.FTZ R13, R13, UR4 ;  /* 0x000000040d0d7c20 */ /* 0x000fe20008410000 */
[----:B--2---:R-:W-:Y:S01]  /*09f0*/  FMUL.FTZ R12, R16, UR4 ;  /* 0x00000004100c7c20 */ /* 0x004fe20008410000 */
[----:B------:R-:W-:Y:S01]  /*0a00*/  FMUL.FTZ R15, R18, UR4 ;  /* 0x00000004120f7c20 */ /* 0x000fe20008410000 */
[----:B------:R-:W-:Y:S01]  /*0a10*/  FMUL.FTZ R18, R19, UR4 ;  /* 0x0000000413127c20 */ /* 0x000fe20008410000 */
[----:B------:R-:W-:Y:S01]  /*0a20*/  F2FP.F16.F32.PACK_AB R11, R14, R11 ;  /* 0x0000000b0e0b723e */ /* 0x000fe200000000ff */
[----:B---3--:R-:W-:Y:S01]  /*0a30*/  FMUL.FTZ R16, R20, UR4 ;  /* 0x0000000414107c20 */ /* 0x008fe20008410000 */
[----:B------:R-:W-:Y:S01]  /*0a40*/  FMUL.FTZ R21, R21, UR4 ;  /* 0x0000000415157c20 */ /* 0x000fe20008410000 */
[----:B------:R-:W-:Y:S01]  /*0a50*/  FMUL.FTZ R19, R22, UR4 ;  /* 0x0000000416137c20 */ /* 0x000fe20008410000 */
[----:B------:R-:W-:Y:S01]  /*0a60*/  FMUL.FTZ R40, R23, UR4 ;  /* 0x0000000417287c20 */ /* 0x000fe20008410000 */
[----:B------:R-:W-:Y:S01]  /*0a70*/  F2FP.F16.F32.PACK_AB R10, R13, R10 ;  /* 0x0000000a0d0a723e */ /* 0x000fe200000000ff */
[----:B------:R-:W-:Y:S01]  /*0a80*/  FMUL.FTZ R8, R8, UR4 ;  /* 0x0000000408087c20 */ /* 0x000fe20008410000 */
[----:B------:R-:W-:Y:S01]  /*0a90*/  F2FP.F16.F32.PACK_AB R14, R21, R16 ;  /* 0x00000010150e723e */ /* 0x000fe200000000ff */
[----:B----4-:R-:W-:Y:S01]  /*0aa0*/  FMUL.FTZ R20, R24, UR4 ;  /* 0x0000000418147c20 */ /* 0x010fe20008410000 */
[----:B------:R-:W-:Y:S01]  /*0ab0*/  LEA.HI R16, R36, R36, RZ, 0x1 ;  /* 0x0000002424107211 */ /* 0x000fe200078f08ff */
[----:B------:R-:W-:Y:S01]  /*0ac0*/  FMUL.FTZ R25, R25, UR4 ;  /* 0x0000000419197c20 */ /* 0x000fe20008410000 */
[----:B------:R-:W-:Y:S01]  /*0ad0*/  F2FP.F16.F32.PACK_AB R13, R18, R15 ;  /* 0x0000000f120d723e */ /* 0x000fe200000000ff */
[----:B------:R-:W-:Y:S01]  /*0ae0*/  FMUL.FTZ R17, R17, UR4 ;  /* 0x0000000411117c20 */ /* 0x000fe20008410000 */
[----:B------:R-:W-:Y:S01]  /*0af0*/  FMUL.FTZ R23, R28, UR4 ;  /* 0x000000041c177c20 */ /* 0x000fe20008410000 */
[----:B------:R-:W-:Y:S01]  /*0b00*/  F2FP.F16.F32.PACK_AB R15, R40, R19 ;  /* 0x00000013280f723e */ /* 0x000fe200000000ff */
[----:B------:R-:W-:-:S02]  /*0b10*/  IMAD.SHL.U32 R36, R36, 0x8, RZ ;  /* 0x0000000824247824 */ /* 0x000fc400078e00ff */
[----:B------:R-:W-:Y:S01]  /*0b20*/  FMUL.FTZ R22, R26, UR4 ;  /* 0x000000041a167c20 */ /* 0x000fe20008410000 */
[----:B------:R-:W-:Y:S02]  /*0b30*/  IMAD.SHL.U32 R18, R16, 0x200, RZ ;  /* 0x0000020010127824 */ /* 0x000fe400078e00ff */
[----:B------:R-:W-:Y:S01]  /*0b40*/  FMUL.FTZ R27, R27, UR4 ;  /* 0x000000041b1b7c20 */ /* 0x000fe20008410000 */
[----:B------:R-:W-:Y:S01]  /*0b50*/  FMUL.FTZ R28, R29, UR4 ;  /* 0x000000041d1c7c20 */ /* 0x000fe20008410000 */
[----:B------:R-:W-:Y:S01]  /*0b60*/  FMUL.FTZ R24, R30, UR4 ;  /* 0x000000041e187c20 */ /* 0x000fe20008410000 */
[----:B------:R-:W-:Y:S01]  /*0b70*/  FMUL.FTZ R31, R31, UR4 ;  /* 0x000000041f1f7c20 */ /* 0x000fe20008410000 */
[----:B------:R-:W-:Y:S01]  /*0b80*/  LOP3.LUT R19, R37, 0x40, RZ, 0xc0, !PT ;  /* 0x0000004025137812 */ /* 0x000fe200078ec0ff */
[----:B------:R-:W-:Y:S01]  /*0b90*/  IMAD R33, R33, 0x2, R6 ;  /* 0x0000000221217824 */ /* 0x000fe200078e0206 */
[----:B------:R-:W-:Y:S02]  /*0ba0*/  F2FP.F16.F32.PACK_AB R8, R39, R8 ;  /* 0x000000082708723e */ /* 0x000fe400000000ff */
[----:B------:R-:W-:-:S02]  /*0bb0*/  F2FP.F16.F32.PACK_AB R9, R38, R9 ;  /* 0x000000092609723e */ /* 0x000fc400000000ff */
[----:B------:R-:W-:Y:S02]  /*0bc0*/  F2FP.F16.F32.PACK_AB R16, R25, R20 ;  /* 0x000000141910723e */ /* 0x000fe400000000ff */
[----:B------:R-:W-:Y:S01]  /*0bd0*/  F2FP.F16.F32.PACK_AB R12, R17, R12 ;  /* 0x0000000c110c723e */ /* 0x000fe200000000ff */
[----:B------:R0:W-:Y:S01]  /*0be0*/  STSM.16.M88.4 [R33+0x6000], R8 ;  /* 0x0060000821007844 */ /* 0x0001e20000000200 */
[----:B------:R-:W-:Y:S02]  /*0bf0*/  LOP3.LUT R21, R18, 0xfffffc00, RZ, 0xc0, !PT ;  /* 0xfffffc0012157812 */ /* 0x000fe400078ec0ff */
[----:B------:R-:W-:Y:S01]  /*0c00*/  LOP3.LUT R20, R19, 0x8, R36, 0xf8, !PT ;  /* 0x0000000813147812 */ /* 0x000fe200078ef824 */
[----:B------:R0:W-:Y:S01]  /*0c10*/  STSM.16.M88.4 [R33+0x7000], R12 ;  /* 0x0070000c21007844 */ /* 0x0001e20000000200 */
[----:B------:R-:W-:Y:S01]  /*0c20*/  SHF.R.U32.HI R25, RZ, 0x3, R19 ;  /* 0x00000003ff197819 */ /* 0x000fe20000011613 */
[----:B------:R-:W-:Y:S01]  /*0c30*/  IMAD.U32 R21, R32, 0x10, R21 ;  /* 0x0000001020157824 */ /* 0x000fe200078e0015 */
[----:B------:R-:W-:-:S02]  /*0c40*/  F2FP.F16.F32.PACK_AB R17, R27, R22 ;  /* 0x000000161b11723e */ /* 0x000fc400000000ff */
[----:B------:R-:W-:Y:S02]  /*0c50*/  F2FP.F16.F32.PACK_AB R18, R28, R23 ;  /* 0x000000171c12723e */ /* 0x000fe400000000ff */
[----:B------:R-:W-:Y:S02]  /*0c60*/  F2FP.F16.F32.PACK_AB R19, R31, R24 ;  /* 0x000000181f13723e */ /* 0x000fe400000000ff */
[----:B------:R-:W-:-:S03]  /*0c70*/  LOP3.LUT R20, R20, R25, RZ, 0x3c, !PT ;  /* 0x0000001914147212 */ /* 0x000fc600078e3cff */
[----:B------:R0:W-:Y:S01]  /*0c80*/  STSM.16.M88.4 [R33+0x8000], R16 ;  /* 0x0080001021007844 */ /* 0x0001e20000000200 */
[----:B------:R-:W-:Y:S06]  /*0c90*/  BAR.SYNC.DEFER_BLOCKING 0x0 ;  /* 0x0000000000007b1d */ /* 0x000fec0000010000 */
[----:B------:R-:W-:Y:S05]  /*0ca0*/  @P0 EXIT ;  /* 0x000000000000094d */ /* 0x000fea0003800000 */
[----:B------:R-:W-:Y:S01]  /*0cb0*/  ULDC UR4, c[0x0][0x244] ;  /* 0x0000910000047ab9 */ /* 0x000fe20000000800 */
[----:B------:R-:W-:Y:S01]  /*0cc0*/  IMAD.IADD R21, R21, 0x1, R20 ;  /* 0x0000000115157824 */ /* 0x000fe200078e0214 */
[----:B------:R-:W-:Y:S01]  /*0cd0*/  ISETP.GE.AND P0, PT, R36, UR4, PT ;  /* 0x0000000424007c0c */ /* 0x000fe2000bf06270 */
[----:B------:R-:W-:Y:S01]  /*0ce0*/  ULDC.64 UR6, c[0x0][0x258] ;  /* 0x0000960000067ab9 */ /* 0x000fe20000000a00 */
[----:B------:R-:W-:Y:S01]  /*0cf0*/  SHF.R.S32.HI R37, RZ, 0x1f, R36 ;  /* 0x0000001fff257819 */ /* 0x000fe20000011424 */
[----:B------:R-:W-:Y:S02]  /*0d00*/  IMAD R21, R21, 0x2, R6 ;  /* 0x0000000215157824 */ /* 0x000fe400078e0206 */
[----:B------:R-:W-:Y:S02]  /*0d10*/  IMAD R5, R5, UR6, RZ ;  /* 0x0000000605057c24 */ /* 0x000fe4000f8e02ff */
[C---:B0-----:R-:W-:Y:S01]  /*0d20*/  IMAD.WIDE.U32 R16, R2.reuse, UR6, R36 ;  /* 0x0000000602107c25 */ /* 0x041fe2000f8e0024 */
[----:B------:R-:W0:Y:S03]  /*0d30*/  LDS.128 R8, [R21+0x7000] ;  /* 0x0070000015087984 */ /* 0x000e260000000c00 */
[----:B------:R-:W-:Y:S01]  /*0d40*/  IMAD R5, R2, UR7, R5 ;  /* 0x0000000702057c24 */ /* 0x000fe2000f8e0205 */
[----:B------:R-:W-:Y:S01]  /*0d50*/  IADD3 R2, P1, R7, R34, RZ ;  /* 0x0000002207027210 */ /* 0x000fe20007f3e0ff */
[----:B------:R-:W1:Y:S01]  /*0d60*/  @!P0 LDS.128 R12, [R21+0x6000] ;  /* 0x00600000150c8984 */ /* 0x000e620000000c00 */
[----:B------:R-:W-:Y:S01]  /*0d70*/  ULDC.64 UR6, c[0x0][0x260] ;  /* 0x0000980000067ab9 */ /* 0x000fe20000000a00 */
[----:B------:R-:W-:-:S02]  /*0d80*/  IMAD.IADD R17, R17, 0x1, R5 ;  /* 0x0000000111117824 */ /* 0x000fc400078e0205 */
[----:B------:R-:W-:Y:S01]  /*0d90*/  IMAD R5, R3, UR6, RZ ;  /* 0x0000000603057c24 */ /* 0x000fe2000f8e02ff */
[----:B------:R-:W-:Y:S01]  /*0da0*/  LEA.HI.X.SX32 R3, R7, R35, 0x1, P1 ;  /* 0x0000002307037211 */ /* 0x000fe200008f0eff */
[----:B------:R-:W-:-:S04]  /*0db0*/  IMAD.WIDE.U32 R6, R0, UR6, R16 ;  /* 0x0000000600067c25 */ /* 0x000fc8000f8e0010 */
[----:B------:R-:W-:Y:S01]  /*0dc0*/  IMAD R19, R0, UR7, R5 ;  /* 0x0000000700137c24 */ /* 0x000fe2000f8e0205 */
[----:B------:R-:W-:Y:S01]  /*0dd0*/  ULDC.64 UR6, c[0x0][0x250] ;  /* 0x0000940000067ab9 */ /* 0x000fe20000000a00 */
[----:B------:R-:W-:-:S04]  /*0de0*/  IMAD.WIDE R4, R4, 0x40, R2 ;  /* 0x0000004004047825 */ /* 0x000fc800078e0202 */
[----:B------:R-:W-:Y:S02]  /*0df0*/  IMAD R3, R5, UR6, RZ ;  /* 0x0000000605037c24 */ /* 0x000fe4000f8e02ff */
[----:B------:R-:W-:Y:S02]  /*0e00*/  IMAD.IADD R7, R7, 0x1, R19 ;  /* 0x0000000107077824 */ /* 0x000fe400078e0213 */
[C---:B------:R-:W-:Y:S02]  /*0e10*/  VIADD R0, R36.reuse, 0x20 ;  /* 0x0000002024007836 */ /* 0x040fe40000000000 */
[----:B------:R-:W-:Y:S02]  /*0e20*/  VIADD R36, R36, 0x40 ;  /* 0x0000004024247836 */ /* 0x000fe40000000000 */
[----:B------:R-:W-:Y:S01]  /*0e30*/  IMAD R3, R4, UR7, R3 ;  /* 0x0000000704037c24 */ /* 0x000fe2000f8e0203 */
[----:B------:R-:W-:Y:S01]  /*0e40*/  ISETP.GE.AND P1, PT, R0, UR4, PT ;  /* 0x0000000400007c0c */ /* 0x000fe2000bf26270 */
[----:B------:R-:W-:Y:S01]  /*0e50*/  IMAD.WIDE.U32 R4, R4, UR6, R6 ;  /* 0x0000000604047c25 */ /* 0x000fe2000f8e0006 */
[----:B------:R-:W-:Y:S01]  /*0e60*/  ISETP.GE.AND P2, PT, R36, UR4, PT ;  /* 0x0000000424007c0c */ /* 0x000fe2000bf46270 */
[----:B------:R-:W-:-:S02]  /*0e70*/  ULDC.64 UR6, c[0x0][0x238] ;  /* 0x00008e0000067ab9 */ /* 0x000fc40000000a00 */
[----:B------:R-:W-:Y:S01]  /*0e80*/  IMAD.IADD R3, R5, 0x1, R3 ;  /* 0x0000000105037824 */ /* 0x000fe200078e0203 */
[----:B------:R-:W-:-:S04]  /*0e90*/  LEA R2, P3, R4, UR6, 0x1 ;  /* 0x0000000604027c11 */ /* 0x000fc8000f8608ff */
[----:B------:R-:W-:-:S05]  /*0ea0*/  LEA.HI.X R3, R4, UR7, R3, 0x1, P3 ;  /* 0x0000000704037c11 */ /* 0x000fca00098f0c03 */
[----:B0-----:R0:W-:Y:S04]  /*0eb0*/  @!P1 STG.E.128 desc[UR8][R2.64+0x40], R8 ;  /* 0x0000400802009986 */ /* 0x0011e8000c101d08 */
[----:B-1----:R0:W-:Y:S01]  /*0ec0*/  @!P0 STG.E.128 desc[UR8][R2.64], R12 ;  /* 0x0000000c02008986 */ /* 0x0021e2000c101d08 */
[----:B------:R-:W-:Y:S05]  /*0ed0*/  @P2 EXIT ;  /* 0x000000000000294d */ /* 0x000fea0003800000 */
[----:B------:R-:W1:Y:S04]  /*0ee0*/  LDS.128 R4, [R21+0x8000] ;  /* 0x0080000015047984 */ /* 0x000e680000000c00 */
[----:B-1----:R-:W-:Y:S01]  /*0ef0*/  STG.E.128 desc[UR8][R2.64+0x80], R4 ;  /* 0x0000800402007986 */ /* 0x002fe2000c101d08 */
[----:B------:R-:W-:Y:S05]  /*0f00*/  EXIT ;  /* 0x000000000000794d */ /* 0x000fea0003800000 */
.L_x_6370:
        /* <DEDUP_REMOVED lines=15> */
.L_x_6602:


//--------------------- .text._ZN7cutlass13device_kernelIN5flash11enable_sm90INS1_16FlashAttnBwdSm90INS1_25CollectiveMainloopBwdSm90ILi2ELi2ELi2EN4cute5tupleIJNS5_1CILi1EEES8_S8_EEENS6_IJNS7_ILi64EEENS7_ILi128EEENS7_ILi96EEEEEENS_6half_tEfNS_4arch4Sm90ELb1ELb0ELb0ELb1ELb1ELb1ELb0ELb0ELi2ELi1ELi2ELi1ELb1EEENS1_24CollectiveEpilogueBwdGQAISD_fSG_Li256ELb1ELb1EEENS1_25SingleTileBwdLPTSchedulerILb1ELi128ELb1EEEEEEEEEvNT_6ParamsE --------------------------
	.section	.text._ZN7cutlass13device_kernelIN5flash11enable_sm90INS1_16FlashAttnBwdSm90INS1_25CollectiveMainloopBwdSm90ILi2ELi2ELi2EN4cute5tupleIJNS5_1CILi1EEES8_S8_EEENS6_IJNS7_ILi64EEENS7_ILi128EEENS7_ILi96EEEEEENS_6half_tEfNS_4arch4Sm90ELb1ELb0ELb0ELb1ELb1ELb1ELb0ELb0ELi2ELi1ELi2ELi1ELb1EEENS1_24CollectiveEpilogueBwdGQAISD_fSG_Li256ELb1ELb1EEENS1_25SingleTileBwdLPTSchedulerILb1ELi128ELb1EEEEEEEEEvNT_6ParamsE,"ax",@progbits
	.align	128
.text._ZN7cutlass13device_kernelIN5flash11enable_sm90INS1_16FlashAttnBwdSm90INS1_25CollectiveMainloopBwdSm90ILi2ELi2ELi2EN4cute5tupleIJNS5_1CILi1EEES8_S8_EEENS6_IJNS7_ILi64EEENS7_ILi128EEENS7_ILi96EEEEEENS_6half_tEfNS_4arch4Sm90ELb1ELb0ELb0ELb1ELb1ELb1ELb0ELb0ELi2ELi1ELi2ELi1ELb1EEENS1_24CollectiveEpilogueBwdGQAISD_fSG_Li256ELb1ELb1EEENS1_25SingleTileBwdLPTSchedulerILb1ELi128ELb1EEEEEEEEEvNT_6ParamsE:
        .type           _ZN7cutlass13device_kernelIN5flash11enable_sm90INS1_16FlashAttnBwdSm90INS1_25CollectiveMainloopBwdSm90ILi2ELi2ELi2EN4cute5tupleIJNS5_1CILi1EEES8_S8_EEENS6_IJNS7_ILi64EEENS7_ILi128EEENS7_ILi96EEEEEENS_6half_tEfNS_4arch4Sm90ELb1ELb0ELb0ELb1ELb1ELb1ELb0ELb0ELi2ELi1ELi2ELi1ELb1EEENS1_24CollectiveEpilogueBwdGQAISD_fSG_Li256ELb1ELb1EEENS1_25SingleTileBwdLPTSchedulerILb1ELi128ELb1EEEEEEEEEvNT_6ParamsE,@function
        .size           _ZN7cutlass13device_kernelIN5flash11enable_sm90INS1_16FlashAttnBwdSm90INS1_25CollectiveMainloopBwdSm90ILi2ELi2ELi2EN4cute5tupleIJNS5_1CILi1EEES8_S8_EEENS6_IJNS7_ILi64EEENS7_ILi128EEENS7_ILi96EEEEEENS_6half_tEfNS_4arch4Sm90ELb1ELb0ELb0ELb1ELb1ELb1ELb0ELb0ELi2ELi1ELi2ELi1ELb1EEENS1_24CollectiveEpilogueBwdGQAISD_fSG_Li256ELb1ELb1EEENS1_25SingleTileBwdLPTSchedulerILb1ELi128ELb1EEEEEEEEEvNT_6ParamsE,(.L_x_6603 - _ZN7cutlass13device_kernelIN5flash11enable_sm90INS1_16FlashAttnBwdSm90INS1_25CollectiveMainloopBwdSm90ILi2ELi2ELi2EN4cute5tupleIJNS5_1CILi1EEES8_S8_EEENS6_IJNS7_ILi64EEENS7_ILi128EEENS7_ILi96EEEEEENS_6half_tEfNS_4arch4Sm90ELb1ELb0ELb0ELb1ELb1ELb1ELb0ELb0ELi2ELi1ELi2ELi1ELb1EEENS1_24CollectiveEpilogueBwdGQAISD_fSG_Li256ELb1ELb1EEENS1_25SingleTileBwdLPTSchedulerILb1ELi128ELb1EEEEEEEEEvNT_6ParamsE)
        .other          _ZN7cutlass13device_kernelIN5flash11enable_sm90INS1_16FlashAttnBwdSm90INS1_25CollectiveMainloopBwdSm90ILi2ELi2ELi2EN4cute5tupleIJNS5_1CILi1EEES8_S8_EEENS6_IJNS7_ILi64EEENS7_ILi128EEENS7_ILi96EEEEEENS_6half_tEfNS_4arch4Sm90ELb1ELb0ELb0ELb1ELb1ELb1ELb0ELb0ELi2ELi1ELi2ELi1ELb1EEENS1_24CollectiveEpilogueBwdGQAISD_fSG_Li256ELb1ELb1EEENS1_25SingleTileBwdLPTSchedulerILb1ELi128ELb1EEEEEEEEEvNT_6ParamsE,@"STO_CUDA_ENTRY STV_DEFAULT"
_ZN7cutlass13device_kernelIN5flash11enable_sm90INS1_16FlashAttnBwdSm90INS1_25CollectiveMainloopBwdSm90ILi2ELi2ELi2EN4cute5tupleIJNS5_1CILi1EEES8_S8_EEENS6_IJNS7_ILi64EEENS7_ILi128EEENS7_ILi96EEEEEENS_6half_tEfNS_4arch4Sm90ELb1ELb0ELb0ELb1ELb1ELb1ELb0ELb0ELi2ELi1ELi2ELi1ELb1EEENS1_24CollectiveEpilogueBwdGQAISD_fSG_Li256ELb1ELb1EEENS1_25SingleTileBwdLPTSchedulerILb1ELi128ELb1EEEEEEEEEvNT_6ParamsE:
        /* <DEDUP_REMOVED lines=24> */
.L_x_6372:
[----:B------:R-:W-:Y:S05]  /*0180*/  BSYNC B0 ;  /* 0x0000000000007941 */ /* 0x000fea0003800000 */
.L_x_6371:
        /* <DEDUP_REMOVED lines=37> */
.L_x_6373:
        /* <DEDUP_REMOVED lines=22> */
.L_x_6374:
[----:B------:R-:W-:Y:S01]  /*0540*/  PLOP3.LUT P0, PT, PT, PT, UP0, 0x80, 0x0 ;  /* 0x000000000000781c */ /* 0x000fe20003f0f008 */
[----:B------:R-:W-:Y:S01]  /*0550*/  NOP ;  /* 0x0000000000007918 */ /* 0x000fe20000000000 */
[----:B------:R-:W-:Y:S01]  /*0560*/  ULDC.64 UR46, c[0x0][0x208] ;  /* 0x00008200002e7ab9 */ /* 0x000fe20000000a00 */
[----:B------:R-:W-:Y:S01]  /*0570*/  BSSY B6, `(.L_x_6375) ;  /* 0x00009fc000067945 */ /* 0x000fe20003800000 */
[----:B-12-4-:R-:W-:Y:S09]  /*0580*/  BAR.SYNC.DEFER_BLOCKING 0x0 ;  /* 0x0000000000007b1d */ /* 0x016ff20000010000 */
[----:B------:R-:W-:Y:S05]  /*0590*/  @!P0 BRA `(.L_x_6376) ;  /* 0x0000005000b48947 */ /* 0x000fea0003800000 */
.L_x_6377:
        /* <DEDUP_REMOVED lines=32> */
.L_x_6378:
[----:B------:R-:W-:Y:S01]  /*07a0*/  ULDC UR8, c[0x0][0x8cc] ;  /* 0x0002330000087ab9 */ /* 0x000fe20000000800 */
[----:B------:R-:W-:Y:S01]  /*07b0*/  UMOV UR7, UR9 ;  /* 0x0000000900077c82 */ /* 0x000fe20008000000 */
[----:B------:R-:W-:-:S11]  /*07c0*/  UISETP.NE.AND UP0, UPT, UR8, 0x1, UPT ;  /* 0x000000010800788c */ /* 0x000fd6000bf05270 */
[----:B------:R-:W-:Y:S02]  /*07d0*/  @UP0 ULDC.64 UR10, c[0x0][0x8d0] ;  /* 0x00023400000a0ab9 */ /* 0x000fe40000000a00 */
[----:B------:R-:W-:-:S04]  /*07e0*/  UIMAD.WIDE.U32 UR4, UR9, UR10, URZ ;  /* 0x0000000a090472a5 */ /* 0x000fc8000f8e003f */
[----:B------:R-:W-:-:S04]  /*07f0*/  @UP0 USHF.R.U32.HI UR7, URZ, UR11, UR5 ;  /* 0x0000000b3f070299 */ /* 0x000fc80008011605 */
[----:B------:R-:W-:-:S12]  /*0800*/  UIMAD UR4, UR7, UR8, URZ ;  /* 0x00000008070472a4 */ /* 0x000fd8000f8e023f */
.L_x_6379:
        /* <DEDUP_REMOVED lines=23> */
.L_x_6380:
        /* <DEDUP_REMOVED lines=14> */
.L_x_6382:
[----:B------:R-:W-:-:S05]  /*0a60*/  ULDC UR4, c[0x0][0x8f4] ;  /* 0x00023d0000047ab9 */ /* 0x000fca0000000800 */
.L_x_6381:
        /* <DEDUP_REMOVED lines=24> */
.L_x_6384:
        /* <DEDUP_REMOVED lines=14> */
.L_x_6385:
        /* <DEDUP_REMOVED lines=11> */
.L_x_6386:
        /* <DEDUP_REMOVED lines=13> */
.L_x_6387:
        /* <DEDUP_REMOVED lines=84> */
.L_x_6390:
        /* <DEDUP_REMOVED lines=15> */
.L_x_6389:
        /* <DEDUP_REMOVED lines=22> */
.L_x_6392:
        /* <DEDUP_REMOVED lines=15> */
.L_x_6391:
[----:B------:R-:W-:Y:S01]  /*16d0*/  SHF.R.S32.HI R23, RZ, 0x1f, R22 ;  /* 0x0000001fff177819 */ /* 0x000fe20000011416 */
[----:B------:R-:W-:-:S03]  /*16e0*/  UMOV UR4, 0xffffffff ;  /* 0xffffffff00047882 */ /* 0x000fc60000000000 */
[----:B------:R-:W-:-:S04]  /*16f0*/  LEA.HI R0, R23, R22, RZ, 0x7 ;  /* 0x0000001617007211 */ /* 0x000fc800078f38ff */
[----:B------:R-:W-:Y:S01]  /*1700*/  SHF.R.S32.HI R19, RZ, 0x7, R0 ;  /* 0x00000007ff137819 */ /* 0x000fe20000011400 */
[----:B------:R-:W-:Y:S06]  /*1710*/  BRA.DIV UR4, `(.L_x_6393) ;  /* 0x0000008e048c7947 */ /* 0x000fec000b800000 */
[----:B------:R1:W2:Y:S02]  /*1720*/  SHFL.IDX PT, R14, R19, RZ, 0x1f ;  /* 0x00001fff130e7589 */ /* 0x0002a400000e0000 */
.L_x_6509:
        /* <DEDUP_REMOVED lines=15> */
.L_x_6394:
        /* <DEDUP_REMOVED lines=19> */
.L_x_6396:
        /* <DEDUP_REMOVED lines=121> */
.L_x_6407:
[----:B------:R-:W-:-:S06]  /*20e0*/  UISETP.NE.AND UP0, UPT, UR9, 0x3, UPT ;  /* 0x000000030900788c */ /* 0x000fcc000bf05270 */
[----:B------:R-:W-:-:S13]  /*20f0*/  PLOP3.LUT P0, PT, PT, PT, UP0, 0x80, 0x0 ;  /* 0x000000000000781c */ /* 0x000fda0003f0f008 */
[----:B-1----:R-:W-:Y:S05]  /*2100*/  @!P0 BRA `(.L_x_6397) ;  /* 0x0000000000048947 */ /* 0x002fea0003800000 */
[----:B------:R-:W-:Y:S01]  /*2110*/  BPT.TRAP 0x1 ;  /* 0x000000040000795c */ /* 0x000fe20000300000 */
.L_x_6397:
[----:B------:R-:W-:Y:S01]  /*2120*/  R2UR UR7, R2 ;  /* 0x00000000020772ca */ /* 0x000fe200000e0000 */
[----:B------:R-:W-:-:S05]  /*2130*/  IMAD.U32 R6, RZ, RZ, UR4 ;  /* 0x00000004ff067e24 */ /* 0x000fca000f8e00ff */
[----:B------:R-:W-:-:S07]  /*2140*/  SHF.L.U32 R6, R6, 0x1f, RZ ;  /* 0x0000001f06067819 */ /* 0x000fce00000006ff */
[----:B------:R-:W-:-:S09]  /*2150*/  ULEA UR7, UR5, UR7, 0x3 ;  /* 0x0000000705077291 */ /* 0x000fd2000f8e183f */
[----:B------:R1:W2:Y:S01]  /*2160*/  SYNCS.PHASECHK.TRANS64.TRYWAIT P1, [UR7+0x26810], R6 ;  /* 0x02681006ff0075a7 */ /* 0x0002a20008020147 */
[----:B------:R-:W-:Y:S05]  /*2170*/  @!P0 BRA `(.L_x_6398) ;  /* 0x0000000000048947 */ /* 0x000fea0003800000 */
[----:B------:R-:W-:Y:S01]  /*2180*/  BPT.TRAP 0x1 ;  /* 0x000000040000795c */ /* 0x000fe20000300000 */
.L_x_6398:
[----:B--2---:R-:W-:Y:S05]  /*2190*/  @P1 BRA `(.L_x_6399) ;  /* 0x0000000000081947 */ /* 0x004fea0003800000 */
[----:B------:R-:W2:Y:S02]  /*21a0*/  SYNCS.PHASECHK.TRANS64.TRYWAIT P1, [UR7+0x26810], R6 ;  /* 0x02681006ff0075a7 */ /* 0x000ea40008020147 */
[----:B--2---:R-:W-:Y:S05]  /*21b0*/  @!P1 BRA `(.L_x_6400) ;  /* 0x0000008400189947 */ /* 0x004fea0003800000 */
.L_x_6399:
        /* <DEDUP_REMOVED lines=66> */
.L_x_6401:
[----:B------:R1:W1:Y:S01]  /*25e0*/  SYNCS.PHASECHK.TRANS64.TRYWAIT P1, [UR7+0x26830], R6 ;  /* 0x02683006ff0075a7 */ /* 0x0002620008020147 */
[----:B------:R-:W-:Y:S05]  /*25f0*/  @!P0 BRA `(.L_x_6402) ;  /* 0x0000000000048947 */ /* 0x000fea0003800000 */
[----:B------:R-:W-:Y:S01]  /*2600*/  BPT.TRAP 0x1 ;  /* 0x000000040000795c */ /* 0x000fe20000300000 */
.L_x_6402:
[----:B-1----:R-:W-:Y:S05]  /*2610*/  @P1 BRA `(.L_x_6403) ;  /* 0x0000000000081947 */ /* 0x002fea0003800000 */
[----:B------:R-:W1:Y:S02]  /*2620*/  SYNCS.PHASECHK.TRANS64.TRYWAIT P1, [UR7+0x26830], R6 ;  /* 0x02683006ff0075a7 */ /* 0x000e640008020147 */
[----:B-1----:R-:W-:Y:S05]  /*2630*/  @!P1 BRA `(.L_x_6404) ;  /* 0x0000008000109947 */ /* 0x002fea0003800000 */
.L_x_6403:
        /* <DEDUP_REMOVED lines=474> */
.L_x_6405:
        /* <DEDUP_REMOVED lines=46> */
.L_x_6406:
        /* <DEDUP_REMOVED lines=62> */
.L_x_6388:
        /* <DEDUP_REMOVED lines=107> */
.L_x_6410:
[----:B------:R-:W2:Y:S04]  /*5150*/  LDG.E.STRONG.GPU R4, desc[UR46][R2.64] ;  /* 0x0000002e02047981 */ /* 0x000ea8000c1ef900 */
[----:B--2---:R-:W-:Y:S01]  /*5160*/  CCTL.IVALL ;  /* 0x00000000ff00798f */ /* 0x004fe20002000000 */
[----:B------:R-:W-:Y:S05]  /*5170*/  YIELD ;  /* 0x0000000000007946 */ /* 0x000fea0003800000 */
[----:B------:R-:W-:-:S13]  /*5180*/  ISETP.NE.AND P0, PT, R4, UR17, PT ;  /* 0x0000001104007c0c */ /* 0x000fda000bf05270 */
[----:B------:R-:W-:Y:S05]  /*5190*/  @P0 BRA `(.L_x_6410) ;  /* 0xfffffffc00ec0947 */ /* 0x000fea000383ffff */
.L_x_6409:
[----:B------:R-:W-:Y:S05]  /*51a0*/  BSYNC B0 ;  /* 0x0000000000007941 */ /* 0x000fea0003800000 */
.L_x_6408:
[----:B------:R-:W-:-:S03]  /*51b0*/  UMOV UR4, 0xffffffff ;  /* 0xffffffff00047882 */ /* 0x000fc60000000000 */
[----:B------:R-:W-:Y:S05]  /*51c0*/  BRA.DIV UR4, `(.L_x_6411) ;  /* 0x0000005604447947 */ /* 0x000fea000b800000 */
[----:B------:R-:W-:Y:S01]  /*51d0*/  NOP ;  /* 0x0000000000007918 */ /* 0x000fe20000000000 */
.L_x_6512:
        /* <DEDUP_REMOVED lines=15> */
.L_x_6414:
[----:B------:R-:W-:Y:S01]  /*52d0*/  @P0 ELECT P2, URZ, PT ;  /* 0x00000000003f082f */ /* 0x000fe20003840000 */
[----:B------:R2:W-:-:S12]  /*52e0*/  UBLKRED.G.S.ADD.F32.RN [UR4], [UR8], UR9, desc[UR10] ;  /* 0x00000a04080073bb */ /* 0x0005d800080a1409 */
[----:B------:R-:W-:Y:S02]  /*52f0*/  @P2 PLOP3.LUT P0, PT, P2, PT, PT, 0x8, 0x0 ;  /* 0x000000000000281c */ /* 0x000fe4000170e170 */
[----:B------:R-:W-:-:S11]  /*5300*/  PLOP3.LUT P2, PT, PT, PT, PT, 0x8, 0x0 ;  /* 0x000000000000781c */ /* 0x000fd60003f4e170 */
[----:B--2---:R-:W-:Y:S05]  /*5310*/  @P0 BRA.U.ANY `(.L_x_6414) ;  /* 0xfffffffd00ec0947 */ /* 0x004fea000393ffff */
[----:B------:R0:W-:Y:S01]  /*5320*/  UTMACMDFLUSH ;  /* 0x00000000000079b7 */ /* 0x0001e20000000000 */
[----:B------:R-:W-:-:S04]  /*5330*/  DEPBAR.LE SB0, 0x0 ;  /* 0x000080000000791a */ /* 0x000fc80000000000 */
.L_x_6413:
[----:B------:R-:W-:Y:S05]  /*5340*/  BSYNC B0 ;  /* 0x0000000000007941 */ /* 0x000fea0003800000 */
.L_x_6412:
        /* <DEDUP_REMOVED lines=14> */
.L_x_6416:
[----:B------:R-:W-:Y:S05]  /*5430*/  BSYNC B0 ;  /* 0x0000000000007941 */ /* 0x000fea0003800000 */
.L_x_6415:
        /* <DEDUP_REMOVED lines=20> */
.L_x_6419:
[----:B-12---:R-:W2:Y:S04]  /*5580*/  LDG.E.STRONG.GPU R0, desc[UR46][R2.64] ;  /* 0x0000002e02007981 */ /* 0x006ea8000c1ef900 */
[----:B--2---:R-:W-:Y:S01]  /*5590*/  CCTL.IVALL ;  /* 0x00000000ff00798f */ /* 0x004fe20002000000 */
[----:B------:R-:W-:Y:S05]  /*55a0*/  YIELD ;  /* 0x0000000000007946 */ /* 0x000fea0003800000 */
[----:B------:R-:W-:-:S13]  /*55b0*/  ISETP.NE.AND P0, PT, R0, UR17, PT ;  /* 0x0000001100007c0c */ /* 0x000fda000bf05270 */
[----:B------:R-:W-:Y:S05]  /*55c0*/  @P0 BRA `(.L_x_6419) ;  /* 0xfffffffc00ec0947 */ /* 0x000fea000383ffff */
.L_x_6418:
[----:B------:R-:W-:Y:S05]  /*55d0*/  BSYNC B0 ;  /* 0x0000000000007941 */ /* 0x000fea0003800000 */
.L_x_6417:
[----:B------:R-:W-:-:S03]  /*55e0*/  UMOV UR4, 0xffffffff ;  /* 0xffffffff00047882 */ /* 0x000fc60000000000 */
[----:B------:R-:W-:Y:S05]  /*55f0*/  BRA.DIV UR4, `(.L_x_6420) ;  /* 0x0000005204547947 */ /* 0x000fea000b800000 */
[----:B------:R-:W-:Y:S01]  /*5600*/  NOP ;  /* 0x0000000000007918 */ /* 0x000fe20000000000 */
.L_x_6515:
        /* <DEDUP_REMOVED lines=16> */
.L_x_6423:
[----:B------:R-:W-:Y:S01]  /*5710*/  @P0 ELECT P2, URZ, PT ;  /* 0x00000000003f082f */ /* 0x000fe20003840000 */
[----:B------:R3:W-:-:S12]  /*5720*/  UBLKRED.G.S.ADD.F32.RN [UR4], [UR8], UR6, desc[UR10] ;  /* 0x00000a04080073bb */ /* 0x0007d800080a1406 */
[----:B------:R-:W-:Y:S02]  /*5730*/  @P2 PLOP3.LUT P0, PT, P2, PT, PT, 0x8, 0x0 ;  /* 0x000000000000281c */ /* 0x000fe4000170e170 */
[----:B------:R-:W-:-:S11]  /*5740*/  PLOP3.LUT P2, PT, PT, PT, PT, 0x8, 0x0 ;  /* 0x000000000000781c */ /* 0x000fd60003f4e170 */
[----:B---3--:R-:W-:Y:S05]  /*5750*/  @P0 BRA.U.ANY `(.L_x_6423) ;  /* 0xfffffffd00ec0947 */ /* 0x008fea000393ffff */
[----:B------:R0:W-:Y:S01]  /*5760*/  UTMACMDFLUSH ;  /* 0x00000000000079b7 */ /* 0x0001e20000000000 */
[----:B------:R-:W-:-:S04]  /*5770*/  DEPBAR.LE SB0, 0x0 ;  /* 0x000080000000791a */ /* 0x000fc80000000000 */
.L_x_6422:
[----:B------:R-:W-:Y:S05]  /*5780*/  BSYNC B0 ;  /* 0x0000000000007941 */ /* 0x000fea0003800000 */
.L_x_6421:
        /* <DEDUP_REMOVED lines=14> */
.L_x_6376:
        /* <DEDUP_REMOVED lines=29> */
.L_x_6425:
[----:B------:R-:W-:Y:S01]  /*5a40*/  ULDC UR9, c[0x0][0x8cc] ;  /* 0x0002330000097ab9 */ /* 0x000fe20000000800 */
[----:B------:R-:W-:Y:S01]  /*5a50*/  UMOV UR7, UR8 ;  /* 0x0000000800077c82 */ /* 0x000fe20008000000 */
[----:B------:R-:W-:-:S11]  /*5a60*/  UISETP.NE.AND UP0, UPT, UR9, 0x1, UPT ;  /* 0x000000010900788c */ /* 0x000fd6000bf05270 */
[----:B------:R-:W-:Y:S02]  /*5a70*/  @UP0 ULDC.64 UR10, c[0x0][0x8d0] ;  /* 0x00023400000a0ab9 */ /* 0x000fe40000000a00 */
[----:B------:R-:W-:-:S04]  /*5a80*/  UIMAD.WIDE.U32 UR4, UR8, UR10, URZ ;  /* 0x0000000a080472a5 */ /* 0x000fc8000f8e003f */
[----:B------:R-:W-:-:S04]  /*5a90*/  @UP0 USHF.R.U32.HI UR7, URZ, UR11, UR5 ;  /* 0x0000000b3f070299 */ /* 0x000fc80008011605 */
[----:B------:R-:W-:-:S12]  /*5aa0*/  UIMAD UR4, UR7, UR9, URZ ;  /* 0x00000009070472a4 */ /* 0x000fd8000f8e023f */
.L_x_6426:
        /* <DEDUP_REMOVED lines=23> */
.L_x_6427:
        /* <DEDUP_REMOVED lines=13> */
.L_x_6429:
[----:B------:R-:W-:-:S05]  /*5cf0*/  ULDC UR4, c[0x0][0x8f4] ;  /* 0x00023d0000047ab9 */ /* 0x000fca0000000800 */
.L_x_6428:
        /* <DEDUP_REMOVED lines=48> */
.L_x_6430:
        /* <DEDUP_REMOVED lines=13> */
.L_x_6431:
        /* <DEDUP_REMOVED lines=12> */
.L_x_6432:
        /* <DEDUP_REMOVED lines=68> */
.L_x_6436:
[----:B------:R-:W2:Y:S04]  /*65d0*/  LDG.E.STRONG.GPU R4, desc[UR46][R2.64] ;  /* 0x0000002e02047981 */ /* 0x000ea8000c1ef900 */
[----:B--2---:R-:W-:Y:S01]  /*65e0*/  CCTL.IVALL ;  /* 0x00000000ff00798f */ /* 0x004fe20002000000 */
[----:B------:R-:W-:Y:S05]  /*65f0*/  YIELD ;  /* 0x0000000000007946 */ /* 0x000fea0003800000 */
[----:B------:R-:W-:-:S13]  /*6600*/  ISETP.NE.AND P1, PT, R4, R5, PT ;  /* 0x000000050400720c */ /* 0x000fda0003f25270 */
[----:B------:R-:W-:Y:S05]  /*6610*/  @P1 BRA `(.L_x_6436) ;  /* 0xfffffffc00ec1947 */ /* 0x000fea000383ffff */
.L_x_6435:
[----:B------:R-:W-:Y:S05]  /*6620*/  BSYNC B0 ;  /* 0x0000000000007941 */ /* 0x000fea0003800000 */
.L_x_6434:
[----:B------:R-:W-:-:S03]  /*6630*/  UMOV UR6, 0xffffffff ;  /* 0xffffffff00067882 */ /* 0x000fc60000000000 */
[----:B------:R-:W-:Y:S05]  /*6640*/  BRA.DIV UR6, `(.L_x_6437) ;  /* 0x00000042065c7947 */ /* 0x000fea000b800000 */
[----:B------:R-:W-:Y:S01]  /*6650*/  NOP ;  /* 0x0000000000007918 */ /* 0x000fe20000000000 */
.L_x_6518:
        /* <DEDUP_REMOVED lines=22> */
.L_x_6439:
[----:B------:R-:W-:Y:S05]  /*67c0*/  BSYNC B0 ;  /* 0x0000000000007941 */ /* 0x000fea0003800000 */
.L_x_6438:
        /* <DEDUP_REMOVED lines=20> */
.L_x_6441:
[----:B------:R-:W-:Y:S05]  /*6910*/  BSYNC B0 ;  /* 0x0000000000007941 */ /* 0x000fea0003800000 */
.L_x_6440:
[----:B------:R-:W-:Y:S06]  /*6920*/  BAR.ARV 0xa, 0xa0 ;  /* 0x0282800000007b1d */ /* 0x000fec0000002000 */
[----:B------:R-:W-:Y:S04]  /*6930*/  BSSY B0, `(.L_x_6442) ;  /* 0x0000003000007945 */ /* 0x000fe80003800000 */
[----:B------:R-:W-:Y:S05]  /*6940*/  @!P0 BRA `(.L_x_6443) ;  /* 0x0000000000048947 */ /* 0x000fea0003800000 */
[----:B------:R-:W-:-:S04]  /*6950*/  DEPBAR.LE SB0, 0x0 ;  /* 0x000080000000791a */ /* 0x000fc80000000000 */
.L_x_6443:
[----:B------:R-:W-:Y:S05]  /*6960*/  BSYNC B0 ;  /* 0x0000000000007941 */ /* 0x000fea0003800000 */
.L_x_6442:
        /* <DEDUP_REMOVED lines=19> */
.L_x_6445:
[----:B------:R-:W-:Y:S05]  /*6aa0*/  BSYNC B0 ;  /* 0x0000000000007941 */ /* 0x000fea0003800000 */
.L_x_6444:
[----:B------:R-:W-:Y:S01]  /*6ab0*/  UIADD3 UR7, UR13, 0x1, URZ ;  /* 0x000000010d077890 */ /* 0x000fe2000fffe03f */
[----:B------:R-:W-:Y:S11]  /*6ac0*/  BRA `(.L_x_6446) ;  /* 0x0000000000047947 */ /* 0x000ff60003800000 */
.L_x_6433:
[----:B------:R-:W-:-:S05]  /*6ad0*/  UMOV UR7, UR13 ;  /* 0x0000000d00077c82 */ /* 0x000fca0008000000 */
.L_x_6446:
        /* <DEDUP_REMOVED lines=16> */
.L_x_6471:
        /* <DEDUP_REMOVED lines=18> */
.L_x_6449:
[----:B------:R-:W2:Y:S04]  /*6d00*/  LDG.E.STRONG.GPU R4, desc[UR46][R2.64] ;  /* 0x0000002e02047981 */ /* 0x000ea8000c1ef900 */
[----:B--2---:R-:W-:Y:S01]  /*6d10*/  CCTL.IVALL ;  /* 0x00000000ff00798f */ /* 0x004fe20002000000 */
[----:B------:R-:W-:Y:S05]  /*6d20*/  YIELD ;  /* 0x0000000000007946 */ /* 0x000fea0003800000 */
[----:B------:R-:W-:-:S13]  /*6d30*/  ISETP.NE.AND P1, PT, R4, R5, PT ;  /* 0x000000050400720c */ /* 0x000fda0003f25270 */
[----:B------:R-:W-:Y:S05]  /*6d40*/  @P1 BRA `(.L_x_6449) ;  /* 0xfffffffc00ec1947 */ /* 0x000fea000383ffff */
.L_x_6448:
[----:B------:R-:W-:Y:S05]  /*6d50*/  BSYNC B0 ;  /* 0x0000000000007941 */ /* 0x000fea0003800000 */
.L_x_6447:
[----:B------:R-:W-:-:S03]  /*6d60*/  UMOV UR24, 0xffffffff ;  /* 0xffffffff00187882 */ /* 0x000fc60000000000 */
[----:B------:R-:W-:Y:S05]  /*6d70*/  BRA.DIV UR24, `(.L_x_6450) ;  /* 0x0000003a18ac7947 */ /* 0x000fea000b800000 */
[----:B------:R-:W-:Y:S01]  /*6d80*/  NOP ;  /* 0x0000000000007918 */ /* 0x000fe20000000000 */
.L_x_6521:
        /* <DEDUP_REMOVED lines=19> */
.L_x_6452:
[----:B------:R-:W-:Y:S05]  /*6ec0*/  BSYNC B0 ;  /* 0x0000000000007941 */ /* 0x000fea0003800000 */
.L_x_6451:
        /* <DEDUP_REMOVED lines=15> */
.L_x_6454:
[----:B------:R-:W-:Y:S05]  /*6fc0*/  BSYNC B0 ;  /* 0x0000000000007941 */ /* 0x000fea0003800000 */
.L_x_6453:
[----:B------:R-:W-:Y:S06]  /*6fd0*/  BAR.ARV 0xa, 0xa0 ;  /* 0x0282800000007b1d */ /* 0x000fec0000002000 */
[----:B------:R-:W-:Y:S04]  /*6fe0*/  BSSY B0, `(.L_x_6455) ;  /* 0x0000003000007945 */ /* 0x000fe80003800000 */
[----:B------:R-:W-:Y:S05]  /*6ff0*/  @!P0 BRA `(.L_x_6456) ;  /* 0x0000000000048947 */ /* 0x000fea0003800000 */
[----:B------:R-:W-:-:S04]  /*7000*/  DEPBAR.LE SB0, 0x0 ;  /* 0x000080000000791a */ /* 0x000fc80000000000 */
.L_x_6456:
[----:B------:R-:W-:Y:S05]  /*7010*/  BSYNC B0 ;  /* 0x0000000000007941 */ /* 0x000fea0003800000 */
.L_x_6455:
        /* <DEDUP_REMOVED lines=19> */
.L_x_6458:
[----:B------:R-:W-:Y:S05]  /*7150*/  BSYNC B0 ;  /* 0x0000000000007941 */ /* 0x000fea0003800000 */
.L_x_6457:
        /* <DEDUP_REMOVED lines=16> */
.L_x_6461:
[----:B------:R-:W2:Y:S04]  /*7260*/  LDG.E.STRONG.GPU R4, desc[UR46][R2.64] ;  /* 0x0000002e02047981 */ /* 0x000ea8000c1ef900 */
[----:B--2---:R-:W-:Y:S01]  /*7270*/  CCTL.IVALL ;  /* 0x00000000ff00798f */ /* 0x004fe20002000000 */
[----:B------:R-:W-:Y:S05]  /*7280*/  YIELD ;  /* 0x0000000000007946 */ /* 0x000fea0003800000 */
[----:B------:R-:W-:-:S13]  /*7290*/  ISETP.NE.AND P1, PT, R4, R5, PT ;  /* 0x000000050400720c */ /* 0x000fda0003f25270 */
[----:B------:R-:W-:Y:S05]  /*72a0*/  @P1 BRA `(.L_x_6461) ;  /* 0xfffffffc00ec1947 */ /* 0x000fea000383ffff */
.L_x_6460:
[----:B------:R-:W-:Y:S05]  /*72b0*/  BSYNC B0 ;  /* 0x0000000000007941 */ /* 0x000fea0003800000 */
.L_x_6459:
[----:B------:R-:W-:-:S03]  /*72c0*/  UMOV UR18, 0xffffffff ;  /* 0xffffffff00127882 */ /* 0x000fc60000000000 */
[----:B------:R-:W-:Y:S05]  /*72d0*/  BRA.DIV UR18, `(.L_x_6462) ;  /* 0x0000003612707947 */ /* 0x000fea000b800000 */
[----:B------:R-:W-:Y:S01]  /*72e0*/  NOP ;  /* 0x0000000000007918 */ /* 0x000fe20000000000 */
.L_x_6524:
        /* <DEDUP_REMOVED lines=15> */
.L_x_6464:
[----:B------:R-:W-:Y:S05]  /*73e0*/  BSYNC B0 ;  /* 0x0000000000007941 */ /* 0x000fea0003800000 */
.L_x_6463:
        /* <DEDUP_REMOVED lines=15> */
.L_x_6466:
[----:B------:R-:W-:Y:S05]  /*74e0*/  BSYNC B0 ;  /* 0x0000000000007941 */ /* 0x000fea0003800000 */
.L_x_6465:
[----:B------:R-:W-:Y:S06]  /*74f0*/  BAR.ARV 0xa, 0xa0 ;  /* 0x0282800000007b1d */ /* 0x000fec0000002000 */
[----:B------:R-:W-:Y:S04]  /*7500*/  BSSY B0, `(.L_x_6467) ;  /* 0x0000003000007945 */ /* 0x000fe80003800000 */
[----:B------:R-:W-:Y:S05]  /*7510*/  @!P0 BRA `(.L_x_6468) ;  /* 0x0000000000048947 */ /* 0x000fea0003800000 */
[----:B------:R-:W-:-:S04]  /*7520*/  DEPBAR.LE SB0, 0x0 ;  /* 0x000080000000791a */ /* 0x000fc80000000000 */
.L_x_6468:
[----:B------:R-:W-:Y:S05]  /*7530*/  BSYNC B0 ;  /* 0x0000000000007941 */ /* 0x000fea0003800000 */
.L_x_6467:
        /* <DEDUP_REMOVED lines=19> */
.L_x_6470:
[----:B------:R-:W-:Y:S05]  /*7670*/  BSYNC B0 ;  /* 0x0000000000007941 */ /* 0x000fea0003800000 */
.L_x_6469:
[----:B------:R-:W-:Y:S02]  /*7680*/  UIADD3 UR7, UR7, 0x2, URZ ;  /* 0x0000000207077890 */ /* 0x000fe4000fffe03f */
[----:B------:R-:W-:Y:S02]  /*7690*/  UIADD3 UR6, UR6, 0x3000, URZ ;  /* 0x0000300006067890 */ /* 0x000fe4000fffe03f */
[----:B------:R-:W-:-:S06]  /*76a0*/  UISETP.GE.AND UP0, UPT, UR7, UR12, UPT ;  /* 0x0000000c0700728c */ /* 0x000fcc000bf06270 */
[----:B------:R-:W-:-:S13]  /*76b0*/  PLOP3.LUT P1, PT, PT, PT, UP0, 0x80, 0x0 ;  /* 0x000000000000781c */ /* 0x000fda0003f2f008 */
[----:B------:R-:W-:Y:S05]  /*76c0*/  @!P1 BRA `(.L_x_6471) ;  /* 0xfffffff400449947 */ /* 0x000fea000383ffff */
[----:B------:R-:W-:Y:S05]  /*76d0*/  BRA `(.L_x_6383) ;  /* 0x0000002c00947947 */ /* 0x000fea0003800000 */
.L_x_6424:
        /* <DEDUP_REMOVED lines=21> */
.L_x_6472:
[----:B------:R-:W1:Y:S01]  /*7830*/  LDC R3, c[0x0][0x8cc] ;  /* 0x00023300ff037b82 */ /* 0x000e620000000800 */
[----:B------:R-:W-:Y:S01]  /*7840*/  IMAD.MOV.U32 R0, RZ, RZ, R5 ;  /* 0x000000ffff007224 */ /* 0x000fe200078e0005 */
[----:B-1----:R-:W-:-:S13]  /*7850*/  ISETP.NE.AND P0, PT, R3, 0x1, PT ;  /* 0x000000010300780c */ /* 0x002fda0003f05270 */
[----:B------:R-:W1:Y:S02]  /*7860*/  @P0 LDC.64 R6, c[0x0][0x8d0] ;  /* 0x00023400ff060b82 */ /* 0x000e640000000a00 */
[----:B-1----:R-:W-:-:S05]  /*7870*/  @P0 IMAD.HI.U32 R4, R5, R6, RZ ;  /* 0x0000000605040227 */ /* 0x002fca00078e00ff */
[----:B------:R-:W-:-:S05]  /*7880*/  @P0 SHF.R.U32.HI R0, RZ, R7, R4 ;  /* 0x00000007ff000219 */ /* 0x000fca0000011604 */
[----:B------:R-:W-:-:S07]  /*7890*/  IMAD R3, R0, R3, RZ ;  /* 0x0000000300037224 */ /* 0x000fce00078e02ff */
.L_x_6473:
        /* <DEDUP_REMOVED lines=23> */
.L_x_6474:
        /* <DEDUP_REMOVED lines=10> */
.L_x_6476:
[----:B------:R-:W2:Y:S02]  /*7ab0*/  LDC R4, c[0x0][0x8f4] ;  /* 0x00023d00ff047b82 */ /* 0x000ea40000000800 */
.L_x_6475:
        /* <DEDUP_REMOVED lines=42> */
.L_x_6478:
        /* <DEDUP_REMOVED lines=20> */
.L_x_6479:
[----:B------:R-:W-:Y:S05]  /*7ea0*/  @!P0 BRA `(.L_x_6480) ;  /* 0x00000000000c8947 */ /* 0x000fea0003800000 */
[----:B------:R-:W2:Y:S04]  /*7eb0*/  LDG.E R5, desc[UR46][R2.64] ;  /* 0x0000002e02057981 */ /* 0x000ea8000c1e1900 */
[----:B------:R-:W2:Y:S02]  /*7ec0*/  LDG.E R0, desc[UR46][R2.64+0x4] ;  /* 0x0000042e02007981 */ /* 0x000ea4000c1e1900 */
[----:B--2---:R-:W-:-:S07]  /*7ed0*/  IMAD.IADD R0, R0, 0x1, -R5 ;  /* 0x0000000100007824 */ /* 0x004fce00078e0a05 */
.L_x_6480:
        /* <DEDUP_REMOVED lines=66> */
.L_x_6525:
        /* <DEDUP_REMOVED lines=15> */
.L_x_6483:
        /* <DEDUP_REMOVED lines=122> */
.L_x_6494:
[----:B-123--:R-:W-:-:S04]  /*8b90*/  SHF.L.U32 R18, R10, 0x1f, RZ ;  /* 0x0000001f0a127819 */ /* 0x00efc800000006ff */
[----:B------:R-:W2:Y:S02]  /*8ba0*/  SYNCS.PHASECHK.TRANS64.TRYWAIT P1, [R15+URZ+0x26840], R18 ;  /* 0x026840120f0075a7 */ /* 0x000ea4000802017f */
[----:B--2---:R-:W-:Y:S05]  /*8bb0*/  @!P1 BRA `(.L_x_6486) ;  /* 0x0000001c00689947 */ /* 0x004fea0003800000 */
.L_x_6526:
        /* <DEDUP_REMOVED lines=8> */
.L_x_6487:
        /* <DEDUP_REMOVED lines=44> */
.L_x_6527:
        /* <DEDUP_REMOVED lines=8> */
.L_x_6489:
        /* <DEDUP_REMOVED lines=44> */
.L_x_6528:
        /* <DEDUP_REMOVED lines=8> */
.L_x_6491:
        /* <DEDUP_REMOVED lines=38> */
.L_x_6530:
        /* <DEDUP_REMOVED lines=8> */
.L_x_6493:
        /* <DEDUP_REMOVED lines=44> */
.L_x_6485:
[----:B------:R-:W4:Y:S02]  /*9860*/  LDL.LU R4, [R1+0x4] ;  /* 0x0000040001047983 */ /* 0x000f240000300800 */
[----:B----4-:R-:W-:Y:S02]  /*9870*/  ISETP.NE.AND P1, PT, R4, RZ, PT ;  /* 0x000000ff0400720c */ /* 0x010fe40003f25270 */
[----:B------:R4:W5:Y:S11]  /*9880*/  LDL R4, [R1] ;  /* 0x0000000001047983 */ /* 0x0009760000100800 */
[----:B----4-:R-:W-:Y:S05]  /*9890*/  @!P1 BRA `(.L_x_6484) ;  /* 0x0000000400949947 */ /* 0x010fea0003800000 */
[----:B------:R-:W-:-:S04]  /*98a0*/  SHF.L.U32 R12, R10, 0x1f, RZ ;  /* 0x0000001f0a0c7819 */ /* 0x000fc800000006ff */
[----:B------:R-:W4:Y:S02]  /*98b0*/  SYNCS.PHASECHK.TRANS64.TRYWAIT P1, [R15+URZ+0x26840], R12 ;  /* 0x0268400c0f0075a7 */ /* 0x000f24000802017f */
[----:B----4-:R-:W-:Y:S05]  /*98c0*/  @!P1 BRA `(.L_x_6495) ;  /* 0x0000001000789947 */ /* 0x010fea0003800000 */
.L_x_6531:
        /* <DEDUP_REMOVED lines=8> */
.L_x_6496:
        /* <DEDUP_REMOVED lines=41> */
.L_x_6532:
        /* <DEDUP_REMOVED lines=8> */
.L_x_6498:
        /* <DEDUP_REMOVED lines=41> */
.L_x_6484:
[----:B------:R-:W1:Y:S01]  /*9ef0*/  S2R R0, SR_TID.X ;  /* 0x0000000000007919 */ /* 0x000e620000002100 */
[----:B------:R-:W-:Y:S01]  /*9f00*/  IMAD R3, R16, 0x8, R15 ;  /* 0x0000000810037824 */ /* 0x000fe200078e020f */
[----:B-1----:R-:W-:Y:S02]  /*9f10*/  LOP3.LUT R2, R0, 0x7f, RZ, 0xc0, !PT ;  /* 0x0000007f00027812 */ /* 0x002fe400078ec0ff */
[----:B------:R-:W-:Y:S02]  /*9f20*/  SHF.L.U32 R0, R10, 0x1f, RZ ;  /* 0x0000001f0a007819 */ /* 0x000fe400000006ff */
[----:B------:R-:W-:Y:S02]  /*9f30*/  ISETP.NE.AND P1, PT, R2, RZ, PT ;  /* 0x000000ff0200720c */ /* 0x000fe40003f25270 */
[----:B------:R-:W1:Y:S02]  /*9f40*/  SYNCS.PHASECHK.TRANS64.TRYWAIT P0, [R3+URZ+0x26840], R0 ;  /* 0x02684000030075a7 */ /* 0x000e64000800017f */
[----:B-1----:R-:W-:Y:S09]  /*9f50*/  @!P0 BRA `(.L_x_6499) ;  /* 0x0000000800fc8947 */ /* 0x002ff20003800000 */
.L_x_6533:
[----:B------:R-:W-:Y:S05]  /*9f60*/  @P1 BRA `(.L_x_6500) ;  /* 0x0000000000181947 */ /* 0x000fea0003800000 */
[----:B------:R-:W1:Y:S01]  /*9f70*/  S2R R2, SR_TID.X ;  /* 0x0000000000027919 */ /* 0x000e620000002100 */
[----:B------:R-:W-:-:S04]  /*9f80*/  IMAD.MOV.U32 R0, RZ, RZ, 0x3100 ;  /* 0x00003100ff007424 */ /* 0x000fc800078e00ff */
[----:B------:R1:W-:Y:S02]  /*9f90*/  SYNCS.ARRIVE.TRANS64 RZ, [R3+URZ+0x26830], R0 ;  /* 0x0268300003ff79a7 */ /* 0x0003e4000800003f */
[----:B-1----:R-:W-:-:S13]  /*9fa0*/  LOP3.LUT P0, RZ, R2, 0x1f, RZ, 0xc0, !PT ;  /* 0x0000001f02ff7812 */ /* 0x002fda000780c0ff */
[----:B------:R-:W-:Y:S05]  /*9fb0*/  @!P0 BRA `(.L_x_6500) ;  /* 0x0000000000048947 */ /* 0x000fea0003800000 */
[----:B------:R-:W-:Y:S01]  /*9fc0*/  BPT.TRAP 0x1 ;  /* 0x000000040000795c */ /* 0x000fe20000300000 */
.L_x_6500:
        /* <DEDUP_REMOVED lines=48> */
.L_x_6481:
[----:B------:R-:W-:Y:S05]  /*a2d0*/  BSYNC B0 ;  /* 0x0000000000007941 */ /* 0x000fea0003800000 */
.L_x_6477:
[----:B------:R-:W-:-:S03]  /*a2e0*/  UMOV UR7, 0xffffffff ;  /* 0xffffffff00077882 */ /* 0x000fc60000000000 */
[----:B------:R-:W-:Y:S05]  /*a2f0*/  BRA.DIV UR7, `(.L_x_6501) ;  /* 0x0000000a07287947 */ /* 0x000fea000b800000 */
[----:B------:R-:W-:-:S13]  /*a300*/  ELECT P6, URZ, PT ;  /* 0x00000000003f782f */ /* 0x000fda00038c0000 */
.L_x_6536:
[----:B------:R-:W-:Y:S05]  /*a310*/  @!P6 BRA `(.L_x_6383) ;  /* 0x000000000084e947 */ /* 0x000fea0003800000 */
[----:B------:R-:W-:-:S06]  /*a320*/  ULOP3.LUT UR7, UR38, 0x2, URZ, 0xfc, !UPT ;  /* 0x0000000226077892 */ /* 0x000fcc000f8efc3f */
[----:B------:R-:W-:-:S05]  /*a330*/  IMAD.U32 R0, RZ, RZ, UR7 ;  /* 0x00000007ff007e24 */ /* 0x000fca000f8e00ff */
[----:B------:R-:W-:-:S13]  /*a340*/  ISETP.NE.AND P2, PT, R0, 0x3, PT ;  /* 0x000000030000780c */ /* 0x000fda0003f45270 */
[----:B------:R-:W-:Y:S05]  /*a350*/  @!P2 BRA `(.L_x_6502) ;  /* 0x000000000004a947 */ /* 0x000fea0003800000 */
[----:B------:R-:W-:Y:S01]  /*a360*/  BPT.TRAP 0x1 ;  /* 0x000000040000795c */ /* 0x000fe20000300000 */
.L_x_6502:
        /* <DEDUP_REMOVED lines=15> */
.L_x_6537:
[----:B------:R-:W2:Y:S02]  /*a460*/  SYNCS.PHASECHK.TRANS64.TRYWAIT P0, [R3+URZ], R0 ;  /* 0x00000000030075a7 */ /* 0x000ea4000800017f */
[----:B--2---:R-:W-:Y:S05]  /*a470*/  @!P0 BRA `(.L_x_6504) ;  /* 0x0000000400fc8947 */ /* 0x004fea0003800000 */
.L_x_6538:
[----:B------:R-:W-:Y:S05]  /*a480*/  @!P2 BRA `(.L_x_6505) ;  /* 0x000000000004a947 */ /* 0x000fea0003800000 */
[----:B------:R-:W-:Y:S01]  /*a490*/  BPT.TRAP 0x1 ;  /* 0x000000040000795c */ /* 0x000fe20000300000 */
.L_x_6505:
[----:B--2---:R-:W-:-:S04]  /*a4a0*/  VIADD R3, R8, 0x26840 ;  /* 0x0002684008037836 */ /* 0x004fc80000000000 */
[----:B------:R-:W-:-:S04]  /*a4b0*/  IMAD R5, R2, 0x8, R3 ;  /* 0x0000000802057824 */ /* 0x000fc800078e0203 */
[----:B------:R-:W2:Y:S02]  /*a4c0*/  SYNCS.PHASECHK.TRANS64.TRYWAIT P0, [R5+URZ], R4 ;  /* 0x00000004050075a7 */ /* 0x000ea4000800017f */
[----:B--2---:R-:W-:Y:S05]  /*a4d0*/  @!P0 BRA `(.L_x_6506) ;  /* 0x0000000400f88947 */ /* 0x004fea0003800000 */
.L_x_6539:
[----:B------:R-:W-:-:S07]  /*a4e0*/  IMAD R3, R6, 0x8, R3 ;  /* 0x0000000806037824 */ /* 0x000fce00078e0203 */
.L_x_6507:
[----:B---3--:R3:W4:Y:S02]  /*a4f0*/  SYNCS.PHASECHK.TRANS64.TRYWAIT P0, [R3+URZ], R0 ;  /* 0x00000000030075a7 */ /* 0x008724000800017f */
[----:B----4-:R-:W-:Y:S05]  /*a500*/  @!P0 NANOSLEEP.SYNCS 0x989680 ;  /* 0x009896800000895d */ /* 0x010fea0003900000 */
[----:B------:R-:W4:Y:S02]  /*a510*/  @!P0 SYNCS.PHASECHK.TRANS64 P0, [R3+URZ], R0 ;  /* 0x00000000030085a7 */ /* 0x000f24000800007f */
[----:B----4-:R-:W-:Y:S05]  /*a520*/  @!P0 BRA `(.L_x_6507) ;  /* 0xfffffffc00f08947 */ /* 0x010fea000383ffff */
.L_x_6383:
[----:B------:R-:W-:Y:S05]  /*a530*/  BSYNC B6 ;  /* 0x0000000000067941 */ /* 0x000fea0003800000 */
.L_x_6375:
[----:B------:R-:W-:Y:S05]  /*a540*/  EXIT ;  /* 0x000000000000794d */ /* 0x000fea0003800000 */
.L_x_6393:
[----:B------:R-:W-:Y:S02]  /*a550*/  IMAD.MOV.U32 R13, RZ, RZ, R19 ;  /* 0x000000ffff0d7224 */ /* 0x000fe400078e0013 */
[----:B------:R-:W-:Y:S02]  /*a560*/  IMAD.MOV.U32 R12, RZ, RZ, RZ ;  /* 0x000000ffff0c7224 */ /* 0x000fe400078e00ff */
[----:B------:R-:W-:Y:S02]  /*a570*/  IMAD.MOV.U32 R11, RZ, RZ, 0x1f ;  /* 0x0000001fff0b7424 */ /* 0x000fe400078e00ff */
[----:B------:R-:W-:-:S07]  /*a580*/  IMAD.MOV.U32 R15, RZ, RZ, -0x1 ;  /* 0xffffffffff0f7424 */ /* 0x000fce00078e00ff */
[----:B------:R-:W-:Y:S05]  /*a590*/  WARPSYNC.COLLECTIVE R15, `(.L_x_6508) ;  /* 0x000000000f087348 */ /* 0x000fea0003c00000 */
[----:B------:R1:W2:Y:S02]  /*a5a0*/  SHFL.IDX P6, R14, R13, R12, R11 ;  /* 0x0000000c0d0e7389 */ /* 0x0002a400000c000b */
[----:B-12---:R-:W-:Y:S01]  /*a5b0*/  ENDCOLLECTIVE ;  /* 0x000000000000791b */ /* 0x006fe20003800000 */
.L_x_6508:
[----:B------:R-:W-:Y:S05]  /*a5c0*/  BRA `(.L_x_6509) ;  /* 0xffffff7000587947 */ /* 0x000fea000383ffff */
.L_x_6395:
[----:B--2---:R2:W3:Y:S02]  /*a5d0*/  SYNCS.PHASECHK.TRANS64.TRYWAIT P0, [R2+URZ+0x26800], R5 ;  /* 0x02680005020075a7 */ /* 0x0044e4000800017f */
[----:B---3--:R-:W-:Y:S05]  /*a5e0*/  @!P0 NANOSLEEP.SYNCS 0x989680 ;  /* 0x009896800000895d */ /* 0x008fea0003900000 */
[----:B------:R-:W3:Y:S02]  /*a5f0*/  @!P0 SYNCS.PHASECHK.TRANS64 P0, [R2+URZ+0x26800], R5 ;  /* 0x02680005020085a7 */ /* 0x000ee4000800007f */
[----:B---3--:R-:W-:Y:S05]  /*a600*/  @!P0 BRA `(.L_x_6395) ;  /* 0xfffffffc00f08947 */ /* 0x008fea000383ffff */
[----:B------:R-:W-:Y:S05]  /*a610*/  BRA `(.L_x_6394) ;  /* 0xffffff7000807947 */ /* 0x000fea000383ffff */
.L_x_6400:
[----:B--2---:R-:W-:-:S04]  /*a620*/  IMAD.U32 R5, RZ, RZ, UR7 ;  /* 0x00000007ff057e24 */ /* 0x004fc8000f8e00ff */
[----:B------:R2:W3:Y:S03]  /*a630*/  SYNCS.PHASECHK.TRANS64.TRYWAIT P1, [R5+URZ+0x26810], R6 ;  /* 0x02681006050075a7 */ /* 0x0004e6000802017f */
[----:B---3--:R-:W-:Y:S05]  /*a640*/  @!P1 NANOSLEEP.SYNCS 0x989680 ;  /* 0x009896800000995d */ /* 0x008fea0003900000 */
[----:B------:R-:W3:Y:S02]  /*a650*/  @!P1 SYNCS.PHASECHK.TRANS64 P1, [R5+URZ+0x26810], R6 ;  /* 0x02681006050095a7 */ /* 0x000ee4000802007f */
[----:B---3--:R-:W-:Y:S05]  /*a660*/  @!P1 BRA `(.L_x_6400) ;  /* 0xfffffffc00ec9947 */ /* 0x008fea000383ffff */
[----:B------:R-:W-:Y:S05]  /*a670*/  BRA `(.L_x_6399) ;  /* 0xffffff7800d07947 */ /* 0x000fea000383ffff */
.L_x_6404:
[----:B------:R-:W-:-:S04]  /*a680*/  IMAD.U32 R5, RZ, RZ, UR7 ;  /* 0x00000007ff057e24 */ /* 0x000fc8000f8e00ff */
[----:B------:R1:W1:Y:S03]  /*a690*/  SYNCS.PHASECHK.TRANS64.TRYWAIT P1, [R5+URZ+0x26830], R6 ;  /* 0x02683006050075a7 */ /* 0x000266000802017f */
[----:B-1----:R-:W-:Y:S05]  /*a6a0*/  @!P1 NANOSLEEP.SYNCS 0x989680 ;  /* 0x009896800000995d */ /* 0x002fea0003900000 */
[----:B------:R-:W1:Y:S02]  /*a6b0*/  @!P1 SYNCS.PHASECHK.TRANS64 P1, [R5+URZ+0x26830], R6 ;  /* 0x02683006050095a7 */ /* 0x000e64000802007f */
[----:B-1----:R-:W-:Y:S05]  /*a6c0*/  @!P1 BRA `(.L_x_6404) ;  /* 0xfffffffc00ec9947 */ /* 0x002fea000383ffff */
[----:B------:R-:W-:Y:S05]  /*a6d0*/  BRA `(.L_x_6403) ;  /* 0xffffff7c00d87947 */ /* 0x000fea000383ffff */
.L_x_6411:
[----:B------:R-:W-:Y:S01]  /*a6e0*/  BSSY B0, `(.L_x_6510) ;  /* 0x0000005000007945 */ /* 0x000fe20003800000 */
[----:B------:R-:W-:-:S07]  /*a6f0*/  IMAD.MOV.U32 R15, RZ, RZ, -0x1 ;  /* 0xffffffffff0f7424 */ /* 0x000fce00078e00ff */
[----:B-1----:R-:W-:Y:S05]  /*a700*/  WARPSYNC.COLLECTIVE R15, `(.L_x_6511) ;  /* 0x000000000f087348 */ /* 0x002fea0003c00000 */
[----:B------:R-:W-:Y:S01]  /*a710*/  NOP ;  /* 0x0000000000007918 */ /* 0x000fe20000000000 */
[----:B-1----:R-:W-:Y:S01]  /*a720*/  ENDCOLLECTIVE ;  /* 0x000000000000791b */ /* 0x002fe20003800000 */
.L_x_6511:
[----:B------:R-:W-:Y:S05]  /*a730*/  BSYNC B0 ;  /* 0x0000000000007941 */ /* 0x000fea0003800000 */
.L_x_6510:
[----:B------:R-:W-:Y:S05]  /*a740*/  BRA `(.L_x_6512) ;  /* 0xffffffa800a47947 */ /* 0x000fea000383ffff */
.L_x_6420:
[----:B------:R-:W-:Y:S01]  /*a750*/  BSSY B0, `(.L_x_6513) ;  /* 0x0000005000007945 */ /* 0x000fe20003800000 */
[----:B------:R-:W-:-:S07]  /*a760*/  IMAD.MOV.U32 R15, RZ, RZ, -0x1 ;  /* 0xffffffffff0f7424 */ /* 0x000fce00078e00ff */
[----:B-12---:R-:W-:Y:S05]  /*a770*/  WARPSYNC.COLLECTIVE R15, `(.L_x_6514) ;  /* 0x000000000f087348 */ /* 0x006fea0003c00000 */
[----:B------:R-:W-:Y:S01]  /*a780*/  NOP ;  /* 0x0000000000007918 */ /* 0x000fe20000000000 */
[----:B-12---:R-:W-:Y:S01]  /*a790*/  ENDCOLLECTIVE ;  /* 0x000000000000791b */ /* 0x006fe20003800000 */
.L_x_6514:
[----:B------:R-:W-:Y:S05]  /*a7a0*/  BSYNC B0 ;  /* 0x0000000000007941 */ /* 0x000fea0003800000 */
.L_x_6513:
[----:B------:R-:W-:Y:S05]  /*a7b0*/  BRA `(.L_x_6515) ;  /* 0xffffffac00947947 */ /* 0x000fea000383ffff */
.L_x_6437:
[----:B------:R-:W-:Y:S01]  /*a7c0*/  BSSY B0, `(.L_x_6516) ;  /* 0x0000005000007945 */ /* 0x000fe20003800000 */
[----:B------:R-:W-:-:S07]  /*a7d0*/  IMAD.MOV.U32 R15, RZ, RZ, -0x1 ;  /* 0xffffffffff0f7424 */ /* 0x000fce00078e00ff */
[----:B------:R-:W-:Y:S05]  /*a7e0*/  WARPSYNC.COLLECTIVE R15, `(.L_x_6517) ;  /* 0x000000000f087348 */ /* 0x000fea0003c00000 */
[----:B------:R-:W-:Y:S01]  /*a7f0*/  NOP ;  /* 0x0000000000007918 */ /* 0x000fe20000000000 */
[----:B------:R-:W-:Y:S01]  /*a800*/  ENDCOLLECTIVE ;  /* 0x000000000000791b */ /* 0x000fe20003800000 */
.L_x_6517:
[----:B------:R-:W-:Y:S05]  /*a810*/  BSYNC B0 ;  /* 0x0000000000007941 */ /* 0x000fea0003800000 */
.L_x_6516:
[----:B------:R-:W-:Y:S05]  /*a820*/  BRA `(.L_x_6518) ;  /* 0xffffffbc008c7947 */ /* 0x000fea000383ffff */
.L_x_6450:
[----:B------:R-:W-:Y:S01]  /*a830*/  BSSY B0, `(.L_x_6519) ;  /* 0x0000005000007945 */ /* 0x000fe20003800000 */
[----:B------:R-:W-:-:S07]  /*a840*/  IMAD.MOV.U32 R15, RZ, RZ, -0x1 ;  /* 0xffffffffff0f7424 */ /* 0x000fce00078e00ff */
[----:B------:R-:W-:Y:S05]  /*a850*/  WARPSYNC.COLLECTIVE R15, `(.L_x_6520) ;  /* 0x000000000f087348 */ /* 0x000fea0003c00000 */
[----:B------:R-:W-:Y:S01]  /*a860*/  NOP ;  /* 0x0000000000007918 */ /* 0x000fe20000000000 */
[----:B------:R-:W-:Y:S01]  /*a870*/  ENDCOLLECTIVE ;  /* 0x000000000000791b */ /* 0x000fe20003800000 */
.L_x_6520:
[----:B------:R-:W-:Y:S05]  /*a880*/  BSYNC B0 ;  /* 0x0000000000007941 */ /* 0x000fea0003800000 */
.L_x_6519:
[----:B------:R-:W-:Y:S05]  /*a890*/  BRA `(.L_x_6521) ;  /* 0xffffffc4003c7947 */ /* 0x000fea000383ffff */
.L_x_6462:
[----:B------:R-:W-:Y:S01]  /*a8a0*/  BSSY B0, `(.L_x_6522) ;  /* 0x0000005000007945 */ /* 0x000fe20003800000 */
[----:B------:R-:W-:-:S07]  /*a8b0*/  IMAD.MOV.U32 R15, RZ, RZ, -0x1 ;  /* 0xffffffffff0f7424 */ /* 0x000fce00078e00ff */
[----:B------:R-:W-:Y:S05]  /*a8c0*/  WARPSYNC.COLLECTIVE R15, `(.L_x_6523) ;  /* 0x000000000f087348 */ /* 0x000fea0003c00000 */
[----:B------:R-:W-:Y:S01]  /*a8d0*/  NOP ;  /* 0x0000000000007918 */ /* 0x000fe20000000000 */
[----:B------:R-:W-:Y:S01]  /*a8e0*/  ENDCOLLECTIVE ;  /* 0x000000000000791b */ /* 0x000fe20003800000 */
.L_x_6523:
[----:B------:R-:W-:Y:S05]  /*a8f0*/  BSYNC B0 ;  /* 0x0000000000007941 */ /* 0x000fea0003800000 */
.L_x_6522:
[----:B------:R-:W-:Y:S05]  /*a900*/  BRA `(.L_x_6524) ;  /* 0xffffffc800787947 */ /* 0x000fea000383ffff */
.L_x_6482:
[----:B-1----:R1:W2:Y:S02]  /*a910*/  SYNCS.PHASECHK.TRANS64.TRYWAIT P0, [R15+URZ+0x26820], R2 ;  /* 0x026820020f0075a7 */ /* 0x0022a4000800017f */
[----:B--2---:R-:W-:Y:S05]  /*a920*/  @!P0 NANOSLEEP.SYNCS 0x989680 ;  /* 0x009896800000895d */ /* 0x004fea0003900000 */
[----:B------:R-:W2:Y:S02]  /*a930*/  @!P0 SYNCS.PHASECHK.TRANS64 P0, [R15+URZ+0x26820], R2 ;  /* 0x026820020f0085a7 */ /* 0x000ea4000800007f */
[----:B--2---:R-:W-:Y:S05]  /*a940*/  @!P0 BRA `(.L_x_6482) ;  /* 0xfffffffc00f08947 */ /* 0x004fea000383ffff */
[----:B------:R-:W-:Y:S05]  /*a950*/  BRA `(.L_x_6525) ;  /* 0xffffffd800687947 */ /* 0x000fea000383ffff */
.L_x_6486:
[----:B--2---:R2:W3:Y:S02]  /*a960*/  SYNCS.PHASECHK.TRANS64.TRYWAIT P1, [R15+URZ+0x26840], R18 ;  /* 0x026840120f0075a7 */ /* 0x0044e4000802017f */
[----:B---3--:R-:W-:Y:S05]  /*a970*/  @!P1 NANOSLEEP.SYNCS 0x989680 ;  /* 0x009896800000995d */ /* 0x008fea0003900000 */
[----:B------:R-:W3:Y:S02]  /*a980*/  @!P1 SYNCS.PHASECHK.TRANS64 P1, [R15+URZ+0x26840], R18 ;  /* 0x026840120f0095a7 */ /* 0x000ee4000802007f */
[----:B---3--:R-:W-:Y:S05]  /*a990*/  @!P1 BRA `(.L_x_6486) ;  /* 0xfffffffc00f09947 */ /* 0x008fea000383ffff */
[----:B------:R-:W-:Y:S05]  /*a9a0*/  BRA `(.L_x_6526) ;  /* 0xffffffe000847947 */ /* 0x000fea000383ffff */
.L_x_6488:
[----:B-1----:R1:W3:Y:S02]  /*a9b0*/  SYNCS.PHASECHK.TRANS64.TRYWAIT P1, [R15+URZ+0x26828], R18 ;  /* 0x026828120f0075a7 */ /* 0x0022e4000802017f */
[----:B---3--:R-:W-:Y:S05]  /*a9c0*/  @!P1 NANOSLEEP.SYNCS 0x989680 ;  /* 0x009896800000995d */ /* 0x008fea0003900000 */
[----:B------:R-:W3:Y:S02]  /*a9d0*/  @!P1 SYNCS.PHASECHK.TRANS64 P1, [R15+URZ+0x26828], R18 ;  /* 0x026828120f0095a7 */ /* 0x000ee4000802007f */
[----:B---3--:R-:W-:Y:S05]  /*a9e0*/  @!P1 BRA `(.L_x_6488) ;  /* 0xfffffffc00f09947 */ /* 0x008fea000383ffff */
[----:B------:R-:W-:Y:S05]  /*a9f0*/  BRA `(.L_x_6527) ;  /* 0xffffffe400407947 */ /* 0x000fea000383ffff */
.L_x_6490:
[----:B---3--:R3:W4:Y:S02]  /*aa00*/  SYNCS.PHASECHK.TRANS64.TRYWAIT P1, [R15+URZ+0x26848], R18 ;  /* 0x026848120f0075a7 */ /* 0x008724000802017f */
[----:B----4-:R-:W-:Y:S05]  /*aa10*/  @!P1 NANOSLEEP.SYNCS 0x989680 ;  /* 0x009896800000995d */ /* 0x010fea0003900000 */
[----:B------:R-:W4:Y:S02]  /*aa20*/  @!P1 SYNCS.PHASECHK.TRANS64 P1, [R15+URZ+0x26848], R18 ;  /* 0x026848120f0095a7 */ /* 0x000f24000802007f */
[----:B----4-:R-:W-:Y:S05]  /*aa30*/  @!P1 BRA `(.L_x_6490) ;  /* 0xfffffffc00f09947 */ /* 0x010fea000383ffff */
[----:B------:R-:W-:Y:S05]  /*aa40*/  BRA `(.L_x_6528) ;  /* 0xffffffe400fc7947 */ /* 0x000fea000383ffff */
.L_x_6492:
[----:B------:R-:W-:-:S07]  /*aa50*/  SHF.L.U32 R4, R10, 0x1f, RZ ;  /* 0x0000001f0a047819 */ /* 0x000fce00000006ff */
.L_x_6529:
[----:B----4-:R4:W1:Y:S02]  /*aa60*/  SYNCS.PHASECHK.TRANS64.TRYWAIT P1, [R15+URZ+0x26820], R4 ;  /* 0x026820040f0075a7 */ /* 0x010864000802017f */
[----:B-1----:R-:W-:Y:S05]  /*aa70*/  @!P1 NANOSLEEP.SYNCS 0x989680 ;  /* 0x009896800000995d */ /* 0x002fea0003900000 */
[----:B------:R-:W1:Y:S02]  /*aa80*/  @!P1 SYNCS.PHASECHK.TRANS64 P1, [R15+URZ+0x26820], R4 ;  /* 0x026820040f0095a7 */ /* 0x000e64000802007f */
[----:B-1----:R-:W-:Y:S05]  /*aa90*/  @!P1 BRA `(.L_x_6529) ;  /* 0xfffffffc00f09947 */ /* 0x002fea000383ffff */
[----:B------:R-:W-:Y:S05]  /*aaa0*/  BRA `(.L_x_6530) ;  /* 0xffffffe8009c7947 */ /* 0x000fea000383ffff */
.L_x_6495:
[----:B----4-:R4:W1:Y:S02]  /*aab0*/  SYNCS.PHASECHK.TRANS64.TRYWAIT P1, [R15+URZ+0x26840], R12 ;  /* 0x0268400c0f0075a7 */ /* 0x010864000802017f */
[----:B-1----:R-:W-:Y:S05]  /*aac0*/  @!P1 NANOSLEEP.SYNCS 0x989680 ;  /* 0x009896800000995d */ /* 0x002fea0003900000 */
[----:B------:R-:W1:Y:S02]  /*aad0*/  @!P1 SYNCS.PHASECHK.TRANS64 P1, [R15+URZ+0x26840], R12 ;  /* 0x0268400c0f0095a7 */ /* 0x000e64000802007f */
[----:B-1----:R-:W-:Y:S05]  /*aae0*/  @!P1 BRA `(.L_x_6495) ;  /* 0xfffffffc00f09947 */ /* 0x002fea000383ffff */
[----:B------:R-:W-:Y:S05]  /*aaf0*/  BRA `(.L_x_6531) ;  /* 0xffffffec00747947 */ /* 0x000fea000383ffff */
.L_x_6497:
[----:B-1----:R1:W2:Y:S02]  /*ab00*/  SYNCS.PHASECHK.TRANS64.TRYWAIT P1, [R15+URZ+0x26828], R12 ;  /* 0x0268280c0f0075a7 */ /* 0x0022a4000802017f */
[----:B--2---:R-:W-:Y:S05]  /*ab10*/  @!P1 NANOSLEEP.SYNCS 0x989680 ;  /* 0x009896800000995d */ /* 0x004fea0003900000 */
[----:B------:R-:W2:Y:S02]  /*ab20*/  @!P1 SYNCS.PHASECHK.TRANS64 P1, [R15+URZ+0x26828], R12 ;  /* 0x0268280c0f0095a7 */ /* 0x000ea4000802007f */
[----:B--2---:R-:W-:Y:S05]  /*ab30*/  @!P1 BRA `(.L_x_6497) ;  /* 0xfffffffc00f09947 */ /* 0x004fea000383ffff */
[----:B------:R-:W-:Y:S05]  /*ab40*/  BRA `(.L_x_6532) ;  /* 0xfffffff000247947 */ /* 0x000fea000383ffff */
.L_x_6499:
[----:B------:R1:W1:Y:S02]  /*ab50*/  SYNCS.PHASECHK.TRANS64.TRYWAIT P0, [R3+URZ+0x26840], R0 ;  /* 0x02684000030075a7 */ /* 0x000264000800017f */
[----:B-1----:R-:W-:Y:S05]  /*ab60*/  @!P0 NANOSLEEP.SYNCS 0x989680 ;  /* 0x009896800000895d */ /* 0x002fea0003900000 */
[----:B------:R-:W1:Y:S02]  /*ab70*/  @!P0 SYNCS.PHASECHK.TRANS64 P0, [R3+URZ+0x26840], R0 ;  /* 0x02684000030085a7 */ /* 0x000e64000800007f */
[----:B-1----:R-:W-:Y:S05]  /*ab80*/  @!P0 BRA `(.L_x_6499) ;  /* 0xfffffffc00f08947 */ /* 0x002fea000383ffff */
[----:B------:R-:W-:Y:S05]  /*ab90*/  BRA `(.L_x_6533) ;  /* 0xfffffff000f07947 */ /* 0x000fea000383ffff */
.L_x_6501:
[----:B------:R-:W-:Y:S01]  /*aba0*/  BSSY B0, `(.L_x_6534) ;  /* 0x0000006000007945 */ /* 0x000fe20003800000 */
[----:B------:R-:W-:-:S07]  /*abb0*/  IMAD.MOV.U32 R15, RZ, RZ, -0x1 ;  /* 0xffffffffff0f7424 */ /* 0x000fce00078e00ff */
[----:B------:R-:W-:Y:S05]  /*abc0*/  WARPSYNC.COLLECTIVE R15, `(.L_x_6535) ;  /* 0x000000000f0c7348 */ /* 0x000fea0003c00000 */
[----:B------:R-:W-:Y:S02]  /*abd0*/  ELECT P6, UR62, PT ;  /* 0x00000000003e782f */ /* 0x000fe400038c0000 */
[----:B------:R-:W-:Y:S01]  /*abe0*/  MOV R14, UR62 ;  /* 0x0000003e000e7c02 */ /* 0x000fe20008000f00 */
[----:B------:R-:W-:Y:S10]  /*abf0*/  ENDCOLLECTIVE ;  /* 0x000000000000791b */ /* 0x000ff40003800000 */
.L_x_6535:
[----:B------:R-:W-:Y:S05]  /*ac00*/  BSYNC B0 ;  /* 0x0000000000007941 */ /* 0x000fea0003800000 */
.L_x_6534:
[----:B------:R-:W-:Y:S05]  /*ac10*/  BRA `(.L_x_6536) ;  /* 0xfffffff400bc7947 */ /* 0x000fea000383ffff */
.L_x_6503:
[----:B-1----:R1:W2:Y:S02]  /*ac20*/  SYNCS.PHASECHK.TRANS64.TRYWAIT P0, [R7+URZ], R4 ;  /* 0x00000004070075a7 */ /* 0x0022a4000800017f */
[----:B--2---:R-:W-:Y:S05]  /*ac30*/  @!P0 NANOSLEEP.SYNCS 0x989680 ;  /* 0x009896800000895d */ /* 0x004fea0003900000 */
[----:B------:R-:W2:Y:S02]  /*ac40*/  @!P0 SYNCS.PHASECHK.TRANS64 P0, [R7+URZ], R4 ;  /* 0x00000004070085a7 */ /* 0x000ea4000800007f */
[----:B--2---:R-:W-:Y:S05]  /*ac50*/  @!P0 BRA `(.L_x_6503) ;  /* 0xfffffffc00f08947 */ /* 0x004fea000383ffff */
[----:B------:R-:W-:Y:S05]  /*ac60*/  BRA `(.L_x_6537) ;  /* 0xfffffff400fc7947 */ /* 0x000fea000383ffff */
.L_x_6504:
[----:B--2---:R2:W3:Y:S02]  /*ac70*/  SYNCS.PHASECHK.TRANS64.TRYWAIT P0, [R3+URZ], R0 ;  /* 0x00000000030075a7 */ /* 0x0044e4000800017f */
[----:B---3--:R-:W-:Y:S05]  /*ac80*/  @!P0 NANOSLEEP.SYNCS 0x989680 ;  /* 0x009896800000895d */ /* 0x008fea0003900000 */
[----:B------:R-:W3:Y:S02]  /*ac90*/  @!P0 SYNCS.PHASECHK.TRANS64 P0, [R3+URZ], R0 ;  /* 0x00000000030085a7 */ /* 0x000ee4000800007f */
[----:B---3--:R-:W-:Y:S05]  /*aca0*/  @!P0 BRA `(.L_x_6504) ;  /* 0xfffffffc00f08947 */ /* 0x008fea000383ffff */
[----:B------:R-:W-:Y:S05]  /*acb0*/  BRA `(.L_x_6538) ;  /* 0xfffffff400f07947 */ /* 0x000fea000383ffff */
.L_x_6506:
[----:B--2---:R2:W3:Y:S02]  /*acc0*/  SYNCS.PHASECHK.TRANS64.TRYWAIT P0, [R5+URZ], R4 ;  /* 0x00000004050075a7 */ /* 0x0044e4000800017f */
[----:B---3--:R-:W-:Y:S05]  /*acd0*/  @!P0 NANOSLEEP.SYNCS 0x989680 ;  /* 0x009896800000895d */ /* 0x008fea0003900000 */
[----:B------:R-:W3:Y:S02]  /*ace0*/  @!P0 SYNCS.PHASECHK.TRANS64 P0, [R5+URZ], R4 ;  /* 0x00000004050085a7 */ /* 0x000ee4000800007f */
[----:B---3--:R-:W-:Y:S05]  /*acf0*/  @!P0 BRA `(.L_x_6506) ;  /* 0xfffffffc00f08947 */ /* 0x008fea000383ffff */
[----:B------:R-:W-:Y:S05]  /*ad00*/  BRA `(.L_x_6539) ;  /* 0xfffffff400f47947 */ /* 0x000fea000383ffff */
.L_x_6540:
        /* <DEDUP_REMOVED lines=15> */
.L_x_6603:


//--------------------- .text._ZN7cutlass13device_kernelIN5flash22FlashAttnBwdPreprocessIN4cute5tupleIJNS3_1CILi64EEENS5_ILi96EEEEEENS_6half_tEfNS_4arch4Sm90ELb1ELb1EEEEEvNT_6ParamsE --------------------------
	.section	.text._ZN7cutlass13device_kernelIN5flash22FlashAttnBwdPreprocessIN4cute5tupleIJNS3_1CILi64EEENS5_ILi96EEEEEENS_6half_tEfNS_4arch4Sm90ELb1ELb1EEEEEvNT_6ParamsE,"ax",@progbits
	.align	128
.text._ZN7cutlass13device_kernelIN5flash22FlashAttnBwdPreprocessIN4cute5tupleIJNS3_1CILi64EEENS5_ILi96EEEEEENS_6half_tEfNS_4arch4Sm90ELb1ELb1EEEEEvNT_6ParamsE:
        .type           _ZN7cutlass13device_kernelIN5flash22FlashAttnBwdPreprocessIN4cute5tupleIJNS3_1CILi64EEENS5_ILi96EEEEEENS_6half_tEfNS_4arch4Sm90ELb1ELb1EEEEEvNT_6ParamsE,@function
        .size           _ZN7cutlass13device_kernelIN5flash22FlashAttnBwdPreprocessIN4cute5tupleIJNS3_1CILi64EEENS5_ILi96EEEEEENS_6half_tEfNS_4arch4Sm90ELb1ELb1EEEEEvNT_6ParamsE,(.L_x_6604 - _ZN7cutlass13device_kernelIN5flash22FlashAttnBwdPreprocessIN4cute5tupleIJNS3_1CILi64EEENS5_ILi96EEEEEENS_6half_tEfNS_4arch4Sm90ELb1ELb1EEEEEvNT_6ParamsE)
        .other          _ZN7cutlass13device_kernelIN5flash22FlashAttnBwdPreprocessIN4cute5tupleIJNS3_1CILi64EEENS5_ILi96EEEEEENS_6half_tEfNS_4arch4Sm90ELb1ELb1EEEEEvNT_6ParamsE,@"STO_CUDA_ENTRY STV_DEFAULT"
_ZN7cutlass13device_kernelIN5flash22FlashAttnBwdPreprocessIN4cute5tupleIJNS3_1CILi64EEENS5_ILi96EEEEEENS_6half_tEfNS_4arch4Sm90ELb1ELb1EEEEEvNT_6ParamsE:
[----:B------:R-:W-:Y:S08]  /*0000*/  LDC R1, c[0x0][0x28] ;  /* 0x00000a00ff017b82 */ /* 0x000ff00000000800 */
[----:B------:R-:W0:Y:S01]  /*0010*/  LDC.64 R4, c[0x0][0x2f8] ;  /* 0x0000be00ff047b82 */ /* 0x000e220000000a00 */
[----:B------:R-:W1:Y:S01]  /*0020*/  S2R R32, SR_CTAID.Z ;  /* 0x0000000000207919 */ /* 0x000e620000002700 */
[----:B------:R-:W-:Y:S01]  /*0030*/  ULDC.64 UR8, c[0x0][0x2f0] ;  /* 0x0000bc0000087ab9 */ /* 0x000fe20000000a00 */
[----:B------:R-:W-:Y:S01]  /*0040*/  ULDC.64 UR4, c[0x0][0x208] ;  /* 0x0000820000047ab9 */ /* 0x000fe20000000a00 */
[----:B------:R-:W-:-:S04]  /*0050*/  ISETP.NE.U32.AND P0, PT, RZ, UR8, PT ;  /* 0x00000008ff007c0c */ /* 0x000fc8000bf05070 */
[----:B------:R-:W1:Y:S01]  /*0060*/  LDC.64 R2, c[0x0][0x2f0] ;  /* 0x0000bc00ff027b82 */ /* 0x000e620000000a00 */
[----:B------:R-:W-:Y:S02]  /*0070*/  ISETP.NE.AND.EX P0, PT, RZ, UR9, PT, P0 ;  /* 0x00000009ff007c0c */ /* 0x000fe4000bf05300 */
[----:B0-----:R-:W-:-:S04]  /*0080*/  ISETP.NE.U32.AND P1, PT, R4, RZ, PT ;  /* 0x000000ff0400720c */ /* 0x001fc80003f25070 */
[----:B------:R-:W-:Y:S01]  /*0090*/  ISETP.NE.AND.EX P1, PT, R5, RZ, PT, P1 ;  /* 0x000000ff0500720c */ /* 0x000fe20003f25310 */
[----:B------:R-:W-:Y:S01]  /*00a0*/  ULDC UR6, c[0x0][0x218] ;  /* 0x0000860000067ab9 */ /* 0x000fe20000000800 */
[----:B-1----:R-:W-:-:S11]  /*00b0*/  IMAD.WIDE R2, R32, 0x4, R2 ;  /* 0x0000000420027825 */ /* 0x002fd600078e0202 */
[----:B------:R-:W0:Y:S01]  /*00c0*/  @P1 LDC.64 R8, c[0x0][0x2f8] ;  /* 0x0000be00ff081b82 */ /* 0x000e220000000a00 */
[----:B------:R-:W-:Y:S01]  /*00d0*/  MOV R5, UR6 ;  /* 0x0000000600057c02 */ /* 0x000fe20008000f00 */
[----:B------:R1:W5:Y:S01]  /*00e0*/  @P0 LDG.E R7, desc[UR4][R2.64] ;  /* 0x0000000402070981 */ /* 0x000362000c1e1900 */
[----:B------:R-:W2:Y:S01]  /*00f0*/  S2R R6, SR_CTAID.X ;  /* 0x0000000000067919 */ /* 0x000ea20000002500 */
[----:B0-----:R-:W-:-:S05]  /*0100*/  @P1 IMAD.WIDE R8, R32, 0x4, R8 ;  /* 0x0000000420081825 */ /* 0x001fca00078e0208 */
[----:B------:R1:W5:Y:S01]  /*0110*/  @P1 LDG.E R5, desc[UR4][R8.64] ;  /* 0x0000000408051981 */ /* 0x000362000c1e1900 */
[----:B------:R-:W0:Y:S01]  /*0120*/  S2UR UR6, SR_CTAID.Y ;  /* 0x00000000000679c3 */ /* 0x000e220000002600 */
[----:B--2---:R-:W-:Y:S01]  /*0130*/  SHF.L.U32 R4, R6, 0x6, RZ ;  /* 0x0000000606047819 */ /* 0x004fe200000006ff */
[----:B------:R-:W-:Y:S06]  /*0140*/  @P1 BRA `(.L_x_6541) ;  /* 0x0000000000101947 */ /* 0x000fec0003800000 */
[----:B------:R-:W-:Y:S05]  /*0150*/  @!P0 BRA `(.L_x_6541) ;  /* 0x00000000000c8947 */ /* 0x000fea0003800000 */
[----:B------:R-:W2:Y:S04]  /*0160*/  LDG.E R0, desc[UR4][R2.64] ;  /* 0x0000000402007981 */ /* 0x000ea8000c1e1900 */
[----:B-----5:R-:W2:Y:S02]  /*0170*/  LDG.E R5, desc[UR4][R2.64+0x4] ;  /* 0x0000040402057981 */ /* 0x020ea4000c1e1900 */
[----:B--2---:R-:W-:-:S07]  /*0180*/  IADD3 R5, -R0, R5, RZ ;  /* 0x0000000500057210 */ /* 0x004fce0007ffe1ff */
.L_x_6541:
[----:B------:R-:W-:Y:S02]  /*0190*/  ISETP.NE.U32.AND P2, PT, RZ, UR8, PT ;  /* 0x00000008ff007c0c */ /* 0x000fe4000bf45070 */
[----:B-----5:R-:W-:Y:S02]  /*01a0*/  ISETP.LE.AND P1, PT, R5, R4, PT ;  /* 0x000000040500720c */ /* 0x020fe40003f23270 */
[----:B------:R-:W-:-:S13]  /*01b0*/  ISETP.NE.AND.EX P2, PT, RZ, UR9, PT, P2 ;  /* 0x00000009ff007c0c */ /* 0x000fda000bf45320 */
[----:B0-----:R-:W-:Y:S05]  /*01c0*/  @P2 EXIT P1 ;  /* 0x000000000000294d */ /* 0x001fea0000800000 */
[----:B-1----:R-:W0:Y:S01]  /*01d0*/  S2R R3, SR_TID.X ;  /* 0x0000000000037919 */ /* 0x002e220000002100 */
[----:B------:R-:W-:Y:S01]  /*01e0*/  IADD3 R2, -R4, R5, RZ ;  /* 0x0000000504027210 */ /* 0x000fe20007ffe1ff */
[----:B------:R-:W-:Y:S01]  /*01f0*/  USHF.R.S32.HI UR7, URZ, 0x1f, UR6 ;  /* 0x0000001f3f077899 */ /* 0x000fe20008011406 */
[----:B------:R-:W-:Y:S01]  /*0200*/  SHF.R.S32.HI R39, RZ, 0x1f, R32 ;  /* 0x0000001fff277819 */ /* 0x000fe20000011420 */
[----:B------:R-:W-:Y:S01]  /*0210*/  BSSY B0, `(.L_x_6542) ;  /* 0x000002e000007945 */ /* 0x000fe20003800000 */
[----:B------:R-:W-:Y:S01]  /*0220*/  CS2R R42, SRZ ;  /* 0x00000000002a7805 */ /* 0x000fe2000001ff00 */
[----:B------:R-:W-:Y:S01]  /*0230*/  HFMA2.MMA R30, -RZ, RZ, 0, 0 ;  /* 0x00000000ff1e7435 */ /* 0x000fe200000001ff */
[----:B------:R-:W-:Y:S02]  /*0240*/  @P0 SHF.R.S32.HI R43, RZ, 0x1f, R7 ;  /* 0x0000001fff2b0819 */ /* 0x000fe40000011407 */
[----:B------:R-:W-:Y:S02]  /*0250*/  CS2R R16, SRZ ;  /* 0x0000000000107805 */ /* 0x000fe4000001ff00 */
[----:B------:R-:W-:-:S02]  /*0260*/  @P0 MOV R42, R7 ;  /* 0x00000007002a0202 */ /* 0x000fc40000000f00 */
[----:B------:R-:W-:Y:S02]  /*0270*/  CS2R R8, SRZ ;  /* 0x0000000000087805 */ /* 0x000fe4000001ff00 */
[----:B------:R-:W-:Y:S02]  /*0280*/  SEL R0, R32, RZ, !P2 ;  /* 0x000000ff20007207 */ /* 0x000fe40005000000 */
[----:B------:R-:W-:Y:S02]  /*0290*/  CS2R R10, SRZ ;  /* 0x00000000000a7805 */ /* 0x000fe4000001ff00 */
[----:B------:R-:W-:Y:S02]  /*02a0*/  MOV R40, 0x7f800000 ;  /* 0x7f80000000287802 */ /* 0x000fe40000000f00 */
[----:B------:R-:W-:Y:S02]  /*02b0*/  CS2R R12, SRZ ;  /* 0x00000000000c7805 */ /* 0x000fe4000001ff00 */
[----:B------:R-:W-:-:S02]  /*02c0*/  CS2R R14, SRZ ;  /* 0x00000000000e7805 */ /* 0x000fc4000001ff00 */
[----:B------:R-:W-:Y:S02]  /*02d0*/  CS2R R18, SRZ ;  /* 0x0000000000127805 */ /* 0x000fe4000001ff00 */
[----:B------:R-:W-:Y:S02]  /*02e0*/  CS2R R20, SRZ ;  /* 0x0000000000147805 */ /* 0x000fe4000001ff00 */
[----:B------:R-:W-:Y:S02]  /*02f0*/  CS2R R28, SRZ ;  /* 0x00000000001c7805 */ /* 0x000fe4000001ff00 */
[----:B------:R-:W-:Y:S02]  /*0300*/  CS2R R24, SRZ ;  /* 0x0000000000187805 */ /* 0x000fe4000001ff00 */
[----:B------:R-:W-:Y:S02]  /*0310*/  SEL R39, R39, RZ, !P2 ;  /* 0x000000ff27277207 */ /* 0x000fe40005000000 */
[----:B0-----:R-:W-:-:S02]  /*0320*/  ISETP.GT.AND P1, PT, R3, 0x3f, PT ;  /* 0x0000003f0300780c */ /* 0x001fc40003f24270 */
[----:B------:R-:W-:Y:S02]  /*0330*/  SHF.R.S32.HI R22, RZ, 0x1f, R3 ;  /* 0x0000001fff167819 */ /* 0x000fe40000011403 */
[----:B------:R-:W-:Y:S02]  /*0340*/  ISETP.GE.OR P4, PT, R3, R2, P1 ;  /* 0x000000020300720c */ /* 0x000fe40000f86670 */
[----:B------:R-:W-:Y:S02]  /*0350*/  LEA.HI R27, R22, R3, RZ, 0x2 ;  /* 0x00000003161b7211 */ /* 0x000fe400078f10ff */
[----:B------:R-:W-:Y:S02]  /*0360*/  CS2R R22, SRZ ;  /* 0x0000000000167805 */ /* 0x000fe4000001ff00 */
[----:B------:R-:W-:Y:S02]  /*0370*/  SHF.R.S32.HI R33, RZ, 0x2, R27 ;  /* 0x00000002ff217819 */ /* 0x000fe4000001141b */
[----:B------:R-:W-:-:S02]  /*0380*/  LOP3.LUT R38, R27, 0xfffffffc, RZ, 0xc0, !PT ;  /* 0xfffffffc1b267812 */ /* 0x000fc400078ec0ff */
[----:B------:R-:W-:Y:S02]  /*0390*/  CS2R R26, SRZ ;  /* 0x00000000001a7805 */ /* 0x000fe4000001ff00 */
[----:B------:R-:W-:Y:S02]  /*03a0*/  ISETP.GE.AND P3, PT, R33, R2, PT ;  /* 0x000000022100720c */ /* 0x000fe40003f66270 */
[----:B------:R-:W-:Y:S01]  /*03b0*/  IADD3 R38, -R38, R3, RZ ;  /* 0x0000000326267210 */ /* 0x000fe20007ffe1ff */
[----:B------:R-:W-:Y:S10]  /*03c0*/  @P4 BRA `(.L_x_6543) ;  /* 0x0000000000484947 */ /* 0x000ff40003800000 */
[----:B------:R-:W0:Y:S01]  /*03d0*/  LDC.64 R34, c[0x0][0x290] ;  /* 0x0000a400ff227b82 */ /* 0x000e220000000a00 */
[----:B------:R-:W-:Y:S01]  /*03e0*/  SHF.R.S32.HI R31, RZ, 0x1f, R4 ;  /* 0x0000001fff1f7819 */ /* 0x000fe20000011404 */
[----:B------:R-:W-:Y:S01]  /*03f0*/  ULDC.64 UR8, c[0x0][0x298] ;  /* 0x0000a60000087ab9 */ /* 0x000fe20000000a00 */
[--C-:B------:R-:W-:Y:S02]  /*0400*/  SHF.R.S32.HI R37, RZ, 0x1f, R3.reuse ;  /* 0x0000001fff257819 */ /* 0x100fe40000011403 */
[----:B------:R-:W-:-:S04]  /*0410*/  IADD3 R36, P2, P4, R42, R4, R3 ;  /* 0x000000042a247210 */ /* 0x000fc80007c5e003 */
[----:B------:R-:W-:Y:S01]  /*0420*/  IADD3.X R37, R43, R31, R37, P2, P4 ;  /* 0x0000001f2b257210 */ /* 0x000fe200017e8425 */
[----:B0-----:R-:W-:-:S04]  /*0430*/  IMAD R40, R34, UR7, RZ ;  /* 0x0000000722287c24 */ /* 0x001fc8000f8e02ff */
[----:B------:R-:W-:Y:S02]  /*0440*/  IMAD R31, R35, UR6, R40 ;  /* 0x00000006231f7c24 */ /* 0x000fe4000f8e0228 */
[----:B------:R-:W-:-:S04]  /*0450*/  IMAD.WIDE.U32 R34, R34, UR6, R36 ;  /* 0x0000000622227c25 */ /* 0x000fc8000f8e0024 */
[----:B------:R-:W-:Y:S01]  /*0460*/  IMAD R37, R39, UR8, RZ ;  /* 0x0000000827257c24 */ /* 0x000fe2000f8e02ff */
[----:B------:R-:W-:-:S03]  /*0470*/  IADD3 R35, R35, R31, RZ ;  /* 0x0000001f23237210 */ /* 0x000fc60007ffe0ff */
[C---:B------:R-:W-:Y:S02]  /*0480*/  IMAD R31, R0.reuse, UR9, R37 ;  /* 0x00000009001f7c24 */ /* 0x040fe4000f8e0225 */
[----:B------:R-:W-:Y:S01]  /*0490*/  IMAD.WIDE.U32 R34, R0, UR8, R34 ;  /* 0x0000000800227c25 */ /* 0x000fe2000f8e0022 */
[----:B------:R-:W-:-:S04]  /*04a0*/  ULDC.64 UR8, c[0x0][0x288] ;  /* 0x0000a20000087ab9 */ /* 0x000fc80000000a00 */
[----:B------:R-:W-:Y:S02]  /*04b0*/  IADD3 R31, R35, R31, RZ ;  /* 0x0000001f231f7210 */ /* 0x000fe40007ffe0ff */
[----:B------:R-:W-:-:S04]  /*04c0*/  LEA R40, P2, R34, UR8, 0x2 ;  /* 0x0000000822287c11 */ /* 0x000fc8000f8410ff */
[----:B------:R-:W-:-:S05]  /*04d0*/  LEA.HI.X R41, R34, UR9, R31, 0x2, P2 ;  /* 0x0000000922297c11 */ /* 0x000fca00090f141f */
[----:B------:R0:W5:Y:S04]  /*04e0*/  LDG.E R40, desc[UR4][R40.64] ;  /* 0x0000000428287981 */ /* 0x000168000c1e1900 */
.L_x_6543:
[----:B------:R-:W-:Y:S05]  /*04f0*/  BSYNC B0 ;  /* 0x0000000000007941 */ /* 0x000fea0003800000 */
.L_x_6542:
[----:B------:R-:W-:Y:S04]  /*0500*/  BSSY B0, `(.L_x_6544) ;  /* 0x0000022000007945 */ /* 0x000fe80003800000 */
[----:B------:R-:W-:Y:S05]  /*0510*/  @P3 BRA `(.L_x_6545) ;  /* 0x0000000000803947 */ /* 0x000fea0003800000 */
[----:B------:R-:W1:Y:S01]  /*0520*/  LDC.64 R34, c[0x0][0x230] ;  /* 0x00008c00ff227b82 */ /* 0x000e620000000a00 */
[----:B------:R-:W-:Y:S01]  /*0530*/  SHF.L.U32 R36, R38, 0x3, RZ ;  /* 0x0000000326247819 */ /* 0x000fe200000006ff */
[----:B------:R-:W-:Y:S01]  /*0540*/  ULDC.64 UR8, c[0x0][0x238] ;  /* 0x00008e0000087ab9 */ /* 0x000fe20000000a00 */
[----:B------:R-:W-:Y:S02]  /*0550*/  ULDC.64 UR10, c[0x0][0x228] ;  /* 0x00008a00000a7ab9 */ /* 0x000fe40000000a00 */
[----:B------:R-:W-:Y:S02]  /*0560*/  SHF.R.S32.HI R37, RZ, 0x1f, R36 ;  /* 0x0000001fff257819 */ /* 0x000fe40000011424 */
[----:B0-----:R-:W-:Y:S01]  /*0570*/  IADD3 R41, R36, 0x40, RZ ;  /* 0x0000004024297810 */ /* 0x001fe20007ffe0ff */
[----:B-1----:R-:W-:-:S04]  /*0580*/  IMAD R44, R34, UR7, RZ ;  /* 0x00000007222c7c24 */ /* 0x002fc8000f8e02ff */
[----:B------:R-:W-:Y:S01]  /*0590*/  IMAD R31, R35, UR6, R44 ;  /* 0x00000006231f7c24 */ /* 0x000fe2000f8e022c */
[----:B------:R-:W-:Y:S01]  /*05a0*/  IADD3 R44, P2, R33, R42, RZ ;  /* 0x0000002a212c7210 */ /* 0x000fe20007f5e0ff */
[----:B------:R-:W-:-:S03]  /*05b0*/  IMAD.WIDE.U32 R34, R34, UR6, R36 ;  /* 0x0000000622227c25 */ /* 0x000fc6000f8e0024 */
[----:B------:R-:W-:Y:S01]  /*05c0*/  LEA.HI.X.SX32 R45, R33, R43, 0x1, P2 ;  /* 0x0000002b212d7211 */ /* 0x000fe200010f0eff */
[----:B------:R-:W-:Y:S01]  /*05d0*/  IMAD R37, R39, UR8, RZ ;  /* 0x0000000827257c24 */ /* 0x000fe2000f8e02ff */
[----:B------:R-:W-:-:S03]  /*05e0*/  IADD3 R35, R35, R31, RZ ;  /* 0x0000001f23237210 */ /* 0x000fc60007ffe0ff */
[----:B------:R-:W-:Y:S01]  /*05f0*/  IMAD R31, R0, UR9, R37 ;  /* 0x00000009001f7c24 */ /* 0x000fe2000f8e0225 */
[----:B------:R-:W-:Y:S01]  /*0600*/  IADD3 R37, R36, 0x20, RZ ;  /* 0x0000002024257810 */ /* 0x000fe20007ffe0ff */
[----:B------:R-:W-:Y:S01]  /*0610*/  IMAD.WIDE.U32 R34, R0, UR8, R34 ;  /* 0x0000000800227c25 */ /* 0x000fe2000f8e0022 */
[----:B------:R-:W-:Y:S02]  /*0620*/  ULDC UR8, c[0x0][0x21c] ;  /* 0x0000870000087ab9 */ /* 0x000fe40000000800 */
[----:B------:R-:W-:Y:S01]  /*0630*/  ISETP.GE.AND P2, PT, R36, UR8, PT ;  /* 0x0000000824007c0c */ /* 0x000fe2000bf46270 */
[----:B------:R-:W-:Y:S01]  /*0640*/  IMAD.WIDE R44, R6, 0x40, R44 ;  /* 0x00000040062c7825 */ /* 0x000fe200078e022c */
[----:B------:R-:W-:Y:S02]  /*0650*/  IADD3 R35, R35, R31, RZ ;  /* 0x0000001f23237210 */ /* 0x000fe40007ffe0ff */
[----:B------:R-:W-:Y:S01]  /*0660*/  ISETP.GE.AND P4, PT, R37, UR8, PT ;  /* 0x0000000825007c0c */ /* 0x000fe2000bf86270 */
[----:B------:R-:W-:Y:S01]  /*0670*/  IMAD R31, R45, UR10, RZ ;  /* 0x0000000a2d1f7c24 */ /* 0x000fe2000f8e02ff */
[----:B------:R-:W-:Y:S01]  /*0680*/  ISETP.GE.AND P5, PT, R41, UR8, PT ;  /* 0x0000000829007c0c */ /* 0x000fe2000bfa6270 */
[----:B------:R-:W-:Y:S01]  /*0690*/  IMAD.WIDE.U32 R34, R44, UR10, R34 ;  /* 0x0000000a2c227c25 */ /* 0x000fe2000f8e0022 */
[----:B------:R-:W-:-:S03]  /*06a0*/  ULDC.64 UR8, c[0x0][0x210] ;  /* 0x0000840000087ab9 */ /* 0x000fc60000000a00 */
[----:B------:R-:W-:Y:S01]  /*06b0*/  IMAD R31, R44, UR11, R31 ;  /* 0x0000000b2c1f7c24 */ /* 0x000fe2000f8e021f */
[----:B------:R-:W-:-:S04]  /*06c0*/  LEA R36, P6, R34, UR8, 0x1 ;  /* 0x0000000822247c11 */ /* 0x000fc8000f8c08ff */
[----:B------:R-:W-:-:S04]  /*06d0*/  IADD3 R31, R35, R31, RZ ;  /* 0x0000001f231f7210 */ /* 0x000fc80007ffe0ff */
[----:B------:R-:W-:-:S05]  /*06e0*/  LEA.HI.X R37, R34, UR9, R31, 0x1, P6 ;  /* 0x0000000922257c11 */ /* 0x000fca000b0f0c1f */
[----:B------:R1:W5:Y:S04]  /*06f0*/  @!P2 LDG.E.128 R8, desc[UR4][R36.64] ;  /* 0x000000042408a981 */ /* 0x000368000c1e1d00 */
[----:B------:R1:W5:Y:S04]  /*0700*/  @!P4 LDG.E.128 R12, desc[UR4][R36.64+0x40] ;  /* 0x00004004240cc981 */ /* 0x000368000c1e1d00 */
[----:B------:R1:W5:Y:S02]  /*0710*/  @!P5 LDG.E.128 R24, desc[UR4][R36.64+0x80] ;  /* 0x000080042418d981 */ /* 0x000364000c1e1d00 */
.L_x_6545:
[----:B------:R-:W-:Y:S05]  /*0720*/  BSYNC B0 ;  /* 0x0000000000007941 */ /* 0x000fea0003800000 */
.L_x_6544:
[----:B------:R-:W-:Y:S01]  /*0730*/  BSSY B0, `(.L_x_6546) ;  /* 0x0000024000007945 */ /* 0x000fe20003800000 */
[----:B------:R-:W-:Y:S01]  /*0740*/  HFMA2.MMA R31, -RZ, RZ, 0, 0 ;  /* 0x00000000ff1f7435 */ /* 0x000fe200000001ff */
[----:B0----5:R-:W-:Y:S02]  /*0750*/  MOV R41, R8 ;  /* 0x0000000800297202 */ /* 0x021fe40000000f00 */
[----:B------:R-:W-:Y:S08]  /*0760*/  @P3 BRA `(.L_x_6547) ;  /* 0x0000000000803947 */ /* 0x000ff00003800000 */
[----:B-1----:R-:W0:Y:S01]  /*0770*/  LDC.64 R36, c[0x0][0x250] ;  /* 0x00009400ff247b82 */ /* 0x002e220000000a00 */
[----:B------:R-:W-:Y:S01]  /*0780*/  SHF.L.U32 R34, R38, 0x3, RZ ;  /* 0x0000000326227819 */ /* 0x000fe200000006ff */
[----:B------:R-:W-:Y:S01]  /*0790*/  ULDC.64 UR8, c[0x0][0x258] ;  /* 0x0000960000087ab9 */ /* 0x000fe20000000a00 */
[C---:B------:R-:W-:Y:S01]  /*07a0*/  IADD3 R42, P2, R33.reuse, R42, RZ ;  /* 0x0000002a212a7210 */ /* 0x040fe20007f5e0ff */
[----:B------:R-:W-:Y:S01]  /*07b0*/  ULDC UR10, c[0x0][0x21c] ;  /* 0x00008700000a7ab9 */ /* 0x000fe20000000800 */
[----:B------:R-:W-:Y:S02]  /*07c0*/  SHF.R.S32.HI R35, RZ, 0x1f, R34 ;  /* 0x0000001fff237819 */ /* 0x000fe40000011422 */
[----:B------:R-:W-:Y:S02]  /*07d0*/  LEA.HI.X.SX32 R43, R33, R43, 0x1, P2 ;  /* 0x0000002b212b7211 */ /* 0x000fe400010f0eff */
[----:B------:R-:W-:Y:S01]  /*07e0*/  ISETP.GE.AND P3, PT, R34, UR10, PT ;  /* 0x0000000a22007c0c */ /* 0x000fe2000bf66270 */
[----:B0-----:R-:W-:-:S04]  /*07f0*/  IMAD R44, R36, UR7, RZ ;  /* 0x00000007242c7c24 */ /* 0x001fc8000f8e02ff */
[----:B------:R-:W-:Y:S02]  /*0800*/  IMAD R45, R37, UR6, R44 ;  /* 0x00000006252d7c24 */ /* 0x000fe4000f8e022c */
[----:B------:R-:W-:-:S04]  /*0810*/  IMAD.WIDE.U32 R36, R36, UR6, R34 ;  /* 0x0000000624247c25 */ /* 0x000fc8000f8e0022 */
[----:B------:R-:W-:Y:S01]  /*0820*/  IMAD R35, R39, UR8, RZ ;  /* 0x0000000827237c24 */ /* 0x000fe2000f8e02ff */
[----:B------:R-:W-:-:S03]  /*0830*/  IADD3 R37, R37, R45, RZ ;  /* 0x0000002d25257210 */ /* 0x000fc60007ffe0ff */
[C---:B------:R-:W-:Y:S02]  /*0840*/  IMAD R35, R0.reuse, UR9, R35 ;  /* 0x0000000900237c24 */ /* 0x040fe4000f8e0223 */
[----:B------:R-:W-:Y:S01]  /*0850*/  IMAD.WIDE.U32 R44, R0, UR8, R36 ;  /* 0x00000008002c7c25 */ /* 0x000fe2000f8e0024 */
[----:B------:R-:W-:-:S03]  /*0860*/  ULDC.64 UR8, c[0x0][0x248] ;  /* 0x0000920000087ab9 */ /* 0x000fc60000000a00 */
[----:B------:R-:W-:Y:S01]  /*0870*/  IMAD.WIDE R36, R6, 0x40, R42 ;  /* 0x0000004006247825 */ /* 0x000fe200078e022a */
[----:B------:R-:W-:Y:S02]  /*0880*/  IADD3 R45, R45, R35, RZ ;  /* 0x000000232d2d7210 */ /* 0x000fe40007ffe0ff */
[C---:B------:R-:W-:Y:S01]  /*0890*/  IADD3 R42, R34.reuse, 0x40, RZ ;  /* 0x00000040222a7810 */ /* 0x040fe20007ffe0ff */
[----:B------:R-:W-:Y:S01]  /*08a0*/  IMAD R35, R37, UR8, RZ ;  /* 0x0000000825237c24 */ /* 0x000fe2000f8e02ff */
[----:B------:R-:W-:Y:S01]  /*08b0*/  IADD3 R37, R34, 0x20, RZ ;  /* 0x0000002022257810 */ /* 0x000fe20007ffe0ff */
[----:B------:R-:W-:Y:S01]  /*08c0*/  IMAD.WIDE.U32 R44, R36, UR8, R44 ;  /* 0x00000008242c7c25 */ /* 0x000fe2000f8e002c */
[----:B------:R-:W-:Y:S02]  /*08d0*/  ISETP.GE.AND P5, PT, R42, UR10, PT ;  /* 0x0000000a2a007c0c */ /* 0x000fe4000bfa6270 */
[----:B------:R-:W-:Y:S01]  /*08e0*/  ISETP.GE.AND P4, PT, R37, UR10, PT ;  /* 0x0000000a25007c0c */ /* 0x000fe2000bf86270 */
[----:B------:R-:W-:Y:S01]  /*08f0*/  IMAD R35, R36, UR9, R35 ;  /* 0x0000000924237c24 */ /* 0x000fe2000f8e0223 */
[----:B------:R-:W-:-:S02]  /*0900*/  ULDC.64 UR8, c[0x0][0x240] ;  /* 0x0000900000087ab9 */ /* 0x000fc40000000a00 */
[----:B------:R-:W-:Y:S02]  /*0910*/  LEA R34, P2, R44, UR8, 0x1 ;  /* 0x000000082c227c11 */ /* 0x000fe4000f8408ff */
[----:B------:R-:W-:-:S04]  /*0920*/  IADD3 R35, R45, R35, RZ ;  /* 0x000000232d237210 */ /* 0x000fc80007ffe0ff */
[----:B------:R-:W-:-:S05]  /*0930*/  LEA.HI.X R35, R44, UR9, R35, 0x1, P2 ;  /* 0x000000092c237c11 */ /* 0x000fca00090f0c23 */
[----:B------:R0:W5:Y:S04]  /*0940*/  @!P3 LDG.E.128 R16, desc[UR4][R34.64] ;  /* 0x000000042210b981 */ /* 0x000168000c1e1d00 */
[----:B------:R0:W5:Y:S04]  /*0950*/  @!P4 LDG.E.128 R20, desc[UR4][R34.64+0x40] ;  /* 0x000040042214c981 */ /* 0x000168000c1e1d00 */
[----:B------:R0:W5:Y:S02]  /*0960*/  @!P5 LDG.E.128 R28, desc[UR4][R34.64+0x80] ;  /* 0x00008004221cd981 */ /* 0x000164000c1e1d00 */
.L_x_6547:
[----:B------:R-:W-:Y:S05]  /*0970*/  BSYNC B0 ;  /* 0x0000000000007941 */ /* 0x000fea0003800000 */
.L_x_6546:
[--C-:B------:R-:W-:Y:S01]  /*0980*/  HADD2.F32 R8, -RZ, R41.reuse.H1_H1 ;  /* 0x30000029ff087230 */ /* 0x100fe20000004100 */
[----:B------:R-:W-:Y:S01]  /*0990*/  @P0 LEA R7, R32, R7, 0x6 ;  /* 0x0000000720070211 */ /* 0x000fe200078e30ff */
[--C-:B0----5:R-:W-:Y:S01]  /*09a0*/  HADD2.F32 R35, -RZ, R16.reuse.H1_H1 ;  /* 0x30000010ff237230 */ /* 0x121fe20000004100 */
[----:B------:R-:W-:Y:S01]  /*09b0*/  ISETP.NE.AND P2, PT, R38, RZ, PT ;  /* 0x000000ff2600720c */ /* 0x000fe20003f45270 */
[----:B------:R-:W-:Y:S01]  /*09c0*/  HADD2.F32 R41, -RZ, R41.H0_H0 ;  /* 0x20000029ff297230 */ /* 0x000fe20000004100 */
[----:B------:R-:W-:Y:S01]  /*09d0*/  BSSY B0, `(.L_x_6548) ;  /* 0x0000067000007945 */ /* 0x000fe20003800000 */
[----:B------:R-:W-:Y:S02]  /*09e0*/  HADD2.F32 R16, -RZ, R16.H0_H0 ;  /* 0x20000010ff107230 */ /* 0x000fe40000004100 */
[----:B------:R-:W-:Y:S01]  /*09f0*/  FMUL.FTZ R34, R8, R35 ;  /* 0x0000002308227220 */ /* 0x000fe20000410000 */
        /* <DEDUP_REMOVED lines=13> */
[----:B------:R-:W-:Y:S02]  /*0ad0*/  HADD2.F32 R8, -RZ, R11.H0_H0 ;  /* 0x2000000bff087230 */ /* 0x000fe40000004100 */
[----:B------:R-:W-:Y:S02]  /*0ae0*/  HADD2.F32 R17, -RZ, R19.H0_H0 ;  /* 0x20000013ff117230 */ /* 0x000fe40000004100 */
[----:B------:R-:W-:Y:S01]  /*0af0*/  FFMA.FTZ R9, R10, R9, R35 ;  /* 0x000000090a097223 */ /* 0x000fe20000010023 */
[----:B------:R-:W-:Y:S02]  /*0b00*/  HADD2.F32 R11, -RZ, R11.H1_H1 ;  /* 0x3000000bff0b7230 */ /* 0x000fe40000004100 */
[----:B------:R-:W-:Y:S02]  /*0b10*/  HADD2.F32 R10, -RZ, R19.H1_H1 ;  /* 0x30000013ff0a7230 */ /* 0x000fe40000004100 */
[----:B------:R-:W-:Y:S01]  /*0b20*/  FFMA.FTZ R12, R8, R17, R9 ;  /* 0x00000011080c7223 */ /* 0x000fe20000010009 */
[----:B------:R-:W-:Y:S01]  /*0b30*/  MOV R17, R13 ;  /* 0x0000000d00117202 */ /* 0x000fe20000000f00 */
        /* <DEDUP_REMOVED lines=47> */
[----:B------:R-:W-:-:S04]  /*0e30*/  FFMA.FTZ R8, R8, R9, R11 ;  /* 0x0000000908087223 */ /* 0x000fc8000001000b */
[----:B------:R-:W-:Y:S01]  /*0e40*/  FFMA.FTZ R27, R27, R10, R8 ;  /* 0x0000000a1b1b7223 */ /* 0x000fe20000010008 */
[----:B------:R-:W-:-:S04]  /*0e50*/  @P0 SHF.R.S32.HI R10, RZ, 0x1f, R7 ;  /* 0x0000001fff0a0819 */ /* 0x000fc80000011407 */
[----:B------:R-:W0:Y:S01]  /*0e60*/  SHFL.BFLY PT, R8, R27, 0x2, 0x1f ;  /* 0x0c401f001b087f89 */ /* 0x000e2200000e0000 */
[----:B------:R-:W-:Y:S01]  /*0e70*/  @P0 LEA.HI R10, R10, R7, RZ, 0x6 ;  /* 0x000000070a0a0211 */ /* 0x000fe200078f30ff */
[----:B------:R-:W-:-:S06]  /*0e80*/  HFMA2.MMA R7, -RZ, RZ, 0, 0 ;  /* 0x00000000ff077435 */ /* 0x000fcc00000001ff */
[----:B------:R-:W-:Y:S01]  /*0e90*/  @P0 LOP3.LUT R7, R10, 0xffffffc0, RZ, 0xc0, !PT ;  /* 0xffffffc00a070812 */ /* 0x000fe200078ec0ff */
[----:B0-----:R-:W-:Y:S02]  /*0ea0*/  FADD.FTZ R11, R27, R8 ;  /* 0x000000081b0b7221 */ /* 0x001fe40000010000 */
[----:B------:R-:W0:Y:S03]  /*0eb0*/  LDC.64 R8, c[0x0][0x2d0] ;  /* 0x0000b400ff087b82 */ /* 0x000e260000000a00 */
[----:B------:R-:W2:Y:S02]  /*0ec0*/  SHFL.BFLY PT, R12, R11, 0x1, 0x1f ;  /* 0x0c201f000b0c7f89 */ /* 0x000ea400000e0000 */
[----:B--2---:R-:W-:Y:S01]  /*0ed0*/  FADD.FTZ R16, R11, R12 ;  /* 0x0000000c0b107221 */ /* 0x004fe20000010000 */
[----:B------:R-:W-:Y:S06]  /*0ee0*/  @P2 BRA `(.L_x_6549) ;  /* 0x0000000000542947 */ /* 0x000fec0003800000 */
[----:B------:R-:W2:Y:S01]  /*0ef0*/  LDC.64 R14, c[0x0][0x278] ;  /* 0x00009e00ff0e7b82 */ /* 0x000ea20000000a00 */
[----:B------:R-:W-:Y:S01]  /*0f00*/  SHF.R.S32.HI R12, RZ, 0x1f, R33 ;  /* 0x0000001fff0c7819 */ /* 0x000fe20000011421 */
[----:B------:R-:W-:Y:S01]  /*0f10*/  ULDC.64 UR8, c[0x0][0x280] ;  /* 0x0000a00000087ab9 */ /* 0x000fe20000000a00 */
[--C-:B------:R-:W-:Y:S02]  /*0f20*/  IADD3 R10, P0, P2, R7, R33, R4.reuse ;  /* 0x00000021070a7210 */ /* 0x100fe40007a1e004 */
[----:B------:R-:W-:Y:S02]  /*0f30*/  SHF.R.S32.HI R13, RZ, 0x1f, R4 ;  /* 0x0000001fff0d7819 */ /* 0x000fe40000011404 */
[----:B------:R-:W-:-:S04]  /*0f40*/  SHF.R.S32.HI R11, RZ, 0x1f, R7 ;  /* 0x0000001fff0b7819 */ /* 0x000fc80000011407 */
[----:B------:R-:W-:Y:S02]  /*0f50*/  IADD3.X R11, R11, R12, R13, P0, P2 ;  /* 0x0000000c0b0b7210 */ /* 0x000fe400007e440d */
[----:B------:R-:W-:Y:S01]  /*0f60*/  ISETP.GE.AND P0, PT, R33, R2, PT ;  /* 0x000000022100720c */ /* 0x000fe20003f06270 */
[C---:B--2---:R-:W-:Y:S02]  /*0f70*/  IMAD R12, R14.reuse, UR7, RZ ;  /* 0x000000070e0c7c24 */ /* 0x044fe4000f8e02ff */
[----:B------:R-:W-:-:S04]  /*0f80*/  IMAD.WIDE.U32 R10, R14, UR6, R10 ;  /* 0x000000060e0a7c25 */ /* 0x000fc8000f8e000a */
[----:B------:R-:W-:Y:S02]  /*0f90*/  IMAD R13, R15, UR6, R12 ;  /* 0x000000060f0d7c24 */ /* 0x000fe4000f8e020c */
[----:B------:R-:W-:-:S03]  /*0fa0*/  IMAD R15, R39, UR8, RZ ;  /* 0x00000008270f7c24 */ /* 0x000fc6000f8e02ff */
[----:B------:R-:W-:Y:S01]  /*0fb0*/  IADD3 R11, R11, R13, RZ ;  /* 0x0000000d0b0b7210 */ /* 0x000fe20007ffe0ff */
[C---:B------:R-:W-:Y:S02]  /*0fc0*/  IMAD R15, R0.reuse, UR9, R15 ;  /* 0x00000009000f7c24 */ /* 0x040fe4000f8e020f */
[----:B------:R-:W-:Y:S01]  /*0fd0*/  IMAD.WIDE.U32 R10, R0, UR8, R10 ;  /* 0x00000008000a7c25 */ /* 0x000fe2000f8e000a */
[----:B------:R-:W-:-:S04]  /*0fe0*/  ULDC.64 UR8, c[0x0][0x260] ;  /* 0x0000980000087ab9 */ /* 0x000fc80000000a00 */
[----:B------:R-:W-:Y:S02]  /*0ff0*/  IADD3 R11, R11, R15, RZ ;  /* 0x0000000f0b0b7210 */ /* 0x000fe40007ffe0ff */
[----:B------:R-:W-:-:S04]  /*1000*/  LEA R12, P2, R10, UR8, 0x2 ;  /* 0x000000080a0c7c11 */ /* 0x000fc8000f8410ff */
[----:B------:R-:W-:Y:S02]  /*1010*/  LEA.HI.X R13, R10, UR9, R11, 0x2, P2 ;  /* 0x000000090a0d7c11 */ /* 0x000fe400090f140b */
[----:B------:R-:W-:-:S05]  /*1020*/  FSEL R11, R16, RZ, !P0 ;  /* 0x000000ff100b7208 */ /* 0x000fca0004000000 */
[----:B------:R2:W-:Y:S02]  /*1030*/  STG.E desc[UR4][R12.64], R11 ;  /* 0x0000000b0c007986 */ /* 0x0005e4000c101904 */
.L_x_6549:
[----:B------:R-:W-:Y:S05]  /*1040*/  BSYNC B0 ;  /* 0x0000000000007941 */ /* 0x000fea0003800000 */
.L_x_6548:
[----:B------:R-:W-:Y:S01]  /*1050*/  IADD3 R5, R5, 0x3f, RZ ;  /* 0x0000003f05057810 */ /* 0x000fe20007ffe0ff */
[----:B------:R-:W-:Y:S01]  /*1060*/  IMAD R10, R7, 0x60, RZ ;  /* 0x00000060070a7824 */ /* 0x000fe200078e02ff */
[----:B--2---:R-:W-:Y:S01]  /*1070*/  SHF.L.U32 R12, R3, 0x2, RZ ;  /* 0x00000002030c7819 */ /* 0x004fe200000006ff */
[----:B------:R-:W-:Y:S01]  /*1080*/  IMAD R11, R6, 0x1800, RZ ;  /* 0x00001800060b7824 */ /* 0x000fe200078e02ff */
[----:B------:R-:W-:Y:S01]  /*1090*/  SHF.R.S32.HI R2, RZ, 0x1f, R5 ;  /* 0x0000001fff027819 */ /* 0x000fe20000011405 */
[----:B0-----:R-:W-:Y:S01]  /*10a0*/  IMAD R16, R8, UR7, RZ ;  /* 0x0000000708107c24 */ /* 0x001fe2000f8e02ff */
[----:B------:R-:W-:Y:S01]  /*10b0*/  SHF.R.S32.HI R13, RZ, 0x1f, R10 ;  /* 0x0000001fff0d7819 */ /* 0x000fe2000001140a */
[----:B------:R-:W-:Y:S01]  /*10c0*/  BSSY B0, `(.L_x_6550) ;  /* 0x0000023000007945 */ /* 0x000fe20003800000 */
[----:B------:R-:W-:Y:S02]  /*10d0*/  LEA.HI R2, R2, R5, RZ, 0x6 ;  /* 0x0000000502027211 */ /* 0x000fe400078f30ff */
[----:B------:R-:W-:-:S02]  /*10e0*/  IADD3 R10, P0, P2, R10, R12, R11 ;  /* 0x0000000c0a0a7210 */ /* 0x000fc40007a1e00b */
[----:B------:R-:W-:Y:S02]  /*10f0*/  LOP3.LUT R5, R2, 0xffffffc0, RZ, 0xc0, !PT ;  /* 0xffffffc002057812 */ /* 0x000fe400078ec0ff */
[----:B------:R-:W-:Y:S02]  /*1100*/  SHF.R.S32.HI R14, RZ, 0x1f, R11 ;  /* 0x0000001fff0e7819 */ /* 0x000fe4000001140b */
[----:B------:R-:W-:Y:S01]  /*1110*/  IADD3 R2, -R4, R5, RZ ;  /* 0x0000000504027210 */ /* 0x000fe20007ffe1ff */
[----:B------:R-:W-:Y:S01]  /*1120*/  IMAD R5, R9, UR6, R16 ;  /* 0x0000000609057c24 */ /* 0x000fe2000f8e0210 */
[----:B------:R-:W-:Y:S02]  /*1130*/  SHF.R.S32.HI R12, RZ, 0x1f, R12 ;  /* 0x0000001fff0c7819 */ /* 0x000fe4000001140c */
[----:B------:R-:W-:Y:S02]  /*1140*/  ISETP.GE.OR P1, PT, R3, R2, P1 ;  /* 0x000000020300720c */ /* 0x000fe40000f26670 */
[----:B------:R-:W-:-:S03]  /*1150*/  IADD3.X R11, R13, R12, R14, P0, P2 ;  /* 0x0000000c0d0b7210 */ /* 0x000fc600007e440e */
[----:B------:R-:W-:-:S05]  /*1160*/  IMAD.WIDE.U32 R8, R8, UR6, R10 ;  /* 0x0000000608087c25 */ /* 0x000fca000f8e000a */
[----:B------:R-:W-:-:S03]  /*1170*/  IADD3 R5, R9, R5, RZ ;  /* 0x0000000509057210 */ /* 0x000fc60007ffe0ff */
[----:B------:R-:W-:Y:S05]  /*1180*/  @P1 BRA `(.L_x_6551) ;  /* 0x0000000000581947 */ /* 0x000fea0003800000 */
[----:B------:R-:W0:Y:S01]  /*1190*/  LDC.64 R12, c[0x0][0x2a8] ;  /* 0x0000aa00ff0c7b82 */ /* 0x000e220000000a00 */
[----:B------:R-:W-:Y:S01]  /*11a0*/  IADD3 R10, P0, P1, R7, R4, R3 ;  /* 0x00000004070a7210 */ /* 0x000fe2000791e003 */
[----:B------:R-:W-:Y:S01]  /*11b0*/  ULDC.64 UR8, c[0x0][0x2b0] ;  /* 0x0000ac0000087ab9 */ /* 0x000fe20000000a00 */
[----:B------:R-:W-:Y:S02]  /*11c0*/  SHF.R.S32.HI R11, RZ, 0x1f, R7 ;  /* 0x0000001fff0b7819 */ /* 0x000fe40000011407 */
[----:B------:R-:W-:Y:S02]  /*11d0*/  SHF.R.S32.HI R2, RZ, 0x1f, R4 ;  /* 0x0000001fff027819 */ /* 0x000fe40000011404 */
[----:B------:R-:W-:-:S04]  /*11e0*/  SHF.R.S32.HI R7, RZ, 0x1f, R3 ;  /* 0x0000001fff077819 */ /* 0x000fc80000011403 */
[----:B------:R-:W-:Y:S02]  /*11f0*/  IADD3.X R11, R11, R2, R7, P0, P1 ;  /* 0x000000020b0b7210 */ /* 0x000fe400007e2407 */
[----:B------:R-:W-:Y:S01]  /*1200*/  FSETP.NEU.FTZ.AND P0, PT, R40, -INF , PT ;  /* 0xff8000002800780b */ /* 0x000fe20003f1d000 */
[C---:B0-----:R-:W-:Y:S02]  /*1210*/  IMAD R2, R12.reuse, UR7, RZ ;  /* 0x000000070c027c24 */ /* 0x041fe4000f8e02ff */
[----:B------:R-:W-:-:S04]  /*1220*/  IMAD.WIDE.U32 R10, R12, UR6, R10 ;  /* 0x000000060c0a7c25 */ /* 0x000fc8000f8e000a */
[----:B------:R-:W-:Y:S02]  /*1230*/  IMAD R7, R13, UR6, R2 ;  /* 0x000000060d077c24 */ /* 0x000fe4000f8e0202 */
[----:B------:R-:W-:Y:S01]  /*1240*/  FMUL.FTZ R2, R40, 1.4426950216293334961 ;  /* 0x3fb8aa3b28027820 */ /* 0x000fe20000410000 */
[----:B------:R-:W-:Y:S02]  /*1250*/  IMAD R13, R39, UR8, RZ ;  /* 0x00000008270d7c24 */ /* 0x000fe4000f8e02ff */
[----:B------:R-:W-:Y:S02]  /*1260*/  IADD3 R11, R11, R7, RZ ;  /* 0x000000070b0b7210 */ /* 0x000fe40007ffe0ff */
[C---:B------:R-:W-:Y:S02]  /*1270*/  IMAD R7, R0.reuse, UR9, R13 ;  /* 0x0000000900077c24 */ /* 0x040fe4000f8e020d */
[----:B------:R-:W-:Y:S01]  /*1280*/  IMAD.WIDE.U32 R10, R0, UR8, R10 ;  /* 0x00000008000a7c25 */ /* 0x000fe2000f8e000a */
[----:B------:R-:W-:-:S04]  /*1290*/  ULDC.64 UR8, c[0x0][0x2a0] ;  /* 0x0000a80000087ab9 */ /* 0x000fc80000000a00 */
[----:B------:R-:W-:Y:S02]  /*12a0*/  IADD3 R7, R11, R7, RZ ;  /* 0x000000070b077210 */ /* 0x000fe40007ffe0ff */
[----:B------:R-:W-:-:S04]  /*12b0*/  LEA R12, P1, R10, UR8, 0x2 ;  /* 0x000000080a0c7c11 */ /* 0x000fc8000f8210ff */
[----:B------:R-:W-:Y:S02]  /*12c0*/  LEA.HI.X R13, R10, UR9, R7, 0x2, P1 ;  /* 0x000000090a0d7c11 */ /* 0x000fe400088f1407 */
[----:B------:R-:W-:-:S05]  /*12d0*/  FSEL R7, R2, RZ, P0 ;  /* 0x000000ff02077208 */ /* 0x000fca0000000000 */
[----:B------:R0:W-:Y:S02]  /*12e0*/  STG.E desc[UR4][R12.64], R7 ;  /* 0x000000070c007986 */ /* 0x0001e4000c101904 */
.L_x_6551:
[----:B------:R-:W-:Y:S05]  /*12f0*/  BSYNC B0 ;  /* 0x0000000000007941 */ /* 0x000fea0003800000 */
.L_x_6550:
[----:B------:R-:W-:Y:S01]  /*1300*/  ULDC.64 UR10, c[0x0][0x2e8] ;  /* 0x0000ba00000a7ab9 */ /* 0x000fe20000000a00 */
[----:B------:R-:W-:Y:S01]  /*1310*/  ULDC.64 UR8, c[0x0][0x2d8] ;  /* 0x0000b60000087ab9 */ /* 0x000fe20000000a00 */
[----:B------:R-:W-:Y:S01]  /*1320*/  ISETP.NE.U32.AND P0, PT, RZ, UR10, PT ;  /* 0x0000000aff007c0c */ /* 0x000fe2000bf05070 */
[----:B------:R-:W-:Y:S01]  /*1330*/  IMAD R39, R39, UR8, RZ ;  /* 0x0000000827277c24 */ /* 0x000fe2000f8e02ff */
[----:B------:R-:W-:Y:S02]  /*1340*/  MOV R4, R8 ;  /* 0x0000000800047202 */ /* 0x000fe40000000f00 */
[----:B------:R-:W-:Y:S01]  /*1350*/  ISETP.NE.AND.EX P0, PT, RZ, UR11, PT, P0 ;  /* 0x0000000bff007c0c */ /* 0x000fe2000bf05300 */
[C---:B------:R-:W-:Y:S02]  /*1360*/  IMAD R39, R0.reuse, UR9, R39 ;  /* 0x0000000900277c24 */ /* 0x040fe4000f8e0227 */
[----:B------:R-:W-:Y:S01]  /*1370*/  IMAD.WIDE.U32 R4, R0, UR8, R4 ;  /* 0x0000000800047c25 */ /* 0x000fe2000f8e0004 */
[----:B------:R-:W-:Y:S01]  /*1380*/  ISETP.NE.OR P0, PT, R3, RZ, !P0 ;  /* 0x000000ff0300720c */ /* 0x000fe20004705670 */
[----:B------:R-:W-:-:S02]  /*1390*/  ULDC.64 UR8, c[0x0][0x2b8] ;  /* 0x0000ae0000087ab9 */ /* 0x000fc40000000a00 */
[----:B------:R-:W-:Y:S02]  /*13a0*/  LEA R8, P1, R4, UR8, 0x2 ;  /* 0x0000000804087c11 */ /* 0x000fe4000f8210ff */
[----:B------:R-:W-:-:S04]  /*13b0*/  IADD3 R5, R5, R39, RZ ;  /* 0x0000002705057210 */ /* 0x000fc80007ffe0ff */
        /* <DEDUP_REMOVED lines=8> */
[----:B------:R-:W3:Y:S01]  /*1440*/  LDC R5, c[0x0][0x220] ;  /* 0x00008800ff057b82 */ /* 0x000ee20000000800 */
[----:B------:R-:W-:Y:S02]  /*1450*/  ULDC UR7, c[0x0][0x2e0] ;  /* 0x0000b80000077ab9 */ /* 0x000fe40000000800 */
[----:B------:R-:W-:-:S05]  /*1460*/  IMAD R6, R6, UR7, R32 ;  /* 0x0000000706067c24 */ /* 0x000fca000f8e0220 */
[----:B------:R-:W4:Y:S01]  /*1470*/  LDC.64 R2, c[0x0][0x2e8] ;  /* 0x0000ba00ff027b82 */ /* 0x000f220000000a00 */
[----:B---3--:R-:W-:-:S04]  /*1480*/  IMAD R5, R6, R5, UR6 ;  /* 0x0000000606057e24 */ /* 0x008fc8000f8e0205 */
[----:B----4-:R-:W-:-:S05]  /*1490*/  IMAD.WIDE R2, R5, 0x4, R2 ;  /* 0x0000000405027825 */ /* 0x010fca00078e0202 */
[----:B------:R-:W-:Y:S01]  /*14a0*/  STG.E desc[UR4][R2.64], RZ ;  /* 0x000000ff02007986 */ /* 0x000fe2000c101904 */
[----:B------:R-:W-:Y:S05]  /*14b0*/  EXIT ;  /* 0x000000000000794d */ /* 0x000fea0003800000 */
.L_x_6552:
        /* <DEDUP_REMOVED lines=12> */
.L_x_6604:


//--------------------- .nv.global.init           --------------------------
	.section	.nv.global.init,"aw",@progbits
.nv.global.init:
	.type		$str$23,@object
	.size		$str$23,($str$24 - $str$23)
$str$23:
        /*0000*/ 	.byte	0x28, 0x61, 0x64, 0x64, 0x72, 0x65, 0x73, 0x73, 0x20, 0x26, 0x20, 0x6d, 0x61, 0x73, 0x6b, 0x29
        /*0010*/ 	.byte	0x20, 0x3d, 0x3d, 0x20, 0x30, 0x00
	.type		$str$24,@object
	.size		$str$24,(__unnamed_5 - $str$24)
$str$24:
        /*0016*/ 	.byte	0x2f, 0x74, 0x6d, 0x70, 0x2f, 0x6f, 0x73, 0x73, 0x5f, 0x6b, 0x65, 0x72, 0x6e, 0x65, 0x6c, 0x73
        /*0026*/ 	.byte	0x5f, 0x73, 0x72, 0x63, 0x2f, 0x66, 0x6c, 0x61, 0x73, 0x68, 0x5f, 0x61, 0x74, 0x74, 0x65, 0x6e
        /*0036*/ 	.byte	0x74, 0x69, 0x6f, 0x6e, 0x2f, 0x63, 0x73, 0x72, 0x63, 0x2f, 0x63, 0x75, 0x74, 0x6c, 0x61, 0x73
        /*0046*/ 	.byte	0x73, 0x2f, 0x69, 0x6e, 0x63, 0x6c, 0x75, 0x64, 0x65, 0x2f, 0x63, 0x75, 0x74, 0x65, 0x2f, 0x70
        /*0056*/ 	.byte	0x6f, 0x69, 0x6e, 0x74, 0x65, 0x72, 0x5f, 0x66, 0x6c, 0x61, 0x67, 0x67, 0x65, 0x64, 0x2e, 0x68
        /*0066*/ 	.byte	0x70, 0x70, 0x00
	.type		__unnamed_5,@object
	.size		__unnamed_5,(__unnamed_2 - __unnamed_5)
__unnamed_5:
        /*0069*/ 	.byte	0x61, 0x75, 0x74, 0x6f, 0x20, 0x63, 0x75, 0x74, 0x65, 0x3a, 0x3a, 0x61, 0x73, 0x5f, 0x70, 0x6f
        /* <DEDUP_REMOVED lines=19> */
        /*01a9*/ 	.byte	0x3a, 0x43, 0x3c, 0x33, 0x32, 0x3e, 0x3e, 0x3e, 0x3e, 0x5d, 0x00
	.type		__unnamed_2,@object
	.size		__unnamed_2,(__unnamed_4 - __unnamed_2)
__unnamed_2:
        /* <DEDUP_REMOVED lines=22> */
        /*0314*/ 	.byte	0x3e, 0x3e, 0x3e, 0x20, 0x26, 0x5d, 0x00
	.type		__unnamed_4,@object
	.size		__unnamed_4,(__unnamed_3 - __unnamed_4)
__unnamed_4:
        /* <DEDUP_REMOVED lines=23> */
        /*048b*/ 	.byte	0x3a, 0x43, 0x3c, 0x34, 0x30, 0x39, 0x36, 0x3e, 0x3e, 0x3e, 0x3e, 0x3e, 0x5d, 0x00
	.type		__unnamed_3,@object
	.size		__unnamed_3,(__unnamed_1 - __unnamed_3)
__unnamed_3:
        /* <DEDUP_REMOVED lines=24> */
	.type		__unnamed_1,@object
	.size		__unnamed_1,(.L_0 - __unnamed_1)
__unnamed_1:
        /* <DEDUP_REMOVED lines=28> */
        /*07d9*/ 	.byte	0x31, 0x39, 0x32, 0x3e, 0x3e, 0x3e, 0x3e, 0x3e, 0x20, 0x26, 0x5d, 0x00
.L_0:


//--------------------- .nv.shared._ZN7cutlass13device_kernelIN5flash11enable_sm90INS1_16FlashAttnBwdSm90INS1_25CollectiveMainloopBwdSm90ILi2ELi2ELi2EN4cute5tupleIJNS5_1CILi1EEES8_S8_EEENS6_IJNS7_ILi64EEENS7_ILi128EEENS7_ILi96EEEEEENS_6half_tEfNS_4arch4Sm90ELb0ELb0ELb1ELb0ELb0ELb1ELb0ELb0ELi2ELi1ELi2ELi1ELb1EEENS1_21CollectiveEpilogueBwdISD_SE_SG_Li256ELb0ELb0ELi1EEENS1_19SingleTileSchedulerILb0ELb0ELb0ELi128EEEEEEEEEvNT_6ParamsE --------------------------
	.section	.nv.shared._ZN7cutlass13device_kernelIN5flash11enable_sm90INS1_16FlashAttnBwdSm90INS1_25CollectiveMainloopBwdSm90ILi2ELi2ELi2EN4cute5tupleIJNS5_1CILi1EEES8_S8_EEENS6_IJNS7_ILi64EEENS7_ILi128EEENS7_ILi96EEEEEENS_6half_tEfNS_4arch4Sm90ELb0ELb0ELb1ELb0ELb0ELb1ELb0ELb0ELi2ELi1ELi2ELi1ELb1EEENS1_21CollectiveEpilogueBwdISD_SE_SG_Li256ELb0ELb0ELi1EEENS1_19SingleTileSchedulerILb0ELb0ELb0ELi128EEEEEEEEEvNT_6ParamsE,"aw",@nobits
	.sectionflags	@""
	.align	16
	.zero		1024


//--------------------- .nv.shared.reserved.0     --------------------------
	.section	.nv.shared.reserved.0,"aw",@nobits
	.weak		__nv_reservedSMEM_offset_0_alias
	.size		__nv_reservedSMEM_offset_0_alias, 0, 0
	.other		__nv_reservedSMEM_offset_0_alias,@"STO_CUDA_RESERVED_SHARED STV_DEFAULT"
__nv_reservedSMEM_offset_0_alias:
	.zero		0


//--------------------- .nv.global                --------------------------
	.section	.nv.global,"aw",@nobits
.nv.global:
	.type		_ZN76_INTERNAL_f4fd1c4e_40_flash_bwd_hdim96_fp16_softcapall_sm90_cu_8e232a79_31754cute1_E,@object
	.size		_ZN76_INTERNAL_f4fd1c4e_40_flash_bwd_hdim96_fp16_softcapall_sm90_cu_8e232a79_31754cute1_E,(_ZN76_INTERNAL_f4fd1c4e_40_flash_bwd_hdim96_fp16_softcapall_sm90_cu_8e232a79_31754cuda3std3__45__cpo6cbeginE - _ZN76_INTERNAL_f4fd1c4e_40_flash_bwd_hdim96_fp16_softcapall_sm90_cu_8e232a79_31754cute1_E)
_ZN76_INTERNAL_f4fd1c4e_40_flash_bwd_hdim96_fp16_softcapall_sm90_cu_8e232a79_31754cute1_E:
	.zero		1
	.type		_ZN76_INTERNAL_f4fd1c4e_40_flash_bwd_hdim96_fp16_softcapall_sm90_cu_8e232a79_31754cuda3std3__45__cpo6cbeginE,@object
	.size		_ZN76_INTERNAL_f4fd1c4e_40_flash_bwd_hdim96_fp16_softcapall_sm90_cu_8e232a79_31754cuda3std3__45__cpo6cbeginE,(_ZN76_INTERNAL_f4fd1c4e_40_flash_bwd_hdim96_fp16_softcapall_sm90_cu_8e232a79_31754cuda3std3__48in_placeE - _ZN76_INTERNAL_f4fd1c4e_40_flash_bwd_hdim96_fp16_softcapall_sm90_cu_8e232a79_31754cuda3std3__45__cpo6cbeginE)
_ZN76_INTERNAL_f4fd1c4e_40_flash_bwd_hdim96_fp16_softcapall_sm90_cu_8e232a79_31754cuda3std3__45__cpo6cbeginE:
	.zero		1
	.type		_ZN76_INTERNAL_f4fd1c4e_40_flash_bwd_hdim96_fp16_softcapall_sm90_cu_8e232a79_31754cuda3std3__48in_placeE,@object
	.size		_ZN76_INTERNAL_f4fd1c4e_40_flash_bwd_hdim96_fp16_softcapall_sm90_cu_8e232a79_31754cuda3std3__48in_placeE,(_ZN76_INTERNAL_f4fd1c4e_40_flash_bwd_hdim96_fp16_softcapall_sm90_cu_8e232a79_31754cuda3std6ranges3__45__cpo9iter_moveE - _ZN76_INTERNAL_f4fd1c4e_40_flash_bwd_hdim96_fp16_softcapall_sm90_cu_8e232a79_31754cuda3std3__48in_placeE)
_ZN76_INTERNAL_f4fd1c4e_40_flash_bwd_hdim96_fp16_softcapall_sm90_cu_8e232a79_31754cuda3std3__48in_placeE:
	.zero		1
	.type		_ZN76_INTERNAL_f4fd1c4e_40_flash_bwd_hdim96_fp16_softcapall_sm90_cu_8e232a79_31754cuda3std6ranges3__45__cpo9iter_moveE,@object
	.size		_ZN76_INTERNAL_f4fd1c4e_40_flash_bwd_hdim96_fp16_softcapall_sm90_cu_8e232a79_31754cuda3std6ranges3__45__cpo9iter_moveE,(_ZN76_INTERNAL_f4fd1c4e_40_flash_bwd_hdim96_fp16_softcapall_sm90_cu_8e232a79_31754cuda3std3__45__cpo5beginE - _ZN76_INTERNAL_f4fd1c4e_40_flash_bwd_hdim96_fp16_softcapall_sm90_cu_8e232a79_31754cuda3std6ranges3__45__cpo9iter_moveE)
_ZN76_INTERNAL_f4fd1c4e_40_flash_bwd_hdim96_fp16_softcapall_sm90_cu_8e232a79_31754cuda3std6ranges3__45__cpo9iter_moveE:
	.zero		1
	.type		_ZN76_INTERNAL_f4fd1c4e_40_flash_bwd_hdim96_fp16_softcapall_sm90_cu_8e232a79_31754cuda3std3__45__cpo5beginE,@object
	.size		_ZN76_INTERNAL_f4fd1c4e_40_flash_bwd_hdim96_fp16_softcapall_sm90_cu_8e232a79_31754cuda3std3__45__cpo5beginE,(_ZN76_INTERNAL_f4fd1c4e_40_flash_bwd_hdim96_fp16_softcapall_sm90_cu_8e232a79_31754cuda3std3__478_GLOBAL__N__f4fd1c4e_40_flash_bwd_hdim96_fp16_softcapall_sm90_cu_8e232a79_31756ignoreE - _ZN76_INTERNAL_f4fd1c4e_40_flash_bwd_hdim96_fp16_softcapall_sm90_cu_8e232a79_31754cuda3std3__45__cpo5beginE)
_ZN76_INTERNAL_f4fd1c4e_40_flash_bwd_hdim96_fp16_softcapall_sm90_cu_8e232a79_31754cuda3std3__45__cpo5beginE:
	.zero		1
	.type		_ZN76_INTERNAL_f4fd1c4e_40_flash_bwd_hdim96_fp16_softcapall_sm90_cu_8e232a79_31754cuda3std3__478_GLOBAL__N__f4fd1c4e_40_flash_bwd_hdim96_fp16_softcapall_sm90_cu_8e232a79_31756ignoreE,@object
	.size		_ZN76_INTERNAL_f4fd1c4e_40_flash_bwd_hdim96_fp16_softcapall_sm90_cu_8e232a79_31754cuda3std3__478_GLOBAL__N__f4fd1c4e_40_flash_bwd_hdim96_fp16_softcapall_sm90_cu_8e232a79_31756ignoreE,(_ZN76_INTERNAL_f4fd1c4e_40_flash_bwd_hdim96_fp16_softcapall_sm90_cu_8e232a79_31754cute7productE - _ZN76_INTERNAL_f4fd1c4e_40_flash_bwd_hdim96_fp16_softcapall_sm90_cu_8e232a79_31754cuda3std3__478_GLOBAL__N__f4fd1c4e_40_flash_bwd_hdim96_fp16_softcapall_sm90_cu_8e232a79_31756ignoreE)
_ZN76_INTERNAL_f4fd1c4e_40_flash_bwd_hdim96_fp16_softcapall_sm90_cu_8e232a79_31754cuda3std3__478_GLOBAL__N__f4fd1c4e_40_flash_bwd_hdim96_fp16_softcapall_sm90_cu_8e232a79_31756ignoreE:
	.zero		1
	.type		_ZN76_INTERNAL_f4fd1c4e_40_flash_bwd_hdim96_fp16_softcapall_sm90_cu_8e232a79_31754cute7productE,@object
	.size		_ZN76_INTERNAL_f4fd1c4e_40_flash_bwd_hdim96_fp16_softcapall_sm90_cu_8e232a79_31754cute7productE,(_ZN76_INTERNAL_f4fd1c4e_40_flash_bwd_hdim96_fp16_softcapall_sm90_cu_8e232a79_31754cuda3std3__45__cpo3endE - _ZN76_INTERNAL_f4fd1c4e_40_flash_bwd_hdim96_fp16_softcapall_sm90_cu_8e232a79_31754cute7productE)
_ZN76_INTERNAL_f4fd1c4e_40_flash_bwd_hdim96_fp16_softcapall_sm90_cu_8e232a79_31754cute7productE:
	.zero		1
	.type		_ZN76_INTERNAL_f4fd1c4e_40_flash_bwd_hdim96_fp16_softcapall_sm90_cu_8e232a79_31754cuda3std3__45__cpo3endE,@object
	.size		_ZN76_INTERNAL_f4fd1c4e_40_flash_bwd_hdim96_fp16_softcapall_sm90_cu_8e232a79_31754cuda3std3__45__cpo3endE,(_ZN76_INTERNAL_f4fd1c4e_40_flash_bwd_hdim96_fp16_softcapall_sm90_cu_8e232a79_31754cuda3std3__419piecewise_constructE - _ZN76_INTERNAL_f4fd1c4e_40_flash_bwd_hdim96_fp16_softcapall_sm90_cu_8e232a79_31754cuda3std3__45__cpo3endE)
_ZN76_INTERNAL_f4fd1c4e_40_flash_bwd_hdim96_fp16_softcapall_sm90_cu_8e232a79_31754cuda3std3__45__cpo3endE:
	.zero		1
	.type		_ZN76_INTERNAL_f4fd1c4e_40_flash_bwd_hdim96_fp16_softcapall_sm90_cu_8e232a79_31754cuda3std3__419piecewise_constructE,@object
	.size		_ZN76_INTERNAL_f4fd1c4e_40_flash_bwd_hdim96_fp16_softcapall_sm90_cu_8e232a79_31754cuda3std3__419piecewise_constructE,(_ZN76_INTERNAL_f4fd1c4e_40_flash_bwd_hdim96_fp16_softcapall_sm90_cu_8e232a79_31754cuda3std3__45__cpo4cendE - _ZN76_INTERNAL_f4fd1c4e_40_flash_bwd_hdim96_fp16_softcapall_sm90_cu_8e232a79_31754cuda3std3__419piecewise_constructE)
_ZN76_INTERNAL_f4fd1c4e_40_flash_bwd_hdim96_fp16_softcapall_sm90_cu_8e232a79_31754cuda3std3__419piecewise_constructE:
	.zero		1
	.type		_ZN76_INTERNAL_f4fd1c4e_40_flash_bwd_hdim96_fp16_softcapall_sm90_cu_8e232a79_31754cuda3std3__45__cpo4cendE,@object
	.size		_ZN76_INTERNAL_f4fd1c4e_40_flash_bwd_hdim96_fp16_softcapall_sm90_cu_8e232a79_31754cuda3std3__45__cpo4cendE,(_ZN76_INTERNAL_f4fd1c4e_40_flash_bwd_hdim96_fp16_softcapall_sm90_cu_8e232a79_31754cuda3std6ranges3__45__cpo4swapE - _ZN76_INTERNAL_f4fd1c4e_40_flash_bwd_hdim96_fp16_softcapall_sm90_cu_8e232a79_31754cuda3std3__45__cpo4cendE)
_ZN76_INTERNAL_f4fd1c4e_40_flash_bwd_hdim96_fp16_softcapall_sm90_cu_8e232a79_31754cuda3std3__45__cpo4cendE:
	.zero		1
	.type		_ZN76_INTERNAL_f4fd1c4e_40_flash_bwd_hdim96_fp16_softcapall_sm90_cu_8e232a79_31754cuda3std6ranges3__45__cpo4swapE,@object
	.size		_ZN76_INTERNAL_f4fd1c4e_40_flash_bwd_hdim96_fp16_softcapall_sm90_cu_8e232a79_31754cuda3std6ranges3__45__cpo4swapE,(.L_12 - _ZN76_INTERNAL_f4fd1c4e_40_flash_bwd_hdim96_fp16_softcapall_sm90_cu_8e232a79_31754cuda3std6ranges3__45__cpo4swapE)
_ZN76_INTERNAL_f4fd1c4e_40_flash_bwd_hdim96_fp16_softcapall_sm90_cu_8e232a79_31754cuda3std6ranges3__45__cpo4swapE:
	.zero		1
.L_12:


//--------------------- .nv.shared._ZN7cutlass13device_kernelIN5flash11enable_sm90INS1_16FlashAttnBwdSm90INS1_25CollectiveMainloopBwdSm90ILi2ELi2ELi2EN4cute5tupleIJNS5_1CILi1EEES8_S8_EEENS6_IJNS7_ILi64EEENS7_ILi128EEENS7_ILi96EEEEEENS_6half_tEfNS_4arch4Sm90ELb0ELb0ELb1ELb0ELb1ELb1ELb0ELb0ELi2ELi1ELi2ELi1ELb1EEENS1_21CollectiveEpilogueBwdISD_SE_SG_Li256ELb0ELb0ELi1EEENS1_19SingleTileSchedulerILb0ELb0ELb0ELi128EEEEEEEEEvNT_6ParamsE --------------------------
	.section	.nv.shared._ZN7cutlass13device_kernelIN5flash11enable_sm90INS1_16FlashAttnBwdSm90INS1_25CollectiveMainloopBwdSm90ILi2ELi2ELi2EN4cute5tupleIJNS5_1CILi1EEES8_S8_EEENS6_IJNS7_ILi64EEENS7_ILi128EEENS7_ILi96EEEEEENS_6half_tEfNS_4arch4Sm90ELb0ELb0ELb1ELb0ELb1ELb1ELb0ELb0ELi2ELi1ELi2ELi1ELb1EEENS1_21CollectiveEpilogueBwdISD_SE_SG_Li256ELb0ELb0ELi1EEENS1_19SingleTileSchedulerILb0ELb0ELb0ELi128EEEEEEEEEvNT_6ParamsE,"aw",@nobits
	.sectionflags	@""
	.align	16
	.zero		1024


//--------------------- .nv.shared._ZN7cutlass13device_kernelIN5flash11enable_sm90INS1_16FlashAttnBwdSm90INS1_25CollectiveMainloopBwdSm90ILi2ELi2ELi2EN4cute5tupleIJNS5_1CILi1EEES8_S8_EEENS6_IJNS7_ILi64EEENS7_ILi128EEENS7_ILi96EEEEEENS_6half_tEfNS_4arch4Sm90ELb0ELb0ELb1ELb0ELb0ELb1ELb0ELb0ELi2ELi1ELi2ELi1ELb1EEENS1_24CollectiveEpilogueBwdGQAISD_fSG_Li256ELb0ELb0EEENS1_19SingleTileSchedulerILb0ELb0ELb0ELi128EEEEEEEEEvNT_6ParamsE --------------------------
	.section	.nv.shared._ZN7cutlass13device_kernelIN5flash11enable_sm90INS1_16FlashAttnBwdSm90INS1_25CollectiveMainloopBwdSm90ILi2ELi2ELi2EN4cute5tupleIJNS5_1CILi1EEES8_S8_EEENS6_IJNS7_ILi64EEENS7_ILi128EEENS7_ILi96EEEEEENS_6half_tEfNS_4arch4Sm90ELb0ELb0ELb1ELb0ELb0ELb1ELb0ELb0ELi2ELi1ELi2ELi1ELb1EEENS1_24CollectiveEpilogueBwdGQAISD_fSG_Li256ELb0ELb0EEENS1_19SingleTileSchedulerILb0ELb0ELb0ELi128EEEEEEEEEvNT_6ParamsE,"aw",@nobits
	.sectionflags	@""
	.align	16
	.zero		1024


//--------------------- .nv.shared._ZN7cutlass13device_kernelIN5flash11enable_sm90INS1_16FlashAttnBwdSm90INS1_25CollectiveMainloopBwdSm90ILi2ELi2ELi2EN4cute5tupleIJNS5_1CILi1EEES8_S8_EEENS6_IJNS7_ILi64EEENS7_ILi128EEENS7_ILi96EEEEEENS_6half_tEfNS_4arch4Sm90ELb0ELb0ELb1ELb0ELb1ELb1ELb0ELb0ELi2ELi1ELi2ELi1ELb1EEENS1_24CollectiveEpilogueBwdGQAISD_fSG_Li256ELb0ELb1EEENS1_19SingleTileSchedulerILb0ELb0ELb0ELi128EEEEEEEEEvNT_6ParamsE --------------------------
	.section	.nv.shared._ZN7cutlass13device_kernelIN5flash11enable_sm90INS1_16FlashAttnBwdSm90INS1_25CollectiveMainloopBwdSm90ILi2ELi2ELi2EN4cute5tupleIJNS5_1CILi1EEES8_S8_EEENS6_IJNS7_ILi64EEENS7_ILi128EEENS7_ILi96EEEEEENS_6half_tEfNS_4arch4Sm90ELb0ELb0ELb1ELb0ELb1ELb1ELb0ELb0ELi2ELi1ELi2ELi1ELb1EEENS1_24CollectiveEpilogueBwdGQAISD_fSG_Li256ELb0ELb1EEENS1_19SingleTileSchedulerILb0ELb0ELb0ELi128EEEEEEEEEvNT_6ParamsE,"aw",@nobits
	.sectionflags	@""
	.align	16
	.zero		1024


//--------------------- .nv.shared._ZN7cutlass13device_kernelIN5flash11enable_sm90INS1_16FlashAttnBwdSm90INS1_25CollectiveMainloopBwdSm90ILi2ELi2ELi2EN4cute5tupleIJNS5_1CILi1EEES8_S8_EEENS6_IJNS7_ILi64EEENS7_ILi128EEENS7_ILi96EEEEEENS_6half_tEfNS_4arch4Sm90ELb0ELb0ELb1ELb1ELb0ELb1ELb0ELb0ELi2ELi1ELi2ELi1ELb1EEENS1_21CollectiveEpilogueBwdISD_SE_SG_Li256ELb1ELb0ELi1EEENS1_19SingleTileSchedulerILb1ELb0ELb0ELi128EEEEEEEEEvNT_6ParamsE --------------------------
	.section	.nv.shared._ZN7cutlass13device_kernelIN5flash11enable_sm90INS1_16FlashAttnBwdSm90INS1_25CollectiveMainloopBwdSm90ILi2ELi2ELi2EN4cute5tupleIJNS5_1CILi1EEES8_S8_EEENS6_IJNS7_ILi64EEENS7_ILi128EEENS7_ILi96EEEEEENS_6half_tEfNS_4arch4Sm90ELb0ELb0ELb1ELb1ELb0ELb1ELb0ELb0ELi2ELi1ELi2ELi1ELb1EEENS1_21CollectiveEpilogueBwdISD_SE_SG_Li256ELb1ELb0ELi1EEENS1_19SingleTileSchedulerILb1ELb0ELb0ELi128EEEEEEEEEvNT_6ParamsE,"aw",@nobits
	.sectionflags	@""
	.align	16
	.zero		1024


//--------------------- .nv.shared._ZN7cutlass13device_kernelIN5flash11enable_sm90INS1_16FlashAttnBwdSm90INS1_25CollectiveMainloopBwdSm90ILi2ELi2ELi2EN4cute5tupleIJNS5_1CILi1EEES8_S8_EEENS6_IJNS7_ILi64EEENS7_ILi128EEENS7_ILi96EEEEEENS_6half_tEfNS_4arch4Sm90ELb0ELb0ELb1ELb1ELb1ELb1ELb0ELb0ELi2ELi1ELi2ELi1ELb1EEENS1_21CollectiveEpilogueBwdISD_SE_SG_Li256ELb1ELb0ELi1EEENS1_19SingleTileSchedulerILb1ELb0ELb0ELi128EEEEEEEEEvNT_6ParamsE --------------------------
	.section	.nv.shared._ZN7cutlass13device_kernelIN5flash11enable_sm90INS1_16FlashAttnBwdSm90INS1_25CollectiveMainloopBwdSm90ILi2ELi2ELi2EN4cute5tupleIJNS5_1CILi1EEES8_S8_EEENS6_IJNS7_ILi64EEENS7_ILi128EEENS7_ILi96EEEEEENS_6half_tEfNS_4arch4Sm90ELb0ELb0ELb1ELb1ELb1ELb1ELb0ELb0ELi2ELi1ELi2ELi1ELb1EEENS1_21CollectiveEpilogueBwdISD_SE_SG_Li256ELb1ELb0ELi1EEENS1_19SingleTileSchedulerILb1ELb0ELb0ELi128EEEEEEEEEvNT_6ParamsE,"aw",@nobits
	.sectionflags	@""
	.align	16
	.zero		1024


//--------------------- .nv.shared._ZN7cutlass13device_kernelIN5flash11enable_sm90INS1_16FlashAttnBwdSm90INS1_25CollectiveMainloopBwdSm90ILi2ELi2ELi2EN4cute5tupleIJNS5_1CILi1EEES8_S8_EEENS6_IJNS7_ILi64EEENS7_ILi128EEENS7_ILi96EEEEEENS_6half_tEfNS_4arch4Sm90ELb0ELb0ELb1ELb1ELb0ELb1ELb0ELb0ELi2ELi1ELi2ELi1ELb1EEENS1_24CollectiveEpilogueBwdGQAISD_fSG_Li256ELb1ELb0EEENS1_19SingleTileSchedulerILb1ELb0ELb0ELi128EEEEEEEEEvNT_6ParamsE --------------------------
	.section	.nv.shared._ZN7cutlass13device_kernelIN5flash11enable_sm90INS1_16FlashAttnBwdSm90INS1_25CollectiveMainloopBwdSm90ILi2ELi2ELi2EN4cute5tupleIJNS5_1CILi1EEES8_S8_EEENS6_IJNS7_ILi64EEENS7_ILi128EEENS7_ILi96EEEEEENS_6half_tEfNS_4arch4Sm90ELb0ELb0ELb1ELb1ELb0ELb1ELb0ELb0ELi2ELi1ELi2ELi1ELb1EEENS1_24CollectiveEpilogueBwdGQAISD_fSG_Li256ELb1ELb0EEENS1_19SingleTileSchedulerILb1ELb0ELb0ELi128EEEEEEEEEvNT_6ParamsE,"aw",@nobits
	.sectionflags	@""
	.align	16
	.zero		1024


//--------------------- .nv.shared._ZN7cutlass13device_kernelIN5flash11enable_sm90INS1_16FlashAttnBwdSm90INS1_25CollectiveMainloopBwdSm90ILi2ELi2ELi2EN4cute5tupleIJNS5_1CILi1EEES8_S8_EEENS6_IJNS7_ILi64EEENS7_ILi128EEENS7_ILi96EEEEEENS_6half_tEfNS_4arch4Sm90ELb0ELb0ELb1ELb1ELb1ELb1ELb0ELb0ELi2ELi1ELi2ELi1ELb1EEENS1_24CollectiveEpilogueBwdGQAISD_fSG_Li256ELb1ELb1EEENS1_19SingleTileSchedulerILb1ELb0ELb0ELi128EEEEEEEEEvNT_6ParamsE --------------------------
	.section	.nv.shared._ZN7cutlass13device_kernelIN5flash11enable_sm90INS1_16FlashAttnBwdSm90INS1_25CollectiveMainloopBwdSm90ILi2ELi2ELi2EN4cute5tupleIJNS5_1CILi1EEES8_S8_EEENS6_IJNS7_ILi64EEENS7_ILi128EEENS7_ILi96EEEEEENS_6half_tEfNS_4arch4Sm90ELb0ELb0ELb1ELb1ELb1ELb1ELb0ELb0ELi2ELi1ELi2ELi1ELb1EEENS1_24CollectiveEpilogueBwdGQAISD_fSG_Li256ELb1ELb1EEENS1_19SingleTileSchedulerILb1ELb0ELb0ELi128EEEEEEEEEvNT_6ParamsE,"aw",@nobits
	.sectionflags	@""
	.align	16
	.zero		1024


//--------------------- .nv.shared._ZN7cutlass13device_kernelIN5flash11enable_sm90INS1_16FlashAttnBwdSm90INS1_25CollectiveMainloopBwdSm90ILi2ELi2ELi2EN4cute5tupleIJNS5_1CILi1EEES8_S8_EEENS6_IJNS7_ILi64EEENS7_ILi128EEENS7_ILi96EEEEEENS_6half_tEfNS_4arch4Sm90ELb0ELb1ELb1ELb0ELb0ELb1ELb0ELb0ELi2ELi1ELi2ELi1ELb1EEENS1_21CollectiveEpilogueBwdISD_SE_SG_Li256ELb0ELb0ELi1EEENS1_19SingleTileSchedulerILb0ELb0ELb0ELi128EEEEEEEEEvNT_6ParamsE --------------------------
	.section	.nv.shared._ZN7cutlass13device_kernelIN5flash11enable_sm90INS1_16FlashAttnBwdSm90INS1_25CollectiveMainloopBwdSm90ILi2ELi2ELi2EN4cute5tupleIJNS5_1CILi1EEES8_S8_EEENS6_IJNS7_ILi64EEENS7_ILi128EEENS7_ILi96EEEEEENS_6half_tEfNS_4arch4Sm90ELb0ELb1ELb1ELb0ELb0ELb1ELb0ELb0ELi2ELi1ELi2ELi1ELb1EEENS1_21CollectiveEpilogueBwdISD_SE_SG_Li256ELb0ELb0ELi1EEENS1_19SingleTileSchedulerILb0ELb0ELb0ELi128EEEEEEEEEvNT_6ParamsE,"aw",@nobits
	.sectionflags	@""
	.align	16
	.zero		1024


//--------------------- .nv.shared._ZN7cutlass13device_kernelIN5flash11enable_sm90INS1_16FlashAttnBwdSm90INS1_25CollectiveMainloopBwdSm90ILi2ELi2ELi2EN4cute5tupleIJNS5_1CILi1EEES8_S8_EEENS6_IJNS7_ILi64EEENS7_ILi128EEENS7_ILi96EEEEEENS_6half_tEfNS_4arch4Sm90ELb0ELb1ELb1ELb0ELb1ELb1ELb0ELb0ELi2ELi1ELi2ELi1ELb1EEENS1_21CollectiveEpilogueBwdISD_SE_SG_Li256ELb0ELb0ELi1EEENS1_19SingleTileSchedulerILb0ELb0ELb0ELi128EEEEEEEEEvNT_6ParamsE --------------------------
	.section	.nv.shared._ZN7cutlass13device_kernelIN5flash11enable_sm90INS1_16FlashAttnBwdSm90INS1_25CollectiveMainloopBwdSm90ILi2ELi2ELi2EN4cute5tupleIJNS5_1CILi1EEES8_S8_EEENS6_IJNS7_ILi64EEENS7_ILi128EEENS7_ILi96EEEEEENS_6half_tEfNS_4arch4Sm90ELb0ELb1ELb1ELb0ELb1ELb1ELb0ELb0ELi2ELi1ELi2ELi1ELb1EEENS1_21CollectiveEpilogueBwdISD_SE_SG_Li256ELb0ELb0ELi1EEENS1_19SingleTileSchedulerILb0ELb0ELb0ELi128EEEEEEEEEvNT_6ParamsE,"aw",@nobits
	.sectionflags	@""
	.align	16
	.zero		1024


//--------------------- .nv.shared._ZN7cutlass13device_kernelIN5flash11enable_sm90INS1_16FlashAttnBwdSm90INS1_25CollectiveMainloopBwdSm90ILi2ELi2ELi2EN4cute5tupleIJNS5_1CILi1EEES8_S8_EEENS6_IJNS7_ILi64EEENS7_ILi128EEENS7_ILi96EEEEEENS_6half_tEfNS_4arch4Sm90ELb0ELb1ELb1ELb0ELb0ELb1ELb0ELb0ELi2ELi1ELi2ELi1ELb1EEENS1_24CollectiveEpilogueBwdGQAISD_fSG_Li256ELb0ELb0EEENS1_19SingleTileSchedulerILb0ELb0ELb0ELi128EEEEEEEEEvNT_6ParamsE --------------------------
	.section	.nv.shared._ZN7cutlass13device_kernelIN5flash11enable_sm90INS1_16FlashAttnBwdSm90INS1_25CollectiveMainloopBwdSm90ILi2ELi2ELi2EN4cute5tupleIJNS5_1CILi1EEES8_S8_EEENS6_IJNS7_ILi64EEENS7_ILi128EEENS7_ILi96EEEEEENS_6half_tEfNS_4arch4Sm90ELb0ELb1ELb1ELb0ELb0ELb1ELb0ELb0ELi2ELi1ELi2ELi1ELb1EEENS1_24CollectiveEpilogueBwdGQAISD_fSG_Li256ELb0ELb0EEENS1_19SingleTileSchedulerILb0ELb0ELb0ELi128EEEEEEEEEvNT_6ParamsE,"aw",@nobits
	.sectionflags	@""
	.align	16
	.zero		1024


//--------------------- .nv.shared._ZN7cutlass13device_kernelIN5flash11enable_sm90INS1_16FlashAttnBwdSm90INS1_25CollectiveMainloopBwdSm90ILi2ELi2ELi2EN4cute5tupleIJNS5_1CILi1EEES8_S8_EEENS6_IJNS7_ILi64EEENS7_ILi128EEENS7_ILi96EEEEEENS_6half_tEfNS_4arch4Sm90ELb0ELb1ELb1ELb0ELb1ELb1ELb0ELb0ELi2ELi1ELi2ELi1ELb1EEENS1_24CollectiveEpilogueBwdGQAISD_fSG_Li256ELb0ELb1EEENS1_19SingleTileSchedulerILb0ELb0ELb0ELi128EEEEEEEEEvNT_6ParamsE --------------------------
	.section	.nv.shared._ZN7cutlass13device_kernelIN5flash11enable_sm90INS1_16FlashAttnBwdSm90INS1_25CollectiveMainloopBwdSm90ILi2ELi2ELi2EN4cute5tupleIJNS5_1CILi1EEES8_S8_EEENS6_IJNS7_ILi64EEENS7_ILi128EEENS7_ILi96EEEEEENS_6half_tEfNS_4arch4Sm90ELb0ELb1ELb1ELb0ELb1ELb1ELb0ELb0ELi2ELi1ELi2ELi1ELb1EEENS1_24CollectiveEpilogueBwdGQAISD_fSG_Li256ELb0ELb1EEENS1_19SingleTileSchedulerILb0ELb0ELb0ELi128EEEEEEEEEvNT_6ParamsE,"aw",@nobits
	.sectionflags	@""
	.align	16
	.zero		1024


//--------------------- .nv.shared._ZN7cutlass13device_kernelIN5flash11enable_sm90INS1_16FlashAttnBwdSm90INS1_25CollectiveMainloopBwdSm90ILi2ELi2ELi2EN4cute5tupleIJNS5_1CILi1EEES8_S8_EEENS6_IJNS7_ILi64EEENS7_ILi128EEENS7_ILi96EEEEEENS_6half_tEfNS_4arch4Sm90ELb0ELb1ELb1ELb1ELb0ELb1ELb0ELb0ELi2ELi1ELi2ELi1ELb1EEENS1_21CollectiveEpilogueBwdISD_SE_SG_Li256ELb1ELb0ELi1EEENS1_19SingleTileSchedulerILb1ELb0ELb0ELi128EEEEEEEEEvNT_6ParamsE --------------------------
	.section	.nv.shared._ZN7cutlass13device_kernelIN5flash11enable_sm90INS1_16FlashAttnBwdSm90INS1_25CollectiveMainloopBwdSm90ILi2ELi2ELi2EN4cute5tupleIJNS5_1CILi1EEES8_S8_EEENS6_IJNS7_ILi64EEENS7_ILi128EEENS7_ILi96EEEEEENS_6half_tEfNS_4arch4Sm90ELb0ELb1ELb1ELb1ELb0ELb1ELb0ELb0ELi2ELi1ELi2ELi1ELb1EEENS1_21CollectiveEpilogueBwdISD_SE_SG_Li256ELb1ELb0ELi1EEENS1_19SingleTileSchedulerILb1ELb0ELb0ELi128EEEEEEEEEvNT_6ParamsE,"aw",@nobits
	.sectionflags	@""
	.align	16
	.zero		1024


//--------------------- .nv.shared._ZN7cutlass13device_kernelIN5flash11enable_sm90INS1_16FlashAttnBwdSm90INS1_25CollectiveMainloopBwdSm90ILi2ELi2ELi2EN4cute5tupleIJNS5_1CILi1EEES8_S8_EEENS6_IJNS7_ILi64EEENS7_ILi128EEENS7_ILi96EEEEEENS_6half_tEfNS_4arch4Sm90ELb0ELb1ELb1ELb1ELb1ELb1ELb0ELb0ELi2ELi1ELi2ELi1ELb1EEENS1_21CollectiveEpilogueBwdISD_SE_SG_Li256ELb1ELb0ELi1EEENS1_19SingleTileSchedulerILb1ELb0ELb0ELi128EEEEEEEEEvNT_6ParamsE --------------------------
	.section	.nv.shared._ZN7cutlass13device_kernelIN5flash11enable_sm90INS1_16FlashAttnBwdSm90INS1_25CollectiveMainloopBwdSm90ILi2ELi2ELi2EN4cute5tupleIJNS5_1CILi1EEES8_S8_EEENS6_IJNS7_ILi64EEENS7_ILi128EEENS7_ILi96EEEEEENS_6half_tEfNS_4arch4Sm90ELb0ELb1ELb1ELb1ELb1ELb1ELb0ELb0ELi2ELi1ELi2ELi1ELb1EEENS1_21CollectiveEpilogueBwdISD_SE_SG_Li256ELb1ELb0ELi1EEENS1_19SingleTileSchedulerILb1ELb0ELb0ELi128EEEEEEEEEvNT_6ParamsE,"aw",@nobits
	.sectionflags	@""
	.align	16
	.zero		1024


//--------------------- .nv.shared._ZN7cutlass13device_kernelIN5flash11enable_sm90INS1_16FlashAttnBwdSm90INS1_25CollectiveMainloopBwdSm90ILi2ELi2ELi2EN4cute5tupleIJNS5_1CILi1EEES8_S8_EEENS6_IJNS7_ILi64EEENS7_ILi128EEENS7_ILi96EEEEEENS_6half_tEfNS_4arch4Sm90ELb0ELb1ELb1ELb1ELb0ELb1ELb0ELb0ELi2ELi1ELi2ELi1ELb1EEENS1_24CollectiveEpilogueBwdGQAISD_fSG_Li256ELb1ELb0EEENS1_19SingleTileSchedulerILb1ELb0ELb0ELi128EEEEEEEEEvNT_6ParamsE --------------------------
	.section	.nv.shared._ZN7cutlass13device_kernelIN5flash11enable_sm90INS1_16FlashAttnBwdSm90INS1_25CollectiveMainloopBwdSm90ILi2ELi2ELi2EN4cute5tupleIJNS5_1CILi1EEES8_S8_EEENS6_IJNS7_ILi64EEENS7_ILi128EEENS7_ILi96EEEEEENS_6half_tEfNS_4arch4Sm90ELb0ELb1ELb1ELb1ELb0ELb1ELb0ELb0ELi2ELi1ELi2ELi1ELb1EEENS1_24CollectiveEpilogueBwdGQAISD_fSG_Li256ELb1ELb0EEENS1_19SingleTileSchedulerILb1ELb0ELb0ELi128EEEEEEEEEvNT_6ParamsE,"aw",@nobits
	.sectionflags	@""
	.align	16
	.zero		1024


//--------------------- .nv.shared._ZN7cutlass13device_kernelIN5flash11enable_sm90INS1_16FlashAttnBwdSm90INS1_25CollectiveMainloopBwdSm90ILi2ELi2ELi2EN4cute5tupleIJNS5_1CILi1EEES8_S8_EEENS6_IJNS7_ILi64EEENS7_ILi128EEENS7_ILi96EEEEEENS_6half_tEfNS_4arch4Sm90ELb0ELb1ELb1ELb1ELb1ELb1ELb0ELb0ELi2ELi1ELi2ELi1ELb1EEENS1_24CollectiveEpilogueBwdGQAISD_fSG_Li256ELb1ELb1EEENS1_19SingleTileSchedulerILb1ELb0ELb0ELi128EEEEEEEEEvNT_6ParamsE --------------------------
	.section	.nv.shared._ZN7cutlass13device_kernelIN5flash11enable_sm90INS1_16FlashAttnBwdSm90INS1_25CollectiveMainloopBwdSm90ILi2ELi2ELi2EN4cute5tupleIJNS5_1CILi1EEES8_S8_EEENS6_IJNS7_ILi64EEENS7_ILi128EEENS7_ILi96EEEEEENS_6half_tEfNS_4arch4Sm90ELb0ELb1ELb1ELb1ELb1ELb1ELb0ELb0ELi2ELi1ELi2ELi1ELb1EEENS1_24CollectiveEpilogueBwdGQAISD_fSG_Li256ELb1ELb1EEENS1_19SingleTileSchedulerILb1ELb0ELb0ELi128EEEEEEEEEvNT_6ParamsE,"aw",@nobits
	.sectionflags	@""
	.align	16
	.zero		1024


//--------------------- .nv.shared._ZN7cutlass13device_kernelIN5flash11enable_sm90INS1_16FlashAttnBwdSm90INS1_25CollectiveMainloopBwdSm90ILi2ELi2ELi2EN4cute5tupleIJNS5_1CILi1EEES8_S8_EEENS6_IJNS7_ILi64EEENS7_ILi128EEENS7_ILi96EEEEEENS_6half_tEfNS_4arch4Sm90ELb1ELb0ELb1ELb0ELb0ELb1ELb0ELb0ELi2ELi1ELi2ELi1ELb1EEENS1_21CollectiveEpilogueBwdISD_SE_SG_Li256ELb0ELb0ELi1EEENS1_25SingleTileBwdLPTSchedulerILb0ELi128ELb0EEEEEEEEEvNT_6ParamsE --------------------------
	.section	.nv.shared._ZN7cutlass13device_kernelIN5flash11enable_sm90INS1_16FlashAttnBwdSm90INS1_25CollectiveMainloopBwdSm90ILi2ELi2ELi2EN4cute5tupleIJNS5_1CILi1EEES8_S8_EEENS6_IJNS7_ILi64EEENS7_ILi128EEENS7_ILi96EEEEEENS_6half_tEfNS_4arch4Sm90ELb1ELb0ELb1ELb0ELb0ELb1ELb0ELb0ELi2ELi1ELi2ELi1ELb1EEENS1_21CollectiveEpilogueBwdISD_SE_SG_Li256ELb0ELb0ELi1EEENS1_25SingleTileBwdLPTSchedulerILb0ELi128ELb0EEEEEEEEEvNT_6ParamsE,"aw",@nobits
	.sectionflags	@""
	.align	16
	.zero		1024


//--------------------- .nv.shared._ZN7cutlass13device_kernelIN5flash11enable_sm90INS1_16FlashAttnBwdSm90INS1_25CollectiveMainloopBwdSm90ILi2ELi2ELi2EN4cute5tupleIJNS5_1CILi1EEES8_S8_EEENS6_IJNS7_ILi64EEENS7_ILi128EEENS7_ILi96EEEEEENS_6half_tEfNS_4arch4Sm90ELb1ELb0ELb1ELb0ELb1ELb1ELb0ELb0ELi2ELi1ELi2ELi1ELb1EEENS1_21CollectiveEpilogueBwdISD_SE_SG_Li256ELb0ELb0ELi1EEENS1_25SingleTileBwdLPTSchedulerILb0ELi128ELb1EEEEEEEEEvNT_6ParamsE --------------------------
	.section	.nv.shared._ZN7cutlass13device_kernelIN5flash11enable_sm90INS1_16FlashAttnBwdSm90INS1_25CollectiveMainloopBwdSm90ILi2ELi2ELi2EN4cute5tupleIJNS5_1CILi1EEES8_S8_EEENS6_IJNS7_ILi64EEENS7_ILi128EEENS7_ILi96EEEEEENS_6half_tEfNS_4arch4Sm90ELb1ELb0ELb1ELb0ELb1ELb1ELb0ELb0ELi2ELi1ELi2ELi1ELb1EEENS1_21CollectiveEpilogueBwdISD_SE_SG_Li256ELb0ELb0ELi1EEENS1_25SingleTileBwdLPTSchedulerILb0ELi128ELb1EEEEEEEEEvNT_6ParamsE,"aw",@nobits
	.sectionflags	@""
	.align	16
	.zero		1024


//--------------------- .nv.shared._ZN7cutlass13device_kernelIN5flash11enable_sm90INS1_16FlashAttnBwdSm90INS1_25CollectiveMainloopBwdSm90ILi2ELi2ELi2EN4cute5tupleIJNS5_1CILi1EEES8_S8_EEENS6_IJNS7_ILi64EEENS7_ILi128EEENS7_ILi96EEEEEENS_6half_tEfNS_4arch4Sm90ELb1ELb0ELb1ELb0ELb0ELb1ELb0ELb0ELi2ELi1ELi2ELi1ELb1EEENS1_24CollectiveEpilogueBwdGQAISD_fSG_Li256ELb0ELb0EEENS1_25SingleTileBwdLPTSchedulerILb0ELi128ELb0EEEEEEEEEvNT_6ParamsE --------------------------
	.section	.nv.shared._ZN7cutlass13device_kernelIN5flash11enable_sm90INS1_16FlashAttnBwdSm90INS1_25CollectiveMainloopBwdSm90ILi2ELi2ELi2EN4cute5tupleIJNS5_1CILi1EEES8_S8_EEENS6_IJNS7_ILi64EEENS7_ILi128EEENS7_ILi96EEEEEENS_6half_tEfNS_4arch4Sm90ELb1ELb0ELb1ELb0ELb0ELb1ELb0ELb0ELi2ELi1ELi2ELi1ELb1EEENS1_24CollectiveEpilogueBwdGQAISD_fSG_Li256ELb0ELb0EEENS1_25SingleTileBwdLPTSchedulerILb0ELi128ELb0EEEEEEEEEvNT_6ParamsE,"aw",@nobits
	.sectionflags	@""
	.align	16
	.zero		1024


//--------------------- .nv.shared._ZN7cutlass13device_kernelIN5flash11enable_sm90INS1_16FlashAttnBwdSm90INS1_25CollectiveMainloopBwdSm90ILi2ELi2ELi2EN4cute5tupleIJNS5_1CILi1EEES8_S8_EEENS6_IJNS7_ILi64EEENS7_ILi128EEENS7_ILi96EEEEEENS_6half_tEfNS_4arch4Sm90ELb1ELb0ELb1ELb0ELb1ELb1ELb0ELb0ELi2ELi1ELi2ELi1ELb1EEENS1_24CollectiveEpilogueBwdGQAISD_fSG_Li256ELb0ELb1EEENS1_25SingleTileBwdLPTSchedulerILb0ELi128ELb1EEEEEEEEEvNT_6ParamsE --------------------------
	.section	.nv.shared._ZN7cutlass13device_kernelIN5flash11enable_sm90INS1_16FlashAttnBwdSm90INS1_25CollectiveMainloopBwdSm90ILi2ELi2ELi2EN4cute5tupleIJNS5_1CILi1EEES8_S8_EEENS6_IJNS7_ILi64EEENS7_ILi128EEENS7_ILi96EEEEEENS_6half_tEfNS_4arch4Sm90ELb1ELb0ELb1ELb0ELb1ELb1ELb0ELb0ELi2ELi1ELi2ELi1ELb1EEENS1_24CollectiveEpilogueBwdGQAISD_fSG_Li256ELb0ELb1EEENS1_25SingleTileBwdLPTSchedulerILb0ELi128ELb1EEEEEEEEEvNT_6ParamsE,"aw",@nobits
	.sectionflags	@""
	.align	16
	.zero		1024


//--------------------- .nv.shared._ZN7cutlass13device_kernelIN5flash11enable_sm90INS1_16FlashAttnBwdSm90INS1_25CollectiveMainloopBwdSm90ILi2ELi2ELi2EN4cute5tupleIJNS5_1CILi1EEES8_S8_EEENS6_IJNS7_ILi64EEENS7_ILi128EEENS7_ILi96EEEEEENS_6half_tEfNS_4arch4Sm90ELb1ELb0ELb1ELb1ELb0ELb1ELb0ELb0ELi2ELi1ELi2ELi1ELb1EEENS1_21CollectiveEpilogueBwdISD_SE_SG_Li256ELb1ELb0ELi1EEENS1_25SingleTileBwdLPTSchedulerILb1ELi128ELb0EEEEEEEEEvNT_6ParamsE --------------------------
	.section	.nv.shared._ZN7cutlass13device_kernelIN5flash11enable_sm90INS1_16FlashAttnBwdSm90INS1_25CollectiveMainloopBwdSm90ILi2ELi2ELi2EN4cute5tupleIJNS5_1CILi1EEES8_S8_EEENS6_IJNS7_ILi64EEENS7_ILi128EEENS7_ILi96EEEEEENS_6half_tEfNS_4arch4Sm90ELb1ELb0ELb1ELb1ELb0ELb1ELb0ELb0ELi2ELi1ELi2ELi1ELb1EEENS1_21CollectiveEpilogueBwdISD_SE_SG_Li256ELb1ELb0ELi1EEENS1_25SingleTileBwdLPTSchedulerILb1ELi128ELb0EEEEEEEEEvNT_6ParamsE,"aw",@nobits
	.sectionflags	@""
	.align	16
	.zero		1024


//--------------------- .nv.shared._ZN7cutlass13device_kernelIN5flash11enable_sm90INS1_16FlashAttnBwdSm90INS1_25CollectiveMainloopBwdSm90ILi2ELi2ELi2EN4cute5tupleIJNS5_1CILi1EEES8_S8_EEENS6_IJNS7_ILi64EEENS7_ILi128EEENS7_ILi96EEEEEENS_6half_tEfNS_4arch4Sm90ELb1ELb0ELb1ELb1ELb1ELb1ELb0ELb0ELi2ELi1ELi2ELi1ELb1EEENS1_21CollectiveEpilogueBwdISD_SE_SG_Li256ELb1ELb0ELi1EEENS1_25SingleTileBwdLPTSchedulerILb1ELi128ELb1EEEEEEEEEvNT_6ParamsE --------------------------
	.section	.nv.shared._ZN7cutlass13device_kernelIN5flash11enable_sm90INS1_16FlashAttnBwdSm90INS1_25CollectiveMainloopBwdSm90ILi2ELi2ELi2EN4cute5tupleIJNS5_1CILi1EEES8_S8_EEENS6_IJNS7_ILi64EEENS7_ILi128EEENS7_ILi96EEEEEENS_6half_tEfNS_4arch4Sm90ELb1ELb0ELb1ELb1ELb1ELb1ELb0ELb0ELi2ELi1ELi2ELi1ELb1EEENS1_21CollectiveEpilogueBwdISD_SE_SG_Li256ELb1ELb0ELi1EEENS1_25SingleTileBwdLPTSchedulerILb1ELi128ELb1EEEEEEEEEvNT_6ParamsE,"aw",@nobits
	.sectionflags	@""
	.align	16
	.zero		1024


//--------------------- .nv.shared._ZN7cutlass13device_kernelIN5flash11enable_sm90INS1_16FlashAttnBwdSm90INS1_25CollectiveMainloopBwdSm90ILi2ELi2ELi2EN4cute5tupleIJNS5_1CILi1EEES8_S8_EEENS6_IJNS7_ILi64EEENS7_ILi128EEENS7_ILi96EEEEEENS_6half_tEfNS_4arch4Sm90ELb1ELb0ELb1ELb1ELb0ELb1ELb0ELb0ELi2ELi1ELi2ELi1ELb1EEENS1_24CollectiveEpilogueBwdGQAISD_fSG_Li256ELb1ELb0EEENS1_25SingleTileBwdLPTSchedulerILb1ELi128ELb0EEEEEEEEEvNT_6ParamsE --------------------------
	.section	.nv.shared._ZN7cutlass13device_kernelIN5flash11enable_sm90INS1_16FlashAttnBwdSm90INS1_25CollectiveMainloopBwdSm90ILi2ELi2ELi2EN4cute5tupleIJNS5_1CILi1EEES8_S8_EEENS6_IJNS7_ILi64EEENS7_ILi128EEENS7_ILi96EEEEEENS_6half_tEfNS_4arch4Sm90ELb1ELb0ELb1ELb1ELb0ELb1ELb0ELb0ELi2ELi1ELi2ELi1ELb1EEENS1_24CollectiveEpilogueBwdGQAISD_fSG_Li256ELb1ELb0EEENS1_25SingleTileBwdLPTSchedulerILb1ELi128ELb0EEEEEEEEEvNT_6ParamsE,"aw",@nobits
	.sectionflags	@""
	.align	16
	.zero		1024


//--------------------- .nv.shared._ZN7cutlass13device_kernelIN5flash11enable_sm90INS1_16FlashAttnBwdSm90INS1_25CollectiveMainloopBwdSm90ILi2ELi2ELi2EN4cute5tupleIJNS5_1CILi1EEES8_S8_EEENS6_IJNS7_ILi64EEENS7_ILi128EEENS7_ILi96EEEEEENS_6half_tEfNS_4arch4Sm90ELb1ELb0ELb1ELb1ELb1ELb1ELb0ELb0ELi2ELi1ELi2ELi1ELb1EEENS1_24CollectiveEpilogueBwdGQAISD_fSG_Li256ELb1ELb1EEENS1_25SingleTileBwdLPTSchedulerILb1ELi128ELb1EEEEEEEEEvNT_6ParamsE --------------------------
	.section	.nv.shared._ZN7cutlass13device_kernelIN5flash11enable_sm90INS1_16FlashAttnBwdSm90INS1_25CollectiveMainloopBwdSm90ILi2ELi2ELi2EN4cute5tupleIJNS5_1CILi1EEES8_S8_EEENS6_IJNS7_ILi64EEENS7_ILi128EEENS7_ILi96EEEEEENS_6half_tEfNS_4arch4Sm90ELb1ELb0ELb1ELb1ELb1ELb1ELb0ELb0ELi2ELi1ELi2ELi1ELb1EEENS1_24CollectiveEpilogueBwdGQAISD_fSG_Li256ELb1ELb1EEENS1_25SingleTileBwdLPTSchedulerILb1ELi128ELb1EEEEEEEEEvNT_6ParamsE,"aw",@nobits
	.sectionflags	@""
	.align	16
	.zero		1024


//--------------------- .nv.shared._ZN7cutlass13device_kernelIN5flash11enable_sm90INS1_16FlashAttnBwdSm90INS1_25CollectiveMainloopBwdSm90ILi2ELi2ELi2EN4cute5tupleIJNS5_1CILi1EEES8_S8_EEENS6_IJNS7_ILi64EEENS7_ILi128EEENS7_ILi96EEEEEENS_6half_tEfNS_4arch4Sm90ELb0ELb0ELb0ELb0ELb0ELb1ELb0ELb0ELi2ELi1ELi2ELi1ELb1EEENS1_21CollectiveEpilogueBwdISD_SE_SG_Li256ELb0ELb0ELi1EEENS1_19SingleTileSchedulerILb0ELb0ELb0ELi128EEEEEEEEEvNT_6ParamsE --------------------------
	.section	.nv.shared._ZN7cutlass13device_kernelIN5flash11enable_sm90INS1_16FlashAttnBwdSm90INS1_25CollectiveMainloopBwdSm90ILi2ELi2ELi2EN4cute5tupleIJNS5_1CILi1EEES8_S8_EEENS6_IJNS7_ILi64EEENS7_ILi128EEENS7_ILi96EEEEEENS_6half_tEfNS_4arch4Sm90ELb0ELb0ELb0ELb0ELb0ELb1ELb0ELb0ELi2ELi1ELi2ELi1ELb1EEENS1_21CollectiveEpilogueBwdISD_SE_SG_Li256ELb0ELb0ELi1EEENS1_19SingleTileSchedulerILb0ELb0ELb0ELi128EEEEEEEEEvNT_6ParamsE,"aw",@nobits
	.sectionflags	@""
	.align	16
	.zero		1024


//--------------------- .nv.shared._ZN7cutlass13device_kernelIN5flash11enable_sm90INS1_16FlashAttnBwdSm90INS1_25CollectiveMainloopBwdSm90ILi2ELi2ELi2EN4cute5tupleIJNS5_1CILi1EEES8_S8_EEENS6_IJNS7_ILi64EEENS7_ILi128EEENS7_ILi96EEEEEENS_6half_tEfNS_4arch4Sm90ELb0ELb0ELb0ELb0ELb1ELb1ELb0ELb0ELi2ELi1ELi2ELi1ELb1EEENS1_21CollectiveEpilogueBwdISD_SE_SG_Li256ELb0ELb0ELi1EEENS1_19SingleTileSchedulerILb0ELb0ELb0ELi128EEEEEEEEEvNT_6ParamsE --------------------------
	.section	.nv.shared._ZN7cutlass13device_kernelIN5flash11enable_sm90INS1_16FlashAttnBwdSm90INS1_25CollectiveMainloopBwdSm90ILi2ELi2ELi2EN4cute5tupleIJNS5_1CILi1EEES8_S8_EEENS6_IJNS7_ILi64EEENS7_ILi128EEENS7_ILi96EEEEEENS_6half_tEfNS_4arch4Sm90ELb0ELb0ELb0ELb0ELb1ELb1ELb0ELb0ELi2ELi1ELi2ELi1ELb1EEENS1_21CollectiveEpilogueBwdISD_SE_SG_Li256ELb0ELb0ELi1EEENS1_19SingleTileSchedulerILb0ELb0ELb0ELi128EEEEEEEEEvNT_6ParamsE,"aw",@nobits
	.sectionflags	@""
	.align	16
	.zero		1024


//--------------------- .nv.shared._ZN7cutlass13device_kernelIN5flash11enable_sm90INS1_16FlashAttnBwdSm90INS1_25CollectiveMainloopBwdSm90ILi2ELi2ELi2EN4cute5tupleIJNS5_1CILi1EEES8_S8_EEENS6_IJNS7_ILi64EEENS7_ILi128EEENS7_ILi96EEEEEENS_6half_tEfNS_4arch4Sm90ELb0ELb0ELb0ELb0ELb0ELb1ELb0ELb0ELi2ELi1ELi2ELi1ELb1EEENS1_24CollectiveEpilogueBwdGQAISD_fSG_Li256ELb0ELb0EEENS1_19SingleTileSchedulerILb0ELb0ELb0ELi128EEEEEEEEEvNT_6ParamsE --------------------------
	.section	.nv.shared._ZN7cutlass13device_kernelIN5flash11enable_sm90INS1_16FlashAttnBwdSm90INS1_25CollectiveMainloopBwdSm90ILi2ELi2ELi2EN4cute5tupleIJNS5_1CILi1EEES8_S8_EEENS6_IJNS7_ILi64EEENS7_ILi128EEENS7_ILi96EEEEEENS_6half_tEfNS_4arch4Sm90ELb0ELb0ELb0ELb0ELb0ELb1ELb0ELb0ELi2ELi1ELi2ELi1ELb1EEENS1_24CollectiveEpilogueBwdGQAISD_fSG_Li256ELb0ELb0EEENS1_19SingleTileSchedulerILb0ELb0ELb0ELi128EEEEEEEEEvNT_6ParamsE,"aw",@nobits
	.sectionflags	@""
	.align	16
	.zero		1024


//--------------------- .nv.shared._ZN7cutlass13device_kernelIN5flash11enable_sm90INS1_16FlashAttnBwdSm90INS1_25CollectiveMainloopBwdSm90ILi2ELi2ELi2EN4cute5tupleIJNS5_1CILi1EEES8_S8_EEENS6_IJNS7_ILi64EEENS7_ILi128EEENS7_ILi96EEEEEENS_6half_tEfNS_4arch4Sm90ELb0ELb0ELb0ELb0ELb1ELb1ELb0ELb0ELi2ELi1ELi2ELi1ELb1EEENS1_24CollectiveEpilogueBwdGQAISD_fSG_Li256ELb0ELb1EEENS1_19SingleTileSchedulerILb0ELb0ELb0ELi128EEEEEEEEEvNT_6ParamsE --------------------------
	.section	.nv.shared._ZN7cutlass13device_kernelIN5flash11enable_sm90INS1_16FlashAttnBwdSm90INS1_25CollectiveMainloopBwdSm90ILi2ELi2ELi2EN4cute5tupleIJNS5_1CILi1EEES8_S8_EEENS6_IJNS7_ILi64EEENS7_ILi128EEENS7_ILi96EEEEEENS_6half_tEfNS_4arch4Sm90ELb0ELb0ELb0ELb0ELb1ELb1ELb0ELb0ELi2ELi1ELi2ELi1ELb1EEENS1_24CollectiveEpilogueBwdGQAISD_fSG_Li256ELb0ELb1EEENS1_19SingleTileSchedulerILb0ELb0ELb0ELi128EEEEEEEEEvNT_6ParamsE,"aw",@nobits
	.sectionflags	@""
	.align	16
	.zero		1024


//--------------------- .nv.shared._ZN7cutlass13device_kernelIN5flash11enable_sm90INS1_16FlashAttnBwdSm90INS1_25CollectiveMainloopBwdSm90ILi2ELi2ELi2EN4cute5tupleIJNS5_1CILi1EEES8_S8_EEENS6_IJNS7_ILi64EEENS7_ILi128EEENS7_ILi96EEEEEENS_6half_tEfNS_4arch4Sm90ELb0ELb0ELb0ELb1ELb0ELb1ELb0ELb0ELi2ELi1ELi2ELi1ELb1EEENS1_21CollectiveEpilogueBwdISD_SE_SG_Li256ELb1ELb0ELi1EEENS1_19SingleTileSchedulerILb1ELb0ELb0ELi128EEEEEEEEEvNT_6ParamsE --------------------------
	.section	.nv.shared._ZN7cutlass13device_kernelIN5flash11enable_sm90INS1_16FlashAttnBwdSm90INS1_25CollectiveMainloopBwdSm90ILi2ELi2ELi2EN4cute5tupleIJNS5_1CILi1EEES8_S8_EEENS6_IJNS7_ILi64EEENS7_ILi128EEENS7_ILi96EEEEEENS_6half_tEfNS_4arch4Sm90ELb0ELb0ELb0ELb1ELb0ELb1ELb0ELb0ELi2ELi1ELi2ELi1ELb1EEENS1_21CollectiveEpilogueBwdISD_SE_SG_Li256ELb1ELb0ELi1EEENS1_19SingleTileSchedulerILb1ELb0ELb0ELi128EEEEEEEEEvNT_6ParamsE,"aw",@nobits
	.sectionflags	@""
	.align	16
	.zero		1024


//--------------------- .nv.shared._ZN7cutlass13device_kernelIN5flash11enable_sm90INS1_16FlashAttnBwdSm90INS1_25CollectiveMainloopBwdSm90ILi2ELi2ELi2EN4cute5tupleIJNS5_1CILi1EEES8_S8_EEENS6_IJNS7_ILi64EEENS7_ILi128EEENS7_ILi96EEEEEENS_6half_tEfNS_4arch4Sm90ELb0ELb0ELb0ELb1ELb1ELb1ELb0ELb0ELi2ELi1ELi2ELi1ELb1EEENS1_21CollectiveEpilogueBwdISD_SE_SG_Li256ELb1ELb0ELi1EEENS1_19SingleTileSchedulerILb1ELb0ELb0ELi128EEEEEEEEEvNT_6ParamsE --------------------------
	.section	.nv.shared._ZN7cutlass13device_kernelIN5flash11enable_sm90INS1_16FlashAttnBwdSm90INS1_25CollectiveMainloopBwdSm90ILi2ELi2ELi2EN4cute5tupleIJNS5_1CILi1EEES8_S8_EEENS6_IJNS7_ILi64EEENS7_ILi128EEENS7_ILi96EEEEEENS_6half_tEfNS_4arch4Sm90ELb0ELb0ELb0ELb1ELb1ELb1ELb0ELb0ELi2ELi1ELi2ELi1ELb1EEENS1_21CollectiveEpilogueBwdISD_SE_SG_Li256ELb1ELb0ELi1EEENS1_19SingleTileSchedulerILb1ELb0ELb0ELi128EEEEEEEEEvNT_6ParamsE,"aw",@nobits
	.sectionflags	@""
	.align	16
	.zero		1024


//--------------------- .nv.shared._ZN7cutlass13device_kernelIN5flash11enable_sm90INS1_16FlashAttnBwdSm90INS1_25CollectiveMainloopBwdSm90ILi2ELi2ELi2EN4cute5tupleIJNS5_1CILi1EEES8_S8_EEENS6_IJNS7_ILi64EEENS7_ILi128EEENS7_ILi96EEEEEENS_6half_tEfNS_4arch4Sm90ELb0ELb0ELb0ELb1ELb0ELb1ELb0ELb0ELi2ELi1ELi2ELi1ELb1EEENS1_24CollectiveEpilogueBwdGQAISD_fSG_Li256ELb1ELb0EEENS1_19SingleTileSchedulerILb1ELb0ELb0ELi128EEEEEEEEEvNT_6ParamsE --------------------------
	.section	.nv.shared._ZN7cutlass13device_kernelIN5flash11enable_sm90INS1_16FlashAttnBwdSm90INS1_25CollectiveMainloopBwdSm90ILi2ELi2ELi2EN4cute5tupleIJNS5_1CILi1EEES8_S8_EEENS6_IJNS7_ILi64EEENS7_ILi128EEENS7_ILi96EEEEEENS_6half_tEfNS_4arch4Sm90ELb0ELb0ELb0ELb1ELb0ELb1ELb0ELb0ELi2ELi1ELi2ELi1ELb1EEENS1_24CollectiveEpilogueBwdGQAISD_fSG_Li256ELb1ELb0EEENS1_19SingleTileSchedulerILb1ELb0ELb0ELi128EEEEEEEEEvNT_6ParamsE,"aw",@nobits
	.sectionflags	@""
	.align	16
	.zero		1024


//--------------------- .nv.shared._ZN7cutlass13device_kernelIN5flash11enable_sm90INS1_16FlashAttnBwdSm90INS1_25CollectiveMainloopBwdSm90ILi2ELi2ELi2EN4cute5tupleIJNS5_1CILi1EEES8_S8_EEENS6_IJNS7_ILi64EEENS7_ILi128EEENS7_ILi96EEEEEENS_6half_tEfNS_4arch4Sm90ELb0ELb0ELb0ELb1ELb1ELb1ELb0ELb0ELi2ELi1ELi2ELi1ELb1EEENS1_24CollectiveEpilogueBwdGQAISD_fSG_Li256ELb1ELb1EEENS1_19SingleTileSchedulerILb1ELb0ELb0ELi128EEEEEEEEEvNT_6ParamsE --------------------------
	.section	.nv.shared._ZN7cutlass13device_kernelIN5flash11enable_sm90INS1_16FlashAttnBwdSm90INS1_25CollectiveMainloopBwdSm90ILi2ELi2ELi2EN4cute5tupleIJNS5_1CILi1EEES8_S8_EEENS6_IJNS7_ILi64EEENS7_ILi128EEENS7_ILi96EEEEEENS_6half_tEfNS_4arch4Sm90ELb0ELb0ELb0ELb1ELb1ELb1ELb0ELb0ELi2ELi1ELi2ELi1ELb1EEENS1_24CollectiveEpilogueBwdGQAISD_fSG_Li256ELb1ELb1EEENS1_19SingleTileSchedulerILb1ELb0ELb0ELi128EEEEEEEEEvNT_6ParamsE,"aw",@nobits
	.sectionflags	@""
	.align	16
	.zero		1024


//--------------------- .nv.shared._ZN7cutlass13device_kernelIN5flash11enable_sm90INS1_16FlashAttnBwdSm90INS1_25CollectiveMainloopBwdSm90ILi2ELi2ELi2EN4cute5tupleIJNS5_1CILi1EEES8_S8_EEENS6_IJNS7_ILi64EEENS7_ILi128EEENS7_ILi96EEEEEENS_6half_tEfNS_4arch4Sm90ELb0ELb1ELb0ELb0ELb0ELb1ELb0ELb0ELi2ELi1ELi2ELi1ELb1EEENS1_21CollectiveEpilogueBwdISD_SE_SG_Li256ELb0ELb0ELi1EEENS1_19SingleTileSchedulerILb0ELb0ELb0ELi128EEEEEEEEEvNT_6ParamsE --------------------------
	.section	.nv.shared._ZN7cutlass13device_kernelIN5flash11enable_sm90INS1_16FlashAttnBwdSm90INS1_25CollectiveMainloopBwdSm90ILi2ELi2ELi2EN4cute5tupleIJNS5_1CILi1EEES8_S8_EEENS6_IJNS7_ILi64EEENS7_ILi128EEENS7_ILi96EEEEEENS_6half_tEfNS_4arch4Sm90ELb0ELb1ELb0ELb0ELb0ELb1ELb0ELb0ELi2ELi1ELi2ELi1ELb1EEENS1_21CollectiveEpilogueBwdISD_SE_SG_Li256ELb0ELb0ELi1EEENS1_19SingleTileSchedulerILb0ELb0ELb0ELi128EEEEEEEEEvNT_6ParamsE,"aw",@nobits
	.sectionflags	@""
	.align	16
	.zero		1024


//--------------------- .nv.shared._ZN7cutlass13device_kernelIN5flash11enable_sm90INS1_16FlashAttnBwdSm90INS1_25CollectiveMainloopBwdSm90ILi2ELi2ELi2EN4cute5tupleIJNS5_1CILi1EEES8_S8_EEENS6_IJNS7_ILi64EEENS7_ILi128EEENS7_ILi96EEEEEENS_6half_tEfNS_4arch4Sm90ELb0ELb1ELb0ELb0ELb1ELb1ELb0ELb0ELi2ELi1ELi2ELi1ELb1EEENS1_21CollectiveEpilogueBwdISD_SE_SG_Li256ELb0ELb0ELi1EEENS1_19SingleTileSchedulerILb0ELb0ELb0ELi128EEEEEEEEEvNT_6ParamsE --------------------------
	.section	.nv.shared._ZN7cutlass13device_kernelIN5flash11enable_sm90INS1_16FlashAttnBwdSm90INS1_25CollectiveMainloopBwdSm90ILi2ELi2ELi2EN4cute5tupleIJNS5_1CILi1EEES8_S8_EEENS6_IJNS7_ILi64EEENS7_ILi128EEENS7_ILi96EEEEEENS_6half_tEfNS_4arch4Sm90ELb0ELb1ELb0ELb0ELb1ELb1ELb0ELb0ELi2ELi1ELi2ELi1ELb1EEENS1_21CollectiveEpilogueBwdISD_SE_SG_Li256ELb0ELb0ELi1EEENS1_19SingleTileSchedulerILb0ELb0ELb0ELi128EEEEEEEEEvNT_6ParamsE,"aw",@nobits
	.sectionflags	@""
	.align	16
	.zero		1024


//--------------------- .nv.shared._ZN7cutlass13device_kernelIN5flash11enable_sm90INS1_16FlashAttnBwdSm90INS1_25CollectiveMainloopBwdSm90ILi2ELi2ELi2EN4cute5tupleIJNS5_1CILi1EEES8_S8_EEENS6_IJNS7_ILi64EEENS7_ILi128EEENS7_ILi96EEEEEENS_6half_tEfNS_4arch4Sm90ELb0ELb1ELb0ELb0ELb0ELb1ELb0ELb0ELi2ELi1ELi2ELi1ELb1EEENS1_24CollectiveEpilogueBwdGQAISD_fSG_Li256ELb0ELb0EEENS1_19SingleTileSchedulerILb0ELb0ELb0ELi128EEEEEEEEEvNT_6ParamsE --------------------------
	.section	.nv.shared._ZN7cutlass13device_kernelIN5flash11enable_sm90INS1_16FlashAttnBwdSm90INS1_25CollectiveMainloopBwdSm90ILi2ELi2ELi2EN4cute5tupleIJNS5_1CILi1EEES8_S8_EEENS6_IJNS7_ILi64EEENS7_ILi128EEENS7_ILi96EEEEEENS_6half_tEfNS_4arch4Sm90ELb0ELb1ELb0ELb0ELb0ELb1ELb0ELb0ELi2ELi1ELi2ELi1ELb1EEENS1_24CollectiveEpilogueBwdGQAISD_fSG_Li256ELb0ELb0EEENS1_19SingleTileSchedulerILb0ELb0ELb0ELi128EEEEEEEEEvNT_6ParamsE,"aw",@nobits
	.sectionflags	@""
	.align	16
	.zero		1024


//--------------------- .nv.shared._ZN7cutlass13device_kernelIN5flash11enable_sm90INS1_16FlashAttnBwdSm90INS1_25CollectiveMainloopBwdSm90ILi2ELi2ELi2EN4cute5tupleIJNS5_1CILi1EEES8_S8_EEENS6_IJNS7_ILi64EEENS7_ILi128EEENS7_ILi96EEEEEENS_6half_tEfNS_4arch4Sm90ELb0ELb1ELb0ELb0ELb1ELb1ELb0ELb0ELi2ELi1ELi2ELi1ELb1EEENS1_24CollectiveEpilogueBwdGQAISD_fSG_Li256ELb0ELb1EEENS1_19SingleTileSchedulerILb0ELb0ELb0ELi128EEEEEEEEEvNT_6ParamsE --------------------------
	.section	.nv.shared._ZN7cutlass13device_kernelIN5flash11enable_sm90INS1_16FlashAttnBwdSm90INS1_25CollectiveMainloopBwdSm90ILi2ELi2ELi2EN4cute5tupleIJNS5_1CILi1EEES8_S8_EEENS6_IJNS7_ILi64EEENS7_ILi128EEENS7_ILi96EEEEEENS_6half_tEfNS_4arch4Sm90ELb0ELb1ELb0ELb0ELb1ELb1ELb0ELb0ELi2ELi1ELi2ELi1ELb1EEENS1_24CollectiveEpilogueBwdGQAISD_fSG_Li256ELb0ELb1EEENS1_19SingleTileSchedulerILb0ELb0ELb0ELi128EEEEEEEEEvNT_6ParamsE,"aw",@nobits
	.sectionflags	@""
	.align	16
	.zero		1024


//--------------------- .nv.shared._ZN7cutlass13device_kernelIN5flash11enable_sm90INS1_16FlashAttnBwdSm90INS1_25CollectiveMainloopBwdSm90ILi2ELi2ELi2EN4cute5tupleIJNS5_1CILi1EEES8_S8_EEENS6_IJNS7_ILi64EEENS7_ILi128EEENS7_ILi96EEEEEENS_6half_tEfNS_4arch4Sm90ELb0ELb1ELb0ELb1ELb0ELb1ELb0ELb0ELi2ELi1ELi2ELi1ELb1EEENS1_21CollectiveEpilogueBwdISD_SE_SG_Li256ELb1ELb0ELi1EEENS1_19SingleTileSchedulerILb1ELb0ELb0ELi128EEEEEEEEEvNT_6ParamsE --------------------------
	.section	.nv.shared._ZN7cutlass13device_kernelIN5flash11enable_sm90INS1_16FlashAttnBwdSm90INS1_25CollectiveMainloopBwdSm90ILi2ELi2ELi2EN4cute5tupleIJNS5_1CILi1EEES8_S8_EEENS6_IJNS7_ILi64EEENS7_ILi128EEENS7_ILi96EEEEEENS_6half_tEfNS_4arch4Sm90ELb0ELb1ELb0ELb1ELb0ELb1ELb0ELb0ELi2ELi1ELi2ELi1ELb1EEENS1_21CollectiveEpilogueBwdISD_SE_SG_Li256ELb1ELb0ELi1EEENS1_19SingleTileSchedulerILb1ELb0ELb0ELi128EEEEEEEEEvNT_6ParamsE,"aw",@nobits
	.sectionflags	@""
	.align	16
	.zero		1024


//--------------------- .nv.shared._ZN7cutlass13device_kernelIN5flash11enable_sm90INS1_16FlashAttnBwdSm90INS1_25CollectiveMainloopBwdSm90ILi2ELi2ELi2EN4cute5tupleIJNS5_1CILi1EEES8_S8_EEENS6_IJNS7_ILi64EEENS7_ILi128EEENS7_ILi96EEEEEENS_6half_tEfNS_4arch4Sm90ELb0ELb1ELb0ELb1ELb1ELb1ELb0ELb0ELi2ELi1ELi2ELi1ELb1EEENS1_21CollectiveEpilogueBwdISD_SE_SG_Li256ELb1ELb0ELi1EEENS1_19SingleTileSchedulerILb1ELb0ELb0ELi128EEEEEEEEEvNT_6ParamsE --------------------------
	.section	.nv.shared._ZN7cutlass13device_kernelIN5flash11enable_sm90INS1_16FlashAttnBwdSm90INS1_25CollectiveMainloopBwdSm90ILi2ELi2ELi2EN4cute5tupleIJNS5_1CILi1EEES8_S8_EEENS6_IJNS7_ILi64EEENS7_ILi128EEENS7_ILi96EEEEEENS_6half_tEfNS_4arch4Sm90ELb0ELb1ELb0ELb1ELb1ELb1ELb0ELb0ELi2ELi1ELi2ELi1ELb1EEENS1_21CollectiveEpilogueBwdISD_SE_SG_Li256ELb1ELb0ELi1EEENS1_19SingleTileSchedulerILb1ELb0ELb0ELi128EEEEEEEEEvNT_6ParamsE,"aw",@nobits
	.sectionflags	@""
	.align	16
	.zero		1024


//--------------------- .nv.shared._ZN7cutlass13device_kernelIN5flash11enable_sm90INS1_16FlashAttnBwdSm90INS1_25CollectiveMainloopBwdSm90ILi2ELi2ELi2EN4cute5tupleIJNS5_1CILi1EEES8_S8_EEENS6_IJNS7_ILi64EEENS7_ILi128EEENS7_ILi96EEEEEENS_6half_tEfNS_4arch4Sm90ELb0ELb1ELb0ELb1ELb0ELb1ELb0ELb0ELi2ELi1ELi2ELi1ELb1EEENS1_24CollectiveEpilogueBwdGQAISD_fSG_Li256ELb1ELb0EEENS1_19SingleTileSchedulerILb1ELb0ELb0ELi128EEEEEEEEEvNT_6ParamsE --------------------------
	.section	.nv.shared._ZN7cutlass13device_kernelIN5flash11enable_sm90INS1_16FlashAttnBwdSm90INS1_25CollectiveMainloopBwdSm90ILi2ELi2ELi2EN4cute5tupleIJNS5_1CILi1EEES8_S8_EEENS6_IJNS7_ILi64EEENS7_ILi128EEENS7_ILi96EEEEEENS_6half_tEfNS_4arch4Sm90ELb0ELb1ELb0ELb1ELb0ELb1ELb0ELb0ELi2ELi1ELi2ELi1ELb1EEENS1_24CollectiveEpilogueBwdGQAISD_fSG_Li256ELb1ELb0EEENS1_19SingleTileSchedulerILb1ELb0ELb0ELi128EEEEEEEEEvNT_6ParamsE,"aw",@nobits
	.sectionflags	@""
	.align	16
	.zero		1024


//--------------------- .nv.shared._ZN7cutlass13device_kernelIN5flash11enable_sm90INS1_16FlashAttnBwdSm90INS1_25CollectiveMainloopBwdSm90ILi2ELi2ELi2EN4cute5tupleIJNS5_1CILi1EEES8_S8_EEENS6_IJNS7_ILi64EEENS7_ILi128EEENS7_ILi96EEEEEENS_6half_tEfNS_4arch4Sm90ELb0ELb1ELb0ELb1ELb1ELb1ELb0ELb0ELi2ELi1ELi2ELi1ELb1EEENS1_24CollectiveEpilogueBwdGQAISD_fSG_Li256ELb1ELb1EEENS1_19SingleTileSchedulerILb1ELb0ELb0ELi128EEEEEEEEEvNT_6ParamsE --------------------------
	.section	.nv.shared._ZN7cutlass13device_kernelIN5flash11enable_sm90INS1_16FlashAttnBwdSm90INS1_25CollectiveMainloopBwdSm90ILi2ELi2ELi2EN4cute5tupleIJNS5_1CILi1EEES8_S8_EEENS6_IJNS7_ILi64EEENS7_ILi128EEENS7_ILi96EEEEEENS_6half_tEfNS_4arch4Sm90ELb0ELb1ELb0ELb1ELb1ELb1ELb0ELb0ELi2ELi1ELi2ELi1ELb1EEENS1_24CollectiveEpilogueBwdGQAISD_fSG_Li256ELb1ELb1EEENS1_19SingleTileSchedulerILb1ELb0ELb0ELi128EEEEEEEEEvNT_6ParamsE,"aw",@nobits
	.sectionflags	@""
	.align	16
	.zero		1024


//--------------------- .nv.shared._ZN7cutlass13device_kernelIN5flash11enable_sm90INS1_16FlashAttnBwdSm90INS1_25CollectiveMainloopBwdSm90ILi2ELi2ELi2EN4cute5tupleIJNS5_1CILi1EEES8_S8_EEENS6_IJNS7_ILi64EEENS7_ILi128EEENS7_ILi96EEEEEENS_6half_tEfNS_4arch4Sm90ELb1ELb0ELb0ELb0ELb0ELb1ELb0ELb0ELi2ELi1ELi2ELi1ELb1EEENS1_21CollectiveEpilogueBwdISD_SE_SG_Li256ELb0ELb0ELi1EEENS1_25SingleTileBwdLPTSchedulerILb0ELi128ELb0EEEEEEEEEvNT_6ParamsE --------------------------
	.section	.nv.shared._ZN7cutlass13device_kernelIN5flash11enable_sm90INS1_16FlashAttnBwdSm90INS1_25CollectiveMainloopBwdSm90ILi2ELi2ELi2EN4cute5tupleIJNS5_1CILi1EEES8_S8_EEENS6_IJNS7_ILi64EEENS7_ILi128EEENS7_ILi96EEEEEENS_6half_tEfNS_4arch4Sm90ELb1ELb0ELb0ELb0ELb0ELb1ELb0ELb0ELi2ELi1ELi2ELi1ELb1EEENS1_21CollectiveEpilogueBwdISD_SE_SG_Li256ELb0ELb0ELi1EEENS1_25SingleTileBwdLPTSchedulerILb0ELi128ELb0EEEEEEEEEvNT_6ParamsE,"aw",@nobits
	.sectionflags	@""
	.align	16
	.zero		1024


//--------------------- .nv.shared._ZN7cutlass13device_kernelIN5flash11enable_sm90INS1_16FlashAttnBwdSm90INS1_25CollectiveMainloopBwdSm90ILi2ELi2ELi2EN4cute5tupleIJNS5_1CILi1EEES8_S8_EEENS6_IJNS7_ILi64EEENS7_ILi128EEENS7_ILi96EEEEEENS_6half_tEfNS_4arch4Sm90ELb1ELb0ELb0ELb0ELb1ELb1ELb0ELb0ELi2ELi1ELi2ELi1ELb1EEENS1_21CollectiveEpilogueBwdISD_SE_SG_Li256ELb0ELb0ELi1EEENS1_25SingleTileBwdLPTSchedulerILb0ELi128ELb1EEEEEEEEEvNT_6ParamsE --------------------------
	.section	.nv.shared._ZN7cutlass13device_kernelIN5flash11enable_sm90INS1_16FlashAttnBwdSm90INS1_25CollectiveMainloopBwdSm90ILi2ELi2ELi2EN4cute5tupleIJNS5_1CILi1EEES8_S8_EEENS6_IJNS7_ILi64EEENS7_ILi128EEENS7_ILi96EEEEEENS_6half_tEfNS_4arch4Sm90ELb1ELb0ELb0ELb0ELb1ELb1ELb0ELb0ELi2ELi1ELi2ELi1ELb1EEENS1_21CollectiveEpilogueBwdISD_SE_SG_Li256ELb0ELb0ELi1EEENS1_25SingleTileBwdLPTSchedulerILb0ELi128ELb1EEEEEEEEEvNT_6ParamsE,"aw",@nobits
	.sectionflags	@""
	.align	16
	.zero		1024


//--------------------- .nv.shared._ZN7cutlass13device_kernelIN5flash11enable_sm90INS1_16FlashAttnBwdSm90INS1_25CollectiveMainloopBwdSm90ILi2ELi2ELi2EN4cute5tupleIJNS5_1CILi1EEES8_S8_EEENS6_IJNS7_ILi64EEENS7_ILi128EEENS7_ILi96EEEEEENS_6half_tEfNS_4arch4Sm90ELb1ELb0ELb0ELb0ELb0ELb1ELb0ELb0ELi2ELi1ELi2ELi1ELb1EEENS1_24CollectiveEpilogueBwdGQAISD_fSG_Li256ELb0ELb0EEENS1_25SingleTileBwdLPTSchedulerILb0ELi128ELb0EEEEEEEEEvNT_6ParamsE --------------------------
	.section	.nv.shared._ZN7cutlass13device_kernelIN5flash11enable_sm90INS1_16FlashAttnBwdSm90INS1_25CollectiveMainloopBwdSm90ILi2ELi2ELi2EN4cute5tupleIJNS5_1CILi1EEES8_S8_EEENS6_IJNS7_ILi64EEENS7_ILi128EEENS7_ILi96EEEEEENS_6half_tEfNS_4arch4Sm90ELb1ELb0ELb0ELb0ELb0ELb1ELb0ELb0ELi2ELi1ELi2ELi1ELb1EEENS1_24CollectiveEpilogueBwdGQAISD_fSG_Li256ELb0ELb0EEENS1_25SingleTileBwdLPTSchedulerILb0ELi128ELb0EEEEEEEEEvNT_6ParamsE,"aw",@nobits
	.sectionflags	@""
	.align	16
	.zero		1024


//--------------------- .nv.shared._ZN7cutlass13device_kernelIN5flash11enable_sm90INS1_16FlashAttnBwdSm90INS1_25CollectiveMainloopBwdSm90ILi2ELi2ELi2EN4cute5tupleIJNS5_1CILi1EEES8_S8_EEENS6_IJNS7_ILi64EEENS7_ILi128EEENS7_ILi96EEEEEENS_6half_tEfNS_4arch4Sm90ELb1ELb0ELb0ELb0ELb1ELb1ELb0ELb0ELi2ELi1ELi2ELi1ELb1EEENS1_24CollectiveEpilogueBwdGQAISD_fSG_Li256ELb0ELb1EEENS1_25SingleTileBwdLPTSchedulerILb0ELi128ELb1EEEEEEEEEvNT_6ParamsE --------------------------
	.section	.nv.shared._ZN7cutlass13device_kernelIN5flash11enable_sm90INS1_16FlashAttnBwdSm90INS1_25CollectiveMainloopBwdSm90ILi2ELi2ELi2EN4cute5tupleIJNS5_1CILi1EEES8_S8_EEENS6_IJNS7_ILi64EEENS7_ILi128EEENS7_ILi96EEEEEENS_6half_tEfNS_4arch4Sm90ELb1ELb0ELb0ELb0ELb1ELb1ELb0ELb0ELi2ELi1ELi2ELi1ELb1EEENS1_24CollectiveEpilogueBwdGQAISD_fSG_Li256ELb0ELb1EEENS1_25SingleTileBwdLPTSchedulerILb0ELi128ELb1EEEEEEEEEvNT_6ParamsE,"aw",@nobits
	.sectionflags	@""
	.align	16
	.zero		1024


//--------------------- .nv.shared._ZN7cutlass13device_kernelIN5flash22FlashAttnBwdPreprocessIN4cute5tupleIJNS3_1CILi64EEENS5_ILi96EEEEEENS_6half_tEfNS_4arch4Sm90ELb1ELb0EEEEEvNT_6ParamsE --------------------------
	.section	.nv.shared._ZN7cutlass13device_kernelIN5flash22FlashAttnBwdPreprocessIN4cute5tupleIJNS3_1CILi64EEENS5_ILi96EEEEEENS_6half_tEfNS_4arch4Sm90ELb1ELb0EEEEEvNT_6ParamsE,"aw",@nobits
	.sectionflags	@""
	.align	16
	.zero		1024


//--------------------- .nv.shared._ZN7cutlass13device_kernelIN5flash11enable_sm90INS1_16FlashAttnBwdSm90INS1_25CollectiveMainloopBwdSm90ILi2ELi2ELi2EN4cute5tupleIJNS5_1CILi1EEES8_S8_EEENS6_IJNS7_ILi64EEENS7_ILi128EEENS7_ILi96EEEEEENS_6half_tEfNS_4arch4Sm90ELb1ELb0ELb0ELb1ELb0ELb1ELb0ELb0ELi2ELi1ELi2ELi1ELb1EEENS1_21CollectiveEpilogueBwdISD_SE_SG_Li256ELb1ELb0ELi1EEENS1_25SingleTileBwdLPTSchedulerILb1ELi128ELb0EEEEEEEEEvNT_6ParamsE --------------------------
	.section	.nv.shared._ZN7cutlass13device_kernelIN5flash11enable_sm90INS1_16FlashAttnBwdSm90INS1_25CollectiveMainloopBwdSm90ILi2ELi2ELi2EN4cute5tupleIJNS5_1CILi1EEES8_S8_EEENS6_IJNS7_ILi64EEENS7_ILi128EEENS7_ILi96EEEEEENS_6half_tEfNS_4arch4Sm90ELb1ELb0ELb0ELb1ELb0ELb1ELb0ELb0ELi2ELi1ELi2ELi1ELb1EEENS1_21CollectiveEpilogueBwdISD_SE_SG_Li256ELb1ELb0ELi1EEENS1_25SingleTileBwdLPTSchedulerILb1ELi128ELb0EEEEEEEEEvNT_6ParamsE,"aw",@nobits
	.sectionflags	@""
	.align	16
	.zero		1024


//--------------------- .nv.shared._ZN7cutlass13device_kernelIN5flash11enable_sm90INS1_16FlashAttnBwdSm90INS1_25CollectiveMainloopBwdSm90ILi2ELi2ELi2EN4cute5tupleIJNS5_1CILi1EEES8_S8_EEENS6_IJNS7_ILi64EEENS7_ILi128EEENS7_ILi96EEEEEENS_6half_tEfNS_4arch4Sm90ELb1ELb0ELb0ELb1ELb1ELb1ELb0ELb0ELi2ELi1ELi2ELi1ELb1EEENS1_21CollectiveEpilogueBwdISD_SE_SG_Li256ELb1ELb0ELi1EEENS1_25SingleTileBwdLPTSchedulerILb1ELi128ELb1EEEEEEEEEvNT_6ParamsE --------------------------
	.section	.nv.shared._ZN7cutlass13device_kernelIN5flash11enable_sm90INS1_16FlashAttnBwdSm90INS1_25CollectiveMainloopBwdSm90ILi2ELi2ELi2EN4cute5tupleIJNS5_1CILi1EEES8_S8_EEENS6_IJNS7_ILi64EEENS7_ILi128EEENS7_ILi96EEEEEENS_6half_tEfNS_4arch4Sm90ELb1ELb0ELb0ELb1ELb1ELb1ELb0ELb0ELi2ELi1ELi2ELi1ELb1EEENS1_21CollectiveEpilogueBwdISD_SE_SG_Li256ELb1ELb0ELi1EEENS1_25SingleTileBwdLPTSchedulerILb1ELi128ELb1EEEEEEEEEvNT_6ParamsE,"aw",@nobits
	.sectionflags	@""
	.align	16
	.zero		1024


//--------------------- .nv.shared._ZN7cutlass13device_kernelIN5flash11enable_sm90INS1_16FlashAttnBwdSm90INS1_25CollectiveMainloopBwdSm90ILi2ELi2ELi2EN4cute5tupleIJNS5_1CILi1EEES8_S8_EEENS6_IJNS7_ILi64EEENS7_ILi128EEENS7_ILi96EEEEEENS_6half_tEfNS_4arch4Sm90ELb1ELb0ELb0ELb1ELb0ELb1ELb0ELb0ELi2ELi1ELi2ELi1ELb1EEENS1_24CollectiveEpilogueBwdGQAISD_fSG_Li256ELb1ELb0EEENS1_25SingleTileBwdLPTSchedulerILb1ELi128ELb0EEEEEEEEEvNT_6ParamsE --------------------------
	.section	.nv.shared._ZN7cutlass13device_kernelIN5flash11enable_sm90INS1_16FlashAttnBwdSm90INS1_25CollectiveMainloopBwdSm90ILi2ELi2ELi2EN4cute5tupleIJNS5_1CILi1EEES8_S8_EEENS6_IJNS7_ILi64EEENS7_ILi128EEENS7_ILi96EEEEEENS_6half_tEfNS_4arch4Sm90ELb1ELb0ELb0ELb1ELb0ELb1ELb0ELb0ELi2ELi1ELi2ELi1ELb1EEENS1_24CollectiveEpilogueBwdGQAISD_fSG_Li256ELb1ELb0EEENS1_25SingleTileBwdLPTSchedulerILb1ELi128ELb0EEEEEEEEEvNT_6ParamsE,"aw",@nobits
	.sectionflags	@""
	.align	16
	.zero		1024


//--------------------- .nv.shared._ZN7cutlass13device_kernelIN5flash32FlashAttnBwdPostprocessConvertdQIN4cute5tupleIJNS3_1CILi128EEENS5_ILi96EEEEEENS_6half_tEfNS_4arch4Sm90ELi256ENS3_8TiledMMAINS3_8MMA_AtomIJNS3_4SM904GMMA25MMA_64x96x16_F32F16F16_RSILNSF_5MajorE0ELSH_1ELNSF_7ScaleInE1ELSI_1EEEEEENS3_6LayoutINS4_IJNS5_ILi2EEENS5_ILi1EEESN_EEENS4_IJSN_NS5_ILi0EEESP_EEEEENS4_IJNS3_10UnderscoreESS_SS_EEEEELb0EEEEEvNT_6ParamsE --------------------------
	.section	.nv.shared._ZN7cutlass13device_kernelIN5flash32FlashAttnBwdPostprocessConvertdQIN4cute5tupleIJNS3_1CILi128EEENS5_ILi96EEEEEENS_6half_tEfNS_4arch4Sm90ELi256ENS3_8TiledMMAINS3_8MMA_AtomIJNS3_4SM904GMMA25MMA_64x96x16_F32F16F16_RSILNSF_5MajorE0ELSH_1ELNSF_7ScaleInE1ELSI_1EEEEEENS3_6LayoutINS4_IJNS5_ILi2EEENS5_ILi1EEESN_EEENS4_IJSN_NS5_ILi0EEESP_EEEEENS4_IJNS3_10UnderscoreESS_SS_EEEEELb0EEEEEvNT_6ParamsE,"aw",@nobits
	.sectionflags	@""
	.align	16
	.zero		1024


//--------------------- .nv.shared._ZN7cutlass13device_kernelIN5flash32FlashAttnBwdPostprocessConvertdQIN4cute5tupleIJNS3_1CILi64EEENS5_ILi96EEEEEENS_6half_tEfNS_4arch4Sm90ELi256ENS3_8TiledMMAINS3_8MMA_AtomIJNS3_4SM904GMMA25MMA_64x16x16_F32F16F16_SSILNSF_5MajorE0ELSH_1ELNSF_7ScaleInE1ELSI_1EEEEEENS3_6LayoutINS4_IJNS5_ILi1EEENS5_ILi2EEESM_EEENS4_IJNS5_ILi0EEESM_SP_EEEEENS4_IJNS3_10UnderscoreESS_SS_EEEEELb0EEEEEvNT_6ParamsE --------------------------
	.section	.nv.shared._ZN7cutlass13device_kernelIN5flash32FlashAttnBwdPostprocessConvertdQIN4cute5tupleIJNS3_1CILi64EEENS5_ILi96EEEEEENS_6half_tEfNS_4arch4Sm90ELi256ENS3_8TiledMMAINS3_8MMA_AtomIJNS3_4SM904GMMA25MMA_64x16x16_F32F16F16_SSILNSF_5MajorE0ELSH_1ELNSF_7ScaleInE1ELSI_1EEEEEENS3_6LayoutINS4_IJNS5_ILi1EEENS5_ILi2EEESM_EEENS4_IJNS5_ILi0EEESM_SP_EEEEENS4_IJNS3_10UnderscoreESS_SS_EEEEELb0EEEEEvNT_6ParamsE,"aw",@nobits
	.sectionflags	@""
	.align	16
	.zero		1024


//--------------------- .nv.shared._ZN7cutlass13device_kernelIN5flash11enable_sm90INS1_16FlashAttnBwdSm90INS1_25CollectiveMainloopBwdSm90ILi2ELi2ELi2EN4cute5tupleIJNS5_1CILi1EEES8_S8_EEENS6_IJNS7_ILi64EEENS7_ILi128EEENS7_ILi96EEEEEENS_6half_tEfNS_4arch4Sm90ELb1ELb0ELb0ELb1ELb1ELb1ELb0ELb0ELi2ELi1ELi2ELi1ELb1EEENS1_24CollectiveEpilogueBwdGQAISD_fSG_Li256ELb1ELb1EEENS1_25SingleTileBwdLPTSchedulerILb1ELi128ELb1EEEEEEEEEvNT_6ParamsE --------------------------
	.section	.nv.shared._ZN7cutlass13device_kernelIN5flash11enable_sm90INS1_16FlashAttnBwdSm90INS1_25CollectiveMainloopBwdSm90ILi2ELi2ELi2EN4cute5tupleIJNS5_1CILi1EEES8_S8_EEENS6_IJNS7_ILi64EEENS7_ILi128EEENS7_ILi96EEEEEENS_6half_tEfNS_4arch4Sm90ELb1ELb0ELb0ELb1ELb1ELb1ELb0ELb0ELi2ELi1ELi2ELi1ELb1EEENS1_24CollectiveEpilogueBwdGQAISD_fSG_Li256ELb1ELb1EEENS1_25SingleTileBwdLPTSchedulerILb1ELi128ELb1EEEEEEEEEvNT_6ParamsE,"aw",@nobits
	.sectionflags	@""
	.align	16
	.zero		1024


//--------------------- .nv.shared._ZN7cutlass13device_kernelIN5flash22FlashAttnBwdPreprocessIN4cute5tupleIJNS3_1CILi64EEENS5_ILi96EEEEEENS_6half_tEfNS_4arch4Sm90ELb1ELb1EEEEEvNT_6ParamsE --------------------------
	.section	.nv.shared._ZN7cutlass13device_kernelIN5flash22FlashAttnBwdPreprocessIN4cute5tupleIJNS3_1CILi64EEENS5_ILi96EEEEEENS_6half_tEfNS_4arch4Sm90ELb1ELb1EEEEEvNT_6ParamsE,"aw",@nobits
	.sectionflags	@""
	.align	16
	.zero		1024


//--------------------- .nv.constant0._ZN7cutlass13device_kernelIN5flash11enable_sm90INS1_16FlashAttnBwdSm90INS1_25CollectiveMainloopBwdSm90ILi2ELi2ELi2EN4cute5tupleIJNS5_1CILi1EEES8_S8_EEENS6_IJNS7_ILi64EEENS7_ILi128EEENS7_ILi96EEEEEENS_6half_tEfNS_4arch4Sm90ELb0ELb0ELb1ELb0ELb0ELb1ELb0ELb0ELi2ELi1ELi2ELi1ELb1EEENS1_21CollectiveEpilogueBwdISD_SE_SG_Li256ELb0ELb0ELi1EEENS1_19SingleTileSchedulerILb0ELb0ELb0ELi128EEEEEEEEEvNT_6ParamsE --------------------------
	.section	.nv.constant0._ZN7cutlass13device_kernelIN5flash11enable_sm90INS1_16FlashAttnBwdSm90INS1_25CollectiveMainloopBwdSm90ILi2ELi2ELi2EN4cute5tupleIJNS5_1CILi1EEES8_S8_EEENS6_IJNS7_ILi64EEENS7_ILi128EEENS7_ILi96EEEEEENS_6half_tEfNS_4arch4Sm90ELb0ELb0ELb1ELb0ELb0ELb1ELb0ELb0ELi2ELi1ELi2ELi1ELb1EEENS1_21CollectiveEpilogueBwdISD_SE_SG_Li256ELb0ELb0ELi1EEENS1_19SingleTileSchedulerILb0ELb0ELb0ELi128EEEEEEEEEvNT_6ParamsE,"a",@progbits
	.sectionflags	@""
	.align	4
.nv.constant0._ZN7cutlass13device_kernelIN5flash11enable_sm90INS1_16FlashAttnBwdSm90INS1_25CollectiveMainloopBwdSm90ILi2ELi2ELi2EN4cute5tupleIJNS5_1CILi1EEES8_S8_EEENS6_IJNS7_ILi64EEENS7_ILi128EEENS7_ILi96EEEEEENS_6half_tEfNS_4arch4Sm90ELb0ELb0ELb1ELb0ELb0ELb1ELb0ELb0ELi2ELi1ELi2ELi1ELb1EEENS1_21CollectiveEpilogueBwdISD_SE_SG_Li256ELb0ELb0ELi1EEENS1_19SingleTileSchedulerILb0ELb0ELb0ELi128EEEEEEEEEvNT_6ParamsE:
	.zero		2944


//--------------------- .nv.constant0._ZN7cutlass13device_kernelIN5flash11enable_sm90INS1_16FlashAttnBwdSm90INS1_25CollectiveMainloopBwdSm90ILi2ELi2ELi2EN4cute5tupleIJNS5_1CILi1EEES8_S8_EEENS6_IJNS7_ILi64EEENS7_ILi128EEENS7_ILi96EEEEEENS_6half_tEfNS_4arch4Sm90ELb0ELb0ELb1ELb0ELb1ELb1ELb0ELb0ELi2ELi1ELi2ELi1ELb1EEENS1_21CollectiveEpilogueBwdISD_SE_SG_Li256ELb0ELb0ELi1EEENS1_19SingleTileSchedulerILb0ELb0ELb0ELi128EEEEEEEEEvNT_6ParamsE --------------------------
	.section	.nv.constant0._ZN7cutlass13device_kernelIN5flash11enable_sm90INS1_16FlashAttnBwdSm90INS1_25CollectiveMainloopBwdSm90ILi2ELi2ELi2EN4cute5tupleIJNS5_1CILi1EEES8_S8_EEENS6_IJNS7_ILi64EEENS7_ILi128EEENS7_ILi96EEEEEENS_6half_tEfNS_4arch4Sm90ELb0ELb0ELb1ELb0ELb1ELb1ELb0ELb0ELi2ELi1ELi2ELi1ELb1EEENS1_21CollectiveEpilogueBwdISD_SE_SG_Li256ELb0ELb0ELi1EEENS1_19SingleTileSchedulerILb0ELb0ELb0ELi128EEEEEEEEEvNT_6ParamsE,"a",@progbits
	.sectionflags	@""
	.align	4
.nv.constant0._ZN7cutlass13device_kernelIN5flash11enable_sm90INS1_16FlashAttnBwdSm90INS1_25CollectiveMainloopBwdSm90ILi2ELi2ELi2EN4cute5tupleIJNS5_1CILi1EEES8_S8_EEENS6_IJNS7_ILi64EEENS7_ILi128EEENS7_ILi96EEEEEENS_6half_tEfNS_4arch4Sm90ELb0ELb0ELb1ELb0ELb1ELb1ELb0ELb0ELi2ELi1ELi2ELi1ELb1EEENS1_21CollectiveEpilogueBwdISD_SE_SG_Li256ELb0ELb0ELi1EEENS1_19SingleTileSchedulerILb0ELb0ELb0ELi128EEEEEEEEEvNT_6ParamsE:
	.zero		2944


//--------------------- .nv.constant0._ZN7cutlass13device_kernelIN5flash11enable_sm90INS1_16FlashAttnBwdSm90INS1_25CollectiveMainloopBwdSm90ILi2ELi2ELi2EN4cute5tupleIJNS5_1CILi1EEES8_S8_EEENS6_IJNS7_ILi64EEENS7_ILi128EEENS7_ILi96EEEEEENS_6half_tEfNS_4arch4Sm90ELb0ELb0ELb1ELb0ELb0ELb1ELb0ELb0ELi2ELi1ELi2ELi1ELb1EEENS1_24CollectiveEpilogueBwdGQAISD_fSG_Li256ELb0ELb0EEENS1_19SingleTileSchedulerILb0ELb0ELb0ELi128EEEEEEEEEvNT_6ParamsE --------------------------
	.section	.nv.constant0._ZN7cutlass13device_kernelIN5flash11enable_sm90INS1_16FlashAttnBwdSm90INS1_25CollectiveMainloopBwdSm90ILi2ELi2ELi2EN4cute5tupleIJNS5_1CILi1EEES8_S8_EEENS6_IJNS7_ILi64EEENS7_ILi128EEENS7_ILi96EEEEEENS_6half_tEfNS_4arch4Sm90ELb0ELb0ELb1ELb0ELb0ELb1ELb0ELb0ELi2ELi1ELi2ELi1ELb1EEENS1_24CollectiveEpilogueBwdGQAISD_fSG_Li256ELb0ELb0EEENS1_19SingleTileSchedulerILb0ELb0ELb0ELi128EEEEEEEEEvNT_6ParamsE,"a",@progbits
	.sectionflags	@""
	.align	4
.nv.constant0._ZN7cutlass13device_kernelIN5flash11enable_sm90INS1_16FlashAttnBwdSm90INS1_25CollectiveMainloopBwdSm90ILi2ELi2ELi2EN4cute5tupleIJNS5_1CILi1EEES8_S8_EEENS6_IJNS7_ILi64EEENS7_ILi128EEENS7_ILi96EEEEEENS_6half_tEfNS_4arch4Sm90ELb0ELb0ELb1ELb0ELb0ELb1ELb0ELb0ELi2ELi1ELi2ELi1ELb1EEENS1_24CollectiveEpilogueBwdGQAISD_fSG_Li256ELb0ELb0EEENS1_19SingleTileSchedulerILb0ELb0ELb0ELi128EEEEEEEEEvNT_6ParamsE:
	.zero		2304


//--------------------- .nv.constant0._ZN7cutlass13device_kernelIN5flash11enable_sm90INS1_16FlashAttnBwdSm90INS1_25CollectiveMainloopBwdSm90ILi2ELi2ELi2EN4cute5tupleIJNS5_1CILi1EEES8_S8_EEENS6_IJNS7_ILi64EEENS7_ILi128EEENS7_ILi96EEEEEENS_6half_tEfNS_4arch4Sm90ELb0ELb0ELb1ELb0ELb1ELb1ELb0ELb0ELi2ELi1ELi2ELi1ELb1EEENS1_24CollectiveEpilogueBwdGQAISD_fSG_Li256ELb0ELb1EEENS1_19SingleTileSchedulerILb0ELb0ELb0ELi128EEEEEEEEEvNT_6ParamsE --------------------------
	.section	.nv.constant0._ZN7cutlass13device_kernelIN5flash11enable_sm90INS1_16FlashAttnBwdSm90INS1_25CollectiveMainloopBwdSm90ILi2ELi2ELi2EN4cute5tupleIJNS5_1CILi1EEES8_S8_EEENS6_IJNS7_ILi64EEENS7_ILi128EEENS7_ILi96EEEEEENS_6half_tEfNS_4arch4Sm90ELb0ELb0ELb1ELb0ELb1ELb1ELb0ELb0ELi2ELi1ELi2ELi1ELb1EEENS1_24CollectiveEpilogueBwdGQAISD_fSG_Li256ELb0ELb1EEENS1_19SingleTileSchedulerILb0ELb0ELb0ELi128EEEEEEEEEvNT_6ParamsE,"a",@progbits
	.sectionflags	@""
	.align	4
.nv.constant0._ZN7cutlass13device_kernelIN5flash11enable_sm90INS1_16FlashAttnBwdSm90INS1_25CollectiveMainloopBwdSm90ILi2ELi2ELi2EN4cute5tupleIJNS5_1CILi1EEES8_S8_EEENS6_IJNS7_ILi64EEENS7_ILi128EEENS7_ILi96EEEEEENS_6half_tEfNS_4arch4Sm90ELb0ELb0ELb1ELb0ELb1ELb1ELb0ELb0ELi2ELi1ELi2ELi1ELb1EEENS1_24CollectiveEpilogueBwdGQAISD_fSG_Li256ELb0ELb1EEENS1_19SingleTileSchedulerILb0ELb0ELb0ELi128EEEEEEEEEvNT_6ParamsE:
	.zero		2304


//--------------------- .nv.constant0._ZN7cutlass13device_kernelIN5flash11enable_sm90INS1_16FlashAttnBwdSm90INS1_25CollectiveMainloopBwdSm90ILi2ELi2ELi2EN4cute5tupleIJNS5_1CILi1EEES8_S8_EEENS6_IJNS7_ILi64EEENS7_ILi128EEENS7_ILi96EEEEEENS_6half_tEfNS_4arch4Sm90ELb0ELb0ELb1ELb1ELb0ELb1ELb0ELb0ELi2ELi1ELi2ELi1ELb1EEENS1_21CollectiveEpilogueBwdISD_SE_SG_Li256ELb1ELb0ELi1EEENS1_19SingleTileSchedulerILb1ELb0ELb0ELi128EEEEEEEEEvNT_6ParamsE --------------------------
	.section	.nv.constant0._ZN7cutlass13device_kernelIN5flash11enable_sm90INS1_16FlashAttnBwdSm90INS1_25CollectiveMainloopBwdSm90ILi2ELi2ELi2EN4cute5tupleIJNS5_1CILi1EEES8_S8_EEENS6_IJNS7_ILi64EEENS7_ILi128EEENS7_ILi96EEEEEENS_6half_tEfNS_4arch4Sm90ELb0ELb0ELb1ELb1ELb0ELb1ELb0ELb0ELi2ELi1ELi2ELi1ELb1EEENS1_21CollectiveEpilogueBwdISD_SE_SG_Li256ELb1ELb0ELi1EEENS1_19SingleTileSchedulerILb1ELb0ELb0ELi128EEEEEEEEEvNT_6ParamsE,"a",@progbits
	.sectionflags	@""
	.align	4
.nv.constant0._ZN7cutlass13device_kernelIN5flash11enable_sm90INS1_16FlashAttnBwdSm90INS1_25CollectiveMainloopBwdSm90ILi2ELi2ELi2EN4cute5tupleIJNS5_1CILi1EEES8_S8_EEENS6_IJNS7_ILi64EEENS7_ILi128EEENS7_ILi96EEEEEENS_6half_tEfNS_4arch4Sm90ELb0ELb0ELb1ELb1ELb0ELb1ELb0ELb0ELi2ELi1ELi2ELi1ELb1EEENS1_21CollectiveEpilogueBwdISD_SE_SG_Li256ELb1ELb0ELi1EEENS1_19SingleTileSchedulerILb1ELb0ELb0ELi128EEEEEEEEEvNT_6ParamsE:
	.zero		2304


//--------------------- .nv.constant0._ZN7cutlass13device_kernelIN5flash11enable_sm90INS1_16FlashAttnBwdSm90INS1_25CollectiveMainloopBwdSm90ILi2ELi2ELi2EN4cute5tupleIJNS5_1CILi1EEES8_S8_EEENS6_IJNS7_ILi64EEENS7_ILi128EEENS7_ILi96EEEEEENS_6half_tEfNS_4arch4Sm90ELb0ELb0ELb1ELb1ELb1ELb1ELb0ELb0ELi2ELi1ELi2ELi1ELb1EEENS1_21CollectiveEpilogueBwdISD_SE_SG_Li256ELb1ELb0ELi1EEENS1_19SingleTileSchedulerILb1ELb0ELb0ELi128EEEEEEEEEvNT_6ParamsE --------------------------
	.section	.nv.constant0._ZN7cutlass13device_kernelIN5flash11enable_sm90INS1_16FlashAttnBwdSm90INS1_25CollectiveMainloopBwdSm90ILi2ELi2ELi2EN4cute5tupleIJNS5_1CILi1EEES8_S8_EEENS6_IJNS7_ILi64EEENS7_ILi128EEENS7_ILi96EEEEEENS_6half_tEfNS_4arch4Sm90ELb0ELb0ELb1ELb1ELb1ELb1ELb0ELb0ELi2ELi1ELi2ELi1ELb1EEENS1_21CollectiveEpilogueBwdISD_SE_SG_Li256ELb1ELb0ELi1EEENS1_19SingleTileSchedulerILb1ELb0ELb0ELi128EEEEEEEEEvNT_6ParamsE,"a",@progbits
	.sectionflags	@""
	.align	4
.nv.constant0._ZN7cutlass13device_kernelIN5flash11enable_sm90INS1_16FlashAttnBwdSm90INS1_25CollectiveMainloopBwdSm90ILi2ELi2ELi2EN4cute5tupleIJNS5_1CILi1EEES8_S8_EEENS6_IJNS7_ILi64EEENS7_ILi128EEENS7_ILi96EEEEEENS_6half_tEfNS_4arch4Sm90ELb0ELb0ELb1ELb1ELb1ELb1ELb0ELb0ELi2ELi1ELi2ELi1ELb1EEENS1_21CollectiveEpilogueBwdISD_SE_SG_Li256ELb1ELb0ELi1EEENS1_19SingleTileSchedulerILb1ELb0ELb0ELi128EEEEEEEEEvNT_6ParamsE:
	.zero		2304


//--------------------- .nv.constant0._ZN7cutlass13device_kernelIN5flash11enable_sm90INS1_16FlashAttnBwdSm90INS1_25CollectiveMainloopBwdSm90ILi2ELi2ELi2EN4cute5tupleIJNS5_1CILi1EEES8_S8_EEENS6_IJNS7_ILi64EEENS7_ILi128EEENS7_ILi96EEEEEENS_6half_tEfNS_4arch4Sm90ELb0ELb0ELb1ELb1ELb0ELb1ELb0ELb0ELi2ELi1ELi2ELi1ELb1EEENS1_24CollectiveEpilogueBwdGQAISD_fSG_Li256ELb1ELb0EEENS1_19SingleTileSchedulerILb1ELb0ELb0ELi128EEEEEEEEEvNT_6ParamsE --------------------------
	.section	.nv.constant0._ZN7cutlass13device_kernelIN5flash11enable_sm90INS1_16FlashAttnBwdSm90INS1_25CollectiveMainloopBwdSm90ILi2ELi2ELi2EN4cute5tupleIJNS5_1CILi1EEES8_S8_EEENS6_IJNS7_ILi64EEENS7_ILi128EEENS7_ILi96EEEEEENS_6half_tEfNS_4arch4Sm90ELb0ELb0ELb1ELb1ELb0ELb1ELb0ELb0ELi2ELi1ELi2ELi1ELb1EEENS1_24CollectiveEpilogueBwdGQAISD_fSG_Li256ELb1ELb0EEENS1_19SingleTileSchedulerILb1ELb0ELb0ELi128EEEEEEEEEvNT_6ParamsE,"a",@progbits
	.sectionflags	@""
	.align	4
.nv.constant0._ZN7cutlass13device_kernelIN5flash11enable_sm90INS1_16FlashAttnBwdSm90INS1_25CollectiveMainloopBwdSm90ILi2ELi2ELi2EN4cute5tupleIJNS5_1CILi1EEES8_S8_EEENS6_IJNS7_ILi64EEENS7_ILi128EEENS7_ILi96EEEEEENS_6half_tEfNS_4arch4Sm90ELb0ELb0ELb1ELb1ELb0ELb1ELb0ELb0ELi2ELi1ELi2ELi1ELb1EEENS1_24CollectiveEpilogueBwdGQAISD_fSG_Li256ELb1ELb0EEENS1_19SingleTileSchedulerILb1ELb0ELb0ELi128EEEEEEEEEvNT_6ParamsE:
	.zero		2304


//--------------------- .nv.constant0._ZN7cutlass13device_kernelIN5flash11enable_sm90INS1_16FlashAttnBwdSm90INS1_25CollectiveMainloopBwdSm90ILi2ELi2ELi2EN4cute5tupleIJNS5_1CILi1EEES8_S8_EEENS6_IJNS7_ILi64EEENS7_ILi128EEENS7_ILi96EEEEEENS_6half_tEfNS_4arch4Sm90ELb0ELb0ELb1ELb1ELb1ELb1ELb0ELb0ELi2ELi1ELi2ELi1ELb1EEENS1_24CollectiveEpilogueBwdGQAISD_fSG_Li256ELb1ELb1EEENS1_19SingleTileSchedulerILb1ELb0ELb0ELi128EEEEEEEEEvNT_6ParamsE --------------------------
	.section	.nv.constant0._ZN7cutlass13device_kernelIN5flash11enable_sm90INS1_16FlashAttnBwdSm90INS1_25CollectiveMainloopBwdSm90ILi2ELi2ELi2EN4cute5tupleIJNS5_1CILi1EEES8_S8_EEENS6_IJNS7_ILi64EEENS7_ILi128EEENS7_ILi96EEEEEENS_6half_tEfNS_4arch4Sm90ELb0ELb0ELb1ELb1ELb1ELb1ELb0ELb0ELi2ELi1ELi2ELi1ELb1EEENS1_24CollectiveEpilogueBwdGQAISD_fSG_Li256ELb1ELb1EEENS1_19SingleTileSchedulerILb1ELb0ELb0ELi128EEEEEEEEEvNT_6ParamsE,"a",@progbits
	.sectionflags	@""
	.align	4
.nv.constant0._ZN7cutlass13device_kernelIN5flash11enable_sm90INS1_16FlashAttnBwdSm90INS1_25CollectiveMainloopBwdSm90ILi2ELi2ELi2EN4cute5tupleIJNS5_1CILi1EEES8_S8_EEENS6_IJNS7_ILi64EEENS7_ILi128EEENS7_ILi96EEEEEENS_6half_tEfNS_4arch4Sm90ELb0ELb0ELb1ELb1ELb1ELb1ELb0ELb0ELi2ELi1ELi2ELi1ELb1EEENS1_24CollectiveEpilogueBwdGQAISD_fSG_Li256ELb1ELb1EEENS1_19SingleTileSchedulerILb1ELb0ELb0ELi128EEEEEEEEEvNT_6ParamsE:
	.zero		2304


//--------------------- .nv.constant0._ZN7cutlass13device_kernelIN5flash11enable_sm90INS1_16FlashAttnBwdSm90INS1_25CollectiveMainloopBwdSm90ILi2ELi2ELi2EN4cute5tupleIJNS5_1CILi1EEES8_S8_EEENS6_IJNS7_ILi64EEENS7_ILi128EEENS7_ILi96EEEEEENS_6half_tEfNS_4arch4Sm90ELb0ELb1ELb1ELb0ELb0ELb1ELb0ELb0ELi2ELi1ELi2ELi1ELb1EEENS1_21CollectiveEpilogueBwdISD_SE_SG_Li256ELb0ELb0ELi1EEENS1_19SingleTileSchedulerILb0ELb0ELb0ELi128EEEEEEEEEvNT_6ParamsE --------------------------
	.section	.nv.constant0._ZN7cutlass13device_kernelIN5flash11enable_sm90INS1_16FlashAttnBwdSm90INS1_25CollectiveMainloopBwdSm90ILi2ELi2ELi2EN4cute5tupleIJNS5_1CILi1EEES8_S8_EEENS6_IJNS7_ILi64EEENS7_ILi128EEENS7_ILi96EEEEEENS_6half_tEfNS_4arch4Sm90ELb0ELb1ELb1ELb0ELb0ELb1ELb0ELb0ELi2ELi1ELi2ELi1ELb1EEENS1_21CollectiveEpilogueBwdISD_SE_SG_Li256ELb0ELb0ELi1EEENS1_19SingleTileSchedulerILb0ELb0ELb0ELi128EEEEEEEEEvNT_6ParamsE,"a",@progbits
	.sectionflags	@""
	.align	4
.nv.constant0._ZN7cutlass13device_kernelIN5flash11enable_sm90INS1_16FlashAttnBwdSm90INS1_25CollectiveMainloopBwdSm90ILi2ELi2ELi2EN4cute5tupleIJNS5_1CILi1EEES8_S8_EEENS6_IJNS7_ILi64EEENS7_ILi128EEENS7_ILi96EEEEEENS_6half_tEfNS_4arch4Sm90ELb0ELb1ELb1ELb0ELb0ELb1ELb0ELb0ELi2ELi1ELi2ELi1ELb1EEENS1_21CollectiveEpilogueBwdISD_SE_SG_Li256ELb0ELb0ELi1EEENS1_19SingleTileSchedulerILb0ELb0ELb0ELi128EEEEEEEEEvNT_6ParamsE:
	.zero		2944


//--------------------- .nv.constant0._ZN7cutlass13device_kernelIN5flash11enable_sm90INS1_16FlashAttnBwdSm90INS1_25CollectiveMainloopBwdSm90ILi2ELi2ELi2EN4cute5tupleIJNS5_1CILi1EEES8_S8_EEENS6_IJNS7_ILi64EEENS7_ILi128EEENS7_ILi96EEEEEENS_6half_tEfNS_4arch4Sm90ELb0ELb1ELb1ELb0ELb1ELb1ELb0ELb0ELi2ELi1ELi2ELi1ELb1EEENS1_21CollectiveEpilogueBwdISD_SE_SG_Li256ELb0ELb0ELi1EEENS1_19SingleTileSchedulerILb0ELb0ELb0ELi128EEEEEEEEEvNT_6ParamsE --------------------------
	.section	.nv.constant0._ZN7cutlass13device_kernelIN5flash11enable_sm90INS1_16FlashAttnBwdSm90INS1_25CollectiveMainloopBwdSm90ILi2ELi2ELi2EN4cute5tupleIJNS5_1CILi1EEES8_S8_EEENS6_IJNS7_ILi64EEENS7_ILi128EEENS7_ILi96EEEEEENS_6half_tEfNS_4arch4Sm90ELb0ELb1ELb1ELb0ELb1ELb1ELb0ELb0ELi2ELi1ELi2ELi1ELb1EEENS1_21CollectiveEpilogueBwdISD_SE_SG_Li256ELb0ELb0ELi1EEENS1_19SingleTileSchedulerILb0ELb0ELb0ELi128EEEEEEEEEvNT_6ParamsE,"a",@progbits
	.sectionflags	@""
	.align	4
.nv.constant0._ZN7cutlass13device_kernelIN5flash11enable_sm90INS1_16FlashAttnBwdSm90INS1_25CollectiveMainloopBwdSm90ILi2ELi2ELi2EN4cute5tupleIJNS5_1CILi1EEES8_S8_EEENS6_IJNS7_ILi64EEENS7_ILi128EEENS7_ILi96EEEEEENS_6half_tEfNS_4arch4Sm90ELb0ELb1ELb1ELb0ELb1ELb1ELb0ELb0ELi2ELi1ELi2ELi1ELb1EEENS1_21CollectiveEpilogueBwdISD_SE_SG_Li256ELb0ELb0ELi1EEENS1_19SingleTileSchedulerILb0ELb0ELb0ELi128EEEEEEEEEvNT_6ParamsE:
	.zero		2944


//--------------------- .nv.constant0._ZN7cutlass13device_kernelIN5flash11enable_sm90INS1_16FlashAttnBwdSm90INS1_25CollectiveMainloopBwdSm90ILi2ELi2ELi2EN4cute5tupleIJNS5_1CILi1EEES8_S8_EEENS6_IJNS7_ILi64EEENS7_ILi128EEENS7_ILi96EEEEEENS_6half_tEfNS_4arch4Sm90ELb0ELb1ELb1ELb0ELb0ELb1ELb0ELb0ELi2ELi1ELi2ELi1ELb1EEENS1_24CollectiveEpilogueBwdGQAISD_fSG_Li256ELb0ELb0EEENS1_19SingleTileSchedulerILb0ELb0ELb0ELi128EEEEEEEEEvNT_6ParamsE --------------------------
	.section	.nv.constant0._ZN7cutlass13device_kernelIN5flash11enable_sm90INS1_16FlashAttnBwdSm90INS1_25CollectiveMainloopBwdSm90ILi2ELi2ELi2EN4cute5tupleIJNS5_1CILi1EEES8_S8_EEENS6_IJNS7_ILi64EEENS7_ILi128EEENS7_ILi96EEEEEENS_6half_tEfNS_4arch4Sm90ELb0ELb1ELb1ELb0ELb0ELb1ELb0ELb0ELi2ELi1ELi2ELi1ELb1EEENS1_24CollectiveEpilogueBwdGQAISD_fSG_Li256ELb0ELb0EEENS1_19SingleTileSchedulerILb0ELb0ELb0ELi128EEEEEEEEEvNT_6ParamsE,"a",@progbits
	.sectionflags	@""
	.align	4
.nv.constant0._ZN7cutlass13device_kernelIN5flash11enable_sm90INS1_16FlashAttnBwdSm90INS1_25CollectiveMainloopBwdSm90ILi2ELi2ELi2EN4cute5tupleIJNS5_1CILi1EEES8_S8_EEENS6_IJNS7_ILi64EEENS7_ILi128EEENS7_ILi96EEEEEENS_6half_tEfNS_4arch4Sm90ELb0ELb1ELb1ELb0ELb0ELb1ELb0ELb0ELi2ELi1ELi2ELi1ELb1EEENS1_24CollectiveEpilogueBwdGQAISD_fSG_Li256ELb0ELb0EEENS1_19SingleTileSchedulerILb0ELb0ELb0ELi128EEEEEEEEEvNT_6ParamsE:
	.zero		2304


//--------------------- .nv.constant0._ZN7cutlass13device_kernelIN5flash11enable_sm90INS1_16FlashAttnBwdSm90INS1_25CollectiveMainloopBwdSm90ILi2ELi2ELi2EN4cute5tupleIJNS5_1CILi1EEES8_S8_EEENS6_IJNS7_ILi64EEENS7_ILi128EEENS7_ILi96EEEEEENS_6half_tEfNS_4arch4Sm90ELb0ELb1ELb1ELb0ELb1ELb1ELb0ELb0ELi2ELi1ELi2ELi1ELb1EEENS1_24CollectiveEpilogueBwdGQAISD_fSG_Li256ELb0ELb1EEENS1_19SingleTileSchedulerILb0ELb0ELb0ELi128EEEEEEEEEvNT_6ParamsE --------------------------
	.section	.nv.constant0._ZN7cutlass13device_kernelIN5flash11enable_sm90INS1_16FlashAttnBwdSm90INS1_25CollectiveMainloopBwdSm90ILi2ELi2ELi2EN4cute5tupleIJNS5_1CILi1EEES8_S8_EEENS6_IJNS7_ILi64EEENS7_ILi128EEENS7_ILi96EEEEEENS_6half_tEfNS_4arch4Sm90ELb0ELb1ELb1ELb0ELb1ELb1ELb0ELb0ELi2ELi1ELi2ELi1ELb1EEENS1_24CollectiveEpilogueBwdGQAISD_fSG_Li256ELb0ELb1EEENS1_19SingleTileSchedulerILb0ELb0ELb0ELi128EEEEEEEEEvNT_6ParamsE,"a",@progbits
	.sectionflags	@""
	.align	4
.nv.constant0._ZN7cutlass13device_kernelIN5flash11enable_sm90INS1_16FlashAttnBwdSm90INS1_25CollectiveMainloopBwdSm90ILi2ELi2ELi2EN4cute5tupleIJNS5_1CILi1EEES8_S8_EEENS6_IJNS7_ILi64EEENS7_ILi128EEENS7_ILi96EEEEEENS_6half_tEfNS_4arch4Sm90ELb0ELb1ELb1ELb0ELb1ELb1ELb0ELb0ELi2ELi1ELi2ELi1ELb1EEENS1_24CollectiveEpilogueBwdGQAISD_fSG_Li256ELb0ELb1EEENS1_19SingleTileSchedulerILb0ELb0ELb0ELi128EEEEEEEEEvNT_6ParamsE:
	.zero		2304


//--------------------- .nv.constant0._ZN7cutlass13device_kernelIN5flash11enable_sm90INS1_16FlashAttnBwdSm90INS1_25CollectiveMainloopBwdSm90ILi2ELi2ELi2EN4cute5tupleIJNS5_1CILi1EEES8_S8_EEENS6_IJNS7_ILi64EEENS7_ILi128EEENS7_ILi96EEEEEENS_6half_tEfNS_4arch4Sm90ELb0ELb1ELb1ELb1ELb0ELb1ELb0ELb0ELi2ELi1ELi2ELi1ELb1EEENS1_21CollectiveEpilogueBwdISD_SE_SG_Li256ELb1ELb0ELi1EEENS1_19SingleTileSchedulerILb1ELb0ELb0ELi128EEEEEEEEEvNT_6ParamsE --------------------------
	.section	.nv.constant0._ZN7cutlass13device_kernelIN5flash11enable_sm90INS1_16FlashAttnBwdSm90INS1_25CollectiveMainloopBwdSm90ILi2ELi2ELi2EN4cute5tupleIJNS5_1CILi1EEES8_S8_EEENS6_IJNS7_ILi64EEENS7_ILi128EEENS7_ILi96EEEEEENS_6half_tEfNS_4arch4Sm90ELb0ELb1ELb1ELb1ELb0ELb1ELb0ELb0ELi2ELi1ELi2ELi1ELb1EEENS1_21CollectiveEpilogueBwdISD_SE_SG_Li256ELb1ELb0ELi1EEENS1_19SingleTileSchedulerILb1ELb0ELb0ELi128EEEEEEEEEvNT_6ParamsE,"a",@progbits
	.sectionflags	@""
	.align	4
.nv.constant0._ZN7cutlass13device_kernelIN5flash11enable_sm90INS1_16FlashAttnBwdSm90INS1_25CollectiveMainloopBwdSm90ILi2ELi2ELi2EN4cute5tupleIJNS5_1CILi1EEES8_S8_EEENS6_IJNS7_ILi64EEENS7_ILi128EEENS7_ILi96EEEEEENS_6half_tEfNS_4arch4Sm90ELb0ELb1ELb1ELb1ELb0ELb1ELb0ELb0ELi2ELi1ELi2ELi1ELb1EEENS1_21CollectiveEpilogueBwdISD_SE_SG_Li256ELb1ELb0ELi1EEENS1_19SingleTileSchedulerILb1ELb0ELb0ELi128EEEEEEEEEvNT_6ParamsE:
	.zero		2304


//--------------------- .nv.constant0._ZN7cutlass13device_kernelIN5flash11enable_sm90INS1_16FlashAttnBwdSm90INS1_25CollectiveMainloopBwdSm90ILi2ELi2ELi2EN4cute5tupleIJNS5_1CILi1EEES8_S8_EEENS6_IJNS7_ILi64EEENS7_ILi128EEENS7_ILi96EEEEEENS_6half_tEfNS_4arch4Sm90ELb0ELb1ELb1ELb1ELb1ELb1ELb0ELb0ELi2ELi1ELi2ELi1ELb1EEENS1_21CollectiveEpilogueBwdISD_SE_SG_Li256ELb1ELb0ELi1EEENS1_19SingleTileSchedulerILb1ELb0ELb0ELi128EEEEEEEEEvNT_6ParamsE --------------------------
	.section	.nv.constant0._ZN7cutlass13device_kernelIN5flash11enable_sm90INS1_16FlashAttnBwdSm90INS1_25CollectiveMainloopBwdSm90ILi2ELi2ELi2EN4cute5tupleIJNS5_1CILi1EEES8_S8_EEENS6_IJNS7_ILi64EEENS7_ILi128EEENS7_ILi96EEEEEENS_6half_tEfNS_4arch4Sm90ELb0ELb1ELb1ELb1ELb1ELb1ELb0ELb0ELi2ELi1ELi2ELi1ELb1EEENS1_21CollectiveEpilogueBwdISD_SE_SG_Li256ELb1ELb0ELi1EEENS1_19SingleTileSchedulerILb1ELb0ELb0ELi128EEEEEEEEEvNT_6ParamsE,"a",@progbits
	.sectionflags	@""
	.align	4
.nv.constant0._ZN7cutlass13device_kernelIN5flash11enable_sm90INS1_16FlashAttnBwdSm90INS1_25CollectiveMainloopBwdSm90ILi2ELi2ELi2EN4cute5tupleIJNS5_1CILi1EEES8_S8_EEENS6_IJNS7_ILi64EEENS7_ILi128EEENS7_ILi96EEEEEENS_6half_tEfNS_4arch4Sm90ELb0ELb1ELb1ELb1ELb1ELb1ELb0ELb0ELi2ELi1ELi2ELi1ELb1EEENS1_21CollectiveEpilogueBwdISD_SE_SG_Li256ELb1ELb0ELi1EEENS1_19SingleTileSchedulerILb1ELb0ELb0ELi128EEEEEEEEEvNT_6ParamsE:
	.zero		2304


//--------------------- .nv.constant0._ZN7cutlass13device_kernelIN5flash11enable_sm90INS1_16FlashAttnBwdSm90INS1_25CollectiveMainloopBwdSm90ILi2ELi2ELi2EN4cute5tupleIJNS5_1CILi1EEES8_S8_EEENS6_IJNS7_ILi64EEENS7_ILi128EEENS7_ILi96EEEEEENS_6half_tEfNS_4arch4Sm90ELb0ELb1ELb1ELb1ELb0ELb1ELb0ELb0ELi2ELi1ELi2ELi1ELb1EEENS1_24CollectiveEpilogueBwdGQAISD_fSG_Li256ELb1ELb0EEENS1_19SingleTileSchedulerILb1ELb0ELb0ELi128EEEEEEEEEvNT_6ParamsE --------------------------
	.section	.nv.constant0._ZN7cutlass13device_kernelIN5flash11enable_sm90INS1_16FlashAttnBwdSm90INS1_25CollectiveMainloopBwdSm90ILi2ELi2ELi2EN4cute5tupleIJNS5_1CILi1EEES8_S8_EEENS6_IJNS7_ILi64EEENS7_ILi128EEENS7_ILi96EEEEEENS_6half_tEfNS_4arch4Sm90ELb0ELb1ELb1ELb1ELb0ELb1ELb0ELb0ELi2ELi1ELi2ELi1ELb1EEENS1_24CollectiveEpilogueBwdGQAISD_fSG_Li256ELb1ELb0EEENS1_19SingleTileSchedulerILb1ELb0ELb0ELi128EEEEEEEEEvNT_6ParamsE,"a",@progbits
	.sectionflags	@""
	.align	4
.nv.constant0._ZN7cutlass13device_kernelIN5flash11enable_sm90INS1_16FlashAttnBwdSm90INS1_25CollectiveMainloopBwdSm90ILi2ELi2ELi2EN4cute5tupleIJNS5_1CILi1EEES8_S8_EEENS6_IJNS7_ILi64EEENS7_ILi128EEENS7_ILi96EEEEEENS_6half_tEfNS_4arch4Sm90ELb0ELb1ELb1ELb1ELb0ELb1ELb0ELb0ELi2ELi1ELi2ELi1ELb1EEENS1_24CollectiveEpilogueBwdGQAISD_fSG_Li256ELb1ELb0EEENS1_19SingleTileSchedulerILb1ELb0ELb0ELi128EEEEEEEEEvNT_6ParamsE:
	.zero		2304


//--------------------- .nv.constant0._ZN7cutlass13device_kernelIN5flash11enable_sm90INS1_16FlashAttnBwdSm90INS1_25CollectiveMainloopBwdSm90ILi2ELi2ELi2EN4cute5tupleIJNS5_1CILi1EEES8_S8_EEENS6_IJNS7_ILi64EEENS7_ILi128EEENS7_ILi96EEEEEENS_6half_tEfNS_4arch4Sm90ELb0ELb1ELb1ELb1ELb1ELb1ELb0ELb0ELi2ELi1ELi2ELi1ELb1EEENS1_24CollectiveEpilogueBwdGQAISD_fSG_Li256ELb1ELb1EEENS1_19SingleTileSchedulerILb1ELb0ELb0ELi128EEEEEEEEEvNT_6ParamsE --------------------------
	.section	.nv.constant0._ZN7cutlass13device_kernelIN5flash11enable_sm90INS1_16FlashAttnBwdSm90INS1_25CollectiveMainloopBwdSm90ILi2ELi2ELi2EN4cute5tupleIJNS5_1CILi1EEES8_S8_EEENS6_IJNS7_ILi64EEENS7_ILi128EEENS7_ILi96EEEEEENS_6half_tEfNS_4arch4Sm90ELb0ELb1ELb1ELb1ELb1ELb1ELb0ELb0ELi2ELi1ELi2ELi1ELb1EEENS1_24CollectiveEpilogueBwdGQAISD_fSG_Li256ELb1ELb1EEENS1_19SingleTileSchedulerILb1ELb0ELb0ELi128EEEEEEEEEvNT_6ParamsE,"a",@progbits
	.sectionflags	@""
	.align	4
.nv.constant0._ZN7cutlass13device_kernelIN5flash11enable_sm90INS1_16FlashAttnBwdSm90INS1_25CollectiveMainloopBwdSm90ILi2ELi2ELi2EN4cute5tupleIJNS5_1CILi1EEES8_S8_EEENS6_IJNS7_ILi64EEENS7_ILi128EEENS7_ILi96EEEEEENS_6half_tEfNS_4arch4Sm90ELb0ELb1ELb1ELb1ELb1ELb1ELb0ELb0ELi2ELi1ELi2ELi1ELb1EEENS1_24CollectiveEpilogueBwdGQAISD_fSG_Li256ELb1ELb1EEENS1_19SingleTileSchedulerILb1ELb0ELb0ELi128EEEEEEEEEvNT_6ParamsE:
	.zero		2304


//--------------------- .nv.constant0._ZN7cutlass13device_kernelIN5flash11enable_sm90INS1_16FlashAttnBwdSm90INS1_25CollectiveMainloopBwdSm90ILi2ELi2ELi2EN4cute5tupleIJNS5_1CILi1EEES8_S8_EEENS6_IJNS7_ILi64EEENS7_ILi128EEENS7_ILi96EEEEEENS_6half_tEfNS_4arch4Sm90ELb1ELb0ELb1ELb0ELb0ELb1ELb0ELb0ELi2ELi1ELi2ELi1ELb1EEENS1_21CollectiveEpilogueBwdISD_SE_SG_Li256ELb0ELb0ELi1EEENS1_25SingleTileBwdLPTSchedulerILb0ELi128ELb0EEEEEEEEEvNT_6ParamsE --------------------------
	.section	.nv.constant0._ZN7cutlass13device_kernelIN5flash11enable_sm90INS1_16FlashAttnBwdSm90INS1_25CollectiveMainloopBwdSm90ILi2ELi2ELi2EN4cute5tupleIJNS5_1CILi1EEES8_S8_EEENS6_IJNS7_ILi64EEENS7_ILi128EEENS7_ILi96EEEEEENS_6half_tEfNS_4arch4Sm90ELb1ELb0ELb1ELb0ELb0ELb1ELb0ELb0ELi2ELi1ELi2ELi1ELb1EEENS1_21CollectiveEpilogueBwdISD_SE_SG_Li256ELb0ELb0ELi1EEENS1_25SingleTileBwdLPTSchedulerILb0ELi128ELb0EEEEEEEEEvNT_6ParamsE,"a",@progbits
	.sectionflags	@""
	.align	4
.nv.constant0._ZN7cutlass13device_kernelIN5flash11enable_sm90INS1_16FlashAttnBwdSm90INS1_25CollectiveMainloopBwdSm90ILi2ELi2ELi2EN4cute5tupleIJNS5_1CILi1EEES8_S8_EEENS6_IJNS7_ILi64EEENS7_ILi128EEENS7_ILi96EEEEEENS_6half_tEfNS_4arch4Sm90ELb1ELb0ELb1ELb0ELb0ELb1ELb0ELb0ELi2ELi1ELi2ELi1ELb1EEENS1_21CollectiveEpilogueBwdISD_SE_SG_Li256ELb0ELb0ELi1EEENS1_25SingleTileBwdLPTSchedulerILb0ELi128ELb0EEEEEEEEEvNT_6ParamsE:
	.zero		2944


//--------------------- .nv.constant0._ZN7cutlass13device_kernelIN5flash11enable_sm90INS1_16FlashAttnBwdSm90INS1_25CollectiveMainloopBwdSm90ILi2ELi2ELi2EN4cute5tupleIJNS5_1CILi1EEES8_S8_EEENS6_IJNS7_ILi64EEENS7_ILi128EEENS7_ILi96EEEEEENS_6half_tEfNS_4arch4Sm90ELb1ELb0ELb1ELb0ELb1ELb1ELb0ELb0ELi2ELi1ELi2ELi1ELb1EEENS1_21CollectiveEpilogueBwdISD_SE_SG_Li256ELb0ELb0ELi1EEENS1_25SingleTileBwdLPTSchedulerILb0ELi128ELb1EEEEEEEEEvNT_6ParamsE --------------------------
	.section	.nv.constant0._ZN7cutlass13device_kernelIN5flash11enable_sm90INS1_16FlashAttnBwdSm90INS1_25CollectiveMainloopBwdSm90ILi2ELi2ELi2EN4cute5tupleIJNS5_1CILi1EEES8_S8_EEENS6_IJNS7_ILi64EEENS7_ILi128EEENS7_ILi96EEEEEENS_6half_tEfNS_4arch4Sm90ELb1ELb0ELb1ELb0ELb1ELb1ELb0ELb0ELi2ELi1ELi2ELi1ELb1EEENS1_21CollectiveEpilogueBwdISD_SE_SG_Li256ELb0ELb0ELi1EEENS1_25SingleTileBwdLPTSchedulerILb0ELi128ELb1EEEEEEEEEvNT_6ParamsE,"a",@progbits
	.sectionflags	@""
	.align	4
.nv.constant0._ZN7cutlass13device_kernelIN5flash11enable_sm90INS1_16FlashAttnBwdSm90INS1_25CollectiveMainloopBwdSm90ILi2ELi2ELi2EN4cute5tupleIJNS5_1CILi1EEES8_S8_EEENS6_IJNS7_ILi64EEENS7_ILi128EEENS7_ILi96EEEEEENS_6half_tEfNS_4arch4Sm90ELb1ELb0ELb1ELb0ELb1ELb1ELb0ELb0ELi2ELi1ELi2ELi1ELb1EEENS1_21CollectiveEpilogueBwdISD_SE_SG_Li256ELb0ELb0ELi1EEENS1_25SingleTileBwdLPTSchedulerILb0ELi128ELb1EEEEEEEEEvNT_6ParamsE:
	.zero		2944


//--------------------- .nv.constant0._ZN7cutlass13device_kernelIN5flash11enable_sm90INS1_16FlashAttnBwdSm90INS1_25CollectiveMainloopBwdSm90ILi2ELi2ELi2EN4cute5tupleIJNS5_1CILi1EEES8_S8_EEENS6_IJNS7_ILi64EEENS7_ILi128EEENS7_ILi96EEEEEENS_6half_tEfNS_4arch4Sm90ELb1ELb0ELb1ELb0ELb0ELb1ELb0ELb0ELi2ELi1ELi2ELi1ELb1EEENS1_24CollectiveEpilogueBwdGQAISD_fSG_Li256ELb0ELb0EEENS1_25SingleTileBwdLPTSchedulerILb0ELi128ELb0EEEEEEEEEvNT_6ParamsE --------------------------
	.section	.nv.constant0._ZN7cutlass13device_kernelIN5flash11enable_sm90INS1_16FlashAttnBwdSm90INS1_25CollectiveMainloopBwdSm90ILi2ELi2ELi2EN4cute5tupleIJNS5_1CILi1EEES8_S8_EEENS6_IJNS7_ILi64EEENS7_ILi128EEENS7_ILi96EEEEEENS_6half_tEfNS_4arch4Sm90ELb1ELb0ELb1ELb0ELb0ELb1ELb0ELb0ELi2ELi1ELi2ELi1ELb1EEENS1_24CollectiveEpilogueBwdGQAISD_fSG_Li256ELb0ELb0EEENS1_25SingleTileBwdLPTSchedulerILb0ELi128ELb0EEEEEEEEEvNT_6ParamsE,"a",@progbits
	.sectionflags	@""
	.align	4
.nv.constant0._ZN7cutlass13device_kernelIN5flash11enable_sm90INS1_16FlashAttnBwdSm90INS1_25CollectiveMainloopBwdSm90ILi2ELi2ELi2EN4cute5tupleIJNS5_1CILi1EEES8_S8_EEENS6_IJNS7_ILi64EEENS7_ILi128EEENS7_ILi96EEEEEENS_6half_tEfNS_4arch4Sm90ELb1ELb0ELb1ELb0ELb0ELb1ELb0ELb0ELi2ELi1ELi2ELi1ELb1EEENS1_24CollectiveEpilogueBwdGQAISD_fSG_Li256ELb0ELb0EEENS1_25SingleTileBwdLPTSchedulerILb0ELi128ELb0EEEEEEEEEvNT_6ParamsE:
	.zero		2432


//--------------------- .nv.constant0._ZN7cutlass13device_kernelIN5flash11enable_sm90INS1_16FlashAttnBwdSm90INS1_25CollectiveMainloopBwdSm90ILi2ELi2ELi2EN4cute5tupleIJNS5_1CILi1EEES8_S8_EEENS6_IJNS7_ILi64EEENS7_ILi128EEENS7_ILi96EEEEEENS_6half_tEfNS_4arch4Sm90ELb1ELb0ELb1ELb0ELb1ELb1ELb0ELb0ELi2ELi1ELi2ELi1ELb1EEENS1_24CollectiveEpilogueBwdGQAISD_fSG_Li256ELb0ELb1EEENS1_25SingleTileBwdLPTSchedulerILb0ELi128ELb1EEEEEEEEEvNT_6ParamsE --------------------------
	.section	.nv.constant0._ZN7cutlass13device_kernelIN5flash11enable_sm90INS1_16FlashAttnBwdSm90INS1_25CollectiveMainloopBwdSm90ILi2ELi2ELi2EN4cute5tupleIJNS5_1CILi1EEES8_S8_EEENS6_IJNS7_ILi64EEENS7_ILi128EEENS7_ILi96EEEEEENS_6half_tEfNS_4arch4Sm90ELb1ELb0ELb1ELb0ELb1ELb1ELb0ELb0ELi2ELi1ELi2ELi1ELb1EEENS1_24CollectiveEpilogueBwdGQAISD_fSG_Li256ELb0ELb1EEENS1_25SingleTileBwdLPTSchedulerILb0ELi128ELb1EEEEEEEEEvNT_6ParamsE,"a",@progbits
	.sectionflags	@""
	.align	4
.nv.constant0._ZN7cutlass13device_kernelIN5flash11enable_sm90INS1_16FlashAttnBwdSm90INS1_25CollectiveMainloopBwdSm90ILi2ELi2ELi2EN4cute5tupleIJNS5_1CILi1EEES8_S8_EEENS6_IJNS7_ILi64EEENS7_ILi128EEENS7_ILi96EEEEEENS_6half_tEfNS_4arch4Sm90ELb1ELb0ELb1ELb0ELb1ELb1ELb0ELb0ELi2ELi1ELi2ELi1ELb1EEENS1_24CollectiveEpilogueBwdGQAISD_fSG_Li256ELb0ELb1EEENS1_25SingleTileBwdLPTSchedulerILb0ELi128ELb1EEEEEEEEEvNT_6ParamsE:
	.zero		2432


//--------------------- .nv.constant0._ZN7cutlass13device_kernelIN5flash11enable_sm90INS1_16FlashAttnBwdSm90INS1_25CollectiveMainloopBwdSm90ILi2ELi2ELi2EN4cute5tupleIJNS5_1CILi1EEES8_S8_EEENS6_IJNS7_ILi64EEENS7_ILi128EEENS7_ILi96EEEEEENS_6half_tEfNS_4arch4Sm90ELb1ELb0ELb1ELb1ELb0ELb1ELb0ELb0ELi2ELi1ELi2ELi1ELb1EEENS1_21CollectiveEpilogueBwdISD_SE_SG_Li256ELb1ELb0ELi1EEENS1_25SingleTileBwdLPTSchedulerILb1ELi128ELb0EEEEEEEEEvNT_6ParamsE --------------------------
	.section	.nv.constant0._ZN7cutlass13device_kernelIN5flash11enable_sm90INS1_16FlashAttnBwdSm90INS1_25CollectiveMainloopBwdSm90ILi2ELi2ELi2EN4cute5tupleIJNS5_1CILi1EEES8_S8_EEENS6_IJNS7_ILi64EEENS7_ILi128EEENS7_ILi96EEEEEENS_6half_tEfNS_4arch4Sm90ELb1ELb0ELb1ELb1ELb0ELb1ELb0ELb0ELi2ELi1ELi2ELi1ELb1EEENS1_21CollectiveEpilogueBwdISD_SE_SG_Li256ELb1ELb0ELi1EEENS1_25SingleTileBwdLPTSchedulerILb1ELi128ELb0EEEEEEEEEvNT_6ParamsE,"a",@progbits
	.sectionflags	@""
	.align	4
.nv.constant0._ZN7cutlass13device_kernelIN5flash11enable_sm90INS1_16FlashAttnBwdSm90INS1_25CollectiveMainloopBwdSm90ILi2ELi2ELi2EN4cute5tupleIJNS5_1CILi1EEES8_S8_EEENS6_IJNS7_ILi64EEENS7_ILi128EEENS7_ILi96EEEEEENS_6half_tEfNS_4arch4Sm90ELb1ELb0ELb1ELb1ELb0ELb1ELb0ELb0ELi2ELi1ELi2ELi1ELb1EEENS1_21CollectiveEpilogueBwdISD_SE_SG_Li256ELb1ELb0ELi1EEENS1_25SingleTileBwdLPTSchedulerILb1ELi128ELb0EEEEEEEEEvNT_6ParamsE:
	.zero		2304


//--------------------- .nv.constant0._ZN7cutlass13device_kernelIN5flash11enable_sm90INS1_16FlashAttnBwdSm90INS1_25CollectiveMainloopBwdSm90ILi2ELi2ELi2EN4cute5tupleIJNS5_1CILi1EEES8_S8_EEENS6_IJNS7_ILi64EEENS7_ILi128EEENS7_ILi96EEEEEENS_6half_tEfNS_4arch4Sm90ELb1ELb0ELb1ELb1ELb1ELb1ELb0ELb0ELi2ELi1ELi2ELi1ELb1EEENS1_21CollectiveEpilogueBwdISD_SE_SG_Li256ELb1ELb0ELi1EEENS1_25SingleTileBwdLPTSchedulerILb1ELi128ELb1EEEEEEEEEvNT_6ParamsE --------------------------
	.section	.nv.constant0._ZN7cutlass13device_kernelIN5flash11enable_sm90INS1_16FlashAttnBwdSm90INS1_25CollectiveMainloopBwdSm90ILi2ELi2ELi2EN4cute5tupleIJNS5_1CILi1EEES8_S8_EEENS6_IJNS7_ILi64EEENS7_ILi128EEENS7_ILi96EEEEEENS_6half_tEfNS_4arch4Sm90ELb1ELb0ELb1ELb1ELb1ELb1ELb0ELb0ELi2ELi1ELi2ELi1ELb1EEENS1_21CollectiveEpilogueBwdISD_SE_SG_Li256ELb1ELb0ELi1EEENS1_25SingleTileBwdLPTSchedulerILb1ELi128ELb1EEEEEEEEEvNT_6ParamsE,"a",@progbits
	.sectionflags	@""
	.align	4
.nv.constant0._ZN7cutlass13device_kernelIN5flash11enable_sm90INS1_16FlashAttnBwdSm90INS1_25CollectiveMainloopBwdSm90ILi2ELi2ELi2EN4cute5tupleIJNS5_1CILi1EEES8_S8_EEENS6_IJNS7_ILi64EEENS7_ILi128EEENS7_ILi96EEEEEENS_6half_tEfNS_4arch4Sm90ELb1ELb0ELb1ELb1ELb1ELb1ELb0ELb0ELi2ELi1ELi2ELi1ELb1EEENS1_21CollectiveEpilogueBwdISD_SE_SG_Li256ELb1ELb0ELi1EEENS1_25SingleTileBwdLPTSchedulerILb1ELi128ELb1EEEEEEEEEvNT_6ParamsE:
	.zero		2304


//--------------------- .nv.constant0._ZN7cutlass13device_kernelIN5flash11enable_sm90INS1_16FlashAttnBwdSm90INS1_25CollectiveMainloopBwdSm90ILi2ELi2ELi2EN4cute5tupleIJNS5_1CILi1EEES8_S8_EEENS6_IJNS7_ILi64EEENS7_ILi128EEENS7_ILi96EEEEEENS_6half_tEfNS_4arch4Sm90ELb1ELb0ELb1ELb1ELb0ELb1ELb0ELb0ELi2ELi1ELi2ELi1ELb1EEENS1_24CollectiveEpilogueBwdGQAISD_fSG_Li256ELb1ELb0EEENS1_25SingleTileBwdLPTSchedulerILb1ELi128ELb0EEEEEEEEEvNT_6ParamsE --------------------------
	.section	.nv.constant0._ZN7cutlass13device_kernelIN5flash11enable_sm90INS1_16FlashAttnBwdSm90INS1_25CollectiveMainloopBwdSm90ILi2ELi2ELi2EN4cute5tupleIJNS5_1CILi1EEES8_S8_EEENS6_IJNS7_ILi64EEENS7_ILi128EEENS7_ILi96EEEEEENS_6half_tEfNS_4arch4Sm90ELb1ELb0ELb1ELb1ELb0ELb1ELb0ELb0ELi2ELi1ELi2ELi1ELb1EEENS1_24CollectiveEpilogueBwdGQAISD_fSG_Li256ELb1ELb0EEENS1_25SingleTileBwdLPTSchedulerILb1ELi128ELb0EEEEEEEEEvNT_6ParamsE,"a",@progbits
	.sectionflags	@""
	.align	4
.nv.constant0._ZN7cutlass13device_kernelIN5flash11enable_sm90INS1_16FlashAttnBwdSm90INS1_25CollectiveMainloopBwdSm90ILi2ELi2ELi2EN4cute5tupleIJNS5_1CILi1EEES8_S8_EEENS6_IJNS7_ILi64EEENS7_ILi128EEENS7_ILi96EEEEEENS_6half_tEfNS_4arch4Sm90ELb1ELb0ELb1ELb1ELb0ELb1ELb0ELb0ELi2ELi1ELi2ELi1ELb1EEENS1_24CollectiveEpilogueBwdGQAISD_fSG_Li256ELb1ELb0EEENS1_25SingleTileBwdLPTSchedulerILb1ELi128ELb0EEEEEEEEEvNT_6ParamsE:
	.zero		2432


//--------------------- .nv.constant0._ZN7cutlass13device_kernelIN5flash11enable_sm90INS1_16FlashAttnBwdSm90INS1_25CollectiveMainloopBwdSm90ILi2ELi2ELi2EN4cute5tupleIJNS5_1CILi1EEES8_S8_EEENS6_IJNS7_ILi64EEENS7_ILi128EEENS7_ILi96EEEEEENS_6half_tEfNS_4arch4Sm90ELb1ELb0ELb1ELb1ELb1ELb1ELb0ELb0ELi2ELi1ELi2ELi1ELb1EEENS1_24CollectiveEpilogueBwdGQAISD_fSG_Li256ELb1ELb1EEENS1_25SingleTileBwdLPTSchedulerILb1ELi128ELb1EEEEEEEEEvNT_6ParamsE --------------------------
	.section	.nv.constant0._ZN7cutlass13device_kernelIN5flash11enable_sm90INS1_16FlashAttnBwdSm90INS1_25CollectiveMainloopBwdSm90ILi2ELi2ELi2EN4cute5tupleIJNS5_1CILi1EEES8_S8_EEENS6_IJNS7_ILi64EEENS7_ILi128EEENS7_ILi96EEEEEENS_6half_tEfNS_4arch4Sm90ELb1ELb0ELb1ELb1ELb1ELb1ELb0ELb0ELi2ELi1ELi2ELi1ELb1EEENS1_24CollectiveEpilogueBwdGQAISD_fSG_Li256ELb1ELb1EEENS1_25SingleTileBwdLPTSchedulerILb1ELi128ELb1EEEEEEEEEvNT_6ParamsE,"a",@progbits
	.sectionflags	@""
	.align	4
.nv.constant0._ZN7cutlass13device_kernelIN5flash11enable_sm90INS1_16FlashAttnBwdSm90INS1_25CollectiveMainloopBwdSm90ILi2ELi2ELi2EN4cute5tupleIJNS5_1CILi1EEES8_S8_EEENS6_IJNS7_ILi64EEENS7_ILi128EEENS7_ILi96EEEEEENS_6half_tEfNS_4arch4Sm90ELb1ELb0ELb1ELb1ELb1ELb1ELb0ELb0ELi2ELi1ELi2ELi1ELb1EEENS1_24CollectiveEpilogueBwdGQAISD_fSG_Li256ELb1ELb1EEENS1_25SingleTileBwdLPTSchedulerILb1ELi128ELb1EEEEEEEEEvNT_6ParamsE:
	.zero		2432


//--------------------- .nv.constant0._ZN7cutlass13device_kernelIN5flash11enable_sm90INS1_16FlashAttnBwdSm90INS1_25CollectiveMainloopBwdSm90ILi2ELi2ELi2EN4cute5tupleIJNS5_1CILi1EEES8_S8_EEENS6_IJNS7_ILi64EEENS7_ILi128EEENS7_ILi96EEEEEENS_6half_tEfNS_4arch4Sm90ELb0ELb0ELb0ELb0ELb0ELb1ELb0ELb0ELi2ELi1ELi2ELi1ELb1EEENS1_21CollectiveEpilogueBwdISD_SE_SG_Li256ELb0ELb0ELi1EEENS1_19SingleTileSchedulerILb0ELb0ELb0ELi128EEEEEEEEEvNT_6ParamsE --------------------------
	.section	.nv.constant0._ZN7cutlass13device_kernelIN5flash11enable_sm90INS1_16FlashAttnBwdSm90INS1_25CollectiveMainloopBwdSm90ILi2ELi2ELi2EN4cute5tupleIJNS5_1CILi1EEES8_S8_EEENS6_IJNS7_ILi64EEENS7_ILi128EEENS7_ILi96EEEEEENS_6half_tEfNS_4arch4Sm90ELb0ELb0ELb0ELb0ELb0ELb1ELb0ELb0ELi2ELi1ELi2ELi1ELb1EEENS1_21CollectiveEpilogueBwdISD_SE_SG_Li256ELb0ELb0ELi1EEENS1_19SingleTileSchedulerILb0ELb0ELb0ELi128EEEEEEEEEvNT_6ParamsE,"a",@progbits
	.sectionflags	@""
	.align	4
.nv.constant0._ZN7cutlass13device_kernelIN5flash11enable_sm90INS1_16FlashAttnBwdSm90INS1_25CollectiveMainloopBwdSm90ILi2ELi2ELi2EN4cute5tupleIJNS5_1CILi1EEES8_S8_EEENS6_IJNS7_ILi64EEENS7_ILi128EEENS7_ILi96EEEEEENS_6half_tEfNS_4arch4Sm90ELb0ELb0ELb0ELb0ELb0ELb1ELb0ELb0ELi2ELi1ELi2ELi1ELb1EEENS1_21CollectiveEpilogueBwdISD_SE_SG_Li256ELb0ELb0ELi1EEENS1_19SingleTileSchedulerILb0ELb0ELb0ELi128EEEEEEEEEvNT_6ParamsE:
	.zero		2944


//--------------------- .nv.constant0._ZN7cutlass13device_kernelIN5flash11enable_sm90INS1_16FlashAttnBwdSm90INS1_25CollectiveMainloopBwdSm90ILi2ELi2ELi2EN4cute5tupleIJNS5_1CILi1EEES8_S8_EEENS6_IJNS7_ILi64EEENS7_ILi128EEENS7_ILi96EEEEEENS_6half_tEfNS_4arch4Sm90ELb0ELb0ELb0ELb0ELb1ELb1ELb0ELb0ELi2ELi1ELi2ELi1ELb1EEENS1_21CollectiveEpilogueBwdISD_SE_SG_Li256ELb0ELb0ELi1EEENS1_19SingleTileSchedulerILb0ELb0ELb0ELi128EEEEEEEEEvNT_6ParamsE --------------------------
	.section	.nv.constant0._ZN7cutlass13device_kernelIN5flash11enable_sm90INS1_16FlashAttnBwdSm90INS1_25CollectiveMainloopBwdSm90ILi2ELi2ELi2EN4cute5tupleIJNS5_1CILi1EEES8_S8_EEENS6_IJNS7_ILi64EEENS7_ILi128EEENS7_ILi96EEEEEENS_6half_tEfNS_4arch4Sm90ELb0ELb0ELb0ELb0ELb1ELb1ELb0ELb0ELi2ELi1ELi2ELi1ELb1EEENS1_21CollectiveEpilogueBwdISD_SE_SG_Li256ELb0ELb0ELi1EEENS1_19SingleTileSchedulerILb0ELb0ELb0ELi128EEEEEEEEEvNT_6ParamsE,"a",@progbits
	.sectionflags	@""
	.align	4
.nv.constant0._ZN7cutlass13device_kernelIN5flash11enable_sm90INS1_16FlashAttnBwdSm90INS1_25CollectiveMainloopBwdSm90ILi2ELi2ELi2EN4cute5tupleIJNS5_1CILi1EEES8_S8_EEENS6_IJNS7_ILi64EEENS7_ILi128EEENS7_ILi96EEEEEENS_6half_tEfNS_4arch4Sm90ELb0ELb0ELb0ELb0ELb1ELb1ELb0ELb0ELi2ELi1ELi2ELi1ELb1EEENS1_21CollectiveEpilogueBwdISD_SE_SG_Li256ELb0ELb0ELi1EEENS1_19SingleTileSchedulerILb0ELb0ELb0ELi128EEEEEEEEEvNT_6ParamsE:
	.zero		2944


//--------------------- .nv.constant0._ZN7cutlass13device_kernelIN5flash11enable_sm90INS1_16FlashAttnBwdSm90INS1_25CollectiveMainloopBwdSm90ILi2ELi2ELi2EN4cute5tupleIJNS5_1CILi1EEES8_S8_EEENS6_IJNS7_ILi64EEENS7_ILi128EEENS7_ILi96EEEEEENS_6half_tEfNS_4arch4Sm90ELb0ELb0ELb0ELb0ELb0ELb1ELb0ELb0ELi2ELi1ELi2ELi1ELb1EEENS1_24CollectiveEpilogueBwdGQAISD_fSG_Li256ELb0ELb0EEENS1_19SingleTileSchedulerILb0ELb0ELb0ELi128EEEEEEEEEvNT_6ParamsE --------------------------
	.section	.nv.constant0._ZN7cutlass13device_kernelIN5flash11enable_sm90INS1_16FlashAttnBwdSm90INS1_25CollectiveMainloopBwdSm90ILi2ELi2ELi2EN4cute5tupleIJNS5_1CILi1EEES8_S8_EEENS6_IJNS7_ILi64EEENS7_ILi128EEENS7_ILi96EEEEEENS_6half_tEfNS_4arch4Sm90ELb0ELb0ELb0ELb0ELb0ELb1ELb0ELb0ELi2ELi1ELi2ELi1ELb1EEENS1_24CollectiveEpilogueBwdGQAISD_fSG_Li256ELb0ELb0EEENS1_19SingleTileSchedulerILb0ELb0ELb0ELi128EEEEEEEEEvNT_6ParamsE,"a",@progbits
	.sectionflags	@""
	.align	4
.nv.constant0._ZN7cutlass13device_kernelIN5flash11enable_sm90INS1_16FlashAttnBwdSm90INS1_25CollectiveMainloopBwdSm90ILi2ELi2ELi2EN4cute5tupleIJNS5_1CILi1EEES8_S8_EEENS6_IJNS7_ILi64EEENS7_ILi128EEENS7_ILi96EEEEEENS_6half_tEfNS_4arch4Sm90ELb0ELb0ELb0ELb0ELb0ELb1ELb0ELb0ELi2ELi1ELi2ELi1ELb1EEENS1_24CollectiveEpilogueBwdGQAISD_fSG_Li256ELb0ELb0EEENS1_19SingleTileSchedulerILb0ELb0ELb0ELi128EEEEEEEEEvNT_6ParamsE:
	.zero		2304


//--------------------- .nv.constant0._ZN7cutlass13device_kernelIN5flash11enable_sm90INS1_16FlashAttnBwdSm90INS1_25CollectiveMainloopBwdSm90ILi2ELi2ELi2EN4cute5tupleIJNS5_1CILi1EEES8_S8_EEENS6_IJNS7_ILi64EEENS7_ILi128EEENS7_ILi96EEEEEENS_6half_tEfNS_4arch4Sm90ELb0ELb0ELb0ELb0ELb1ELb1ELb0ELb0ELi2ELi1ELi2ELi1ELb1EEENS1_24CollectiveEpilogueBwdGQAISD_fSG_Li256ELb0ELb1EEENS1_19SingleTileSchedulerILb0ELb0ELb0ELi128EEEEEEEEEvNT_6ParamsE --------------------------
	.section	.nv.constant0._ZN7cutlass13device_kernelIN5flash11enable_sm90INS1_16FlashAttnBwdSm90INS1_25CollectiveMainloopBwdSm90ILi2ELi2ELi2EN4cute5tupleIJNS5_1CILi1EEES8_S8_EEENS6_IJNS7_ILi64EEENS7_ILi128EEENS7_ILi96EEEEEENS_6half_tEfNS_4arch4Sm90ELb0ELb0ELb0ELb0ELb1ELb1ELb0ELb0ELi2ELi1ELi2ELi1ELb1EEENS1_24CollectiveEpilogueBwdGQAISD_fSG_Li256ELb0ELb1EEENS1_19SingleTileSchedulerILb0ELb0ELb0ELi128EEEEEEEEEvNT_6ParamsE,"a",@progbits
	.sectionflags	@""
	.align	4
.nv.constant0._ZN7cutlass13device_kernelIN5flash11enable_sm90INS1_16FlashAttnBwdSm90INS1_25CollectiveMainloopBwdSm90ILi2ELi2ELi2EN4cute5tupleIJNS5_1CILi1EEES8_S8_EEENS6_IJNS7_ILi64EEENS7_ILi128EEENS7_ILi96EEEEEENS_6half_tEfNS_4arch4Sm90ELb0ELb0ELb0ELb0ELb1ELb1ELb0ELb0ELi2ELi1ELi2ELi1ELb1EEENS1_24CollectiveEpilogueBwdGQAISD_fSG_Li256ELb0ELb1EEENS1_19SingleTileSchedulerILb0ELb0ELb0ELi128EEEEEEEEEvNT_6ParamsE:
	.zero		2304


//--------------------- .nv.constant0._ZN7cutlass13device_kernelIN5flash11enable_sm90INS1_16FlashAttnBwdSm90INS1_25CollectiveMainloopBwdSm90ILi2ELi2ELi2EN4cute5tupleIJNS5_1CILi1EEES8_S8_EEENS6_IJNS7_ILi64EEENS7_ILi128EEENS7_ILi96EEEEEENS_6half_tEfNS_4arch4Sm90ELb0ELb0ELb0ELb1ELb0ELb1ELb0ELb0ELi2ELi1ELi2ELi1ELb1EEENS1_21CollectiveEpilogueBwdISD_SE_SG_Li256ELb1ELb0ELi1EEENS1_19SingleTileSchedulerILb1ELb0ELb0ELi128EEEEEEEEEvNT_6ParamsE --------------------------
	.section	.nv.constant0._ZN7cutlass13device_kernelIN5flash11enable_sm90INS1_16FlashAttnBwdSm90INS1_25CollectiveMainloopBwdSm90ILi2ELi2ELi2EN4cute5tupleIJNS5_1CILi1EEES8_S8_EEENS6_IJNS7_ILi64EEENS7_ILi128EEENS7_ILi96EEEEEENS_6half_tEfNS_4arch4Sm90ELb0ELb0ELb0ELb1ELb0ELb1ELb0ELb0ELi2ELi1ELi2ELi1ELb1EEENS1_21CollectiveEpilogueBwdISD_SE_SG_Li256ELb1ELb0ELi1EEENS1_19SingleTileSchedulerILb1ELb0ELb0ELi128EEEEEEEEEvNT_6ParamsE,"a",@progbits
	.sectionflags	@""
	.align	4
.nv.constant0._ZN7cutlass13device_kernelIN5flash11enable_sm90INS1_16FlashAttnBwdSm90INS1_25CollectiveMainloopBwdSm90ILi2ELi2ELi2EN4cute5tupleIJNS5_1CILi1EEES8_S8_EEENS6_IJNS7_ILi64EEENS7_ILi128EEENS7_ILi96EEEEEENS_6half_tEfNS_4arch4Sm90ELb0ELb0ELb0ELb1ELb0ELb1ELb0ELb0ELi2ELi1ELi2ELi1ELb1EEENS1_21CollectiveEpilogueBwdISD_SE_SG_Li256ELb1ELb0ELi1EEENS1_19SingleTileSchedulerILb1ELb0ELb0ELi128EEEEEEEEEvNT_6ParamsE:
	.zero		2304


//--------------------- .nv.constant0._ZN7cutlass13device_kernelIN5flash11enable_sm90INS1_16FlashAttnBwdSm90INS1_25CollectiveMainloopBwdSm90ILi2ELi2ELi2EN4cute5tupleIJNS5_1CILi1EEES8_S8_EEENS6_IJNS7_ILi64EEENS7_ILi128EEENS7_ILi96EEEEEENS_6half_tEfNS_4arch4Sm90ELb0ELb0ELb0ELb1ELb1ELb1ELb0ELb0ELi2ELi1ELi2ELi1ELb1EEENS1_21CollectiveEpilogueBwdISD_SE_SG_Li256ELb1ELb0ELi1EEENS1_19SingleTileSchedulerILb1ELb0ELb0ELi128EEEEEEEEEvNT_6ParamsE --------------------------
	.section	.nv.constant0._ZN7cutlass13device_kernelIN5flash11enable_sm90INS1_16FlashAttnBwdSm90INS1_25CollectiveMainloopBwdSm90ILi2ELi2ELi2EN4cute5tupleIJNS5_1CILi1EEES8_S8_EEENS6_IJNS7_ILi64EEENS7_ILi128EEENS7_ILi96EEEEEENS_6half_tEfNS_4arch4Sm90ELb0ELb0ELb0ELb1ELb1ELb1ELb0ELb0ELi2ELi1ELi2ELi1ELb1EEENS1_21CollectiveEpilogueBwdISD_SE_SG_Li256ELb1ELb0ELi1EEENS1_19SingleTileSchedulerILb1ELb0ELb0ELi128EEEEEEEEEvNT_6ParamsE,"a",@progbits
	.sectionflags	@""
	.align	4
.nv.constant0._ZN7cutlass13device_kernelIN5flash11enable_sm90INS1_16FlashAttnBwdSm90INS1_25CollectiveMainloopBwdSm90ILi2ELi2ELi2EN4cute5tupleIJNS5_1CILi1EEES8_S8_EEENS6_IJNS7_ILi64EEENS7_ILi128EEENS7_ILi96EEEEEENS_6half_tEfNS_4arch4Sm90ELb0ELb0ELb0ELb1ELb1ELb1ELb0ELb0ELi2ELi1ELi2ELi1ELb1EEENS1_21CollectiveEpilogueBwdISD_SE_SG_Li256ELb1ELb0ELi1EEENS1_19SingleTileSchedulerILb1ELb0ELb0ELi128EEEEEEEEEvNT_6ParamsE:
	.zero		2304


//--------------------- .nv.constant0._ZN7cutlass13device_kernelIN5flash11enable_sm90INS1_16FlashAttnBwdSm90INS1_25CollectiveMainloopBwdSm90ILi2ELi2ELi2EN4cute5tupleIJNS5_1CILi1EEES8_S8_EEENS6_IJNS7_ILi64EEENS7_ILi128EEENS7_ILi96EEEEEENS_6half_tEfNS_4arch4Sm90ELb0ELb0ELb0ELb1ELb0ELb1ELb0ELb0ELi2ELi1ELi2ELi1ELb1EEENS1_24CollectiveEpilogueBwdGQAISD_fSG_Li256ELb1ELb0EEENS1_19SingleTileSchedulerILb1ELb0ELb0ELi128EEEEEEEEEvNT_6ParamsE --------------------------
	.section	.nv.constant0._ZN7cutlass13device_kernelIN5flash11enable_sm90INS1_16FlashAttnBwdSm90INS1_25CollectiveMainloopBwdSm90ILi2ELi2ELi2EN4cute5tupleIJNS5_1CILi1EEES8_S8_EEENS6_IJNS7_ILi64EEENS7_ILi128EEENS7_ILi96EEEEEENS_6half_tEfNS_4arch4Sm90ELb0ELb0ELb0ELb1ELb0ELb1ELb0ELb0ELi2ELi1ELi2ELi1ELb1EEENS1_24CollectiveEpilogueBwdGQAISD_fSG_Li256ELb1ELb0EEENS1_19SingleTileSchedulerILb1ELb0ELb0ELi128EEEEEEEEEvNT_6ParamsE,"a",@progbits
	.sectionflags	@""
	.align	4
.nv.constant0._ZN7cutlass13device_kernelIN5flash11enable_sm90INS1_16FlashAttnBwdSm90INS1_25CollectiveMainloopBwdSm90ILi2ELi2ELi2EN4cute5tupleIJNS5_1CILi1EEES8_S8_EEENS6_IJNS7_ILi64EEENS7_ILi128EEENS7_ILi96EEEEEENS_6half_tEfNS_4arch4Sm90ELb0ELb0ELb0ELb1ELb0ELb1ELb0ELb0ELi2ELi1ELi2ELi1ELb1EEENS1_24CollectiveEpilogueBwdGQAISD_fSG_Li256ELb1ELb0EEENS1_19SingleTileSchedulerILb1ELb0ELb0ELi128EEEEEEEEEvNT_6ParamsE:
	.zero		2304


//--------------------- .nv.constant0._ZN7cutlass13device_kernelIN5flash11enable_sm90INS1_16FlashAttnBwdSm90INS1_25CollectiveMainloopBwdSm90ILi2ELi2ELi2EN4cute5tupleIJNS5_1CILi1EEES8_S8_EEENS6_IJNS7_ILi64EEENS7_ILi128EEENS7_ILi96EEEEEENS_6half_tEfNS_4arch4Sm90ELb0ELb0ELb0ELb1ELb1ELb1ELb0ELb0ELi2ELi1ELi2ELi1ELb1EEENS1_24CollectiveEpilogueBwdGQAISD_fSG_Li256ELb1ELb1EEENS1_19SingleTileSchedulerILb1ELb0ELb0ELi128EEEEEEEEEvNT_6ParamsE --------------------------
	.section	.nv.constant0._ZN7cutlass13device_kernelIN5flash11enable_sm90INS1_16FlashAttnBwdSm90INS1_25CollectiveMainloopBwdSm90ILi2ELi2ELi2EN4cute5tupleIJNS5_1CILi1EEES8_S8_EEENS6_IJNS7_ILi64EEENS7_ILi128EEENS7_ILi96EEEEEENS_6half_tEfNS_4arch4Sm90ELb0ELb0ELb0ELb1ELb1ELb1ELb0ELb0ELi2ELi1ELi2ELi1ELb1EEENS1_24CollectiveEpilogueBwdGQAISD_fSG_Li256ELb1ELb1EEENS1_19SingleTileSchedulerILb1ELb0ELb0ELi128EEEEEEEEEvNT_6ParamsE,"a",@progbits
	.sectionflags	@""
	.align	4
.nv.constant0._ZN7cutlass13device_kernelIN5flash11enable_sm90INS1_16FlashAttnBwdSm90INS1_25CollectiveMainloopBwdSm90ILi2ELi2ELi2EN4cute5tupleIJNS5_1CILi1EEES8_S8_EEENS6_IJNS7_ILi64EEENS7_ILi128EEENS7_ILi96EEEEEENS_6half_tEfNS_4arch4Sm90ELb0ELb0ELb0ELb1ELb1ELb1ELb0ELb0ELi2ELi1ELi2ELi1ELb1EEENS1_24CollectiveEpilogueBwdGQAISD_fSG_Li256ELb1ELb1EEENS1_19SingleTileSchedulerILb1ELb0ELb0ELi128EEEEEEEEEvNT_6ParamsE:
	.zero		2304


//--------------------- .nv.constant0._ZN7cutlass13device_kernelIN5flash11enable_sm90INS1_16FlashAttnBwdSm90INS1_25CollectiveMainloopBwdSm90ILi2ELi2ELi2EN4cute5tupleIJNS5_1CILi1EEES8_S8_EEENS6_IJNS7_ILi64EEENS7_ILi128EEENS7_ILi96EEEEEENS_6half_tEfNS_4arch4Sm90ELb0ELb1ELb0ELb0ELb0ELb1ELb0ELb0ELi2ELi1ELi2ELi1ELb1EEENS1_21CollectiveEpilogueBwdISD_SE_SG_Li256ELb0ELb0ELi1EEENS1_19SingleTileSchedulerILb0ELb0ELb0ELi128EEEEEEEEEvNT_6ParamsE --------------------------
	.section	.nv.constant0._ZN7cutlass13device_kernelIN5flash11enable_sm90INS1_16FlashAttnBwdSm90INS1_25CollectiveMainloopBwdSm90ILi2ELi2ELi2EN4cute5tupleIJNS5_1CILi1EEES8_S8_EEENS6_IJNS7_ILi64EEENS7_ILi128EEENS7_ILi96EEEEEENS_6half_tEfNS_4arch4Sm90ELb0ELb1ELb0ELb0ELb0ELb1ELb0ELb0ELi2ELi1ELi2ELi1ELb1EEENS1_21CollectiveEpilogueBwdISD_SE_SG_Li256ELb0ELb0ELi1EEENS1_19SingleTileSchedulerILb0ELb0ELb0ELi128EEEEEEEEEvNT_6ParamsE,"a",@progbits
	.sectionflags	@""
	.align	4
.nv.constant0._ZN7cutlass13device_kernelIN5flash11enable_sm90INS1_16FlashAttnBwdSm90INS1_25CollectiveMainloopBwdSm90ILi2ELi2ELi2EN4cute5tupleIJNS5_1CILi1EEES8_S8_EEENS6_IJNS7_ILi64EEENS7_ILi128EEENS7_ILi96EEEEEENS_6half_tEfNS_4arch4Sm90ELb0ELb1ELb0ELb0ELb0ELb1ELb0ELb0ELi2ELi1ELi2ELi1ELb1EEENS1_21CollectiveEpilogueBwdISD_SE_SG_Li256ELb0ELb0ELi1EEENS1_19SingleTileSchedulerILb0ELb0ELb0ELi128EEEEEEEEEvNT_6ParamsE:
	.zero		2944


//--------------------- .nv.constant0._ZN7cutlass13device_kernelIN5flash11enable_sm90INS1_16FlashAttnBwdSm90INS1_25CollectiveMainloopBwdSm90ILi2ELi2ELi2EN4cute5tupleIJNS5_1CILi1EEES8_S8_EEENS6_IJNS7_ILi64EEENS7_ILi128EEENS7_ILi96EEEEEENS_6half_tEfNS_4arch4Sm90ELb0ELb1ELb0ELb0ELb1ELb1ELb0ELb0ELi2ELi1ELi2ELi1ELb1EEENS1_21CollectiveEpilogueBwdISD_SE_SG_Li256ELb0ELb0ELi1EEENS1_19SingleTileSchedulerILb0ELb0ELb0ELi128EEEEEEEEEvNT_6ParamsE --------------------------
	.section	.nv.constant0._ZN7cutlass13device_kernelIN5flash11enable_sm90INS1_16FlashAttnBwdSm90INS1_25CollectiveMainloopBwdSm90ILi2ELi2ELi2EN4cute5tupleIJNS5_1CILi1EEES8_S8_EEENS6_IJNS7_ILi64EEENS7_ILi128EEENS7_ILi96EEEEEENS_6half_tEfNS_4arch4Sm90ELb0ELb1ELb0ELb0ELb1ELb1ELb0ELb0ELi2ELi1ELi2ELi1ELb1EEENS1_21CollectiveEpilogueBwdISD_SE_SG_Li256ELb0ELb0ELi1EEENS1_19SingleTileSchedulerILb0ELb0ELb0ELi128EEEEEEEEEvNT_6ParamsE,"a",@progbits
	.sectionflags	@""
	.align	4
.nv.constant0._ZN7cutlass13device_kernelIN5flash11enable_sm90INS1_16FlashAttnBwdSm90INS1_25CollectiveMainloopBwdSm90ILi2ELi2ELi2EN4cute5tupleIJNS5_1CILi1EEES8_S8_EEENS6_IJNS7_ILi64EEENS7_ILi128EEENS7_ILi96EEEEEENS_6half_tEfNS_4arch4Sm90ELb0ELb1ELb0ELb0ELb1ELb1ELb0ELb0ELi2ELi1ELi2ELi1ELb1EEENS1_21CollectiveEpilogueBwdISD_SE_SG_Li256ELb0ELb0ELi1EEENS1_19SingleTileSchedulerILb0ELb0ELb0ELi128EEEEEEEEEvNT_6ParamsE:
	.zero		2944


//--------------------- .nv.constant0._ZN7cutlass13device_kernelIN5flash11enable_sm90INS1_16FlashAttnBwdSm90INS1_25CollectiveMainloopBwdSm90ILi2ELi2ELi2EN4cute5tupleIJNS5_1CILi1EEES8_S8_EEENS6_IJNS7_ILi64EEENS7_ILi128EEENS7_ILi96EEEEEENS_6half_tEfNS_4arch4Sm90ELb0ELb1ELb0ELb0ELb0ELb1ELb0ELb0ELi2ELi1ELi2ELi1ELb1EEENS1_24CollectiveEpilogueBwdGQAISD_fSG_Li256ELb0ELb0EEENS1_19SingleTileSchedulerILb0ELb0ELb0ELi128EEEEEEEEEvNT_6ParamsE --------------------------
	.section	.nv.constant0._ZN7cutlass13device_kernelIN5flash11enable_sm90INS1_16FlashAttnBwdSm90INS1_25CollectiveMainloopBwdSm90ILi2ELi2ELi2EN4cute5tupleIJNS5_1CILi1EEES8_S8_EEENS6_IJNS7_ILi64EEENS7_ILi128EEENS7_ILi96EEEEEENS_6half_tEfNS_4arch4Sm90ELb0ELb1ELb0ELb0ELb0ELb1ELb0ELb0ELi2ELi1ELi2ELi1ELb1EEENS1_24CollectiveEpilogueBwdGQAISD_fSG_Li256ELb0ELb0EEENS1_19SingleTileSchedulerILb0ELb0ELb0ELi128EEEEEEEEEvNT_6ParamsE,"a",@progbits
	.sectionflags	@""
	.align	4
.nv.constant0._ZN7cutlass13device_kernelIN5flash11enable_sm90INS1_16FlashAttnBwdSm90INS1_25CollectiveMainloopBwdSm90ILi2ELi2ELi2EN4cute5tupleIJNS5_1CILi1EEES8_S8_EEENS6_IJNS7_ILi64EEENS7_ILi128EEENS7_ILi96EEEEEENS_6half_tEfNS_4arch4Sm90ELb0ELb1ELb0ELb0ELb0ELb1ELb0ELb0ELi2ELi1ELi2ELi1ELb1EEENS1_24CollectiveEpilogueBwdGQAISD_fSG_Li256ELb0ELb0EEENS1_19SingleTileSchedulerILb0ELb0ELb0ELi128EEEEEEEEEvNT_6ParamsE:
	.zero		2304


//--------------------- .nv.constant0._ZN7cutlass13device_kernelIN5flash11enable_sm90INS1_16FlashAttnBwdSm90INS1_25CollectiveMainloopBwdSm90ILi2ELi2ELi2EN4cute5tupleIJNS5_1CILi1EEES8_S8_EEENS6_IJNS7_ILi64EEENS7_ILi128EEENS7_ILi96EEEEEENS_6half_tEfNS_4arch4Sm90ELb0ELb1ELb0ELb0ELb1ELb1ELb0ELb0ELi2ELi1ELi2ELi1ELb1EEENS1_24CollectiveEpilogueBwdGQAISD_fSG_Li256ELb0ELb1EEENS1_19SingleTileSchedulerILb0ELb0ELb0ELi128EEEEEEEEEvNT_6ParamsE --------------------------
	.section	.nv.constant0._ZN7cutlass13device_kernelIN5flash11enable_sm90INS1_16FlashAttnBwdSm90INS1_25CollectiveMainloopBwdSm90ILi2ELi2ELi2EN4cute5tupleIJNS5_1CILi1EEES8_S8_EEENS6_IJNS7_ILi64EEENS7_ILi128EEENS7_ILi96EEEEEENS_6half_tEfNS_4arch4Sm90ELb0ELb1ELb0ELb0ELb1ELb1ELb0ELb0ELi2ELi1ELi2ELi1ELb1EEENS1_24CollectiveEpilogueBwdGQAISD_fSG_Li256ELb0ELb1EEENS1_19SingleTileSchedulerILb0ELb0ELb0ELi128EEEEEEEEEvNT_6ParamsE,"a",@progbits
	.sectionflags	@""
	.align	4
.nv.constant0._ZN7cutlass13device_kernelIN5flash11enable_sm90INS1_16FlashAttnBwdSm90INS1_25CollectiveMainloopBwdSm90ILi2ELi2ELi2EN4cute5tupleIJNS5_1CILi1EEES8_S8_EEENS6_IJNS7_ILi64EEENS7_ILi128EEENS7_ILi96EEEEEENS_6half_tEfNS_4arch4Sm90ELb0ELb1ELb0ELb0ELb1ELb1ELb0ELb0ELi2ELi1ELi2ELi1ELb1EEENS1_24CollectiveEpilogueBwdGQAISD_fSG_Li256ELb0ELb1EEENS1_19SingleTileSchedulerILb0ELb0ELb0ELi128EEEEEEEEEvNT_6ParamsE:
	.zero		2304


//--------------------- .nv.constant0._ZN7cutlass13device_kernelIN5flash11enable_sm90INS1_16FlashAttnBwdSm90INS1_25CollectiveMainloopBwdSm90ILi2ELi2ELi2EN4cute5tupleIJNS5_1CILi1EEES8_S8_EEENS6_IJNS7_ILi64EEENS7_ILi128EEENS7_ILi96EEEEEENS_6half_tEfNS_4arch4Sm90ELb0ELb1ELb0ELb1ELb0ELb1ELb0ELb0ELi2ELi1ELi2ELi1ELb1EEENS1_21CollectiveEpilogueBwdISD_SE_SG_Li256ELb1ELb0ELi1EEENS1_19SingleTileSchedulerILb1ELb0ELb0ELi128EEEEEEEEEvNT_6ParamsE --------------------------
	.section	.nv.constant0._ZN7cutlass13device_kernelIN5flash11enable_sm90INS1_16FlashAttnBwdSm90INS1_25CollectiveMainloopBwdSm90ILi2ELi2ELi2EN4cute5tupleIJNS5_1CILi1EEES8_S8_EEENS6_IJNS7_ILi64EEENS7_ILi128EEENS7_ILi96EEEEEENS_6half_tEfNS_4arch4Sm90ELb0ELb1ELb0ELb1ELb0ELb1ELb0ELb0ELi2ELi1ELi2ELi1ELb1EEENS1_21CollectiveEpilogueBwdISD_SE_SG_Li256ELb1ELb0ELi1EEENS1_19SingleTileSchedulerILb1ELb0ELb0ELi128EEEEEEEEEvNT_6ParamsE,"a",@progbits
	.sectionflags	@""
	.align	4
.nv.constant0._ZN7cutlass13device_kernelIN5flash11enable_sm90INS1_16FlashAttnBwdSm90INS1_25CollectiveMainloopBwdSm90ILi2ELi2ELi2EN4cute5tupleIJNS5_1CILi1EEES8_S8_EEENS6_IJNS7_ILi64EEENS7_ILi128EEENS7_ILi96EEEEEENS_6half_tEfNS_4arch4Sm90ELb0ELb1ELb0ELb1ELb0ELb1ELb0ELb0ELi2ELi1ELi2ELi1ELb1EEENS1_21CollectiveEpilogueBwdISD_SE_SG_Li256ELb1ELb0ELi1EEENS1_19SingleTileSchedulerILb1ELb0ELb0ELi128EEEEEEEEEvNT_6ParamsE:
	.zero		2304


//--------------------- .nv.constant0._ZN7cutlass13device_kernelIN5flash11enable_sm90INS1_16FlashAttnBwdSm90INS1_25CollectiveMainloopBwdSm90ILi2ELi2ELi2EN4cute5tupleIJNS5_1CILi1EEES8_S8_EEENS6_IJNS7_ILi64EEENS7_ILi128EEENS7_ILi96EEEEEENS_6half_tEfNS_4arch4Sm90ELb0ELb1ELb0ELb1ELb1ELb1ELb0ELb0ELi2ELi1ELi2ELi1ELb1EEENS1_21CollectiveEpilogueBwdISD_SE_SG_Li256ELb1ELb0ELi1EEENS1_19SingleTileSchedulerILb1ELb0ELb0ELi128EEEEEEEEEvNT_6ParamsE --------------------------
	.section	.nv.constant0._ZN7cutlass13device_kernelIN5flash11enable_sm90INS1_16FlashAttnBwdSm90INS1_25CollectiveMainloopBwdSm90ILi2ELi2ELi2EN4cute5tupleIJNS5_1CILi1EEES8_S8_EEENS6_IJNS7_ILi64EEENS7_ILi128EEENS7_ILi96EEEEEENS_6half_tEfNS_4arch4Sm90ELb0ELb1ELb0ELb1ELb1ELb1ELb0ELb0ELi2ELi1ELi2ELi1ELb1EEENS1_21CollectiveEpilogueBwdISD_SE_SG_Li256ELb1ELb0ELi1EEENS1_19SingleTileSchedulerILb1ELb0ELb0ELi128EEEEEEEEEvNT_6ParamsE,"a",@progbits
	.sectionflags	@""
	.align	4
.nv.constant0._ZN7cutlass13device_kernelIN5flash11enable_sm90INS1_16FlashAttnBwdSm90INS1_25CollectiveMainloopBwdSm90ILi2ELi2ELi2EN4cute5tupleIJNS5_1CILi1EEES8_S8_EEENS6_IJNS7_ILi64EEENS7_ILi128EEENS7_ILi96EEEEEENS_6half_tEfNS_4arch4Sm90ELb0ELb1ELb0ELb1ELb1ELb1ELb0ELb0ELi2ELi1ELi2ELi1ELb1EEENS1_21CollectiveEpilogueBwdISD_SE_SG_Li256ELb1ELb0ELi1EEENS1_19SingleTileSchedulerILb1ELb0ELb0ELi128EEEEEEEEEvNT_6ParamsE:
	.zero		2304


//--------------------- .nv.constant0._ZN7cutlass13device_kernelIN5flash11enable_sm90INS1_16FlashAttnBwdSm90INS1_25CollectiveMainloopBwdSm90ILi2ELi2ELi2EN4cute5tupleIJNS5_1CILi1EEES8_S8_EEENS6_IJNS7_ILi64EEENS7_ILi128EEENS7_ILi96EEEEEENS_6half_tEfNS_4arch4Sm90ELb0ELb1ELb0ELb1ELb0ELb1ELb0ELb0ELi2ELi1ELi2ELi1ELb1EEENS1_24CollectiveEpilogueBwdGQAISD_fSG_Li256ELb1ELb0EEENS1_19SingleTileSchedulerILb1ELb0ELb0ELi128EEEEEEEEEvNT_6ParamsE --------------------------
	.section	.nv.constant0._ZN7cutlass13device_kernelIN5flash11enable_sm90INS1_16FlashAttnBwdSm90INS1_25CollectiveMainloopBwdSm90ILi2ELi2ELi2EN4cute5tupleIJNS5_1CILi1EEES8_S8_EEENS6_IJNS7_ILi64EEENS7_ILi128EEENS7_ILi96EEEEEENS_6half_tEfNS_4arch4Sm90ELb0ELb1ELb0ELb1ELb0ELb1ELb0ELb0ELi2ELi1ELi2ELi1ELb1EEENS1_24CollectiveEpilogueBwdGQAISD_fSG_Li256ELb1ELb0EEENS1_19SingleTileSchedulerILb1ELb0ELb0ELi128EEEEEEEEEvNT_6ParamsE,"a",@progbits
	.sectionflags	@""
	.align	4
.nv.constant0._ZN7cutlass13device_kernelIN5flash11enable_sm90INS1_16FlashAttnBwdSm90INS1_25CollectiveMainloopBwdSm90ILi2ELi2ELi2EN4cute5tupleIJNS5_1CILi1EEES8_S8_EEENS6_IJNS7_ILi64EEENS7_ILi128EEENS7_ILi96EEEEEENS_6half_tEfNS_4arch4Sm90ELb0ELb1ELb0ELb1ELb0ELb1ELb0ELb0ELi2ELi1ELi2ELi1ELb1EEENS1_24CollectiveEpilogueBwdGQAISD_fSG_Li256ELb1ELb0EEENS1_19SingleTileSchedulerILb1ELb0ELb0ELi128EEEEEEEEEvNT_6ParamsE:
	.zero		2304


//--------------------- .nv.constant0._ZN7cutlass13device_kernelIN5flash11enable_sm90INS1_16FlashAttnBwdSm90INS1_25CollectiveMainloopBwdSm90ILi2ELi2ELi2EN4cute5tupleIJNS5_1CILi1EEES8_S8_EEENS6_IJNS7_ILi64EEENS7_ILi128EEENS7_ILi96EEEEEENS_6half_tEfNS_4arch4Sm90ELb0ELb1ELb0ELb1ELb1ELb1ELb0ELb0ELi2ELi1ELi2ELi1ELb1EEENS1_24CollectiveEpilogueBwdGQAISD_fSG_Li256ELb1ELb1EEENS1_19SingleTileSchedulerILb1ELb0ELb0ELi128EEEEEEEEEvNT_6ParamsE --------------------------
	.section	.nv.constant0._ZN7cutlass13device_kernelIN5flash11enable_sm90INS1_16FlashAttnBwdSm90INS1_25CollectiveMainloopBwdSm90ILi2ELi2ELi2EN4cute5tupleIJNS5_1CILi1EEES8_S8_EEENS6_IJNS7_ILi64EEENS7_ILi128EEENS7_ILi96EEEEEENS_6half_tEfNS_4arch4Sm90ELb0ELb1ELb0ELb1ELb1ELb1ELb0ELb0ELi2ELi1ELi2ELi1ELb1EEENS1_24CollectiveEpilogueBwdGQAISD_fSG_Li256ELb1ELb1EEENS1_19SingleTileSchedulerILb1ELb0ELb0ELi128EEEEEEEEEvNT_6ParamsE,"a",@progbits
	.sectionflags	@""
	.align	4
.nv.constant0._ZN7cutlass13device_kernelIN5flash11enable_sm90INS1_16FlashAttnBwdSm90INS1_25CollectiveMainloopBwdSm90ILi2ELi2ELi2EN4cute5tupleIJNS5_1CILi1EEES8_S8_EEENS6_IJNS7_ILi64EEENS7_ILi128EEENS7_ILi96EEEEEENS_6half_tEfNS_4arch4Sm90ELb0ELb1ELb0ELb1ELb1ELb1ELb0ELb0ELi2ELi1ELi2ELi1ELb1EEENS1_24CollectiveEpilogueBwdGQAISD_fSG_Li256ELb1ELb1EEENS1_19SingleTileSchedulerILb1ELb0ELb0ELi128EEEEEEEEEvNT_6ParamsE:
	.zero		2304


//--------------------- .nv.constant0._ZN7cutlass13device_kernelIN5flash11enable_sm90INS1_16FlashAttnBwdSm90INS1_25CollectiveMainloopBwdSm90ILi2ELi2ELi2EN4cute5tupleIJNS5_1CILi1EEES8_S8_EEENS6_IJNS7_ILi64EEENS7_ILi128EEENS7_ILi96EEEEEENS_6half_tEfNS_4arch4Sm90ELb1ELb0ELb0ELb0ELb0ELb1ELb0ELb0ELi2ELi1ELi2ELi1ELb1EEENS1_21CollectiveEpilogueBwdISD_SE_SG_Li256ELb0ELb0ELi1EEENS1_25SingleTileBwdLPTSchedulerILb0ELi128ELb0EEEEEEEEEvNT_6ParamsE --------------------------
	.section	.nv.constant0._ZN7cutlass13device_kernelIN5flash11enable_sm90INS1_16FlashAttnBwdSm90INS1_25CollectiveMainloopBwdSm90ILi2ELi2ELi2EN4cute5tupleIJNS5_1CILi1EEES8_S8_EEENS6_IJNS7_ILi64EEENS7_ILi128EEENS7_ILi96EEEEEENS_6half_tEfNS_4arch4Sm90ELb1ELb0ELb0ELb0ELb0ELb1ELb0ELb0ELi2ELi1ELi2ELi1ELb1EEENS1_21CollectiveEpilogueBwdISD_SE_SG_Li256ELb0ELb0ELi1EEENS1_25SingleTileBwdLPTSchedulerILb0ELi128ELb0EEEEEEEEEvNT_6ParamsE,"a",@progbits
	.sectionflags	@""
	.align	4
.nv.constant0._ZN7cutlass13device_kernelIN5flash11enable_sm90INS1_16FlashAttnBwdSm90INS1_25CollectiveMainloopBwdSm90ILi2ELi2ELi2EN4cute5tupleIJNS5_1CILi1EEES8_S8_EEENS6_IJNS7_ILi64EEENS7_ILi128EEENS7_ILi96EEEEEENS_6half_tEfNS_4arch4Sm90ELb1ELb0ELb0ELb0ELb0ELb1ELb0ELb0ELi2ELi1ELi2ELi1ELb1EEENS1_21CollectiveEpilogueBwdISD_SE_SG_Li256ELb0ELb0ELi1EEENS1_25SingleTileBwdLPTSchedulerILb0ELi128ELb0EEEEEEEEEvNT_6ParamsE:
	.zero		2944


//--------------------- .nv.constant0._ZN7cutlass13device_kernelIN5flash11enable_sm90INS1_16FlashAttnBwdSm90INS1_25CollectiveMainloopBwdSm90ILi2ELi2ELi2EN4cute5tupleIJNS5_1CILi1EEES8_S8_EEENS6_IJNS7_ILi64EEENS7_ILi128EEENS7_ILi96EEEEEENS_6half_tEfNS_4arch4Sm90ELb1ELb0ELb0ELb0ELb1ELb1ELb0ELb0ELi2ELi1ELi2ELi1ELb1EEENS1_21CollectiveEpilogueBwdISD_SE_SG_Li256ELb0ELb0ELi1EEENS1_25SingleTileBwdLPTSchedulerILb0ELi128ELb1EEEEEEEEEvNT_6ParamsE --------------------------
	.section	.nv.constant0._ZN7cutlass13device_kernelIN5flash11enable_sm90INS1_16FlashAttnBwdSm90INS1_25CollectiveMainloopBwdSm90ILi2ELi2ELi2EN4cute5tupleIJNS5_1CILi1EEES8_S8_EEENS6_IJNS7_ILi64EEENS7_ILi128EEENS7_ILi96EEEEEENS_6half_tEfNS_4arch4Sm90ELb1ELb0ELb0ELb0ELb1ELb1ELb0ELb0ELi2ELi1ELi2ELi1ELb1EEENS1_21CollectiveEpilogueBwdISD_SE_SG_Li256ELb0ELb0ELi1EEENS1_25SingleTileBwdLPTSchedulerILb0ELi128ELb1EEEEEEEEEvNT_6ParamsE,"a",@progbits
	.sectionflags	@""
	.align	4
.nv.constant0._ZN7cutlass13device_kernelIN5flash11enable_sm90INS1_16FlashAttnBwdSm90INS1_25CollectiveMainloopBwdSm90ILi2ELi2ELi2EN4cute5tupleIJNS5_1CILi1EEES8_S8_EEENS6_IJNS7_ILi64EEENS7_ILi128EEENS7_ILi96EEEEEENS_6half_tEfNS_4arch4Sm90ELb1ELb0ELb0ELb0ELb1ELb1ELb0ELb0ELi2ELi1ELi2ELi1ELb1EEENS1_21CollectiveEpilogueBwdISD_SE_SG_Li256ELb0ELb0ELi1EEENS1_25SingleTileBwdLPTSchedulerILb0ELi128ELb1EEEEEEEEEvNT_6ParamsE:
	.zero		2944


//--------------------- .nv.constant0._ZN7cutlass13device_kernelIN5flash11enable_sm90INS1_16FlashAttnBwdSm90INS1_25CollectiveMainloopBwdSm90ILi2ELi2ELi2EN4cute5tupleIJNS5_1CILi1EEES8_S8_EEENS6_IJNS7_ILi64EEENS7_ILi128EEENS7_ILi96EEEEEENS_6half_tEfNS_4arch4Sm90ELb1ELb0ELb0ELb0ELb0ELb1ELb0ELb0ELi2ELi1ELi2ELi1ELb1EEENS1_24CollectiveEpilogueBwdGQAISD_fSG_Li256ELb0ELb0EEENS1_25SingleTileBwdLPTSchedulerILb0ELi128ELb0EEEEEEEEEvNT_6ParamsE --------------------------
	.section	.nv.constant0._ZN7cutlass13device_kernelIN5flash11enable_sm90INS1_16FlashAttnBwdSm90INS1_25CollectiveMainloopBwdSm90ILi2ELi2ELi2EN4cute5tupleIJNS5_1CILi1EEES8_S8_EEENS6_IJNS7_ILi64EEENS7_ILi128EEENS7_ILi96EEEEEENS_6half_tEfNS_4arch4Sm90ELb1ELb0ELb0ELb0ELb0ELb1ELb0ELb0ELi2ELi1ELi2ELi1ELb1EEENS1_24CollectiveEpilogueBwdGQAISD_fSG_Li256ELb0ELb0EEENS1_25SingleTileBwdLPTSchedulerILb0ELi128ELb0EEEEEEEEEvNT_6ParamsE,"a",@progbits
	.sectionflags	@""
	.align	4
.nv.constant0._ZN7cutlass13device_kernelIN5flash11enable_sm90INS1_16FlashAttnBwdSm90INS1_25CollectiveMainloopBwdSm90ILi2ELi2ELi2EN4cute5tupleIJNS5_1CILi1EEES8_S8_EEENS6_IJNS7_ILi64EEENS7_ILi128EEENS7_ILi96EEEEEENS_6half_tEfNS_4arch4Sm90ELb1ELb0ELb0ELb0ELb0ELb1ELb0ELb0ELi2ELi1ELi2ELi1ELb1EEENS1_24CollectiveEpilogueBwdGQAISD_fSG_Li256ELb0ELb0EEENS1_25SingleTileBwdLPTSchedulerILb0ELi128ELb0EEEEEEEEEvNT_6ParamsE:
	.zero		2432


//--------------------- .nv.constant0._ZN7cutlass13device_kernelIN5flash11enable_sm90INS1_16FlashAttnBwdSm90INS1_25CollectiveMainloopBwdSm90ILi2ELi2ELi2EN4cute5tupleIJNS5_1CILi1EEES8_S8_EEENS6_IJNS7_ILi64EEENS7_ILi128EEENS7_ILi96EEEEEENS_6half_tEfNS_4arch4Sm90ELb1ELb0ELb0ELb0ELb1ELb1ELb0ELb0ELi2ELi1ELi2ELi1ELb1EEENS1_24CollectiveEpilogueBwdGQAISD_fSG_Li256ELb0ELb1EEENS1_25SingleTileBwdLPTSchedulerILb0ELi128ELb1EEEEEEEEEvNT_6ParamsE --------------------------
	.section	.nv.constant0._ZN7cutlass13device_kernelIN5flash11enable_sm90INS1_16FlashAttnBwdSm90INS1_25CollectiveMainloopBwdSm90ILi2ELi2ELi2EN4cute5tupleIJNS5_1CILi1EEES8_S8_EEENS6_IJNS7_ILi64EEENS7_ILi128EEENS7_ILi96EEEEEENS_6half_tEfNS_4arch4Sm90ELb1ELb0ELb0ELb0ELb1ELb1ELb0ELb0ELi2ELi1ELi2ELi1ELb1EEENS1_24CollectiveEpilogueBwdGQAISD_fSG_Li256ELb0ELb1EEENS1_25SingleTileBwdLPTSchedulerILb0ELi128ELb1EEEEEEEEEvNT_6ParamsE,"a",@progbits
	.sectionflags	@""
	.align	4
.nv.constant0._ZN7cutlass13device_kernelIN5flash11enable_sm90INS1_16FlashAttnBwdSm90INS1_25CollectiveMainloopBwdSm90ILi2ELi2ELi2EN4cute5tupleIJNS5_1CILi1EEES8_S8_EEENS6_IJNS7_ILi64EEENS7_ILi128EEENS7_ILi96EEEEEENS_6half_tEfNS_4arch4Sm90ELb1ELb0ELb0ELb0ELb1ELb1ELb0ELb0ELi2ELi1ELi2ELi1ELb1EEENS1_24CollectiveEpilogueBwdGQAISD_fSG_Li256ELb0ELb1EEENS1_25SingleTileBwdLPTSchedulerILb0ELi128ELb1EEEEEEEEEvNT_6ParamsE:
	.zero		2432


//--------------------- .nv.constant0._ZN7cutlass13device_kernelIN5flash22FlashAttnBwdPreprocessIN4cute5tupleIJNS3_1CILi64EEENS5_ILi96EEEEEENS_6half_tEfNS_4arch4Sm90ELb1ELb0EEEEEvNT_6ParamsE --------------------------
	.section	.nv.constant0._ZN7cutlass13device_kernelIN5flash22FlashAttnBwdPreprocessIN4cute5tupleIJNS3_1CILi64EEENS5_ILi96EEEEEENS_6half_tEfNS_4arch4Sm90ELb1ELb0EEEEEvNT_6ParamsE,"a",@progbits
	.sectionflags	@""
	.align	4
.nv.constant0._ZN7cutlass13device_kernelIN5flash22FlashAttnBwdPreprocessIN4cute5tupleIJNS3_1CILi64EEENS5_ILi96EEEEEENS_6half_tEfNS_4arch4Sm90ELb1ELb0EEEEEvNT_6ParamsE:
	.zero		768


//--------------------- .nv.constant0._ZN7cutlass13device_kernelIN5flash11enable_sm90INS1_16FlashAttnBwdSm90INS1_25CollectiveMainloopBwdSm90ILi2ELi2ELi2EN4cute5tupleIJNS5_1CILi1EEES8_S8_EEENS6_IJNS7_ILi64EEENS7_ILi128EEENS7_ILi96EEEEEENS_6half_tEfNS_4arch4Sm90ELb1ELb0ELb0ELb1ELb0ELb1ELb0ELb0ELi2ELi1ELi2ELi1ELb1EEENS1_21CollectiveEpilogueBwdISD_SE_SG_Li256ELb1ELb0ELi1EEENS1_25SingleTileBwdLPTSchedulerILb1ELi128ELb0EEEEEEEEEvNT_6ParamsE --------------------------
	.section	.nv.constant0._ZN7cutlass13device_kernelIN5flash11enable_sm90INS1_16FlashAttnBwdSm90INS1_25CollectiveMainloopBwdSm90ILi2ELi2ELi2EN4cute5tupleIJNS5_1CILi1EEES8_S8_EEENS6_IJNS7_ILi64EEENS7_ILi128EEENS7_ILi96EEEEEENS_6half_tEfNS_4arch4Sm90ELb1ELb0ELb0ELb1ELb0ELb1ELb0ELb0ELi2ELi1ELi2ELi1ELb1EEENS1_21CollectiveEpilogueBwdISD_SE_SG_Li256ELb1ELb0ELi1EEENS1_25SingleTileBwdLPTSchedulerILb1ELi128ELb0EEEEEEEEEvNT_6ParamsE,"a",@progbits
	.sectionflags	@""
	.align	4
.nv.constant0._ZN7cutlass13device_kernelIN5flash11enable_sm90INS1_16FlashAttnBwdSm90INS1_25CollectiveMainloopBwdSm90ILi2ELi2ELi2EN4cute5tupleIJNS5_1CILi1EEES8_S8_EEENS6_IJNS7_ILi64EEENS7_ILi128EEENS7_ILi96EEEEEENS_6half_tEfNS_4arch4Sm90ELb1ELb0ELb0ELb1ELb0ELb1ELb0ELb0ELi2ELi1ELi2ELi1ELb1EEENS1_21CollectiveEpilogueBwdISD_SE_SG_Li256ELb1ELb0ELi1EEENS1_25SingleTileBwdLPTSchedulerILb1ELi128ELb0EEEEEEEEEvNT_6ParamsE:
	.zero		2304


//--------------------- .nv.constant0._ZN7cutlass13device_kernelIN5flash11enable_sm90INS1_16FlashAttnBwdSm90INS1_25CollectiveMainloopBwdSm90ILi2ELi2ELi2EN4cute5tupleIJNS5_1CILi1EEES8_S8_EEENS6_IJNS7_ILi64EEENS7_ILi128EEENS7_ILi96EEEEEENS_6half_tEfNS_4arch4Sm90ELb1ELb0ELb0ELb1ELb1ELb1ELb0ELb0ELi2ELi1ELi2ELi1ELb1EEENS1_21CollectiveEpilogueBwdISD_SE_SG_Li256ELb1ELb0ELi1EEENS1_25SingleTileBwdLPTSchedulerILb1ELi128ELb1EEEEEEEEEvNT_6ParamsE --------------------------
	.section	.nv.constant0._ZN7cutlass13device_kernelIN5flash11enable_sm90INS1_16FlashAttnBwdSm90INS1_25CollectiveMainloopBwdSm90ILi2ELi2ELi2EN4cute5tupleIJNS5_1CILi1EEES8_S8_EEENS6_IJNS7_ILi64EEENS7_ILi128EEENS7_ILi96EEEEEENS_6half_tEfNS_4arch4Sm90ELb1ELb0ELb0ELb1ELb1ELb1ELb0ELb0ELi2ELi1ELi2ELi1ELb1EEENS1_21CollectiveEpilogueBwdISD_SE_SG_Li256ELb1ELb0ELi1EEENS1_25SingleTileBwdLPTSchedulerILb1ELi128ELb1EEEEEEEEEvNT_6ParamsE,"a",@progbits
	.sectionflags	@""
	.align	4
.nv.constant0._ZN7cutlass13device_kernelIN5flash11enable_sm90INS1_16FlashAttnBwdSm90INS1_25CollectiveMainloopBwdSm90ILi2ELi2ELi2EN4cute5tupleIJNS5_1CILi1EEES8_S8_EEENS6_IJNS7_ILi64EEENS7_ILi128EEENS7_ILi96EEEEEENS_6half_tEfNS_4arch4Sm90ELb1ELb0ELb0ELb1ELb1ELb1ELb0ELb0ELi2ELi1ELi2ELi1ELb1EEENS1_21CollectiveEpilogueBwdISD_SE_SG_Li256ELb1ELb0ELi1EEENS1_25SingleTileBwdLPTSchedulerILb1ELi128ELb1EEEEEEEEEvNT_6ParamsE:
	.zero		2304


//--------------------- .nv.constant0._ZN7cutlass13device_kernelIN5flash11enable_sm90INS1_16FlashAttnBwdSm90INS1_25CollectiveMainloopBwdSm90ILi2ELi2ELi2EN4cute5tupleIJNS5_1CILi1EEES8_S8_EEENS6_IJNS7_ILi64EEENS7_ILi128EEENS7_ILi96EEEEEENS_6half_tEfNS_4arch4Sm90ELb1ELb0ELb0ELb1ELb0ELb1ELb0ELb0ELi2ELi1ELi2ELi1ELb1EEENS1_24CollectiveEpilogueBwdGQAISD_fSG_Li256ELb1ELb0EEENS1_25SingleTileBwdLPTSchedulerILb1ELi128ELb0EEEEEEEEEvNT_6ParamsE --------------------------
	.section	.nv.constant0._ZN7cutlass13device_kernelIN5flash11enable_sm90INS1_16FlashAttnBwdSm90INS1_25CollectiveMainloopBwdSm90ILi2ELi2ELi2EN4cute5tupleIJNS5_1CILi1EEES8_S8_EEENS6_IJNS7_ILi64EEENS7_ILi128EEENS7_ILi96EEEEEENS_6half_tEfNS_4arch4Sm90ELb1ELb0ELb0ELb1ELb0ELb1ELb0ELb0ELi2ELi1ELi2ELi1ELb1EEENS1_24CollectiveEpilogueBwdGQAISD_fSG_Li256ELb1ELb0EEENS1_25SingleTileBwdLPTSchedulerILb1ELi128ELb0EEEEEEEEEvNT_6ParamsE,"a",@progbits
	.sectionflags	@""
	.align	4
.nv.constant0._ZN7cutlass13device_kernelIN5flash11enable_sm90INS1_16FlashAttnBwdSm90INS1_25CollectiveMainloopBwdSm90ILi2ELi2ELi2EN4cute5tupleIJNS5_1CILi1EEES8_S8_EEENS6_IJNS7_ILi64EEENS7_ILi128EEENS7_ILi96EEEEEENS_6half_tEfNS_4arch4Sm90ELb1ELb0ELb0ELb1ELb0ELb1ELb0ELb0ELi2ELi1ELi2ELi1ELb1EEENS1_24CollectiveEpilogueBwdGQAISD_fSG_Li256ELb1ELb0EEENS1_25SingleTileBwdLPTSchedulerILb1ELi128ELb0EEEEEEEEEvNT_6ParamsE:
	.zero		2432


//--------------------- .nv.constant0._ZN7cutlass13device_kernelIN5flash32FlashAttnBwdPostprocessConvertdQIN4cute5tupleIJNS3_1CILi128EEENS5_ILi96EEEEEENS_6half_tEfNS_4arch4Sm90ELi256ENS3_8TiledMMAINS3_8MMA_AtomIJNS3_4SM904GMMA25MMA_64x96x16_F32F16F16_RSILNSF_5MajorE0ELSH_1ELNSF_7ScaleInE1ELSI_1EEEEEENS3_6LayoutINS4_IJNS5_ILi2EEENS5_ILi1EEESN_EEENS4_IJSN_NS5_ILi0EEESP_EEEEENS4_IJNS3_10UnderscoreESS_SS_EEEEELb0EEEEEvNT_6ParamsE --------------------------
	.section	.nv.constant0._ZN7cutlass13device_kernelIN5flash32FlashAttnBwdPostprocessConvertdQIN4cute5tupleIJNS3_1CILi128EEENS5_ILi96EEEEEENS_6half_tEfNS_4arch4Sm90ELi256ENS3_8TiledMMAINS3_8MMA_AtomIJNS3_4SM904GMMA25MMA_64x96x16_F32F16F16_RSILNSF_5MajorE0ELSH_1ELNSF_7ScaleInE1ELSI_1EEEEEENS3_6LayoutINS4_IJNS5_ILi2EEENS5_ILi1EEESN_EEENS4_IJSN_NS5_ILi0EEESP_EEEEENS4_IJNS3_10UnderscoreESS_SS_EEEEELb0EEEEEvNT_6ParamsE,"a",@progbits
	.sectionflags	@""
	.align	4
.nv.constant0._ZN7cutlass13device_kernelIN5flash32FlashAttnBwdPostprocessConvertdQIN4cute5tupleIJNS3_1CILi128EEENS5_ILi96EEEEEENS_6half_tEfNS_4arch4Sm90ELi256ENS3_8TiledMMAINS3_8MMA_AtomIJNS3_4SM904GMMA25MMA_64x96x16_F32F16F16_RSILNSF_5MajorE0ELSH_1ELNSF_7ScaleInE1ELSI_1EEEEEENS3_6LayoutINS4_IJNS5_ILi2EEENS5_ILi1EEESN_EEENS4_IJSN_NS5_ILi0EEESP_EEEEENS4_IJNS3_10UnderscoreESS_SS_EEEEELb0EEEEEvNT_6ParamsE:
	.zero		640


//--------------------- .nv.constant0._ZN7cutlass13device_kernelIN5flash32FlashAttnBwdPostprocessConvertdQIN4cute5tupleIJNS3_1CILi64EEENS5_ILi96EEEEEENS_6half_tEfNS_4arch4Sm90ELi256ENS3_8TiledMMAINS3_8MMA_AtomIJNS3_4SM904GMMA25MMA_64x16x16_F32F16F16_SSILNSF_5MajorE0ELSH_1ELNSF_7ScaleInE1ELSI_1EEEEEENS3_6LayoutINS4_IJNS5_ILi1EEENS5_ILi2EEESM_EEENS4_IJNS5_ILi0EEESM_SP_EEEEENS4_IJNS3_10UnderscoreESS_SS_EEEEELb0EEEEEvNT_6ParamsE --------------------------
	.section	.nv.constant0._ZN7cutlass13device_kernelIN5flash32FlashAttnBwdPostprocessConvertdQIN4cute5tupleIJNS3_1CILi64EEENS5_ILi96EEEEEENS_6half_tEfNS_4arch4Sm90ELi256ENS3_8TiledMMAINS3_8MMA_AtomIJNS3_4SM904GMMA25MMA_64x16x16_F32F16F16_SSILNSF_5MajorE0ELSH_1ELNSF_7ScaleInE1ELSI_1EEEEEENS3_6LayoutINS4_IJNS5_ILi1EEENS5_ILi2EEESM_EEENS4_IJNS5_ILi0EEESM_SP_EEEEENS4_IJNS3_10UnderscoreESS_SS_EEEEELb0EEEEEvNT_6ParamsE,"a",@progbits
	.sectionflags	@""
	.align	4
.nv.constant0._ZN7cutlass13device_kernelIN5flash32FlashAttnBwdPostprocessConvertdQIN4cute5tupleIJNS3_1CILi64EEENS5_ILi96EEEEEENS_6half_tEfNS_4arch4Sm90ELi256ENS3_8TiledMMAINS3_8MMA_AtomIJNS3_4SM904GMMA25MMA_64x16x16_F32F16F16_SSILNSF_5MajorE0ELSH_1ELNSF_7ScaleInE1ELSI_1EEEEEENS3_6LayoutINS4_IJNS5_ILi1EEENS5_ILi2EEESM_EEENS4_IJNS5_ILi0EEESM_SP_EEEEENS4_IJNS3_10UnderscoreESS_SS_EEEEELb0EEEEEvNT_6ParamsE:
	.zero		640


//--------------------- .nv.constant0._ZN7cutlass13device_kernelIN5flash11enable_sm90INS1_16FlashAttnBwdSm90INS1_25CollectiveMainloopBwdSm90ILi2ELi2ELi2EN4cute5tupleIJNS5_1CILi1EEES8_S8_EEENS6_IJNS7_ILi64EEENS7_ILi128EEENS7_ILi96EEEEEENS_6half_tEfNS_4arch4Sm90ELb1ELb0ELb0ELb1ELb1ELb1ELb0ELb0ELi2ELi1ELi2ELi1ELb1EEENS1_24CollectiveEpilogueBwdGQAISD_fSG_Li256ELb1ELb1EEENS1_25SingleTileBwdLPTSchedulerILb1ELi128ELb1EEEEEEEEEvNT_6ParamsE --------------------------
	.section	.nv.constant0._ZN7cutlass13device_kernelIN5flash11enable_sm90INS1_16FlashAttnBwdSm90INS1_25CollectiveMainloopBwdSm90ILi2ELi2ELi2EN4cute5tupleIJNS5_1CILi1EEES8_S8_EEENS6_IJNS7_ILi64EEENS7_ILi128EEENS7_ILi96EEEEEENS_6half_tEfNS_4arch4Sm90ELb1ELb0ELb0ELb1ELb1ELb1ELb0ELb0ELi2ELi1ELi2ELi1ELb1EEENS1_24CollectiveEpilogueBwdGQAISD_fSG_Li256ELb1ELb1EEENS1_25SingleTileBwdLPTSchedulerILb1ELi128ELb1EEEEEEEEEvNT_6ParamsE,"a",@progbits
	.sectionflags	@""
	.align	4
.nv.constant0._ZN7cutlass13device_kernelIN5flash11enable_sm90INS1_16FlashAttnBwdSm90INS1_25CollectiveMainloopBwdSm90ILi2ELi2ELi2EN4cute5tupleIJNS5_1CILi1EEES8_S8_EEENS6_IJNS7_ILi64EEENS7_ILi128EEENS7_ILi96EEEEEENS_6half_tEfNS_4arch4Sm90ELb1ELb0ELb0ELb1ELb1ELb1ELb0ELb0ELi2ELi1ELi2ELi1ELb1EEENS1_24CollectiveEpilogueBwdGQAISD_fSG_Li256ELb1ELb1EEENS1_25SingleTileBwdLPTSchedulerILb1ELi128ELb1EEEEEEEEEvNT_6ParamsE:
	.zero		2432


//--------------------- .nv.constant0._ZN7cutlass13device_kernelIN5flash22FlashAttnBwdPreprocessIN4cute5tupleIJNS3_1CILi64EEENS5_ILi96EEEEEENS_6half_tEfNS_4arch4Sm90ELb1ELb1EEEEEvNT_6ParamsE --------------------------
	.section	.nv.constant0._ZN7cutlass13device_kernelIN5flash22FlashAttnBwdPreprocessIN4cute5tupleIJNS3_1CILi64EEENS5_ILi96EEEEEENS_6half_tEfNS_4arch4Sm90ELb1ELb1EEEEEvNT_6ParamsE,"a",@progbits
	.sectionflags	@""
	.align	4
.nv.constant0._ZN7cutlass13device_kernelIN5flash22FlashAttnBwdPreprocessIN4cute5tupleIJNS3_1CILi64EEENS5_ILi96EEEEEENS_6half_tEfNS_4arch4Sm90ELb1ELb1EEEEEvNT_6ParamsE:
	.zero		768


//--------------------- SYMBOLS --------------------------

	.type		.nv.reservedSmem.offset0,@object
	.size		.nv.reservedSmem.offset0,0x4
	.type		__assertfail,@function
